	.target	sm_100a

	.elftype	@"ET_EXEC"


//--------------------- .note.nv.tkinfo           --------------------------
	.section	.note.nv.tkinfo,"",@"SHT_NOTE"
	.sectionflags	@"SHF_NOTE_NV_TKINFO"
	.tkinfo
        /*0018*/ 	.word	0x00000002
        /*0030*/ 	.string	""
        /*0030*/ 	.string	"ptxas"
        /*0030*/ 	.string	"Cuda compilation tools, release 13.0, V13.0.88"
        /*0030*/ 	.string	"Build cuda_13.0.r13.0/compiler.36424714_0"
        /*0030*/ 	.string	"-arch sm_100a -m 64 "



//--------------------- .note.nv.cuinfo           --------------------------
	.section	.note.nv.cuinfo,"",@"SHT_NOTE"
	.sectionflags	@"SHF_NOTE_NV_CUINFO"
        /*0018*/ 	.short	0x0002
        /*001a*/ 	.short	0x0064
        /*001c*/ 	.short	0x0082
	.zero		2


//--------------------- .nv.info                  --------------------------
	.section	.nv.info,"",@"SHT_CUDA_INFO"
	.align	4


	//----- nvinfo : EIATTR_REGCOUNT
	.align		4
        /*0000*/ 	.byte	0x04, 0x2f
        /*0002*/ 	.short	(.L_27 - .L_26)
	.align		4
.L_26:
        /*0004*/ 	.word	index@(_ZN4mmha33masked_multihead_attention_kernelIfLi48ELi64ELi4ELi16ELi64ELb0ELb0EEEv26Multihead_attention_paramsIT_XT5_EE)
        /*0008*/ 	.word	0x00000040


	//----- nvinfo : EIATTR_FRAME_SIZE
	.align		4
.L_27:
        /*000c*/ 	.byte	0x04, 0x11
        /*000e*/ 	.short	(.L_29 - .L_28)
	.align		4
.L_28:
        /*0010*/ 	.word	index@(_ZN4mmha33masked_multihead_attention_kernelIfLi48ELi64ELi4ELi16ELi64ELb0ELb0EEEv26Multihead_attention_paramsIT_XT5_EE)
        /*0014*/ 	.word	0x00000000


	//----- nvinfo : EIATTR_REGCOUNT
	.align		4
.L_29:
        /*0018*/ 	.byte	0x04, 0x2f
        /*001a*/ 	.short	(.L_31 - .L_30)
	.align		4
.L_30:
        /*001c*/ 	.word	index@(_ZN4mmha33masked_multihead_attention_kernelIfLi48ELi64ELi2ELi16ELi128ELb0ELb0EEEv26Multihead_attention_paramsIT_XT5_EE)
        /*0020*/ 	.word	0x0000005f


	//----- nvinfo : EIATTR_FRAME_SIZE
	.align		4
.L_31:
        /*0024*/ 	.byte	0x04, 0x11
        /*0026*/ 	.short	(.L_33 - .L_32)
	.align		4
.L_32:
        /*0028*/ 	.word	index@(_ZN4mmha33masked_multihead_attention_kernelIfLi48ELi64ELi2ELi16ELi128ELb0ELb0EEEv26Multihead_attention_paramsIT_XT5_EE)
        /*002c*/ 	.word	0x00000000


	//----- nvinfo : EIATTR_REGCOUNT
	.align		4
.L_33:
        /*0030*/ 	.byte	0x04, 0x2f
        /*0032*/ 	.short	(.L_35 - .L_34)
	.align		4
.L_34:
        /*0034*/ 	.word	index@(_ZN4mmha33masked_multihead_attention_kernelIfLi48ELi64ELi1ELi16ELi256ELb0ELb0EEEv26Multihead_attention_paramsIT_XT5_EE)
        /*0038*/ 	.word	0x0000009d


	//----- nvinfo : EIATTR_FRAME_SIZE
	.align		4
.L_35:
        /*003c*/ 	.byte	0x04, 0x11
        /*003e*/ 	.short	(.L_37 - .L_36)
	.align		4
.L_36:
        /*0040*/ 	.word	index@(_ZN4mmha33masked_multihead_attention_kernelIfLi48ELi64ELi1ELi16ELi256ELb0ELb0EEEv26Multihead_attention_paramsIT_XT5_EE)
        /*0044*/ 	.word	0x00000000


	//----- nvinfo : EIATTR_REGCOUNT
	.align		4
.L_37:
        /*0048*/ 	.byte	0x04, 0x2f
        /*004a*/ 	.short	(.L_39 - .L_38)
	.align		4
.L_38:
        /*004c*/ 	.word	index@(_ZN4mmha33masked_multihead_attention_kernelIfLi48ELi64ELi4ELi16ELi64ELb0ELb1EEEv26Multihead_attention_paramsIT_XT5_EE)
        /*0050*/ 	.word	0x00000040


	//----- nvinfo : EIATTR_FRAME_SIZE
	.align		4
.L_39:
        /*0054*/ 	.byte	0x04, 0x11
        /*0056*/ 	.short	(.L_41 - .L_40)
	.align		4
.L_40:
        /*0058*/ 	.word	index@(_ZN4mmha33masked_multihead_attention_kernelIfLi48ELi64ELi4ELi16ELi64ELb0ELb1EEEv26Multihead_attention_paramsIT_XT5_EE)
        /*005c*/ 	.word	0x00000000


	//----- nvinfo : EIATTR_REGCOUNT
	.align		4
.L_41:
        /*0060*/ 	.byte	0x04, 0x2f
        /*0062*/ 	.short	(.L_43 - .L_42)
	.align		4
.L_42:
        /*0064*/ 	.word	index@(_ZN4mmha33masked_multihead_attention_kernelIfLi48ELi64ELi2ELi16ELi128ELb0ELb1EEEv26Multihead_attention_paramsIT_XT5_EE)
        /*0068*/ 	.word	0x0000005d


	//----- nvinfo : EIATTR_FRAME_SIZE
	.align		4
.L_43:
        /*006c*/ 	.byte	0x04, 0x11
        /*006e*/ 	.short	(.L_45 - .L_44)
	.align		4
.L_44:
        /*0070*/ 	.word	index@(_ZN4mmha33masked_multihead_attention_kernelIfLi48ELi64ELi2ELi16ELi128ELb0ELb1EEEv26Multihead_attention_paramsIT_XT5_EE)
        /*0074*/ 	.word	0x00000000


	//----- nvinfo : EIATTR_REGCOUNT
	.align		4
.L_45:
        /*0078*/ 	.byte	0x04, 0x2f
        /*007a*/ 	.short	(.L_47 - .L_46)
	.align		4
.L_46:
        /*007c*/ 	.word	index@(_ZN4mmha33masked_multihead_attention_kernelIfLi48ELi64ELi1ELi16ELi256ELb0ELb1EEEv26Multihead_attention_paramsIT_XT5_EE)
        /*0080*/ 	.word	0x0000009f


	//----- nvinfo : EIATTR_FRAME_SIZE
	.align		4
.L_47:
        /*0084*/ 	.byte	0x04, 0x11
        /*0086*/ 	.short	(.L_49 - .L_48)
	.align		4
.L_48:
        /*0088*/ 	.word	index@(_ZN4mmha33masked_multihead_attention_kernelIfLi48ELi64ELi1ELi16ELi256ELb0ELb1EEEv26Multihead_attention_paramsIT_XT5_EE)
        /*008c*/ 	.word	0x00000000


	//----- nvinfo : EIATTR_REGCOUNT
	.align		4
.L_49:
        /*0090*/ 	.byte	0x04, 0x2f
        /*0092*/ 	.short	(.L_51 - .L_50)
	.align		4
.L_50:
        /*0094*/ 	.word	index@(_ZN4mmha33masked_multihead_attention_kernelItLi48ELi64ELi4ELi8ELi64ELb0ELb0EEEv26Multihead_attention_paramsIT_XT5_EE)
        /*0098*/ 	.word	0x00000030


	//----- nvinfo : EIATTR_FRAME_SIZE
	.align		4
.L_51:
        /*009c*/ 	.byte	0x04, 0x11
        /*009e*/ 	.short	(.L_53 - .L_52)
	.align		4
.L_52:
        /*00a0*/ 	.word	index@(_ZN4mmha33masked_multihead_attention_kernelItLi48ELi64ELi4ELi8ELi64ELb0ELb0EEEv26Multihead_attention_paramsIT_XT5_EE)
        /*00a4*/ 	.word	0x00000000


	//----- nvinfo : EIATTR_REGCOUNT
	.align		4
.L_53:
        /*00a8*/ 	.byte	0x04, 0x2f
        /*00aa*/ 	.short	(.L_55 - .L_54)
	.align		4
.L_54:
        /*00ac*/ 	.word	index@(_ZN4mmha33masked_multihead_attention_kernelItLi48ELi64ELi2ELi8ELi128ELb0ELb0EEEv26Multihead_attention_paramsIT_XT5_EE)
        /*00b0*/ 	.word	0x00000048


	//----- nvinfo : EIATTR_FRAME_SIZE
	.align		4
.L_55:
        /*00b4*/ 	.byte	0x04, 0x11
        /*00b6*/ 	.short	(.L_57 - .L_56)
	.align		4
.L_56:
        /*00b8*/ 	.word	index@(_ZN4mmha33masked_multihead_attention_kernelItLi48ELi64ELi2ELi8ELi128ELb0ELb0EEEv26Multihead_attention_paramsIT_XT5_EE)
        /*00bc*/ 	.word	0x00000000


	//----- nvinfo : EIATTR_REGCOUNT
	.align		4
.L_57:
        /*00c0*/ 	.byte	0x04, 0x2f
        /*00c2*/ 	.short	(.L_59 - .L_58)
	.align		4
.L_58:
        /*00c4*/ 	.word	index@(_ZN4mmha33masked_multihead_attention_kernelItLi48ELi64ELi1ELi8ELi256ELb0ELb0EEEv26Multihead_attention_paramsIT_XT5_EE)
        /*00c8*/ 	.word	0x0000005c


	//----- nvinfo : EIATTR_FRAME_SIZE
	.align		4
.L_59:
        /*00cc*/ 	.byte	0x04, 0x11
        /*00ce*/ 	.short	(.L_61 - .L_60)
	.align		4
.L_60:
        /*00d0*/ 	.word	index@(_ZN4mmha33masked_multihead_attention_kernelItLi48ELi64ELi1ELi8ELi256ELb0ELb0EEEv26Multihead_attention_paramsIT_XT5_EE)
        /*00d4*/ 	.word	0x00000000


	//----- nvinfo : EIATTR_REGCOUNT
	.align		4
.L_61:
        /*00d8*/ 	.byte	0x04, 0x2f
        /*00da*/ 	.short	(.L_63 - .L_62)
	.align		4
.L_62:
        /*00dc*/ 	.word	index@(_ZN4mmha33masked_multihead_attention_kernelItLi48ELi64ELi4ELi8ELi64ELb0ELb1EEEv26Multihead_attention_paramsIT_XT5_EE)
        /*00e0*/ 	.word	0x00000038


	//----- nvinfo : EIATTR_FRAME_SIZE
	.align		4
.L_63:
        /*00e4*/ 	.byte	0x04, 0x11
        /*00e6*/ 	.short	(.L_65 - .L_64)
	.align		4
.L_64:
        /*00e8*/ 	.word	index@(_ZN4mmha33masked_multihead_attention_kernelItLi48ELi64ELi4ELi8ELi64ELb0ELb1EEEv26Multihead_attention_paramsIT_XT5_EE)
        /*00ec*/ 	.word	0x00000000


	//----- nvinfo : EIATTR_REGCOUNT
	.align		4
.L_65:
        /*00f0*/ 	.byte	0x04, 0x2f
        /*00f2*/ 	.short	(.L_67 - .L_66)
	.align		4
.L_66:
        /*00f4*/ 	.word	index@(_ZN4mmha33masked_multihead_attention_kernelItLi48ELi64ELi2ELi8ELi128ELb0ELb1EEEv26Multihead_attention_paramsIT_XT5_EE)
        /*00f8*/ 	.word	0x00000040


	//----- nvinfo : EIATTR_FRAME_SIZE
	.align		4
.L_67:
        /*00fc*/ 	.byte	0x04, 0x11
        /*00fe*/ 	.short	(.L_69 - .L_68)
	.align		4
.L_68:
        /*0100*/ 	.word	index@(_ZN4mmha33masked_multihead_attention_kernelItLi48ELi64ELi2ELi8ELi128ELb0ELb1EEEv26Multihead_attention_paramsIT_XT5_EE)
        /*0104*/ 	.word	0x00000000


	//----- nvinfo : EIATTR_REGCOUNT
	.align		4
.L_69:
        /*0108*/ 	.byte	0x04, 0x2f
        /*010a*/ 	.short	(.L_71 - .L_70)
	.align		4
.L_70:
        /*010c*/ 	.word	index@(_ZN4mmha33masked_multihead_attention_kernelItLi48ELi64ELi1ELi8ELi256ELb0ELb1EEEv26Multihead_attention_paramsIT_XT5_EE)
        /*0110*/ 	.word	0x0000005c


	//----- nvinfo : EIATTR_FRAME_SIZE
	.align		4
.L_71:
        /*0114*/ 	.byte	0x04, 0x11
        /*0116*/ 	.short	(.L_73 - .L_72)
	.align		4
.L_72:
        /*0118*/ 	.word	index@(_ZN4mmha33masked_multihead_attention_kernelItLi48ELi64ELi1ELi8ELi256ELb0ELb1EEEv26Multihead_attention_paramsIT_XT5_EE)
        /*011c*/ 	.word	0x00000000


	//----- nvinfo : EIATTR_REGCOUNT
	.align		4
.L_73:
        /*0120*/ 	.byte	0x04, 0x2f
        /*0122*/ 	.short	(.L_75 - .L_74)
	.align		4
.L_74:
        /*0124*/ 	.word	index@(_ZN4mmha33masked_multihead_attention_kernelIfLi48ELi64ELi4ELi16ELi64ELb1ELb0EEEv26Multihead_attention_paramsIT_XT5_EE)
        /*0128*/ 	.word	0x00000050


	//----- nvinfo : EIATTR_FRAME_SIZE
	.align		4
.L_75:
        /*012c*/ 	.byte	0x04, 0x11
        /*012e*/ 	.short	(.L_77 - .L_76)
	.align		4
.L_76:
        /*0130*/ 	.word	index@(_ZN4mmha33masked_multihead_attention_kernelIfLi48ELi64ELi4ELi16ELi64ELb1ELb0EEEv26Multihead_attention_paramsIT_XT5_EE)
        /*0134*/ 	.word	0x00000000


	//----- nvinfo : EIATTR_REGCOUNT
	.align		4
.L_77:
        /*0138*/ 	.byte	0x04, 0x2f
        /*013a*/ 	.short	(.L_79 - .L_78)
	.align		4
.L_78:
        /*013c*/ 	.word	index@(_ZN4mmha33masked_multihead_attention_kernelIfLi48ELi64ELi2ELi16ELi128ELb1ELb0EEEv26Multihead_attention_paramsIT_XT5_EE)
        /*0140*/ 	.word	0x00000080


	//----- nvinfo : EIATTR_FRAME_SIZE
	.align		4
.L_79:
        /*0144*/ 	.byte	0x04, 0x11
        /*0146*/ 	.short	(.L_81 - .L_80)
	.align		4
.L_80:
        /*0148*/ 	.word	index@(_ZN4mmha33masked_multihead_attention_kernelIfLi48ELi64ELi2ELi16ELi128ELb1ELb0EEEv26Multihead_attention_paramsIT_XT5_EE)
        /*014c*/ 	.word	0x00000000


	//----- nvinfo : EIATTR_REGCOUNT
	.align		4
.L_81:
        /*0150*/ 	.byte	0x04, 0x2f
        /*0152*/ 	.short	(.L_83 - .L_82)
	.align		4
.L_82:
        /*0154*/ 	.word	index@(_ZN4mmha33masked_multihead_attention_kernelIfLi48ELi64ELi1ELi16ELi256ELb1ELb0EEEv26Multihead_attention_paramsIT_XT5_EE)
        /*0158*/ 	.word	0x000000f7


	//----- nvinfo : EIATTR_FRAME_SIZE
	.align		4
.L_83:
        /*015c*/ 	.byte	0x04, 0x11
        /*015e*/ 	.short	(.L_85 - .L_84)
	.align		4
.L_84:
        /*0160*/ 	.word	index@(_ZN4mmha33masked_multihead_attention_kernelIfLi48ELi64ELi1ELi16ELi256ELb1ELb0EEEv26Multihead_attention_paramsIT_XT5_EE)
        /*0164*/ 	.word	0x00000000


	//----- nvinfo : EIATTR_REGCOUNT
	.align		4
.L_85:
        /*0168*/ 	.byte	0x04, 0x2f
        /*016a*/ 	.short	(.L_87 - .L_86)
	.align		4
.L_86:
        /*016c*/ 	.word	index@(_ZN4mmha33masked_multihead_attention_kernelIfLi48ELi64ELi4ELi16ELi64ELb1ELb1EEEv26Multihead_attention_paramsIT_XT5_EE)
        /*0170*/ 	.word	0x00000050


	//----- nvinfo : EIATTR_FRAME_SIZE
	.align		4
.L_87:
        /*0174*/ 	.byte	0x04, 0x11
        /*0176*/ 	.short	(.L_89 - .L_88)
	.align		4
.L_88:
        /*0178*/ 	.word	index@(_ZN4mmha33masked_multihead_attention_kernelIfLi48ELi64ELi4ELi16ELi64ELb1ELb1EEEv26Multihead_attention_paramsIT_XT5_EE)
        /*017c*/ 	.word	0x00000000


	//----- nvinfo : EIATTR_REGCOUNT
	.align		4
.L_89:
        /*0180*/ 	.byte	0x04, 0x2f
        /*0182*/ 	.short	(.L_91 - .L_90)
	.align		4
.L_90:
        /*0184*/ 	.word	index@(_ZN4mmha33masked_multihead_attention_kernelIfLi48ELi64ELi2ELi16ELi128ELb1ELb1EEEv26Multihead_attention_paramsIT_XT5_EE)
        /*0188*/ 	.word	0x0000007f


	//----- nvinfo : EIATTR_FRAME_SIZE
	.align		4
.L_91:
        /*018c*/ 	.byte	0x04, 0x11
        /*018e*/ 	.short	(.L_93 - .L_92)
	.align		4
.L_92:
        /*0190*/ 	.word	index@(_ZN4mmha33masked_multihead_attention_kernelIfLi48ELi64ELi2ELi16ELi128ELb1ELb1EEEv26Multihead_attention_paramsIT_XT5_EE)
        /*0194*/ 	.word	0x00000000


	//----- nvinfo : EIATTR_REGCOUNT
	.align		4
.L_93:
        /*0198*/ 	.byte	0x04, 0x2f
        /*019a*/ 	.short	(.L_95 - .L_94)
	.align		4
.L_94:
        /*019c*/ 	.word	index@(_ZN4mmha33masked_multihead_attention_kernelIfLi48ELi64ELi1ELi16ELi256ELb1ELb1EEEv26Multihead_attention_paramsIT_XT5_EE)
        /*01a0*/ 	.word	0x000000fa


	//----- nvinfo : EIATTR_FRAME_SIZE
	.align		4
.L_95:
        /*01a4*/ 	.byte	0x04, 0x11
        /*01a6*/ 	.short	(.L_97 - .L_96)
	.align		4
.L_96:
        /*01a8*/ 	.word	index@(_ZN4mmha33masked_multihead_attention_kernelIfLi48ELi64ELi1ELi16ELi256ELb1ELb1EEEv26Multihead_attention_paramsIT_XT5_EE)
        /*01ac*/ 	.word	0x00000000


	//----- nvinfo : EIATTR_REGCOUNT
	.align		4
.L_97:
        /*01b0*/ 	.byte	0x04, 0x2f
        /*01b2*/ 	.short	(.L_99 - .L_98)
	.align		4
.L_98:
        /*01b4*/ 	.word	index@(_ZN4mmha33masked_multihead_attention_kernelItLi48ELi64ELi4ELi8ELi64ELb1ELb0EEEv26Multihead_attention_paramsIT_XT5_EE)
        /*01b8*/ 	.word	0x0000003a


	//----- nvinfo : EIATTR_FRAME_SIZE
	.align		4
.L_99:
        /*01bc*/ 	.byte	0x04, 0x11
        /*01be*/ 	.short	(.L_101 - .L_100)
	.align		4
.L_100:
        /*01c0*/ 	.word	index@(_ZN4mmha33masked_multihead_attention_kernelItLi48ELi64ELi4ELi8ELi64ELb1ELb0EEEv26Multihead_attention_paramsIT_XT5_EE)
        /*01c4*/ 	.word	0x00000000


	//----- nvinfo : EIATTR_REGCOUNT
	.align		4
.L_101:
        /*01c8*/ 	.byte	0x04, 0x2f
        /*01ca*/ 	.short	(.L_103 - .L_102)
	.align		4
.L_102:
        /*01cc*/ 	.word	index@(_ZN4mmha33masked_multihead_attention_kernelItLi48ELi64ELi2ELi8ELi128ELb1ELb0EEEv26Multihead_attention_paramsIT_XT5_EE)
        /*01d0*/ 	.word	0x00000048


	//----- nvinfo : EIATTR_FRAME_SIZE
	.align		4
.L_103:
        /*01d4*/ 	.byte	0x04, 0x11
        /*01d6*/ 	.short	(.L_105 - .L_104)
	.align		4
.L_104:
        /*01d8*/ 	.word	index@(_ZN4mmha33masked_multihead_attention_kernelItLi48ELi64ELi2ELi8ELi128ELb1ELb0EEEv26Multihead_attention_paramsIT_XT5_EE)
        /*01dc*/ 	.word	0x00000000


	//----- nvinfo : EIATTR_REGCOUNT
	.align		4
.L_105:
        /*01e0*/ 	.byte	0x04, 0x2f
        /*01e2*/ 	.short	(.L_107 - .L_106)
	.align		4
.L_106:
        /*01e4*/ 	.word	index@(_ZN4mmha33masked_multihead_attention_kernelItLi48ELi64ELi1ELi8ELi256ELb1ELb0EEEv26Multihead_attention_paramsIT_XT5_EE)
        /*01e8*/ 	.word	0x0000007a


	//----- nvinfo : EIATTR_FRAME_SIZE
	.align		4
.L_107:
        /*01ec*/ 	.byte	0x04, 0x11
        /*01ee*/ 	.short	(.L_109 - .L_108)
	.align		4
.L_108:
        /*01f0*/ 	.word	index@(_ZN4mmha33masked_multihead_attention_kernelItLi48ELi64ELi1ELi8ELi256ELb1ELb0EEEv26Multihead_attention_paramsIT_XT5_EE)
        /*01f4*/ 	.word	0x00000000


	//----- nvinfo : EIATTR_REGCOUNT
	.align		4
.L_109:
        /*01f8*/ 	.byte	0x04, 0x2f
        /*01fa*/ 	.short	(.L_111 - .L_110)
	.align		4
.L_110:
        /*01fc*/ 	.word	index@(_ZN4mmha33masked_multihead_attention_kernelItLi48ELi64ELi4ELi8ELi64ELb1ELb1EEEv26Multihead_attention_paramsIT_XT5_EE)
        /*0200*/ 	.word	0x0000003b


	//----- nvinfo : EIATTR_FRAME_SIZE
	.align		4
.L_111:
        /*0204*/ 	.byte	0x04, 0x11
        /*0206*/ 	.short	(.L_113 - .L_112)
	.align		4
.L_112:
        /*0208*/ 	.word	index@(_ZN4mmha33masked_multihead_attention_kernelItLi48ELi64ELi4ELi8ELi64ELb1ELb1EEEv26Multihead_attention_paramsIT_XT5_EE)
        /*020c*/ 	.word	0x00000000


	//----- nvinfo : EIATTR_REGCOUNT
	.align		4
.L_113:
        /*0210*/ 	.byte	0x04, 0x2f
        /*0212*/ 	.short	(.L_115 - .L_114)
	.align		4
.L_114:
        /*0214*/ 	.word	index@(_ZN4mmha33masked_multihead_attention_kernelItLi48ELi64ELi2ELi8ELi128ELb1ELb1EEEv26Multihead_attention_paramsIT_XT5_EE)
        /*0218*/ 	.word	0x0000004d


	//----- nvinfo : EIATTR_FRAME_SIZE
	.align		4
.L_115:
        /*021c*/ 	.byte	0x04, 0x11
        /*021e*/ 	.short	(.L_117 - .L_116)
	.align		4
.L_116:
        /*0220*/ 	.word	index@(_ZN4mmha33masked_multihead_attention_kernelItLi48ELi64ELi2ELi8ELi128ELb1ELb1EEEv26Multihead_attention_paramsIT_XT5_EE)
        /*0224*/ 	.word	0x00000000


	//----- nvinfo : EIATTR_REGCOUNT
	.align		4
.L_117:
        /*0228*/ 	.byte	0x04, 0x2f
        /*022a*/ 	.short	(.L_119 - .L_118)
	.align		4
.L_118:
        /*022c*/ 	.word	index@(_ZN4mmha33masked_multihead_attention_kernelItLi48ELi64ELi1ELi8ELi256ELb1ELb1EEEv26Multihead_attention_paramsIT_XT5_EE)
        /*0230*/ 	.word	0x00000077


	//----- nvinfo : EIATTR_FRAME_SIZE
	.align		4
.L_119:
        /*0234*/ 	.byte	0x04, 0x11
        /*0236*/ 	.short	(.L_121 - .L_120)
	.align		4
.L_120:
        /*0238*/ 	.word	index@(_ZN4mmha33masked_multihead_attention_kernelItLi48ELi64ELi1ELi8ELi256ELb1ELb1EEEv26Multihead_attention_paramsIT_XT5_EE)
        /*023c*/ 	.word	0x00000000


	//----- nvinfo : EIATTR_MIN_STACK_SIZE
	.align		4
.L_121:
        /*0240*/ 	.byte	0x04, 0x12
        /*0242*/ 	.short	(.L_123 - .L_122)
	.align		4
.L_122:
        /*0244*/ 	.word	index@(_ZN4mmha33masked_multihead_attention_kernelItLi48ELi64ELi1ELi8ELi256ELb1ELb1EEEv26Multihead_attention_paramsIT_XT5_EE)
        /*0248*/ 	.word	0x00000000


	//----- nvinfo : EIATTR_MIN_STACK_SIZE
	.align		4
.L_123:
        /*024c*/ 	.byte	0x04, 0x12
        /*024e*/ 	.short	(.L_125 - .L_124)
	.align		4
.L_124:
        /*0250*/ 	.word	index@(_ZN4mmha33masked_multihead_attention_kernelItLi48ELi64ELi2ELi8ELi128ELb1ELb1EEEv26Multihead_attention_paramsIT_XT5_EE)
        /*0254*/ 	.word	0x00000000


	//----- nvinfo : EIATTR_MIN_STACK_SIZE
	.align		4
.L_125:
        /*0258*/ 	.byte	0x04, 0x12
        /*025a*/ 	.short	(.L_127 - .L_126)
	.align		4
.L_126:
        /*025c*/ 	.word	index@(_ZN4mmha33masked_multihead_attention_kernelItLi48ELi64ELi4ELi8ELi64ELb1ELb1EEEv26Multihead_attention_paramsIT_XT5_EE)
        /*0260*/ 	.word	0x00000000


	//----- nvinfo : EIATTR_MIN_STACK_SIZE
	.align		4
.L_127:
        /*0264*/ 	.byte	0x04, 0x12
        /*0266*/ 	.short	(.L_129 - .L_128)
	.align		4
.L_128:
        /*0268*/ 	.word	index@(_ZN4mmha33masked_multihead_attention_kernelItLi48ELi64ELi1ELi8ELi256ELb1ELb0EEEv26Multihead_attention_paramsIT_XT5_EE)
        /*026c*/ 	.word	0x00000000


	//----- nvinfo : EIATTR_MIN_STACK_SIZE
	.align		4
.L_129:
        /*0270*/ 	.byte	0x04, 0x12
        /*0272*/ 	.short	(.L_131 - .L_130)
	.align		4
.L_130:
        /*0274*/ 	.word	index@(_ZN4mmha33masked_multihead_attention_kernelItLi48ELi64ELi2ELi8ELi128ELb1ELb0EEEv26Multihead_attention_paramsIT_XT5_EE)
        /*0278*/ 	.word	0x00000000


	//----- nvinfo : EIATTR_MIN_STACK_SIZE
	.align		4
.L_131:
        /*027c*/ 	.byte	0x04, 0x12
        /*027e*/ 	.short	(.L_133 - .L_132)
	.align		4
.L_132:
        /*0280*/ 	.word	index@(_ZN4mmha33masked_multihead_attention_kernelItLi48ELi64ELi4ELi8ELi64ELb1ELb0EEEv26Multihead_attention_paramsIT_XT5_EE)
        /*0284*/ 	.word	0x00000000


	//----- nvinfo : EIATTR_MIN_STACK_SIZE
	.align		4
.L_133:
        /*0288*/ 	.byte	0x04, 0x12
        /*028a*/ 	.short	(.L_135 - .L_134)
	.align		4
.L_134:
        /*028c*/ 	.word	index@(_ZN4mmha33masked_multihead_attention_kernelIfLi48ELi64ELi1ELi16ELi256ELb1ELb1EEEv26Multihead_attention_paramsIT_XT5_EE)
        /*0290*/ 	.word	0x00000000


	//----- nvinfo : EIATTR_MIN_STACK_SIZE
	.align		4
.L_135:
        /*0294*/ 	.byte	0x04, 0x12
        /*0296*/ 	.short	(.L_137 - .L_136)
	.align		4
.L_136:
        /*0298*/ 	.word	index@(_ZN4mmha33masked_multihead_attention_kernelIfLi48ELi64ELi2ELi16ELi128ELb1ELb1EEEv26Multihead_attention_paramsIT_XT5_EE)
        /*029c*/ 	.word	0x00000000


	//----- nvinfo : EIATTR_MIN_STACK_SIZE
	.align		4
.L_137:
        /*02a0*/ 	.byte	0x04, 0x12
        /*02a2*/ 	.short	(.L_139 - .L_138)
	.align		4
.L_138:
        /*02a4*/ 	.word	index@(_ZN4mmha33masked_multihead_attention_kernelIfLi48ELi64ELi4ELi16ELi64ELb1ELb1EEEv26Multihead_attention_paramsIT_XT5_EE)
        /*02a8*/ 	.word	0x00000000


	//----- nvinfo : EIATTR_MIN_STACK_SIZE
	.align		4
.L_139:
        /*02ac*/ 	.byte	0x04, 0x12
        /*02ae*/ 	.short	(.L_141 - .L_140)
	.align		4
.L_140:
        /*02b0*/ 	.word	index@(_ZN4mmha33masked_multihead_attention_kernelIfLi48ELi64ELi1ELi16ELi256ELb1ELb0EEEv26Multihead_attention_paramsIT_XT5_EE)
        /*02b4*/ 	.word	0x00000000


	//----- nvinfo : EIATTR_MIN_STACK_SIZE
	.align		4
.L_141:
        /*02b8*/ 	.byte	0x04, 0x12
        /*02ba*/ 	.short	(.L_143 - .L_142)
	.align		4
.L_142:
        /*02bc*/ 	.word	index@(_ZN4mmha33masked_multihead_attention_kernelIfLi48ELi64ELi2ELi16ELi128ELb1ELb0EEEv26Multihead_attention_paramsIT_XT5_EE)
        /*02c0*/ 	.word	0x00000000


	//----- nvinfo : EIATTR_MIN_STACK_SIZE
	.align		4
.L_143:
        /*02c4*/ 	.byte	0x04, 0x12
        /*02c6*/ 	.short	(.L_145 - .L_144)
	.align		4
.L_144:
        /*02c8*/ 	.word	index@(_ZN4mmha33masked_multihead_attention_kernelIfLi48ELi64ELi4ELi16ELi64ELb1ELb0EEEv26Multihead_attention_paramsIT_XT5_EE)
        /*02cc*/ 	.word	0x00000000


	//----- nvinfo : EIATTR_MIN_STACK_SIZE
	.align		4
.L_145:
        /*02d0*/ 	.byte	0x04, 0x12
        /*02d2*/ 	.short	(.L_147 - .L_146)
	.align		4
.L_146:
        /*02d4*/ 	.word	index@(_ZN4mmha33masked_multihead_attention_kernelItLi48ELi64ELi1ELi8ELi256ELb0ELb1EEEv26Multihead_attention_paramsIT_XT5_EE)
        /*02d8*/ 	.word	0x00000000


	//----- nvinfo : EIATTR_MIN_STACK_SIZE
	.align		4
.L_147:
        /*02dc*/ 	.byte	0x04, 0x12
        /*02de*/ 	.short	(.L_149 - .L_148)
	.align		4
.L_148:
        /*02e0*/ 	.word	index@(_ZN4mmha33masked_multihead_attention_kernelItLi48ELi64ELi2ELi8ELi128ELb0ELb1EEEv26Multihead_attention_paramsIT_XT5_EE)
        /*02e4*/ 	.word	0x00000000


	//----- nvinfo : EIATTR_MIN_STACK_SIZE
	.align		4
.L_149:
        /*02e8*/ 	.byte	0x04, 0x12
        /*02ea*/ 	.short	(.L_151 - .L_150)
	.align		4
.L_150:
        /*02ec*/ 	.word	index@(_ZN4mmha33masked_multihead_attention_kernelItLi48ELi64ELi4ELi8ELi64ELb0ELb1EEEv26Multihead_attention_paramsIT_XT5_EE)
        /*02f0*/ 	.word	0x00000000


	//----- nvinfo : EIATTR_MIN_STACK_SIZE
	.align		4
.L_151:
        /*02f4*/ 	.byte	0x04, 0x12
        /*02f6*/ 	.short	(.L_153 - .L_152)
	.align		4
.L_152:
        /*02f8*/ 	.word	index@(_ZN4mmha33masked_multihead_attention_kernelItLi48ELi64ELi1ELi8ELi256ELb0ELb0EEEv26Multihead_attention_paramsIT_XT5_EE)
        /*02fc*/ 	.word	0x00000000


	//----- nvinfo : EIATTR_MIN_STACK_SIZE
	.align		4
.L_153:
        /*0300*/ 	.byte	0x04, 0x12
        /*0302*/ 	.short	(.L_155 - .L_154)
	.align		4
.L_154:
        /*0304*/ 	.word	index@(_ZN4mmha33masked_multihead_attention_kernelItLi48ELi64ELi2ELi8ELi128ELb0ELb0EEEv26Multihead_attention_paramsIT_XT5_EE)
        /*0308*/ 	.word	0x00000000


	//----- nvinfo : EIATTR_MIN_STACK_SIZE
	.align		4
.L_155:
        /*030c*/ 	.byte	0x04, 0x12
        /*030e*/ 	.short	(.L_157 - .L_156)
	.align		4
.L_156:
        /*0310*/ 	.word	index@(_ZN4mmha33masked_multihead_attention_kernelItLi48ELi64ELi4ELi8ELi64ELb0ELb0EEEv26Multihead_attention_paramsIT_XT5_EE)
        /*0314*/ 	.word	0x00000000


	//----- nvinfo : EIATTR_MIN_STACK_SIZE
	.align		4
.L_157:
        /*0318*/ 	.byte	0x04, 0x12
        /*031a*/ 	.short	(.L_159 - .L_158)
	.align		4
.L_158:
        /*031c*/ 	.word	index@(_ZN4mmha33masked_multihead_attention_kernelIfLi48ELi64ELi1ELi16ELi256ELb0ELb1EEEv26Multihead_attention_paramsIT_XT5_EE)
        /*0320*/ 	.word	0x00000000


	//----- nvinfo : EIATTR_MIN_STACK_SIZE
	.align		4
.L_159:
        /*0324*/ 	.byte	0x04, 0x12
        /*0326*/ 	.short	(.L_161 - .L_160)
	.align		4
.L_160:
        /*0328*/ 	.word	index@(_ZN4mmha33masked_multihead_attention_kernelIfLi48ELi64ELi2ELi16ELi128ELb0ELb1EEEv26Multihead_attention_paramsIT_XT5_EE)
        /*032c*/ 	.word	0x00000000


	//----- nvinfo : EIATTR_MIN_STACK_SIZE
	.align		4
.L_161:
        /*0330*/ 	.byte	0x04, 0x12
        /*0332*/ 	.short	(.L_163 - .L_162)
	.align		4
.L_162:
        /*0334*/ 	.word	index@(_ZN4mmha33masked_multihead_attention_kernelIfLi48ELi64ELi4ELi16ELi64ELb0ELb1EEEv26Multihead_attention_paramsIT_XT5_EE)
        /*0338*/ 	.word	0x00000000


	//----- nvinfo : EIATTR_MIN_STACK_SIZE
	.align		4
.L_163:
        /*033c*/ 	.byte	0x04, 0x12
        /*033e*/ 	.short	(.L_165 - .L_164)
	.align		4
.L_164:
        /*0340*/ 	.word	index@(_ZN4mmha33masked_multihead_attention_kernelIfLi48ELi64ELi1ELi16ELi256ELb0ELb0EEEv26Multihead_attention_paramsIT_XT5_EE)
        /*0344*/ 	.word	0x00000000


	//----- nvinfo : EIATTR_MIN_STACK_SIZE
	.align		4
.L_165:
        /*0348*/ 	.byte	0x04, 0x12
        /*034a*/ 	.short	(.L_167 - .L_166)
	.align		4
.L_166:
        /*034c*/ 	.word	index@(_ZN4mmha33masked_multihead_attention_kernelIfLi48ELi64ELi2ELi16ELi128ELb0ELb0EEEv26Multihead_attention_paramsIT_XT5_EE)
        /*0350*/ 	.word	0x00000000


	//----- nvinfo : EIATTR_MIN_STACK_SIZE
	.align		4
.L_167:
        /*0354*/ 	.byte	0x04, 0x12
        /*0356*/ 	.short	(.L_169 - .L_168)
	.align		4
.L_168:
        /*0358*/ 	.word	index@(_ZN4mmha33masked_multihead_attention_kernelIfLi48ELi64ELi4ELi16ELi64ELb0ELb0EEEv26Multihead_attention_paramsIT_XT5_EE)
        /*035c*/ 	.word	0x00000000
.L_169:


//--------------------- .nv.compat                --------------------------
	.section	.nv.compat,"",@"SHT_CUDA_COMPAT_INFO"
	.align	4
        /*0000*/ 	.byte	0x02, 0x09, 0x01, 0x00, 0x02, 0x02, 0x01, 0x00, 0x02, 0x05, 0x05, 0x00, 0x03, 0x07, 0x01, 0x01
        /*0010*/ 	.byte	0x02, 0x03, 0x00, 0x00, 0x02, 0x06, 0x01, 0x00, 0x04, 0x0b, 0x08, 0x00, 0x09, 0x00, 0x00, 0x00
        /*0020*/ 	.byte	0x00, 0x00, 0x00, 0x00


//--------------------- .nv.info._ZN4mmha33masked_multihead_attention_kernelItLi48ELi64ELi1ELi8ELi256ELb1ELb1EEEv26Multihead_attention_paramsIT_XT5_EE --------------------------
	.section	.nv.info._ZN4mmha33masked_multihead_attention_kernelItLi48ELi64ELi1ELi8ELi256ELb1ELb1EEEv26Multihead_attention_paramsIT_XT5_EE,"",@"SHT_CUDA_INFO"
	.sectionflags	@""
	.align	4


	//----- nvinfo : EIATTR_CUDA_API_VERSION
	.align		4
        /*0000*/ 	.byte	0x04, 0x37
        /*0002*/ 	.short	(.L_171 - .L_170)
.L_170:
        /*0004*/ 	.word	0x00000082


	//----- nvinfo : EIATTR_KPARAM_INFO
	.align		4
.L_171:
        /*0008*/ 	.byte	0x04, 0x17
        /*000a*/ 	.short	(.L_173 - .L_172)
.L_172:
        /*000c*/ 	.word	0x00000000
        /*0010*/ 	.short	0x0000
        /*0012*/ 	.short	0x0000
        /*0014*/ 	.byte	0x00, 0xf0, 0xa1, 0x04


	//----- nvinfo : EIATTR_SPARSE_MMA_MASK
	.align		4
.L_173:
        /*0018*/ 	.byte	0x03, 0x50
        /*001a*/ 	.short	0x0000


	//----- nvinfo : EIATTR_MAXREG_COUNT
	.align		4
        /*001c*/ 	.byte	0x03, 0x1b
        /*001e*/ 	.short	0x00ff


	//----- nvinfo : EIATTR_NUM_BARRIERS
	.align		4
        /*0020*/ 	.byte	0x02, 0x4c
        /*0022*/ 	.byte	0x01
	.zero		1


	//----- nvinfo : EIATTR_EXTERNS
	.align		4
        /*0024*/ 	.byte	0x04, 0x0f
        /*0026*/ 	.short	(.L_175 - .L_174)


	//   ....[0]....
	.align		4
.L_174:
        /*0028*/ 	.word	index@(__assertfail)


	//----- nvinfo : EIATTR_MERCURY_ISA_VERSION
	.align		4
.L_175:
        /*002c*/ 	.byte	0x03, 0x5f
        /*002e*/ 	.short	0x0101


	//----- nvinfo : EIATTR_INT_WARP_WIDE_INSTR_OFFSETS
	.align		4
        /*0030*/ 	.byte	0x04, 0x31
        /*0032*/ 	.short	(.L_177 - .L_176)


	//   ....[0]....
.L_176:
        /*0034*/ 	.word	0x000009b0


	//----- nvinfo : EIATTR_COOP_GROUP_MASK_REGIDS
	.align		4
.L_177:
        /*0038*/ 	.byte	0x04, 0x29
        /*003a*/ 	.short	(.L_179 - .L_178)


	//   ....[0]....
.L_178:
        /*003c*/ 	.word	0xffffffff


	//   ....[1]....
        /*0040*/ 	.word	0xffffffff


	//   ....[2]....
        /*0044*/ 	.word	0xffffffff


	//   ....[3]....
        /*0048*/ 	.word	0xffffffff


	//   ....[4]....
        /*004c*/ 	.word	0xffffffff


	//   ....[5]....
        /*0050*/ 	.word	0xffffffff


	//   ....[6]....
        /*0054*/ 	.word	0xffffffff


	//   ....[7]....
        /*0058*/ 	.word	0xffffffff


	//   ....[8]....
        /*005c*/ 	.word	0xffffffff


	//   ....[9]....
        /*0060*/ 	.word	0xffffffff


	//   ....[10]....
        /*0064*/ 	.word	0xffffffff


	//   ....[11]....
        /*0068*/ 	.word	0xffffffff


	//   ....[12]....
        /*006c*/ 	.word	0xffffffff


	//   ....[13]....
        /*0070*/ 	.word	0xffffffff


	//   ....[14]....
        /*0074*/ 	.word	0xffffffff


	//   ....[15]....
        /*0078*/ 	.word	0xffffffff


	//   ....[16]....
        /*007c*/ 	.word	0xffffffff


	//   ....[17]....
        /*0080*/ 	.word	0xffffffff


	//   ....[18]....
        /*0084*/ 	.word	0xffffffff


	//   ....[19]....
        /*0088*/ 	.word	0xffffffff


	//   ....[20]....
        /*008c*/ 	.word	0xffffffff


	//   ....[21]....
        /*0090*/ 	.word	0xffffffff


	//   ....[22]....
        /*0094*/ 	.word	0xffffffff


	//   ....[23]....
        /*0098*/ 	.word	0x0500000f


	//   ....[24]....
        /*009c*/ 	.word	0x0500000f


	//   ....[25]....
        /*00a0*/ 	.word	0x0500000f


	//   ....[26]....
        /*00a4*/ 	.word	0x0500000f


	//   ....[27]....
        /*00a8*/ 	.word	0x0500000f


	//----- nvinfo : EIATTR_COOP_GROUP_INSTR_OFFSETS
	.align		4
.L_179:
        /*00ac*/ 	.byte	0x04, 0x28
        /*00ae*/ 	.short	(.L_181 - .L_180)


	//   ....[0]....
.L_180:
        /*00b0*/ 	.word	0x00001bc0


	//   ....[1]....
        /*00b4*/ 	.word	0x00001be0


	//   ....[2]....
        /*00b8*/ 	.word	0x00001c00


	//   ....[3]....
        /*00bc*/ 	.word	0x00001c20


	//   ....[4]....
        /*00c0*/ 	.word	0x00001c40


	//   ....[5]....
        /*00c4*/ 	.word	0x000046f0


	//   ....[6]....
        /*00c8*/ 	.word	0x00004790


	//   ....[7]....
        /*00cc*/ 	.word	0x000047f0


	//   ....[8]....
        /*00d0*/ 	.word	0x00004820


	//   ....[9]....
        /*00d4*/ 	.word	0x00004840


	//   ....[10]....
        /*00d8*/ 	.word	0x00004890


	//   ....[11]....
        /*00dc*/ 	.word	0x000048b0


	//   ....[12]....
        /*00e0*/ 	.word	0x000048f0


	//   ....[13]....
        /*00e4*/ 	.word	0x00004950


	//   ....[14]....
        /*00e8*/ 	.word	0x00005e20


	//   ....[15]....
        /*00ec*/ 	.word	0x00005eb0


	//   ....[16]....
        /*00f0*/ 	.word	0x00005f20


	//   ....[17]....
        /*00f4*/ 	.word	0x00005f40


	//   ....[18]....
        /*00f8*/ 	.word	0x00005f60


	//   ....[19]....
        /*00fc*/ 	.word	0x00005fd0


	//   ....[20]....
        /*0100*/ 	.word	0x00005ff0


	//   ....[21]....
        /*0104*/ 	.word	0x00006010


	//   ....[22]....
        /*0108*/ 	.word	0x00006030


	//   ....[23]....
        /*010c*/ 	.word	0x00009ac0


	//   ....[24]....
        /*0110*/ 	.word	0x00009b20


	//   ....[25]....
        /*0114*/ 	.word	0x00009b80


	//   ....[26]....
        /*0118*/ 	.word	0x00009be0


	//   ....[27]....
        /*011c*/ 	.word	0x00009c40


	//----- nvinfo : EIATTR_VRC_CTA_INIT_COUNT
	.align		4
.L_181:
        /*0120*/ 	.byte	0x02, 0x4a
	.zero		1
	.zero		1


	//----- nvinfo : EIATTR_SYSCALL_OFFSETS
	.align		4
        /*0124*/ 	.byte	0x04, 0x46
        /*0126*/ 	.short	(.L_183 - .L_182)


	//   ....[0]....
.L_182:
        /*0128*/ 	.word	0x000012b0


	//----- nvinfo : EIATTR_EXIT_INSTR_OFFSETS
	.align		4
.L_183:
        /*012c*/ 	.byte	0x04, 0x1c
        /*012e*/ 	.short	(.L_185 - .L_184)


	//   ....[0]....
.L_184:
        /*0130*/ 	.word	0x000000d0


	//   ....[1]....
        /*0134*/ 	.word	0x00009600


	//   ....[2]....
        /*0138*/ 	.word	0x000099b0


	//   ....[3]....
        /*013c*/ 	.word	0x00009a70


	//----- nvinfo : EIATTR_CRS_STACK_SIZE
	.align		4
.L_185:
        /*0140*/ 	.byte	0x04, 0x1e
        /*0142*/ 	.short	(.L_187 - .L_186)
.L_186:
        /*0144*/ 	.word	0x00000000


	//----- nvinfo : EIATTR_CBANK_PARAM_SIZE
	.align		4
.L_187:
        /*0148*/ 	.byte	0x03, 0x19
        /*014a*/ 	.short	0x0128


	//----- nvinfo : EIATTR_PARAM_CBANK
	.align		4
        /*014c*/ 	.byte	0x04, 0x0a
        /*014e*/ 	.short	(.L_189 - .L_188)
	.align		4
.L_188:
        /*0150*/ 	.word	index@(.nv.constant0._ZN4mmha33masked_multihead_attention_kernelItLi48ELi64ELi1ELi8ELi256ELb1ELb1EEEv26Multihead_attention_paramsIT_XT5_EE)
        /*0154*/ 	.short	0x0380
        /*0156*/ 	.short	0x0128


	//----- nvinfo : EIATTR_SW_WAR
	.align		4
.L_189:
        /*0158*/ 	.byte	0x04, 0x36
        /*015a*/ 	.short	(.L_191 - .L_190)
.L_190:
        /*015c*/ 	.word	0x00000008
.L_191:


//--------------------- .nv.info._ZN4mmha33masked_multihead_attention_kernelItLi48ELi64ELi2ELi8ELi128ELb1ELb1EEEv26Multihead_attention_paramsIT_XT5_EE --------------------------
	.section	.nv.info._ZN4mmha33masked_multihead_attention_kernelItLi48ELi64ELi2ELi8ELi128ELb1ELb1EEEv26Multihead_attention_paramsIT_XT5_EE,"",@"SHT_CUDA_INFO"
	.sectionflags	@""
	.align	4


	//----- nvinfo : EIATTR_CUDA_API_VERSION
	.align		4
        /*0000*/ 	.byte	0x04, 0x37
        /*0002*/ 	.short	(.L_193 - .L_192)
.L_192:
        /*0004*/ 	.word	0x00000082


	//----- nvinfo : EIATTR_KPARAM_INFO
	.align		4
.L_193:
        /*0008*/ 	.byte	0x04, 0x17
        /*000a*/ 	.short	(.L_195 - .L_194)
.L_194:
        /*000c*/ 	.word	0x00000000
        /*0010*/ 	.short	0x0000
        /*0012*/ 	.short	0x0000
        /*0014*/ 	.byte	0x00, 0xf0, 0xa1, 0x04


	//----- nvinfo : EIATTR_SPARSE_MMA_MASK
	.align		4
.L_195:
        /*0018*/ 	.byte	0x03, 0x50
        /*001a*/ 	.short	0x0000


	//----- nvinfo : EIATTR_MAXREG_COUNT
	.align		4
        /*001c*/ 	.byte	0x03, 0x1b
        /*001e*/ 	.short	0x00ff


	//----- nvinfo : EIATTR_NUM_BARRIERS
	.align		4
        /*0020*/ 	.byte	0x02, 0x4c
        /*0022*/ 	.byte	0x01
	.zero		1


	//----- nvinfo : EIATTR_EXTERNS
	.align		4
        /*0024*/ 	.byte	0x04, 0x0f
        /*0026*/ 	.short	(.L_197 - .L_196)


	//   ....[0]....
	.align		4
.L_196:
        /*0028*/ 	.word	index@(__assertfail)


	//----- nvinfo : EIATTR_MERCURY_ISA_VERSION
	.align		4
.L_197:
        /*002c*/ 	.byte	0x03, 0x5f
        /*002e*/ 	.short	0x0101


	//----- nvinfo : EIATTR_COOP_GROUP_MASK_REGIDS
	.align		4
        /*0030*/ 	.byte	0x04, 0x29
        /*0032*/ 	.short	(.L_199 - .L_198)


	//   ....[0]....
.L_198:
        /*0034*/ 	.word	0xffffffff


	//   ....[1]....
        /*0038*/ 	.word	0xffffffff


	//   ....[2]....
        /*003c*/ 	.word	0xffffffff


	//   ....[3]....
        /*0040*/ 	.word	0xffffffff


	//   ....[4]....
        /*0044*/ 	.word	0xffffffff


	//   ....[5]....
        /*0048*/ 	.word	0xffffffff


	//   ....[6]....
        /*004c*/ 	.word	0xffffffff


	//   ....[7]....
        /*0050*/ 	.word	0xffffffff


	//   ....[8]....
        /*0054*/ 	.word	0xffffffff


	//   ....[9]....
        /*0058*/ 	.word	0xffffffff


	//   ....[10]....
        /*005c*/ 	.word	0xffffffff


	//   ....[11]....
        /*0060*/ 	.word	0xffffffff


	//   ....[12]....
        /*0064*/ 	.word	0xffffffff


	//   ....[13]....
        /*0068*/ 	.word	0xffffffff


	//   ....[14]....
        /*006c*/ 	.word	0xffffffff


	//   ....[15]....
        /*0070*/ 	.word	0xffffffff


	//   ....[16]....
        /*0074*/ 	.word	0xffffffff


	//   ....[17]....
        /*0078*/ 	.word	0xffffffff


	//   ....[18]....
        /*007c*/ 	.word	0xffffffff


	//   ....[19]....
        /*0080*/ 	.word	0xffffffff


	//   ....[20]....
        /*0084*/ 	.word	0xffffffff


	//   ....[21]....
        /*0088*/ 	.word	0x0500000f


	//   ....[22]....
        /*008c*/ 	.word	0x0500000f


	//   ....[23]....
        /*0090*/ 	.word	0x0500000f


	//   ....[24]....
        /*0094*/ 	.word	0x0500000f


	//   ....[25]....
        /*0098*/ 	.word	0x0500000f


	//   ....[26]....
        /*009c*/ 	.word	0x0500000f


	//   ....[27]....
        /*00a0*/ 	.word	0x0500000f


	//   ....[28]....
        /*00a4*/ 	.word	0x0500000f


	//   ....[29]....
        /*00a8*/ 	.word	0x0500000f


	//   ....[30]....
        /*00ac*/ 	.word	0x0500000f


	//----- nvinfo : EIATTR_COOP_GROUP_INSTR_OFFSETS
	.align		4
.L_199:
        /*00b0*/ 	.byte	0x04, 0x28
        /*00b2*/ 	.short	(.L_201 - .L_200)


	//   ....[0]....
.L_200:
        /*00b4*/ 	.word	0x000019b0


	//   ....[1]....
        /*00b8*/ 	.word	0x000019d0


	//   ....[2]....
        /*00bc*/ 	.word	0x000019f0


	//   ....[3]....
        /*00c0*/ 	.word	0x00001a10


	//   ....[4]....
        /*00c4*/ 	.word	0x00001a30


	//   ....[5]....
        /*00c8*/ 	.word	0x00003d00


	//   ....[6]....
        /*00cc*/ 	.word	0x00004020


	//   ....[7]....
        /*00d0*/ 	.word	0x00004040


	//   ....[8]....
        /*00d4*/ 	.word	0x00004060


	//   ....[9]....
        /*00d8*/ 	.word	0x00004080


	//   ....[10]....
        /*00dc*/ 	.word	0x00004190


	//   ....[11]....
        /*00e0*/ 	.word	0x000041c0


	//   ....[12]....
        /*00e4*/ 	.word	0x000041f0


	//   ....[13]....
        /*00e8*/ 	.word	0x00005670


	//   ....[14]....
        /*00ec*/ 	.word	0x00005700


	//   ....[15]....
        /*00f0*/ 	.word	0x00005770


	//   ....[16]....
        /*00f4*/ 	.word	0x00005790


	//   ....[17]....
        /*00f8*/ 	.word	0x000057b0


	//   ....[18]....
        /*00fc*/ 	.word	0x00005820


	//   ....[19]....
        /*0100*/ 	.word	0x00005840


	//   ....[20]....
        /*0104*/ 	.word	0x00005860


	//   ....[21]....
        /*0108*/ 	.word	0x00008e20


	//   ....[22]....
        /*010c*/ 	.word	0x00008e80


	//   ....[23]....
        /*0110*/ 	.word	0x00008ee0


	//   ....[24]....
        /*0114*/ 	.word	0x00008f40


	//   ....[25]....
        /*0118*/ 	.word	0x00008fa0


	//   ....[26]....
        /*011c*/ 	.word	0x00009020


	//   ....[27]....
        /*0120*/ 	.word	0x000090c0


	//   ....[28]....
        /*0124*/ 	.word	0x00009140


	//   ....[29]....
        /*0128*/ 	.word	0x000091a0


	//   ....[30]....
        /*012c*/ 	.word	0x00009200


	//----- nvinfo : EIATTR_VRC_CTA_INIT_COUNT
	.align		4
.L_201:
        /*0130*/ 	.byte	0x02, 0x4a
	.zero		1
	.zero		1


	//----- nvinfo : EIATTR_SYSCALL_OFFSETS
	.align		4
        /*0134*/ 	.byte	0x04, 0x46
        /*0136*/ 	.short	(.L_203 - .L_202)


	//   ....[0]....
.L_202:
        /*0138*/ 	.word	0x000010c0


	//----- nvinfo : EIATTR_EXIT_INSTR_OFFSETS
	.align		4
.L_203:
        /*013c*/ 	.byte	0x04, 0x1c
        /*013e*/ 	.short	(.L_205 - .L_204)


	//   ....[0]....
.L_204:
        /*0140*/ 	.word	0x000000b0


	//   ....[1]....
        /*0144*/ 	.word	0x00008960


	//   ....[2]....
        /*0148*/ 	.word	0x00008d10


	//   ....[3]....
        /*014c*/ 	.word	0x00008dd0


	//----- nvinfo : EIATTR_CRS_STACK_SIZE
	.align		4
.L_205:
        /*0150*/ 	.byte	0x04, 0x1e
        /*0152*/ 	.short	(.L_207 - .L_206)
.L_206:
        /*0154*/ 	.word	0x00000000


	//----- nvinfo : EIATTR_CBANK_PARAM_SIZE
	.align		4
.L_207:
        /*0158*/ 	.byte	0x03, 0x19
        /*015a*/ 	.short	0x0128


	//----- nvinfo : EIATTR_PARAM_CBANK
	.align		4
        /*015c*/ 	.byte	0x04, 0x0a
        /*015e*/ 	.short	(.L_209 - .L_208)
	.align		4
.L_208:
        /*0160*/ 	.word	index@(.nv.constant0._ZN4mmha33masked_multihead_attention_kernelItLi48ELi64ELi2ELi8ELi128ELb1ELb1EEEv26Multihead_attention_paramsIT_XT5_EE)
        /*0164*/ 	.short	0x0380
        /*0166*/ 	.short	0x0128


	//----- nvinfo : EIATTR_SW_WAR
	.align		4
.L_209:
        /*0168*/ 	.byte	0x04, 0x36
        /*016a*/ 	.short	(.L_211 - .L_210)
.L_210:
        /*016c*/ 	.word	0x00000008
.L_211:


//--------------------- .nv.info._ZN4mmha33masked_multihead_attention_kernelItLi48ELi64ELi4ELi8ELi64ELb1ELb1EEEv26Multihead_attention_paramsIT_XT5_EE --------------------------
	.section	.nv.info._ZN4mmha33masked_multihead_attention_kernelItLi48ELi64ELi4ELi8ELi64ELb1ELb1EEEv26Multihead_attention_paramsIT_XT5_EE,"",@"SHT_CUDA_INFO"
	.sectionflags	@""
	.align	4


	//----- nvinfo : EIATTR_CUDA_API_VERSION
	.align		4
        /*0000*/ 	.byte	0x04, 0x37
        /*0002*/ 	.short	(.L_213 - .L_212)
.L_212:
        /*0004*/ 	.word	0x00000082


	//----- nvinfo : EIATTR_KPARAM_INFO
	.align		4
.L_213:
        /*0008*/ 	.byte	0x04, 0x17
        /*000a*/ 	.short	(.L_215 - .L_214)
.L_214:
        /*000c*/ 	.word	0x00000000
        /*0010*/ 	.short	0x0000
        /*0012*/ 	.short	0x0000
        /*0014*/ 	.byte	0x00, 0xf0, 0xa1, 0x04


	//----- nvinfo : EIATTR_SPARSE_MMA_MASK
	.align		4
.L_215:
        /*0018*/ 	.byte	0x03, 0x50
        /*001a*/ 	.short	0x0000


	//----- nvinfo : EIATTR_MAXREG_COUNT
	.align		4
        /*001c*/ 	.byte	0x03, 0x1b
        /*001e*/ 	.short	0x00ff


	//----- nvinfo : EIATTR_NUM_BARRIERS
	.align		4
        /*0020*/ 	.byte	0x02, 0x4c
        /*0022*/ 	.byte	0x01
	.zero		1


	//----- nvinfo : EIATTR_EXTERNS
	.align		4
        /*0024*/ 	.byte	0x04, 0x0f
        /*0026*/ 	.short	(.L_217 - .L_216)


	//   ....[0]....
	.align		4
.L_216:
        /*0028*/ 	.word	index@(__assertfail)


	//----- nvinfo : EIATTR_MERCURY_ISA_VERSION
	.align		4
.L_217:
        /*002c*/ 	.byte	0x03, 0x5f
        /*002e*/ 	.short	0x0101


	//----- nvinfo : EIATTR_INT_WARP_WIDE_INSTR_OFFSETS
	.align		4
        /*0030*/ 	.byte	0x04, 0x31
        /*0032*/ 	.short	(.L_219 - .L_218)


	//   ....[0]....
.L_218:
        /*0034*/ 	.word	0x00000980


	//----- nvinfo : EIATTR_COOP_GROUP_MASK_REGIDS
	.align		4
.L_219:
        /*0038*/ 	.byte	0x04, 0x29
        /*003a*/ 	.short	(.L_221 - .L_220)


	//   ....[0]....
.L_220:
        /*003c*/ 	.word	0xffffffff


	//   ....[1]....
        /*0040*/ 	.word	0xffffffff


	//   ....[2]....
        /*0044*/ 	.word	0xffffffff


	//   ....[3]....
        /*0048*/ 	.word	0xffffffff


	//   ....[4]....
        /*004c*/ 	.word	0xffffffff


	//   ....[5]....
        /*0050*/ 	.word	0xffffffff


	//   ....[6]....
        /*0054*/ 	.word	0xffffffff


	//   ....[7]....
        /*0058*/ 	.word	0xffffffff


	//   ....[8]....
        /*005c*/ 	.word	0xffffffff


	//   ....[9]....
        /*0060*/ 	.word	0xffffffff


	//   ....[10]....
        /*0064*/ 	.word	0xffffffff


	//   ....[11]....
        /*0068*/ 	.word	0xffffffff


	//   ....[12]....
        /*006c*/ 	.word	0xffffffff


	//   ....[13]....
        /*0070*/ 	.word	0xffffffff


	//   ....[14]....
        /*0074*/ 	.word	0xffffffff


	//   ....[15]....
        /*0078*/ 	.word	0xffffffff


	//   ....[16]....
        /*007c*/ 	.word	0xffffffff


	//   ....[17]....
        /*0080*/ 	.word	0xffffffff


	//   ....[18]....
        /*0084*/ 	.word	0xffffffff


	//   ....[19]....
        /*0088*/ 	.word	0x0500000f


	//   ....[20]....
        /*008c*/ 	.word	0x0500000f


	//   ....[21]....
        /*0090*/ 	.word	0x0500000f


	//   ....[22]....
        /*0094*/ 	.word	0x0500000f


	//   ....[23]....
        /*0098*/ 	.word	0x0500000f


	//   ....[24]....
        /*009c*/ 	.word	0x0500000f


	//   ....[25]....
        /*00a0*/ 	.word	0x0500000f


	//   ....[26]....
        /*00a4*/ 	.word	0x0500000f


	//   ....[27]....
        /*00a8*/ 	.word	0x0500000f


	//   ....[28]....
        /*00ac*/ 	.word	0x0500000f


	//----- nvinfo : EIATTR_COOP_GROUP_INSTR_OFFSETS
	.align		4
.L_221:
        /*00b0*/ 	.byte	0x04, 0x28
        /*00b2*/ 	.short	(.L_223 - .L_222)


	//   ....[0]....
.L_222:
        /*00b4*/ 	.word	0x00001b90


	//   ....[1]....
        /*00b8*/ 	.word	0x00001bb0


	//   ....[2]....
        /*00bc*/ 	.word	0x00001bd0


	//   ....[3]....
        /*00c0*/ 	.word	0x00001bf0


	//   ....[4]....
        /*00c4*/ 	.word	0x00001c10


	//   ....[5]....
        /*00c8*/ 	.word	0x000035a0


	//   ....[6]....
        /*00cc*/ 	.word	0x000035c0


	//   ....[7]....
        /*00d0*/ 	.word	0x000038e0


	//   ....[8]....
        /*00d4*/ 	.word	0x00003900


	//   ....[9]....
        /*00d8*/ 	.word	0x00003920


	//   ....[10]....
        /*00dc*/ 	.word	0x00003a30


	//   ....[11]....
        /*00e0*/ 	.word	0x00003a70


	//   ....[12]....
        /*00e4*/ 	.word	0x00004f30


	//   ....[13]....
        /*00e8*/ 	.word	0x00004fb0


	//   ....[14]....
        /*00ec*/ 	.word	0x00005020


	//   ....[15]....
        /*00f0*/ 	.word	0x00005040


	//   ....[16]....
        /*00f4*/ 	.word	0x00005060


	//   ....[17]....
        /*00f8*/ 	.word	0x000050d0


	//   ....[18]....
        /*00fc*/ 	.word	0x000050f0


	//   ....[19]....
        /*0100*/ 	.word	0x00008700


	//   ....[20]....
        /*0104*/ 	.word	0x00008760


	//   ....[21]....
        /*0108*/ 	.word	0x000087c0


	//   ....[22]....
        /*010c*/ 	.word	0x00008820


	//   ....[23]....
        /*0110*/ 	.word	0x00008880


	//   ....[24]....
        /*0114*/ 	.word	0x00008900


	//   ....[25]....
        /*0118*/ 	.word	0x00008980


	//   ....[26]....
        /*011c*/ 	.word	0x00008a10


	//   ....[27]....
        /*0120*/ 	.word	0x00008a90


	//   ....[28]....
        /*0124*/ 	.word	0x00008af0


	//----- nvinfo : EIATTR_VRC_CTA_INIT_COUNT
	.align		4
.L_223:
        /*0128*/ 	.byte	0x02, 0x4a
	.zero		1
	.zero		1


	//----- nvinfo : EIATTR_SYSCALL_OFFSETS
	.align		4
        /*012c*/ 	.byte	0x04, 0x46
        /*012e*/ 	.short	(.L_225 - .L_224)


	//   ....[0]....
.L_224:
        /*0130*/ 	.word	0x00001280


	//----- nvinfo : EIATTR_EXIT_INSTR_OFFSETS
	.align		4
.L_225:
        /*0134*/ 	.byte	0x04, 0x1c
        /*0136*/ 	.short	(.L_227 - .L_226)


	//   ....[0]....
.L_226:
        /*0138*/ 	.word	0x000000d0


	//   ....[1]....
        /*013c*/ 	.word	0x00008240


	//   ....[2]....
        /*0140*/ 	.word	0x000085f0


	//   ....[3]....
        /*0144*/ 	.word	0x000086b0


	//----- nvinfo : EIATTR_CRS_STACK_SIZE
	.align		4
.L_227:
        /*0148*/ 	.byte	0x04, 0x1e
        /*014a*/ 	.short	(.L_229 - .L_228)
.L_228:
        /*014c*/ 	.word	0x00000000


	//----- nvinfo : EIATTR_CBANK_PARAM_SIZE
	.align		4
.L_229:
        /*0150*/ 	.byte	0x03, 0x19
        /*0152*/ 	.short	0x0128


	//----- nvinfo : EIATTR_PARAM_CBANK
	.align		4
        /*0154*/ 	.byte	0x04, 0x0a
        /*0156*/ 	.short	(.L_231 - .L_230)
	.align		4
.L_230:
        /*0158*/ 	.word	index@(.nv.constant0._ZN4mmha33masked_multihead_attention_kernelItLi48ELi64ELi4ELi8ELi64ELb1ELb1EEEv26Multihead_attention_paramsIT_XT5_EE)
        /*015c*/ 	.short	0x0380
        /*015e*/ 	.short	0x0128


	//----- nvinfo : EIATTR_SW_WAR
	.align		4
.L_231:
        /*0160*/ 	.byte	0x04, 0x36
        /*0162*/ 	.short	(.L_233 - .L_232)
.L_232:
        /*0164*/ 	.word	0x00000008
.L_233:


//--------------------- .nv.info._ZN4mmha33masked_multihead_attention_kernelItLi48ELi64ELi1ELi8ELi256ELb1ELb0EEEv26Multihead_attention_paramsIT_XT5_EE --------------------------
	.section	.nv.info._ZN4mmha33masked_multihead_attention_kernelItLi48ELi64ELi1ELi8ELi256ELb1ELb0EEEv26Multihead_attention_paramsIT_XT5_EE,"",@"SHT_CUDA_INFO"
	.sectionflags	@""
	.align	4


	//----- nvinfo : EIATTR_CUDA_API_VERSION
	.align		4
        /*0000*/ 	.byte	0x04, 0x37
        /*0002*/ 	.short	(.L_235 - .L_234)
.L_234:
        /*0004*/ 	.word	0x00000082


	//----- nvinfo : EIATTR_KPARAM_INFO
	.align		4
.L_235:
        /*0008*/ 	.byte	0x04, 0x17
        /*000a*/ 	.short	(.L_237 - .L_236)
.L_236:
        /*000c*/ 	.word	0x00000000
        /*0010*/ 	.short	0x0000
        /*0012*/ 	.short	0x0000
        /*0014*/ 	.byte	0x00, 0xf0, 0xa1, 0x04


	//----- nvinfo : EIATTR_SPARSE_MMA_MASK
	.align		4
.L_237:
        /*0018*/ 	.byte	0x03, 0x50
        /*001a*/ 	.short	0x0000


	//----- nvinfo : EIATTR_MAXREG_COUNT
	.align		4
        /*001c*/ 	.byte	0x03, 0x1b
        /*001e*/ 	.short	0x00ff


	//----- nvinfo : EIATTR_NUM_BARRIERS
	.align		4
        /*0020*/ 	.byte	0x02, 0x4c
        /*0022*/ 	.byte	0x01
	.zero		1


	//----- nvinfo : EIATTR_EXTERNS
	.align		4
        /*0024*/ 	.byte	0x04, 0x0f
        /*0026*/ 	.short	(.L_239 - .L_238)


	//   ....[0]....
	.align		4
.L_238:
        /*0028*/ 	.word	index@(__assertfail)


	//----- nvinfo : EIATTR_MERCURY_ISA_VERSION
	.align		4
.L_239:
        /*002c*/ 	.byte	0x03, 0x5f
        /*002e*/ 	.short	0x0101


	//----- nvinfo : EIATTR_INT_WARP_WIDE_INSTR_OFFSETS
	.align		4
        /*0030*/ 	.byte	0x04, 0x31
        /*0032*/ 	.short	(.L_241 - .L_240)


	//   ....[0]....
.L_240:
        /*0034*/ 	.word	0x000009b0


	//----- nvinfo : EIATTR_COOP_GROUP_MASK_REGIDS
	.align		4
.L_241:
        /*0038*/ 	.byte	0x04, 0x29
        /*003a*/ 	.short	(.L_243 - .L_242)


	//   ....[0]....
.L_242:
        /*003c*/ 	.word	0xffffffff


	//   ....[1]....
        /*0040*/ 	.word	0xffffffff


	//   ....[2]....
        /*0044*/ 	.word	0xffffffff


	//   ....[3]....
        /*0048*/ 	.word	0xffffffff


	//   ....[4]....
        /*004c*/ 	.word	0xffffffff


	//   ....[5]....
        /*0050*/ 	.word	0xffffffff


	//   ....[6]....
        /*0054*/ 	.word	0xffffffff


	//   ....[7]....
        /*0058*/ 	.word	0xffffffff


	//   ....[8]....
        /*005c*/ 	.word	0xffffffff


	//   ....[9]....
        /*0060*/ 	.word	0xffffffff


	//   ....[10]....
        /*0064*/ 	.word	0xffffffff


	//   ....[11]....
        /*0068*/ 	.word	0xffffffff


	//   ....[12]....
        /*006c*/ 	.word	0xffffffff


	//   ....[13]....
        /*0070*/ 	.word	0xffffffff


	//   ....[14]....
        /*0074*/ 	.word	0xffffffff


	//   ....[15]....
        /*0078*/ 	.word	0xffffffff


	//   ....[16]....
        /*007c*/ 	.word	0xffffffff


	//   ....[17]....
        /*0080*/ 	.word	0xffffffff


	//   ....[18]....
        /*0084*/ 	.word	0xffffffff


	//   ....[19]....
        /*0088*/ 	.word	0xffffffff


	//   ....[20]....
        /*008c*/ 	.word	0xffffffff


	//   ....[21]....
        /*0090*/ 	.word	0xffffffff


	//   ....[22]....
        /*0094*/ 	.word	0xffffffff


	//   ....[23]....
        /*0098*/ 	.word	0x0500000f


	//   ....[24]....
        /*009c*/ 	.word	0x0500000f


	//   ....[25]....
        /*00a0*/ 	.word	0x0500000f


	//   ....[26]....
        /*00a4*/ 	.word	0x0500000f


	//   ....[27]....
        /*00a8*/ 	.word	0x0500000f


	//----- nvinfo : EIATTR_COOP_GROUP_INSTR_OFFSETS
	.align		4
.L_243:
        /*00ac*/ 	.byte	0x04, 0x28
        /*00ae*/ 	.short	(.L_245 - .L_244)


	//   ....[0]....
.L_244:
        /*00b0*/ 	.word	0x00001bd0


	//   ....[1]....
        /*00b4*/ 	.word	0x00001bf0


	//   ....[2]....
        /*00b8*/ 	.word	0x00001c10


	//   ....[3]....
        /*00bc*/ 	.word	0x00001c30


	//   ....[4]....
        /*00c0*/ 	.word	0x00001c50


	//   ....[5]....
        /*00c4*/ 	.word	0x00003ee0


	//   ....[6]....
        /*00c8*/ 	.word	0x00003f50


	//   ....[7]....
        /*00cc*/ 	.word	0x00003f80


	//   ....[8]....
        /*00d0*/ 	.word	0x00003fa0


	//   ....[9]....
        /*00d4*/ 	.word	0x00003fd0


	//   ....[10]....
        /*00d8*/ 	.word	0x00004050


	//   ....[11]....
        /*00dc*/ 	.word	0x00004070


	//   ....[12]....
        /*00e0*/ 	.word	0x000040a0


	//   ....[13]....
        /*00e4*/ 	.word	0x000040e0


	//   ....[14]....
        /*00e8*/ 	.word	0x000055b0


	//   ....[15]....
        /*00ec*/ 	.word	0x00005630


	//   ....[16]....
        /*00f0*/ 	.word	0x000056a0


	//   ....[17]....
        /*00f4*/ 	.word	0x000056c0


	//   ....[18]....
        /*00f8*/ 	.word	0x000056e0


	//   ....[19]....
        /*00fc*/ 	.word	0x00005750


	//   ....[20]....
        /*0100*/ 	.word	0x00005770


	//   ....[21]....
        /*0104*/ 	.word	0x00005790


	//   ....[22]....
        /*0108*/ 	.word	0x000057b0


	//   ....[23]....
        /*010c*/ 	.word	0x00009610


	//   ....[24]....
        /*0110*/ 	.word	0x00009670


	//   ....[25]....
        /*0114*/ 	.word	0x000096d0


	//   ....[26]....
        /*0118*/ 	.word	0x00009730


	//   ....[27]....
        /*011c*/ 	.word	0x00009790


	//----- nvinfo : EIATTR_VRC_CTA_INIT_COUNT
	.align		4
.L_245:
        /*0120*/ 	.byte	0x02, 0x4a
	.zero		1
	.zero		1


	//----- nvinfo : EIATTR_SYSCALL_OFFSETS
	.align		4
        /*0124*/ 	.byte	0x04, 0x46
        /*0126*/ 	.short	(.L_247 - .L_246)


	//   ....[0]....
.L_246:
        /*0128*/ 	.word	0x000012b0


	//----- nvinfo : EIATTR_EXIT_INSTR_OFFSETS
	.align		4
.L_247:
        /*012c*/ 	.byte	0x04, 0x1c
        /*012e*/ 	.short	(.L_249 - .L_248)


	//   ....[0]....
.L_248:
        /*0130*/ 	.word	0x000000d0


	//   ....[1]....
        /*0134*/ 	.word	0x00009150


	//   ....[2]....
        /*0138*/ 	.word	0x00009500


	//   ....[3]....
        /*013c*/ 	.word	0x000095c0


	//----- nvinfo : EIATTR_CRS_STACK_SIZE
	.align		4
.L_249:
        /*0140*/ 	.byte	0x04, 0x1e
        /*0142*/ 	.short	(.L_251 - .L_250)
.L_250:
        /*0144*/ 	.word	0x00000000


	//----- nvinfo : EIATTR_CBANK_PARAM_SIZE
	.align		4
.L_251:
        /*0148*/ 	.byte	0x03, 0x19
        /*014a*/ 	.short	0x0128


	//----- nvinfo : EIATTR_PARAM_CBANK
	.align		4
        /*014c*/ 	.byte	0x04, 0x0a
        /*014e*/ 	.short	(.L_253 - .L_252)
	.align		4
.L_252:
        /*0150*/ 	.word	index@(.nv.constant0._ZN4mmha33masked_multihead_attention_kernelItLi48ELi64ELi1ELi8ELi256ELb1ELb0EEEv26Multihead_attention_paramsIT_XT5_EE)
        /*0154*/ 	.short	0x0380
        /*0156*/ 	.short	0x0128


	//----- nvinfo : EIATTR_SW_WAR
	.align		4
.L_253:
        /*0158*/ 	.byte	0x04, 0x36
        /*015a*/ 	.short	(.L_255 - .L_254)
.L_254:
        /*015c*/ 	.word	0x00000008
.L_255:


//--------------------- .nv.info._ZN4mmha33masked_multihead_attention_kernelItLi48ELi64ELi2ELi8ELi128ELb1ELb0EEEv26Multihead_attention_paramsIT_XT5_EE --------------------------
	.section	.nv.info._ZN4mmha33masked_multihead_attention_kernelItLi48ELi64ELi2ELi8ELi128ELb1ELb0EEEv26Multihead_attention_paramsIT_XT5_EE,"",@"SHT_CUDA_INFO"
	.sectionflags	@""
	.align	4


	//----- nvinfo : EIATTR_CUDA_API_VERSION
	.align		4
        /*0000*/ 	.byte	0x04, 0x37
        /*0002*/ 	.short	(.L_257 - .L_256)
.L_256:
        /*0004*/ 	.word	0x00000082


	//----- nvinfo : EIATTR_KPARAM_INFO
	.align		4
.L_257:
        /*0008*/ 	.byte	0x04, 0x17
        /*000a*/ 	.short	(.L_259 - .L_258)
.L_258:
        /*000c*/ 	.word	0x00000000
        /*0010*/ 	.short	0x0000
        /*0012*/ 	.short	0x0000
        /*0014*/ 	.byte	0x00, 0xf0, 0xa1, 0x04


	//----- nvinfo : EIATTR_SPARSE_MMA_MASK
	.align		4
.L_259:
        /*0018*/ 	.byte	0x03, 0x50
        /*001a*/ 	.short	0x0000


	//----- nvinfo : EIATTR_MAXREG_COUNT
	.align		4
        /*001c*/ 	.byte	0x03, 0x1b
        /*001e*/ 	.short	0x00ff


	//----- nvinfo : EIATTR_NUM_BARRIERS
	.align		4
        /*0020*/ 	.byte	0x02, 0x4c
        /*0022*/ 	.byte	0x01
	.zero		1


	//----- nvinfo : EIATTR_EXTERNS
	.align		4
        /*0024*/ 	.byte	0x04, 0x0f
        /*0026*/ 	.short	(.L_261 - .L_260)


	//   ....[0]....
	.align		4
.L_260:
        /*0028*/ 	.word	index@(__assertfail)


	//----- nvinfo : EIATTR_MERCURY_ISA_VERSION
	.align		4
.L_261:
        /*002c*/ 	.byte	0x03, 0x5f
        /*002e*/ 	.short	0x0101


	//----- nvinfo : EIATTR_INT_WARP_WIDE_INSTR_OFFSETS
	.align		4
        /*0030*/ 	.byte	0x04, 0x31
        /*0032*/ 	.short	(.L_263 - .L_262)


	//   ....[0]....
.L_262:
        /*0034*/ 	.word	0x000009e0


	//----- nvinfo : EIATTR_COOP_GROUP_MASK_REGIDS
	.align		4
.L_263:
        /*0038*/ 	.byte	0x04, 0x29
        /*003a*/ 	.short	(.L_265 - .L_264)


	//   ....[0]....
.L_264:
        /*003c*/ 	.word	0xffffffff


	//   ....[1]....
        /*0040*/ 	.word	0xffffffff


	//   ....[2]....
        /*0044*/ 	.word	0xffffffff


	//   ....[3]....
        /*0048*/ 	.word	0xffffffff


	//   ....[4]....
        /*004c*/ 	.word	0xffffffff


	//   ....[5]....
        /*0050*/ 	.word	0xffffffff


	//   ....[6]....
        /*0054*/ 	.word	0xffffffff


	//   ....[7]....
        /*0058*/ 	.word	0xffffffff


	//   ....[8]....
        /*005c*/ 	.word	0xffffffff


	//   ....[9]....
        /*0060*/ 	.word	0xffffffff


	//   ....[10]....
        /*0064*/ 	.word	0xffffffff


	//   ....[11]....
        /*0068*/ 	.word	0xffffffff


	//   ....[12]....
        /*006c*/ 	.word	0xffffffff


	//   ....[13]....
        /*0070*/ 	.word	0xffffffff


	//   ....[14]....
        /*0074*/ 	.word	0xffffffff


	//   ....[15]....
        /*0078*/ 	.word	0xffffffff


	//   ....[16]....
        /*007c*/ 	.word	0xffffffff


	//   ....[17]....
        /*0080*/ 	.word	0xffffffff


	//   ....[18]....
        /*0084*/ 	.word	0xffffffff


	//   ....[19]....
        /*0088*/ 	.word	0xffffffff


	//   ....[20]....
        /*008c*/ 	.word	0xffffffff


	//   ....[21]....
        /*0090*/ 	.word	0x0500000f


	//   ....[22]....
        /*0094*/ 	.word	0x0500000f


	//   ....[23]....
        /*0098*/ 	.word	0x0500000f


	//   ....[24]....
        /*009c*/ 	.word	0x0500000f


	//   ....[25]....
        /*00a0*/ 	.word	0x0500000f


	//   ....[26]....
        /*00a4*/ 	.word	0x0500000f


	//   ....[27]....
        /*00a8*/ 	.word	0x0500000f


	//   ....[28]....
        /*00ac*/ 	.word	0x0500000f


	//   ....[29]....
        /*00b0*/ 	.word	0x0500000f


	//   ....[30]....
        /*00b4*/ 	.word	0x0500000f


	//----- nvinfo : EIATTR_COOP_GROUP_INSTR_OFFSETS
	.align		4
.L_265:
        /*00b8*/ 	.byte	0x04, 0x28
        /*00ba*/ 	.short	(.L_267 - .L_266)


	//   ....[0]....
.L_266:
        /*00bc*/ 	.word	0x00001bb0


	//   ....[1]....
        /*00c0*/ 	.word	0x00001bd0


	//   ....[2]....
        /*00c4*/ 	.word	0x00001bf0


	//   ....[3]....
        /*00c8*/ 	.word	0x00001c10


	//   ....[4]....
        /*00cc*/ 	.word	0x00001c30


	//   ....[5]....
        /*00d0*/ 	.word	0x00003ba0


	//   ....[6]....
        /*00d4*/ 	.word	0x00003ee0


	//   ....[7]....
        /*00d8*/ 	.word	0x00003f00


	//   ....[8]....
        /*00dc*/ 	.word	0x00003f20


	//   ....[9]....
        /*00e0*/ 	.word	0x00003f40


	//   ....[10]....
        /*00e4*/ 	.word	0x00004050


	//   ....[11]....
        /*00e8*/ 	.word	0x00004070


	//   ....[12]....
        /*00ec*/ 	.word	0x000040b0


	//   ....[13]....
        /*00f0*/ 	.word	0x00005570


	//   ....[14]....
        /*00f4*/ 	.word	0x000055f0


	//   ....[15]....
        /*00f8*/ 	.word	0x00005660


	//   ....[16]....
        /*00fc*/ 	.word	0x00005680


	//   ....[17]....
        /*0100*/ 	.word	0x000056a0


	//   ....[18]....
        /*0104*/ 	.word	0x00005710


	//   ....[19]....
        /*0108*/ 	.word	0x00005730


	//   ....[20]....
        /*010c*/ 	.word	0x00005750


	//   ....[21]....
        /*0110*/ 	.word	0x00009390


	//   ....[22]....
        /*0114*/ 	.word	0x000093f0


	//   ....[23]....
        /*0118*/ 	.word	0x00009450


	//   ....[24]....
        /*011c*/ 	.word	0x000094b0


	//   ....[25]....
        /*0120*/ 	.word	0x00009510


	//   ....[26]....
        /*0124*/ 	.word	0x00009590


	//   ....[27]....
        /*0128*/ 	.word	0x00009630


	//   ....[28]....
        /*012c*/ 	.word	0x000096b0


	//   ....[29]....
        /*0130*/ 	.word	0x00009710


	//   ....[30]....
        /*0134*/ 	.word	0x00009770


	//----- nvinfo : EIATTR_VRC_CTA_INIT_COUNT
	.align		4
.L_267:
        /*0138*/ 	.byte	0x02, 0x4a
	.zero		1
	.zero		1


	//----- nvinfo : EIATTR_SYSCALL_OFFSETS
	.align		4
        /*013c*/ 	.byte	0x04, 0x46
        /*013e*/ 	.short	(.L_269 - .L_268)


	//   ....[0]....
.L_268:
        /*0140*/ 	.word	0x00001290


	//----- nvinfo : EIATTR_EXIT_INSTR_OFFSETS
	.align		4
.L_269:
        /*0144*/ 	.byte	0x04, 0x1c
        /*0146*/ 	.short	(.L_271 - .L_270)


	//   ....[0]....
.L_270:
        /*0148*/ 	.word	0x000000d0


	//   ....[1]....
        /*014c*/ 	.word	0x00008ed0


	//   ....[2]....
        /*0150*/ 	.word	0x00009280


	//   ....[3]....
        /*0154*/ 	.word	0x00009340


	//----- nvinfo : EIATTR_CRS_STACK_SIZE
	.align		4
.L_271:
        /*0158*/ 	.byte	0x04, 0x1e
        /*015a*/ 	.short	(.L_273 - .L_272)
.L_272:
        /*015c*/ 	.word	0x00000000


	//----- nvinfo : EIATTR_CBANK_PARAM_SIZE
	.align		4
.L_273:
        /*0160*/ 	.byte	0x03, 0x19
        /*0162*/ 	.short	0x0128


	//----- nvinfo : EIATTR_PARAM_CBANK
	.align		4
        /*0164*/ 	.byte	0x04, 0x0a
        /*0166*/ 	.short	(.L_275 - .L_274)
	.align		4
.L_274:
        /*0168*/ 	.word	index@(.nv.constant0._ZN4mmha33masked_multihead_attention_kernelItLi48ELi64ELi2ELi8ELi128ELb1ELb0EEEv26Multihead_attention_paramsIT_XT5_EE)
        /*016c*/ 	.short	0x0380
        /*016e*/ 	.short	0x0128


	//----- nvinfo : EIATTR_SW_WAR
	.align		4
.L_275:
        /*0170*/ 	.byte	0x04, 0x36
        /*0172*/ 	.short	(.L_277 - .L_276)
.L_276:
        /*0174*/ 	.word	0x00000008
.L_277:


//--------------------- .nv.info._ZN4mmha33masked_multihead_attention_kernelItLi48ELi64ELi4ELi8ELi64ELb1ELb0EEEv26Multihead_attention_paramsIT_XT5_EE --------------------------
	.section	.nv.info._ZN4mmha33masked_multihead_attention_kernelItLi48ELi64ELi4ELi8ELi64ELb1ELb0EEEv26Multihead_attention_paramsIT_XT5_EE,"",@"SHT_CUDA_INFO"
	.sectionflags	@""
	.align	4


	//----- nvinfo : EIATTR_CUDA_API_VERSION
	.align		4
        /*0000*/ 	.byte	0x04, 0x37
        /*0002*/ 	.short	(.L_279 - .L_278)
.L_278:
        /*0004*/ 	.word	0x00000082


	//----- nvinfo : EIATTR_KPARAM_INFO
	.align		4
.L_279:
        /*0008*/ 	.byte	0x04, 0x17
        /*000a*/ 	.short	(.L_281 - .L_280)
.L_280:
        /*000c*/ 	.word	0x00000000
        /*0010*/ 	.short	0x0000
        /*0012*/ 	.short	0x0000
        /*0014*/ 	.byte	0x00, 0xf0, 0xa1, 0x04


	//----- nvinfo : EIATTR_SPARSE_MMA_MASK
	.align		4
.L_281:
        /*0018*/ 	.byte	0x03, 0x50
        /*001a*/ 	.short	0x0000


	//----- nvinfo : EIATTR_MAXREG_COUNT
	.align		4
        /*001c*/ 	.byte	0x03, 0x1b
        /*001e*/ 	.short	0x00ff


	//----- nvinfo : EIATTR_NUM_BARRIERS
	.align		4
        /*0020*/ 	.byte	0x02, 0x4c
        /*0022*/ 	.byte	0x01
	.zero		1


	//----- nvinfo : EIATTR_EXTERNS
	.align		4
        /*0024*/ 	.byte	0x04, 0x0f
        /*0026*/ 	.short	(.L_283 - .L_282)


	//   ....[0]....
	.align		4
.L_282:
        /*0028*/ 	.word	index@(__assertfail)


	//----- nvinfo : EIATTR_MERCURY_ISA_VERSION
	.align		4
.L_283:
        /*002c*/ 	.byte	0x03, 0x5f
        /*002e*/ 	.short	0x0101


	//----- nvinfo : EIATTR_INT_WARP_WIDE_INSTR_OFFSETS
	.align		4
        /*0030*/ 	.byte	0x04, 0x31
        /*0032*/ 	.short	(.L_285 - .L_284)


	//   ....[0]....
.L_284:
        /*0034*/ 	.word	0x00000990


	//----- nvinfo : EIATTR_COOP_GROUP_MASK_REGIDS
	.align		4
.L_285:
        /*0038*/ 	.byte	0x04, 0x29
        /*003a*/ 	.short	(.L_287 - .L_286)


	//   ....[0]....
.L_286:
        /*003c*/ 	.word	0xffffffff


	//   ....[1]....
        /*0040*/ 	.word	0xffffffff


	//   ....[2]....
        /*0044*/ 	.word	0xffffffff


	//   ....[3]....
        /*0048*/ 	.word	0xffffffff


	//   ....[4]....
        /*004c*/ 	.word	0xffffffff


	//   ....[5]....
        /*0050*/ 	.word	0xffffffff


	//   ....[6]....
        /*0054*/ 	.word	0xffffffff


	//   ....[7]....
        /*0058*/ 	.word	0xffffffff


	//   ....[8]....
        /*005c*/ 	.word	0xffffffff


	//   ....[9]....
        /*0060*/ 	.word	0xffffffff


	//   ....[10]....
        /*0064*/ 	.word	0xffffffff


	//   ....[11]....
        /*0068*/ 	.word	0xffffffff


	//   ....[12]....
        /*006c*/ 	.word	0xffffffff


	//   ....[13]....
        /*0070*/ 	.word	0xffffffff


	//   ....[14]....
        /*0074*/ 	.word	0xffffffff


	//   ....[15]....
        /*0078*/ 	.word	0xffffffff


	//   ....[16]....
        /*007c*/ 	.word	0xffffffff


	//   ....[17]....
        /*0080*/ 	.word	0xffffffff


	//   ....[18]....
        /*0084*/ 	.word	0xffffffff


	//   ....[19]....
        /*0088*/ 	.word	0x0500000f


	//   ....[20]....
        /*008c*/ 	.word	0x0500000f


	//   ....[21]....
        /*0090*/ 	.word	0x0500000f


	//   ....[22]....
        /*0094*/ 	.word	0x0500000f


	//   ....[23]....
        /*0098*/ 	.word	0x0500000f


	//   ....[24]....
        /*009c*/ 	.word	0x0500000f


	//   ....[25]....
        /*00a0*/ 	.word	0x0500000f


	//   ....[26]....
        /*00a4*/ 	.word	0x0500000f


	//   ....[27]....
        /*00a8*/ 	.word	0x0500000f


	//   ....[28]....
        /*00ac*/ 	.word	0x0500000f


	//----- nvinfo : EIATTR_COOP_GROUP_INSTR_OFFSETS
	.align		4
.L_287:
        /*00b0*/ 	.byte	0x04, 0x28
        /*00b2*/ 	.short	(.L_289 - .L_288)


	//   ....[0]....
.L_288:
        /*00b4*/ 	.word	0x00001b90


	//   ....[1]....
        /*00b8*/ 	.word	0x00001bb0


	//   ....[2]....
        /*00bc*/ 	.word	0x00001bd0


	//   ....[3]....
        /*00c0*/ 	.word	0x00001bf0


	//   ....[4]....
        /*00c4*/ 	.word	0x00001c10


	//   ....[5]....
        /*00c8*/ 	.word	0x00003410


	//   ....[6]....
        /*00cc*/ 	.word	0x00003430


	//   ....[7]....
        /*00d0*/ 	.word	0x000036d0


	//   ....[8]....
        /*00d4*/ 	.word	0x000036f0


	//   ....[9]....
        /*00d8*/ 	.word	0x00003710


	//   ....[10]....
        /*00dc*/ 	.word	0x00003820


	//   ....[11]....
        /*00e0*/ 	.word	0x00003860


	//   ....[12]....
        /*00e4*/ 	.word	0x00004d20


	//   ....[13]....
        /*00e8*/ 	.word	0x00004da0


	//   ....[14]....
        /*00ec*/ 	.word	0x00004e10


	//   ....[15]....
        /*00f0*/ 	.word	0x00004e30


	//   ....[16]....
        /*00f4*/ 	.word	0x00004e50


	//   ....[17]....
        /*00f8*/ 	.word	0x00004ec0


	//   ....[18]....
        /*00fc*/ 	.word	0x00004ee0


	//   ....[19]....
        /*0100*/ 	.word	0x00008880


	//   ....[20]....
        /*0104*/ 	.word	0x000088e0


	//   ....[21]....
        /*0108*/ 	.word	0x00008940


	//   ....[22]....
        /*010c*/ 	.word	0x000089a0


	//   ....[23]....
        /*0110*/ 	.word	0x00008a00


	//   ....[24]....
        /*0114*/ 	.word	0x00008a80


	//   ....[25]....
        /*0118*/ 	.word	0x00008b00


	//   ....[26]....
        /*011c*/ 	.word	0x00008b90


	//   ....[27]....
        /*0120*/ 	.word	0x00008c10


	//   ....[28]....
        /*0124*/ 	.word	0x00008c70


	//----- nvinfo : EIATTR_VRC_CTA_INIT_COUNT
	.align		4
.L_289:
        /*0128*/ 	.byte	0x02, 0x4a
	.zero		1
	.zero		1


	//----- nvinfo : EIATTR_SYSCALL_OFFSETS
	.align		4
        /*012c*/ 	.byte	0x04, 0x46
        /*012e*/ 	.short	(.L_291 - .L_290)


	//   ....[0]....
.L_290:
        /*0130*/ 	.word	0x00001280


	//----- nvinfo : EIATTR_EXIT_INSTR_OFFSETS
	.align		4
.L_291:
        /*0134*/ 	.byte	0x04, 0x1c
        /*0136*/ 	.short	(.L_293 - .L_292)


	//   ....[0]....
.L_292:
        /*0138*/ 	.word	0x000000d0


	//   ....[1]....
        /*013c*/ 	.word	0x000083c0


	//   ....[2]....
        /*0140*/ 	.word	0x00008770


	//   ....[3]....
        /*0144*/ 	.word	0x00008830


	//----- nvinfo : EIATTR_CRS_STACK_SIZE
	.align		4
.L_293:
        /*0148*/ 	.byte	0x04, 0x1e
        /*014a*/ 	.short	(.L_295 - .L_294)
.L_294:
        /*014c*/ 	.word	0x00000000


	//----- nvinfo : EIATTR_CBANK_PARAM_SIZE
	.align		4
.L_295:
        /*0150*/ 	.byte	0x03, 0x19
        /*0152*/ 	.short	0x0128


	//----- nvinfo : EIATTR_PARAM_CBANK
	.align		4
        /*0154*/ 	.byte	0x04, 0x0a
        /*0156*/ 	.short	(.L_297 - .L_296)
	.align		4
.L_296:
        /*0158*/ 	.word	index@(.nv.constant0._ZN4mmha33masked_multihead_attention_kernelItLi48ELi64ELi4ELi8ELi64ELb1ELb0EEEv26Multihead_attention_paramsIT_XT5_EE)
        /*015c*/ 	.short	0x0380
        /*015e*/ 	.short	0x0128


	//----- nvinfo : EIATTR_SW_WAR
	.align		4
.L_297:
        /*0160*/ 	.byte	0x04, 0x36
        /*0162*/ 	.short	(.L_299 - .L_298)
.L_298:
        /*0164*/ 	.word	0x00000008
.L_299:


//--------------------- .nv.info._ZN4mmha33masked_multihead_attention_kernelIfLi48ELi64ELi1ELi16ELi256ELb1ELb1EEEv26Multihead_attention_paramsIT_XT5_EE --------------------------
	.section	.nv.info._ZN4mmha33masked_multihead_attention_kernelIfLi48ELi64ELi1ELi16ELi256ELb1ELb1EEEv26Multihead_attention_paramsIT_XT5_EE,"",@"SHT_CUDA_INFO"
	.sectionflags	@""
	.align	4


	//----- nvinfo : EIATTR_CUDA_API_VERSION
	.align		4
        /*0000*/ 	.byte	0x04, 0x37
        /*0002*/ 	.short	(.L_301 - .L_300)
.L_300:
        /*0004*/ 	.word	0x00000082


	//----- nvinfo : EIATTR_KPARAM_INFO
	.align		4
.L_301:
        /*0008*/ 	.byte	0x04, 0x17
        /*000a*/ 	.short	(.L_303 - .L_302)
.L_302:
        /*000c*/ 	.word	0x00000000
        /*0010*/ 	.short	0x0000
        /*0012*/ 	.short	0x0000
        /*0014*/ 	.byte	0x00, 0xf0, 0xa1, 0x04


	//----- nvinfo : EIATTR_SPARSE_MMA_MASK
	.align		4
.L_303:
        /*0018*/ 	.byte	0x03, 0x50
        /*001a*/ 	.short	0x0000


	//----- nvinfo : EIATTR_MAXREG_COUNT
	.align		4
        /*001c*/ 	.byte	0x03, 0x1b
        /*001e*/ 	.short	0x00ff


	//----- nvinfo : EIATTR_NUM_BARRIERS
	.align		4
        /*0020*/ 	.byte	0x02, 0x4c
        /*0022*/ 	.byte	0x01
	.zero		1


	//----- nvinfo : EIATTR_EXTERNS
	.align		4
        /*0024*/ 	.byte	0x04, 0x0f
        /*0026*/ 	.short	(.L_305 - .L_304)


	//   ....[0]....
	.align		4
.L_304:
        /*0028*/ 	.word	index@(__assertfail)


	//----- nvinfo : EIATTR_MERCURY_ISA_VERSION
	.align		4
.L_305:
        /*002c*/ 	.byte	0x03, 0x5f
        /*002e*/ 	.short	0x0101


	//----- nvinfo : EIATTR_COOP_GROUP_MASK_REGIDS
	.align		4
        /*0030*/ 	.byte	0x04, 0x29
        /*0032*/ 	.short	(.L_307 - .L_306)


	//   ....[0]....
.L_306:
        /*0034*/ 	.word	0xffffffff


	//   ....[1]....
        /*0038*/ 	.word	0xffffffff


	//   ....[2]....
        /*003c*/ 	.word	0xffffffff


	//   ....[3]....
        /*0040*/ 	.word	0xffffffff


	//   ....[4]....
        /*0044*/ 	.word	0xffffffff


	//   ....[5]....
        /*0048*/ 	.word	0xffffffff


	//   ....[6]....
        /*004c*/ 	.word	0xffffffff


	//   ....[7]....
        /*0050*/ 	.word	0xffffffff


	//   ....[8]....
        /*0054*/ 	.word	0xffffffff


	//   ....[9]....
        /*0058*/ 	.word	0xffffffff


	//   ....[10]....
        /*005c*/ 	.word	0xffffffff


	//   ....[11]....
        /*0060*/ 	.word	0xffffffff


	//   ....[12]....
        /*0064*/ 	.word	0xffffffff


	//   ....[13]....
        /*0068*/ 	.word	0xffffffff


	//   ....[14]....
        /*006c*/ 	.word	0xffffffff


	//   ....[15]....
        /*0070*/ 	.word	0xffffffff


	//   ....[16]....
        /*0074*/ 	.word	0xffffffff


	//   ....[17]....
        /*0078*/ 	.word	0xffffffff


	//   ....[18]....
        /*007c*/ 	.word	0xffffffff


	//   ....[19]....
        /*0080*/ 	.word	0xffffffff


	//   ....[20]....
        /*0084*/ 	.word	0xffffffff


	//   ....[21]....
        /*0088*/ 	.word	0xffffffff


	//   ....[22]....
        /*008c*/ 	.word	0xffffffff


	//   ....[23]....
        /*0090*/ 	.word	0x0500000f


	//   ....[24]....
        /*0094*/ 	.word	0x0500000f


	//   ....[25]....
        /*0098*/ 	.word	0x0500000f


	//   ....[26]....
        /*009c*/ 	.word	0x0500000f


	//   ....[27]....
        /*00a0*/ 	.word	0x0500000f


	//----- nvinfo : EIATTR_COOP_GROUP_INSTR_OFFSETS
	.align		4
.L_307:
        /*00a4*/ 	.byte	0x04, 0x28
        /*00a6*/ 	.short	(.L_309 - .L_308)


	//   ....[0]....
.L_308:
        /*00a8*/ 	.word	0x00001890


	//   ....[1]....
        /*00ac*/ 	.word	0x000018b0


	//   ....[2]....
        /*00b0*/ 	.word	0x000018d0


	//   ....[3]....
        /*00b4*/ 	.word	0x000018f0


	//   ....[4]....
        /*00b8*/ 	.word	0x00001910


	//   ....[5]....
        /*00bc*/ 	.word	0x00005c40


	//   ....[6]....
        /*00c0*/ 	.word	0x00005ca0


	//   ....[7]....
        /*00c4*/ 	.word	0x00005cd0


	//   ....[8]....
        /*00c8*/ 	.word	0x00005d00


	//   ....[9]....
        /*00cc*/ 	.word	0x00005d40


	//   ....[10]....
        /*00d0*/ 	.word	0x00005dd0


	//   ....[11]....
        /*00d4*/ 	.word	0x00005df0


	//   ....[12]....
        /*00d8*/ 	.word	0x00005e20


	//   ....[13]....
        /*00dc*/ 	.word	0x00005e40


	//   ....[14]....
        /*00e0*/ 	.word	0x000072c0


	//   ....[15]....
        /*00e4*/ 	.word	0x00007320


	//   ....[16]....
        /*00e8*/ 	.word	0x00007340


	//   ....[17]....
        /*00ec*/ 	.word	0x00007360


	//   ....[18]....
        /*00f0*/ 	.word	0x00007380


	//   ....[19]....
        /*00f4*/ 	.word	0x000073e0


	//   ....[20]....
        /*00f8*/ 	.word	0x00007400


	//   ....[21]....
        /*00fc*/ 	.word	0x00007420


	//   ....[22]....
        /*0100*/ 	.word	0x00007450


	//   ....[23]....
        /*0104*/ 	.word	0x0000aaa0


	//   ....[24]....
        /*0108*/ 	.word	0x0000ab00


	//   ....[25]....
        /*010c*/ 	.word	0x0000ab60


	//   ....[26]....
        /*0110*/ 	.word	0x0000abc0


	//   ....[27]....
        /*0114*/ 	.word	0x0000ac20


	//----- nvinfo : EIATTR_VRC_CTA_INIT_COUNT
	.align		4
.L_309:
        /*0118*/ 	.byte	0x02, 0x4a
	.zero		1
	.zero		1


	//----- nvinfo : EIATTR_SYSCALL_OFFSETS
	.align		4
        /*011c*/ 	.byte	0x04, 0x46
        /*011e*/ 	.short	(.L_311 - .L_310)


	//   ....[0]....
.L_310:
        /*0120*/ 	.word	0x00001050


	//----- nvinfo : EIATTR_EXIT_INSTR_OFFSETS
	.align		4
.L_311:
        /*0124*/ 	.byte	0x04, 0x1c
        /*0126*/ 	.short	(.L_313 - .L_312)


	//   ....[0]....
.L_312:
        /*0128*/ 	.word	0x000000b0


	//   ....[1]....
        /*012c*/ 	.word	0x0000a7e0


	//   ....[2]....
        /*0130*/ 	.word	0x0000aa00


	//   ....[3]....
        /*0134*/ 	.word	0x0000aa50


	//----- nvinfo : EIATTR_CRS_STACK_SIZE
	.align		4
.L_313:
        /*0138*/ 	.byte	0x04, 0x1e
        /*013a*/ 	.short	(.L_315 - .L_314)
.L_314:
        /*013c*/ 	.word	0x00000000


	//----- nvinfo : EIATTR_CBANK_PARAM_SIZE
	.align		4
.L_315:
        /*0140*/ 	.byte	0x03, 0x19
        /*0142*/ 	.short	0x0128


	//----- nvinfo : EIATTR_PARAM_CBANK
	.align		4
        /*0144*/ 	.byte	0x04, 0x0a
        /*0146*/ 	.short	(.L_317 - .L_316)
	.align		4
.L_316:
        /*0148*/ 	.word	index@(.nv.constant0._ZN4mmha33masked_multihead_attention_kernelIfLi48ELi64ELi1ELi16ELi256ELb1ELb1EEEv26Multihead_attention_paramsIT_XT5_EE)
        /*014c*/ 	.short	0x0380
        /*014e*/ 	.short	0x0128


	//----- nvinfo : EIATTR_SW_WAR
	.align		4
.L_317:
        /*0150*/ 	.byte	0x04, 0x36
        /*0152*/ 	.short	(.L_319 - .L_318)
.L_318:
        /*0154*/ 	.word	0x00000008
.L_319:


//--------------------- .nv.info._ZN4mmha33masked_multihead_attention_kernelIfLi48ELi64ELi2ELi16ELi128ELb1ELb1EEEv26Multihead_attention_paramsIT_XT5_EE --------------------------
	.section	.nv.info._ZN4mmha33masked_multihead_attention_kernelIfLi48ELi64ELi2ELi16ELi128ELb1ELb1EEEv26Multihead_attention_paramsIT_XT5_EE,"",@"SHT_CUDA_INFO"
	.sectionflags	@""
	.align	4


	//----- nvinfo : EIATTR_CUDA_API_VERSION
	.align		4
        /*0000*/ 	.byte	0x04, 0x37
        /*0002*/ 	.short	(.L_321 - .L_320)
.L_320:
        /*0004*/ 	.word	0x00000082


	//----- nvinfo : EIATTR_KPARAM_INFO
	.align		4
.L_321:
        /*0008*/ 	.byte	0x04, 0x17
        /*000a*/ 	.short	(.L_323 - .L_322)
.L_322:
        /*000c*/ 	.word	0x00000000
        /*0010*/ 	.short	0x0000
        /*0012*/ 	.short	0x0000
        /*0014*/ 	.byte	0x00, 0xf0, 0xa1, 0x04


	//----- nvinfo : EIATTR_SPARSE_MMA_MASK
	.align		4
.L_323:
        /*0018*/ 	.byte	0x03, 0x50
        /*001a*/ 	.short	0x0000


	//----- nvinfo : EIATTR_MAXREG_COUNT
	.align		4
        /*001c*/ 	.byte	0x03, 0x1b
        /*001e*/ 	.short	0x00ff


	//----- nvinfo : EIATTR_NUM_BARRIERS
	.align		4
        /*0020*/ 	.byte	0x02, 0x4c
        /*0022*/ 	.byte	0x01
	.zero		1


	//----- nvinfo : EIATTR_EXTERNS
	.align		4
        /*0024*/ 	.byte	0x04, 0x0f
        /*0026*/ 	.short	(.L_325 - .L_324)


	//   ....[0]....
	.align		4
.L_324:
        /*0028*/ 	.word	index@(__assertfail)


	//----- nvinfo : EIATTR_MERCURY_ISA_VERSION
	.align		4
.L_325:
        /*002c*/ 	.byte	0x03, 0x5f
        /*002e*/ 	.short	0x0101


	//----- nvinfo : EIATTR_COOP_GROUP_MASK_REGIDS
	.align		4
        /*0030*/ 	.byte	0x04, 0x29
        /*0032*/ 	.short	(.L_327 - .L_326)


	//   ....[0]....
.L_326:
        /*0034*/ 	.word	0xffffffff


	//   ....[1]....
        /*0038*/ 	.word	0xffffffff


	//   ....[2]....
        /*003c*/ 	.word	0xffffffff


	//   ....[3]....
        /*0040*/ 	.word	0xffffffff


	//   ....[4]....
        /*0044*/ 	.word	0xffffffff


	//   ....[5]....
        /*0048*/ 	.word	0xffffffff


	//   ....[6]....
        /*004c*/ 	.word	0xffffffff


	//   ....[7]....
        /*0050*/ 	.word	0xffffffff


	//   ....[8]....
        /*0054*/ 	.word	0xffffffff


	//   ....[9]....
        /*0058*/ 	.word	0xffffffff


	//   ....[10]....
        /*005c*/ 	.word	0xffffffff


	//   ....[11]....
        /*0060*/ 	.word	0xffffffff


	//   ....[12]....
        /*0064*/ 	.word	0xffffffff


	//   ....[13]....
        /*0068*/ 	.word	0xffffffff


	//   ....[14]....
        /*006c*/ 	.word	0xffffffff


	//   ....[15]....
        /*0070*/ 	.word	0xffffffff


	//   ....[16]....
        /*0074*/ 	.word	0xffffffff


	//   ....[17]....
        /*0078*/ 	.word	0xffffffff


	//   ....[18]....
        /*007c*/ 	.word	0xffffffff


	//   ....[19]....
        /*0080*/ 	.word	0xffffffff


	//   ....[20]....
        /*0084*/ 	.word	0xffffffff


	//   ....[21]....
        /*0088*/ 	.word	0x0500000f


	//   ....[22]....
        /*008c*/ 	.word	0x0500000f


	//   ....[23]....
        /*0090*/ 	.word	0x0500000f


	//   ....[24]....
        /*0094*/ 	.word	0x0500000f


	//   ....[25]....
        /*0098*/ 	.word	0x0500000f


	//   ....[26]....
        /*009c*/ 	.word	0x0500000f


	//   ....[27]....
        /*00a0*/ 	.word	0x0500000f


	//   ....[28]....
        /*00a4*/ 	.word	0x0500000f


	//   ....[29]....
        /*00a8*/ 	.word	0x0500000f


	//   ....[30]....
        /*00ac*/ 	.word	0x0500000f


	//----- nvinfo : EIATTR_COOP_GROUP_INSTR_OFFSETS
	.align		4
.L_327:
        /*00b0*/ 	.byte	0x04, 0x28
        /*00b2*/ 	.short	(.L_329 - .L_328)


	//   ....[0]....
.L_328:
        /*00b4*/ 	.word	0x00001a50


	//   ....[1]....
        /*00b8*/ 	.word	0x00001a70


	//   ....[2]....
        /*00bc*/ 	.word	0x00001a90


	//   ....[3]....
        /*00c0*/ 	.word	0x00001ab0


	//   ....[4]....
        /*00c4*/ 	.word	0x00001ad0


	//   ....[5]....
        /*00c8*/ 	.word	0x000076a0


	//   ....[6]....
        /*00cc*/ 	.word	0x00007900


	//   ....[7]....
        /*00d0*/ 	.word	0x00007920


	//   ....[8]....
        /*00d4*/ 	.word	0x00007940


	//   ....[9]....
        /*00d8*/ 	.word	0x00007960


	//   ....[10]....
        /*00dc*/ 	.word	0x00007ac0


	//   ....[11]....
        /*00e0*/ 	.word	0x00007af0


	//   ....[12]....
        /*00e4*/ 	.word	0x00007b10


	//   ....[13]....
        /*00e8*/ 	.word	0x00008fe0


	//   ....[14]....
        /*00ec*/ 	.word	0x00009040


	//   ....[15]....
        /*00f0*/ 	.word	0x00009060


	//   ....[16]....
        /*00f4*/ 	.word	0x00009080


	//   ....[17]....
        /*00f8*/ 	.word	0x000090a0


	//   ....[18]....
        /*00fc*/ 	.word	0x00009100


	//   ....[19]....
        /*0100*/ 	.word	0x00009130


	//   ....[20]....
        /*0104*/ 	.word	0x00009160


	//   ....[21]....
        /*0108*/ 	.word	0x0000ca30


	//   ....[22]....
        /*010c*/ 	.word	0x0000ca90


	//   ....[23]....
        /*0110*/ 	.word	0x0000caf0


	//   ....[24]....
        /*0114*/ 	.word	0x0000cb50


	//   ....[25]....
        /*0118*/ 	.word	0x0000cbb0


	//   ....[26]....
        /*011c*/ 	.word	0x0000cc30


	//   ....[27]....
        /*0120*/ 	.word	0x0000ccd0


	//   ....[28]....
        /*0124*/ 	.word	0x0000cd50


	//   ....[29]....
        /*0128*/ 	.word	0x0000cdb0


	//   ....[30]....
        /*012c*/ 	.word	0x0000ce10


	//----- nvinfo : EIATTR_VRC_CTA_INIT_COUNT
	.align		4
.L_329:
        /*0130*/ 	.byte	0x02, 0x4a
	.zero		1
	.zero		1


	//----- nvinfo : EIATTR_SYSCALL_OFFSETS
	.align		4
        /*0134*/ 	.byte	0x04, 0x46
        /*0136*/ 	.short	(.L_331 - .L_330)


	//   ....[0]....
.L_330:
        /*0138*/ 	.word	0x00001200


	//----- nvinfo : EIATTR_EXIT_INSTR_OFFSETS
	.align		4
.L_331:
        /*013c*/ 	.byte	0x04, 0x1c
        /*013e*/ 	.short	(.L_333 - .L_332)


	//   ....[0]....
.L_332:
        /*0140*/ 	.word	0x000000c0


	//   ....[1]....
        /*0144*/ 	.word	0x0000c770


	//   ....[2]....
        /*0148*/ 	.word	0x0000c990


	//   ....[3]....
        /*014c*/ 	.word	0x0000c9e0


	//----- nvinfo : EIATTR_CRS_STACK_SIZE
	.align		4
.L_333:
        /*0150*/ 	.byte	0x04, 0x1e
        /*0152*/ 	.short	(.L_335 - .L_334)
.L_334:
        /*0154*/ 	.word	0x00000000


	//----- nvinfo : EIATTR_CBANK_PARAM_SIZE
	.align		4
.L_335:
        /*0158*/ 	.byte	0x03, 0x19
        /*015a*/ 	.short	0x0128


	//----- nvinfo : EIATTR_PARAM_CBANK
	.align		4
        /*015c*/ 	.byte	0x04, 0x0a
        /*015e*/ 	.short	(.L_337 - .L_336)
	.align		4
.L_336:
        /*0160*/ 	.word	index@(.nv.constant0._ZN4mmha33masked_multihead_attention_kernelIfLi48ELi64ELi2ELi16ELi128ELb1ELb1EEEv26Multihead_attention_paramsIT_XT5_EE)
        /*0164*/ 	.short	0x0380
        /*0166*/ 	.short	0x0128


	//----- nvinfo : EIATTR_SW_WAR
	.align		4
.L_337:
        /*0168*/ 	.byte	0x04, 0x36
        /*016a*/ 	.short	(.L_339 - .L_338)
.L_338:
        /*016c*/ 	.word	0x00000008
.L_339:


//--------------------- .nv.info._ZN4mmha33masked_multihead_attention_kernelIfLi48ELi64ELi4ELi16ELi64ELb1ELb1EEEv26Multihead_attention_paramsIT_XT5_EE --------------------------
	.section	.nv.info._ZN4mmha33masked_multihead_attention_kernelIfLi48ELi64ELi4ELi16ELi64ELb1ELb1EEEv26Multihead_attention_paramsIT_XT5_EE,"",@"SHT_CUDA_INFO"
	.sectionflags	@""
	.align	4


	//----- nvinfo : EIATTR_CUDA_API_VERSION
	.align		4
        /*0000*/ 	.byte	0x04, 0x37
        /*0002*/ 	.short	(.L_341 - .L_340)
.L_340:
        /*0004*/ 	.word	0x00000082


	//----- nvinfo : EIATTR_KPARAM_INFO
	.align		4
.L_341:
        /*0008*/ 	.byte	0x04, 0x17
        /*000a*/ 	.short	(.L_343 - .L_342)
.L_342:
        /*000c*/ 	.word	0x00000000
        /*0010*/ 	.short	0x0000
        /*0012*/ 	.short	0x0000
        /*0014*/ 	.byte	0x00, 0xf0, 0xa1, 0x04


	//----- nvinfo : EIATTR_SPARSE_MMA_MASK
	.align		4
.L_343:
        /*0018*/ 	.byte	0x03, 0x50
        /*001a*/ 	.short	0x0000


	//----- nvinfo : EIATTR_MAXREG_COUNT
	.align		4
        /*001c*/ 	.byte	0x03, 0x1b
        /*001e*/ 	.short	0x00ff


	//----- nvinfo : EIATTR_NUM_BARRIERS
	.align		4
        /*0020*/ 	.byte	0x02, 0x4c
        /*0022*/ 	.byte	0x01
	.zero		1


	//----- nvinfo : EIATTR_EXTERNS
	.align		4
        /*0024*/ 	.byte	0x04, 0x0f
        /*0026*/ 	.short	(.L_345 - .L_344)


	//   ....[0]....
	.align		4
.L_344:
        /*0028*/ 	.word	index@(__assertfail)


	//----- nvinfo : EIATTR_MERCURY_ISA_VERSION
	.align		4
.L_345:
        /*002c*/ 	.byte	0x03, 0x5f
        /*002e*/ 	.short	0x0101


	//----- nvinfo : EIATTR_COOP_GROUP_MASK_REGIDS
	.align		4
        /*0030*/ 	.byte	0x04, 0x29
        /*0032*/ 	.short	(.L_347 - .L_346)


	//   ....[0]....
.L_346:
        /*0034*/ 	.word	0xffffffff


	//   ....[1]....
        /*0038*/ 	.word	0xffffffff


	//   ....[2]....
        /*003c*/ 	.word	0xffffffff


	//   ....[3]....
        /*0040*/ 	.word	0xffffffff


	//   ....[4]....
        /*0044*/ 	.word	0xffffffff


	//   ....[5]....
        /*0048*/ 	.word	0xffffffff


	//   ....[6]....
        /*004c*/ 	.word	0xffffffff


	//   ....[7]....
        /*0050*/ 	.word	0xffffffff


	//   ....[8]....
        /*0054*/ 	.word	0xffffffff


	//   ....[9]....
        /*0058*/ 	.word	0xffffffff


	//   ....[10]....
        /*005c*/ 	.word	0xffffffff


	//   ....[11]....
        /*0060*/ 	.word	0xffffffff


	//   ....[12]....
        /*0064*/ 	.word	0xffffffff


	//   ....[13]....
        /*0068*/ 	.word	0xffffffff


	//   ....[14]....
        /*006c*/ 	.word	0xffffffff


	//   ....[15]....
        /*0070*/ 	.word	0xffffffff


	//   ....[16]....
        /*0074*/ 	.word	0xffffffff


	//   ....[17]....
        /*0078*/ 	.word	0xffffffff


	//   ....[18]....
        /*007c*/ 	.word	0xffffffff


	//   ....[19]....
        /*0080*/ 	.word	0x0500000f


	//   ....[20]....
        /*0084*/ 	.word	0x0500000f


	//   ....[21]....
        /*0088*/ 	.word	0x0500000f


	//   ....[22]....
        /*008c*/ 	.word	0x0500000f


	//   ....[23]....
        /*0090*/ 	.word	0x0500000f


	//   ....[24]....
        /*0094*/ 	.word	0x0500000f


	//   ....[25]....
        /*0098*/ 	.word	0x0500000f


	//   ....[26]....
        /*009c*/ 	.word	0x0500000f


	//   ....[27]....
        /*00a0*/ 	.word	0x0500000f


	//   ....[28]....
        /*00a4*/ 	.word	0x0500000f


	//----- nvinfo : EIATTR_COOP_GROUP_INSTR_OFFSETS
	.align		4
.L_347:
        /*00a8*/ 	.byte	0x04, 0x28
        /*00aa*/ 	.short	(.L_349 - .L_348)


	//   ....[0]....
.L_348:
        /*00ac*/ 	.word	0x00001a40


	//   ....[1]....
        /*00b0*/ 	.word	0x00001a60


	//   ....[2]....
        /*00b4*/ 	.word	0x00001a80


	//   ....[3]....
        /*00b8*/ 	.word	0x00001aa0


	//   ....[4]....
        /*00bc*/ 	.word	0x00001ac0


	//   ....[5]....
        /*00c0*/ 	.word	0x00007c20


	//   ....[6]....
        /*00c4*/ 	.word	0x00007c40


	//   ....[7]....
        /*00c8*/ 	.word	0x00007e90


	//   ....[8]....
        /*00cc*/ 	.word	0x00007eb0


	//   ....[9]....
        /*00d0*/ 	.word	0x00007ed0


	//   ....[10]....
        /*00d4*/ 	.word	0x00008030


	//   ....[11]....
        /*00d8*/ 	.word	0x00008060


	//   ....[12]....
        /*00dc*/ 	.word	0x00009530


	//   ....[13]....
        /*00e0*/ 	.word	0x000095a0


	//   ....[14]....
        /*00e4*/ 	.word	0x000095c0


	//   ....[15]....
        /*00e8*/ 	.word	0x000095e0


	//   ....[16]....
        /*00ec*/ 	.word	0x00009610


	//   ....[17]....
        /*00f0*/ 	.word	0x00009670


	//   ....[18]....
        /*00f4*/ 	.word	0x00009690


	//   ....[19]....
        /*00f8*/ 	.word	0x0000ceb0


	//   ....[20]....
        /*00fc*/ 	.word	0x0000cf10


	//   ....[21]....
        /*0100*/ 	.word	0x0000cf70


	//   ....[22]....
        /*0104*/ 	.word	0x0000cfd0


	//   ....[23]....
        /*0108*/ 	.word	0x0000d030


	//   ....[24]....
        /*010c*/ 	.word	0x0000d0b0


	//   ....[25]....
        /*0110*/ 	.word	0x0000d130


	//   ....[26]....
        /*0114*/ 	.word	0x0000d1c0


	//   ....[27]....
        /*0118*/ 	.word	0x0000d240


	//   ....[28]....
        /*011c*/ 	.word	0x0000d2a0


	//----- nvinfo : EIATTR_VRC_CTA_INIT_COUNT
	.align		4
.L_349:
        /*0120*/ 	.byte	0x02, 0x4a
	.zero		1
	.zero		1


	//----- nvinfo : EIATTR_SYSCALL_OFFSETS
	.align		4
        /*0124*/ 	.byte	0x04, 0x46
        /*0126*/ 	.short	(.L_351 - .L_350)


	//   ....[0]....
.L_350:
        /*0128*/ 	.word	0x000011e0


	//----- nvinfo : EIATTR_EXIT_INSTR_OFFSETS
	.align		4
.L_351:
        /*012c*/ 	.byte	0x04, 0x1c
        /*012e*/ 	.short	(.L_353 - .L_352)


	//   ....[0]....
.L_352:
        /*0130*/ 	.word	0x000000c0


	//   ....[1]....
        /*0134*/ 	.word	0x0000cbf0


	//   ....[2]....
        /*0138*/ 	.word	0x0000ce10


	//   ....[3]....
        /*013c*/ 	.word	0x0000ce60


	//----- nvinfo : EIATTR_CRS_STACK_SIZE
	.align		4
.L_353:
        /*0140*/ 	.byte	0x04, 0x1e
        /*0142*/ 	.short	(.L_355 - .L_354)
.L_354:
        /*0144*/ 	.word	0x00000000


	//----- nvinfo : EIATTR_CBANK_PARAM_SIZE
	.align		4
.L_355:
        /*0148*/ 	.byte	0x03, 0x19
        /*014a*/ 	.short	0x0128


	//----- nvinfo : EIATTR_PARAM_CBANK
	.align		4
        /*014c*/ 	.byte	0x04, 0x0a
        /*014e*/ 	.short	(.L_357 - .L_356)
	.align		4
.L_356:
        /*0150*/ 	.word	index@(.nv.constant0._ZN4mmha33masked_multihead_attention_kernelIfLi48ELi64ELi4ELi16ELi64ELb1ELb1EEEv26Multihead_attention_paramsIT_XT5_EE)
        /*0154*/ 	.short	0x0380
        /*0156*/ 	.short	0x0128


	//----- nvinfo : EIATTR_SW_WAR
	.align		4
.L_357:
        /*0158*/ 	.byte	0x04, 0x36
        /*015a*/ 	.short	(.L_359 - .L_358)
.L_358:
        /*015c*/ 	.word	0x00000008
.L_359:


//--------------------- .nv.info._ZN4mmha33masked_multihead_attention_kernelIfLi48ELi64ELi1ELi16ELi256ELb1ELb0EEEv26Multihead_attention_paramsIT_XT5_EE --------------------------
	.section	.nv.info._ZN4mmha33masked_multihead_attention_kernelIfLi48ELi64ELi1ELi16ELi256ELb1ELb0EEEv26Multihead_attention_paramsIT_XT5_EE,"",@"SHT_CUDA_INFO"
	.sectionflags	@""
	.align	4


	//----- nvinfo : EIATTR_CUDA_API_VERSION
	.align		4
        /*0000*/ 	.byte	0x04, 0x37
        /*0002*/ 	.short	(.L_361 - .L_360)
.L_360:
        /*0004*/ 	.word	0x00000082


	//----- nvinfo : EIATTR_KPARAM_INFO
	.align		4
.L_361:
        /*0008*/ 	.byte	0x04, 0x17
        /*000a*/ 	.short	(.L_363 - .L_362)
.L_362:
        /*000c*/ 	.word	0x00000000
        /*0010*/ 	.short	0x0000
        /*0012*/ 	.short	0x0000
        /*0014*/ 	.byte	0x00, 0xf0, 0xa1, 0x04


	//----- nvinfo : EIATTR_SPARSE_MMA_MASK
	.align		4
.L_363:
        /*0018*/ 	.byte	0x03, 0x50
        /*001a*/ 	.short	0x0000


	//----- nvinfo : EIATTR_MAXREG_COUNT
	.align		4
        /*001c*/ 	.byte	0x03, 0x1b
        /*001e*/ 	.short	0x00ff


	//----- nvinfo : EIATTR_NUM_BARRIERS
	.align		4
        /*0020*/ 	.byte	0x02, 0x4c
        /*0022*/ 	.byte	0x01
	.zero		1


	//----- nvinfo : EIATTR_EXTERNS
	.align		4
        /*0024*/ 	.byte	0x04, 0x0f
        /*0026*/ 	.short	(.L_365 - .L_364)


	//   ....[0]....
	.align		4
.L_364:
        /*0028*/ 	.word	index@(__assertfail)


	//----- nvinfo : EIATTR_MERCURY_ISA_VERSION
	.align		4
.L_365:
        /*002c*/ 	.byte	0x03, 0x5f
        /*002e*/ 	.short	0x0101


	//----- nvinfo : EIATTR_COOP_GROUP_MASK_REGIDS
	.align		4
        /*0030*/ 	.byte	0x04, 0x29
        /*0032*/ 	.short	(.L_367 - .L_366)


	//   ....[0]....
.L_366:
        /*0034*/ 	.word	0xffffffff


	//   ....[1]....
        /*0038*/ 	.word	0xffffffff


	//   ....[2]....
        /*003c*/ 	.word	0xffffffff


	//   ....[3]....
        /*0040*/ 	.word	0xffffffff


	//   ....[4]....
        /*0044*/ 	.word	0xffffffff


	//   ....[5]....
        /*0048*/ 	.word	0xffffffff


	//   ....[6]....
        /*004c*/ 	.word	0xffffffff


	//   ....[7]....
        /*0050*/ 	.word	0xffffffff


	//   ....[8]....
        /*0054*/ 	.word	0xffffffff


	//   ....[9]....
        /*0058*/ 	.word	0xffffffff


	//   ....[10]....
        /*005c*/ 	.word	0xffffffff


	//   ....[11]....
        /*0060*/ 	.word	0xffffffff


	//   ....[12]....
        /*0064*/ 	.word	0xffffffff


	//   ....[13]....
        /*0068*/ 	.word	0xffffffff


	//   ....[14]....
        /*006c*/ 	.word	0xffffffff


	//   ....[15]....
        /*0070*/ 	.word	0xffffffff


	//   ....[16]....
        /*0074*/ 	.word	0xffffffff


	//   ....[17]....
        /*0078*/ 	.word	0xffffffff


	//   ....[18]....
        /*007c*/ 	.word	0xffffffff


	//   ....[19]....
        /*0080*/ 	.word	0xffffffff


	//   ....[20]....
        /*0084*/ 	.word	0xffffffff


	//   ....[21]....
        /*0088*/ 	.word	0xffffffff


	//   ....[22]....
        /*008c*/ 	.word	0xffffffff


	//   ....[23]....
        /*0090*/ 	.word	0x0500000f


	//   ....[24]....
        /*0094*/ 	.word	0x0500000f


	//   ....[25]....
        /*0098*/ 	.word	0x0500000f


	//   ....[26]....
        /*009c*/ 	.word	0x0500000f


	//   ....[27]....
        /*00a0*/ 	.word	0x0500000f


	//----- nvinfo : EIATTR_COOP_GROUP_INSTR_OFFSETS
	.align		4
.L_367:
        /*00a4*/ 	.byte	0x04, 0x28
        /*00a6*/ 	.short	(.L_369 - .L_368)


	//   ....[0]....
.L_368:
        /*00a8*/ 	.word	0x00001870


	//   ....[1]....
        /*00ac*/ 	.word	0x00001890


	//   ....[2]....
        /*00b0*/ 	.word	0x000018b0


	//   ....[3]....
        /*00b4*/ 	.word	0x000018d0


	//   ....[4]....
        /*00b8*/ 	.word	0x000018f0


	//   ....[5]....
        /*00bc*/ 	.word	0x00006870


	//   ....[6]....
        /*00c0*/ 	.word	0x000068c0


	//   ....[7]....
        /*00c4*/ 	.word	0x000068f0


	//   ....[8]....
        /*00c8*/ 	.word	0x00006920


	//   ....[9]....
        /*00cc*/ 	.word	0x00006960


	//   ....[10]....
        /*00d0*/ 	.word	0x000069f0


	//   ....[11]....
        /*00d4*/ 	.word	0x00006a10


	//   ....[12]....
        /*00d8*/ 	.word	0x00006a40


	//   ....[13]....
        /*00dc*/ 	.word	0x00006a70


	//   ....[14]....
        /*00e0*/ 	.word	0x00007f30


	//   ....[15]....
        /*00e4*/ 	.word	0x00007fa0


	//   ....[16]....
        /*00e8*/ 	.word	0x00007fc0


	//   ....[17]....
        /*00ec*/ 	.word	0x00007fe0


	//   ....[18]....
        /*00f0*/ 	.word	0x00008000


	//   ....[19]....
        /*00f4*/ 	.word	0x00008060


	//   ....[20]....
        /*00f8*/ 	.word	0x00008080


	//   ....[21]....
        /*00fc*/ 	.word	0x000080a0


	//   ....[22]....
        /*0100*/ 	.word	0x000080d0


	//   ....[23]....
        /*0104*/ 	.word	0x0000b960


	//   ....[24]....
        /*0108*/ 	.word	0x0000b9c0


	//   ....[25]....
        /*010c*/ 	.word	0x0000ba20


	//   ....[26]....
        /*0110*/ 	.word	0x0000ba80


	//   ....[27]....
        /*0114*/ 	.word	0x0000bae0


	//----- nvinfo : EIATTR_VRC_CTA_INIT_COUNT
	.align		4
.L_369:
        /*0118*/ 	.byte	0x02, 0x4a
	.zero		1
	.zero		1


	//----- nvinfo : EIATTR_SYSCALL_OFFSETS
	.align		4
        /*011c*/ 	.byte	0x04, 0x46
        /*011e*/ 	.short	(.L_371 - .L_370)


	//   ....[0]....
.L_370:
        /*0120*/ 	.word	0x00001030


	//----- nvinfo : EIATTR_EXIT_INSTR_OFFSETS
	.align		4
.L_371:
        /*0124*/ 	.byte	0x04, 0x1c
        /*0126*/ 	.short	(.L_373 - .L_372)


	//   ....[0]....
.L_372:
        /*0128*/ 	.word	0x000000b0


	//   ....[1]....
        /*012c*/ 	.word	0x0000b6a0


	//   ....[2]....
        /*0130*/ 	.word	0x0000b8c0


	//   ....[3]....
        /*0134*/ 	.word	0x0000b910


	//----- nvinfo : EIATTR_CRS_STACK_SIZE
	.align		4
.L_373:
        /*0138*/ 	.byte	0x04, 0x1e
        /*013a*/ 	.short	(.L_375 - .L_374)
.L_374:
        /*013c*/ 	.word	0x00000000


	//----- nvinfo : EIATTR_CBANK_PARAM_SIZE
	.align		4
.L_375:
        /*0140*/ 	.byte	0x03, 0x19
        /*0142*/ 	.short	0x0128


	//----- nvinfo : EIATTR_PARAM_CBANK
	.align		4
        /*0144*/ 	.byte	0x04, 0x0a
        /*0146*/ 	.short	(.L_377 - .L_376)
	.align		4
.L_376:
        /*0148*/ 	.word	index@(.nv.constant0._ZN4mmha33masked_multihead_attention_kernelIfLi48ELi64ELi1ELi16ELi256ELb1ELb0EEEv26Multihead_attention_paramsIT_XT5_EE)
        /*014c*/ 	.short	0x0380
        /*014e*/ 	.short	0x0128


	//----- nvinfo : EIATTR_SW_WAR
	.align		4
.L_377:
        /*0150*/ 	.byte	0x04, 0x36
        /*0152*/ 	.short	(.L_379 - .L_378)
.L_378:
        /*0154*/ 	.word	0x00000008
.L_379:


//--------------------- .nv.info._ZN4mmha33masked_multihead_attention_kernelIfLi48ELi64ELi2ELi16ELi128ELb1ELb0EEEv26Multihead_attention_paramsIT_XT5_EE --------------------------
	.section	.nv.info._ZN4mmha33masked_multihead_attention_kernelIfLi48ELi64ELi2ELi16ELi128ELb1ELb0EEEv26Multihead_attention_paramsIT_XT5_EE,"",@"SHT_CUDA_INFO"
	.sectionflags	@""
	.align	4


	//----- nvinfo : EIATTR_CUDA_API_VERSION
	.align		4
        /*0000*/ 	.byte	0x04, 0x37
        /*0002*/ 	.short	(.L_381 - .L_380)
.L_380:
        /*0004*/ 	.word	0x00000082


	//----- nvinfo : EIATTR_KPARAM_INFO
	.align		4
.L_381:
        /*0008*/ 	.byte	0x04, 0x17
        /*000a*/ 	.short	(.L_383 - .L_382)
.L_382:
        /*000c*/ 	.word	0x00000000
        /*0010*/ 	.short	0x0000
        /*0012*/ 	.short	0x0000
        /*0014*/ 	.byte	0x00, 0xf0, 0xa1, 0x04


	//----- nvinfo : EIATTR_SPARSE_MMA_MASK
	.align		4
.L_383:
        /*0018*/ 	.byte	0x03, 0x50
        /*001a*/ 	.short	0x0000


	//----- nvinfo : EIATTR_MAXREG_COUNT
	.align		4
        /*001c*/ 	.byte	0x03, 0x1b
        /*001e*/ 	.short	0x00ff


	//----- nvinfo : EIATTR_NUM_BARRIERS
	.align		4
        /*0020*/ 	.byte	0x02, 0x4c
        /*0022*/ 	.byte	0x01
	.zero		1


	//----- nvinfo : EIATTR_EXTERNS
	.align		4
        /*0024*/ 	.byte	0x04, 0x0f
        /*0026*/ 	.short	(.L_385 - .L_384)


	//   ....[0]....
	.align		4
.L_384:
        /*0028*/ 	.word	index@(__assertfail)


	//----- nvinfo : EIATTR_MERCURY_ISA_VERSION
	.align		4
.L_385:
        /*002c*/ 	.byte	0x03, 0x5f
        /*002e*/ 	.short	0x0101


	//----- nvinfo : EIATTR_INT_WARP_WIDE_INSTR_OFFSETS
	.align		4
        /*0030*/ 	.byte	0x04, 0x31
        /*0032*/ 	.short	(.L_387 - .L_386)


	//   ....[0]....
.L_386:
        /*0034*/ 	.word	0x00000a20


	//----- nvinfo : EIATTR_COOP_GROUP_MASK_REGIDS
	.align		4
.L_387:
        /*0038*/ 	.byte	0x04, 0x29
        /*003a*/ 	.short	(.L_389 - .L_388)


	//   ....[0]....
.L_388:
        /*003c*/ 	.word	0xffffffff


	//   ....[1]....
        /*0040*/ 	.word	0xffffffff


	//   ....[2]....
        /*0044*/ 	.word	0xffffffff


	//   ....[3]....
        /*0048*/ 	.word	0xffffffff


	//   ....[4]....
        /*004c*/ 	.word	0xffffffff


	//   ....[5]....
        /*0050*/ 	.word	0xffffffff


	//   ....[6]....
        /*0054*/ 	.word	0xffffffff


	//   ....[7]....
        /*0058*/ 	.word	0xffffffff


	//   ....[8]....
        /*005c*/ 	.word	0xffffffff


	//   ....[9]....
        /*0060*/ 	.word	0xffffffff


	//   ....[10]....
        /*0064*/ 	.word	0xffffffff


	//   ....[11]....
        /*0068*/ 	.word	0xffffffff


	//   ....[12]....
        /*006c*/ 	.word	0xffffffff


	//   ....[13]....
        /*0070*/ 	.word	0xffffffff


	//   ....[14]....
        /*0074*/ 	.word	0xffffffff


	//   ....[15]....
        /*0078*/ 	.word	0xffffffff


	//   ....[16]....
        /*007c*/ 	.word	0xffffffff


	//   ....[17]....
        /*0080*/ 	.word	0xffffffff


	//   ....[18]....
        /*0084*/ 	.word	0xffffffff


	//   ....[19]....
        /*0088*/ 	.word	0xffffffff


	//   ....[20]....
        /*008c*/ 	.word	0xffffffff


	//   ....[21]....
        /*0090*/ 	.word	0x0500000f


	//   ....[22]....
        /*0094*/ 	.word	0x0500000f


	//   ....[23]....
        /*0098*/ 	.word	0x0500000f


	//   ....[24]....
        /*009c*/ 	.word	0x0500000f


	//   ....[25]....
        /*00a0*/ 	.word	0x0500000f


	//   ....[26]....
        /*00a4*/ 	.word	0x0500000f


	//   ....[27]....
        /*00a8*/ 	.word	0x0500000f


	//   ....[28]....
        /*00ac*/ 	.word	0x0500000f


	//   ....[29]....
        /*00b0*/ 	.word	0x0500000f


	//   ....[30]....
        /*00b4*/ 	.word	0x0500000f


	//----- nvinfo : EIATTR_COOP_GROUP_INSTR_OFFSETS
	.align		4
.L_389:
        /*00b8*/ 	.byte	0x04, 0x28
        /*00ba*/ 	.short	(.L_391 - .L_390)


	//   ....[0]....
.L_390:
        /*00bc*/ 	.word	0x00001ac0


	//   ....[1]....
        /*00c0*/ 	.word	0x00001ae0


	//   ....[2]....
        /*00c4*/ 	.word	0x00001b00


	//   ....[3]....
        /*00c8*/ 	.word	0x00001b20


	//   ....[4]....
        /*00cc*/ 	.word	0x00001b40


	//   ....[5]....
        /*00d0*/ 	.word	0x00005f90


	//   ....[6]....
        /*00d4*/ 	.word	0x000061f0


	//   ....[7]....
        /*00d8*/ 	.word	0x00006210


	//   ....[8]....
        /*00dc*/ 	.word	0x00006230


	//   ....[9]....
        /*00e0*/ 	.word	0x00006250


	//   ....[10]....
        /*00e4*/ 	.word	0x00006360


	//   ....[11]....
        /*00e8*/ 	.word	0x00006390


	//   ....[12]....
        /*00ec*/ 	.word	0x000063c0


	//   ....[13]....
        /*00f0*/ 	.word	0x000078a0


	//   ....[14]....
        /*00f4*/ 	.word	0x00007930


	//   ....[15]....
        /*00f8*/ 	.word	0x00007950


	//   ....[16]....
        /*00fc*/ 	.word	0x00007970


	//   ....[17]....
        /*0100*/ 	.word	0x00007990


	//   ....[18]....
        /*0104*/ 	.word	0x000079f0


	//   ....[19]....
        /*0108*/ 	.word	0x00007a10


	//   ....[20]....
        /*010c*/ 	.word	0x00007a30


	//   ....[21]....
        /*0110*/ 	.word	0x0000b610


	//   ....[22]....
        /*0114*/ 	.word	0x0000b670


	//   ....[23]....
        /*0118*/ 	.word	0x0000b6d0


	//   ....[24]....
        /*011c*/ 	.word	0x0000b730


	//   ....[25]....
        /*0120*/ 	.word	0x0000b790


	//   ....[26]....
        /*0124*/ 	.word	0x0000b810


	//   ....[27]....
        /*0128*/ 	.word	0x0000b8b0


	//   ....[28]....
        /*012c*/ 	.word	0x0000b930


	//   ....[29]....
        /*0130*/ 	.word	0x0000b990


	//   ....[30]....
        /*0134*/ 	.word	0x0000b9f0


	//----- nvinfo : EIATTR_VRC_CTA_INIT_COUNT
	.align		4
.L_391:
        /*0138*/ 	.byte	0x02, 0x4a
	.zero		1
	.zero		1


	//----- nvinfo : EIATTR_SYSCALL_OFFSETS
	.align		4
        /*013c*/ 	.byte	0x04, 0x46
        /*013e*/ 	.short	(.L_393 - .L_392)


	//   ....[0]....
.L_392:
        /*0140*/ 	.word	0x00001270


	//----- nvinfo : EIATTR_EXIT_INSTR_OFFSETS
	.align		4
.L_393:
        /*0144*/ 	.byte	0x04, 0x1c
        /*0146*/ 	.short	(.L_395 - .L_394)


	//   ....[0]....
.L_394:
        /*0148*/ 	.word	0x000000d0


	//   ....[1]....
        /*014c*/ 	.word	0x0000b350


	//   ....[2]....
        /*0150*/ 	.word	0x0000b570


	//   ....[3]....
        /*0154*/ 	.word	0x0000b5c0


	//----- nvinfo : EIATTR_CRS_STACK_SIZE
	.align		4
.L_395:
        /*0158*/ 	.byte	0x04, 0x1e
        /*015a*/ 	.short	(.L_397 - .L_396)
.L_396:
        /*015c*/ 	.word	0x00000000


	//----- nvinfo : EIATTR_CBANK_PARAM_SIZE
	.align		4
.L_397:
        /*0160*/ 	.byte	0x03, 0x19
        /*0162*/ 	.short	0x0128


	//----- nvinfo : EIATTR_PARAM_CBANK
	.align		4
        /*0164*/ 	.byte	0x04, 0x0a
        /*0166*/ 	.short	(.L_399 - .L_398)
	.align		4
.L_398:
        /*0168*/ 	.word	index@(.nv.constant0._ZN4mmha33masked_multihead_attention_kernelIfLi48ELi64ELi2ELi16ELi128ELb1ELb0EEEv26Multihead_attention_paramsIT_XT5_EE)
        /*016c*/ 	.short	0x0380
        /*016e*/ 	.short	0x0128


	//----- nvinfo : EIATTR_SW_WAR
	.align		4
.L_399:
        /*0170*/ 	.byte	0x04, 0x36
        /*0172*/ 	.short	(.L_401 - .L_400)
.L_400:
        /*0174*/ 	.word	0x00000008
.L_401:


//--------------------- .nv.info._ZN4mmha33masked_multihead_attention_kernelIfLi48ELi64ELi4ELi16ELi64ELb1ELb0EEEv26Multihead_attention_paramsIT_XT5_EE --------------------------
	.section	.nv.info._ZN4mmha33masked_multihead_attention_kernelIfLi48ELi64ELi4ELi16ELi64ELb1ELb0EEEv26Multihead_attention_paramsIT_XT5_EE,"",@"SHT_CUDA_INFO"
	.sectionflags	@""
	.align	4


	//----- nvinfo : EIATTR_CUDA_API_VERSION
	.align		4
        /*0000*/ 	.byte	0x04, 0x37
        /*0002*/ 	.short	(.L_403 - .L_402)
.L_402:
        /*0004*/ 	.word	0x00000082


	//----- nvinfo : EIATTR_KPARAM_INFO
	.align		4
.L_403:
        /*0008*/ 	.byte	0x04, 0x17
        /*000a*/ 	.short	(.L_405 - .L_404)
.L_404:
        /*000c*/ 	.word	0x00000000
        /*0010*/ 	.short	0x0000
        /*0012*/ 	.short	0x0000
        /*0014*/ 	.byte	0x00, 0xf0, 0xa1, 0x04


	//----- nvinfo : EIATTR_SPARSE_MMA_MASK
	.align		4
.L_405:
        /*0018*/ 	.byte	0x03, 0x50
        /*001a*/ 	.short	0x0000


	//----- nvinfo : EIATTR_MAXREG_COUNT
	.align		4
        /*001c*/ 	.byte	0x03, 0x1b
        /*001e*/ 	.short	0x00ff


	//----- nvinfo : EIATTR_NUM_BARRIERS
	.align		4
        /*0020*/ 	.byte	0x02, 0x4c
        /*0022*/ 	.byte	0x01
	.zero		1


	//----- nvinfo : EIATTR_EXTERNS
	.align		4
        /*0024*/ 	.byte	0x04, 0x0f
        /*0026*/ 	.short	(.L_407 - .L_406)


	//   ....[0]....
	.align		4
.L_406:
        /*0028*/ 	.word	index@(__assertfail)


	//----- nvinfo : EIATTR_MERCURY_ISA_VERSION
	.align		4
.L_407:
        /*002c*/ 	.byte	0x03, 0x5f
        /*002e*/ 	.short	0x0101


	//----- nvinfo : EIATTR_COOP_GROUP_MASK_REGIDS
	.align		4
        /*0030*/ 	.byte	0x04, 0x29
        /*0032*/ 	.short	(.L_409 - .L_408)


	//   ....[0]....
.L_408:
        /*0034*/ 	.word	0xffffffff


	//   ....[1]....
        /*0038*/ 	.word	0xffffffff


	//   ....[2]....
        /*003c*/ 	.word	0xffffffff


	//   ....[3]....
        /*0040*/ 	.word	0xffffffff


	//   ....[4]....
        /*0044*/ 	.word	0xffffffff


	//   ....[5]....
        /*0048*/ 	.word	0xffffffff


	//   ....[6]....
        /*004c*/ 	.word	0xffffffff


	//   ....[7]....
        /*0050*/ 	.word	0xffffffff


	//   ....[8]....
        /*0054*/ 	.word	0xffffffff


	//   ....[9]....
        /*0058*/ 	.word	0xffffffff


	//   ....[10]....
        /*005c*/ 	.word	0xffffffff


	//   ....[11]....
        /*0060*/ 	.word	0xffffffff


	//   ....[12]....
        /*0064*/ 	.word	0xffffffff


	//   ....[13]....
        /*0068*/ 	.word	0xffffffff


	//   ....[14]....
        /*006c*/ 	.word	0xffffffff


	//   ....[15]....
        /*0070*/ 	.word	0xffffffff


	//   ....[16]....
        /*0074*/ 	.word	0xffffffff


	//   ....[17]....
        /*0078*/ 	.word	0xffffffff


	//   ....[18]....
        /*007c*/ 	.word	0xffffffff


	//   ....[19]....
        /*0080*/ 	.word	0x0500000f


	//   ....[20]....
        /*0084*/ 	.word	0x0500000f


	//   ....[21]....
        /*0088*/ 	.word	0x0500000f


	//   ....[22]....
        /*008c*/ 	.word	0x0500000f


	//   ....[23]....
        /*0090*/ 	.word	0x0500000f


	//   ....[24]....
        /*0094*/ 	.word	0x0500000f


	//   ....[25]....
        /*0098*/ 	.word	0x0500000f


	//   ....[26]....
        /*009c*/ 	.word	0x0500000f


	//   ....[27]....
        /*00a0*/ 	.word	0x0500000f


	//   ....[28]....
        /*00a4*/ 	.word	0x0500000f


	//----- nvinfo : EIATTR_COOP_GROUP_INSTR_OFFSETS
	.align		4
.L_409:
        /*00a8*/ 	.byte	0x04, 0x28
        /*00aa*/ 	.short	(.L_411 - .L_410)


	//   ....[0]....
.L_410:
        /*00ac*/ 	.word	0x00001910


	//   ....[1]....
        /*00b0*/ 	.word	0x00001930


	//   ....[2]....
        /*00b4*/ 	.word	0x00001950


	//   ....[3]....
        /*00b8*/ 	.word	0x00001970


	//   ....[4]....
        /*00bc*/ 	.word	0x00001990


	//   ....[5]....
        /*00c0*/ 	.word	0x000068e0


	//   ....[6]....
        /*00c4*/ 	.word	0x00006900


	//   ....[7]....
        /*00c8*/ 	.word	0x00006b50


	//   ....[8]....
        /*00cc*/ 	.word	0x00006b70


	//   ....[9]....
        /*00d0*/ 	.word	0x00006b90


	//   ....[10]....
        /*00d4*/ 	.word	0x00006cb0


	//   ....[11]....
        /*00d8*/ 	.word	0x00006ce0


	//   ....[12]....
        /*00dc*/ 	.word	0x000081e0


	//   ....[13]....
        /*00e0*/ 	.word	0x00008270


	//   ....[14]....
        /*00e4*/ 	.word	0x00008290


	//   ....[15]....
        /*00e8*/ 	.word	0x000082b0


	//   ....[16]....
        /*00ec*/ 	.word	0x000082d0


	//   ....[17]....
        /*00f0*/ 	.word	0x00008330


	//   ....[18]....
        /*00f4*/ 	.word	0x00008350


	//   ....[19]....
        /*00f8*/ 	.word	0x0000c5b0


	//   ....[20]....
        /*00fc*/ 	.word	0x0000c610


	//   ....[21]....
        /*0100*/ 	.word	0x0000c670


	//   ....[22]....
        /*0104*/ 	.word	0x0000c6d0


	//   ....[23]....
        /*0108*/ 	.word	0x0000c730


	//   ....[24]....
        /*010c*/ 	.word	0x0000c7b0


	//   ....[25]....
        /*0110*/ 	.word	0x0000c830


	//   ....[26]....
        /*0114*/ 	.word	0x0000c8c0


	//   ....[27]....
        /*0118*/ 	.word	0x0000c940


	//   ....[28]....
        /*011c*/ 	.word	0x0000c9a0


	//----- nvinfo : EIATTR_VRC_CTA_INIT_COUNT
	.align		4
.L_411:
        /*0120*/ 	.byte	0x02, 0x4a
	.zero		1
	.zero		1


	//----- nvinfo : EIATTR_SYSCALL_OFFSETS
	.align		4
        /*0124*/ 	.byte	0x04, 0x46
        /*0126*/ 	.short	(.L_413 - .L_412)


	//   ....[0]....
.L_412:
        /*0128*/ 	.word	0x000010b0


	//----- nvinfo : EIATTR_EXIT_INSTR_OFFSETS
	.align		4
.L_413:
        /*012c*/ 	.byte	0x04, 0x1c
        /*012e*/ 	.short	(.L_415 - .L_414)


	//   ....[0]....
.L_414:
        /*0130*/ 	.word	0x000000b0


	//   ....[1]....
        /*0134*/ 	.word	0x0000c2f0


	//   ....[2]....
        /*0138*/ 	.word	0x0000c510


	//   ....[3]....
        /*013c*/ 	.word	0x0000c560


	//----- nvinfo : EIATTR_CRS_STACK_SIZE
	.align		4
.L_415:
        /*0140*/ 	.byte	0x04, 0x1e
        /*0142*/ 	.short	(.L_417 - .L_416)
.L_416:
        /*0144*/ 	.word	0x00000000


	//----- nvinfo : EIATTR_CBANK_PARAM_SIZE
	.align		4
.L_417:
        /*0148*/ 	.byte	0x03, 0x19
        /*014a*/ 	.short	0x0128


	//----- nvinfo : EIATTR_PARAM_CBANK
	.align		4
        /*014c*/ 	.byte	0x04, 0x0a
        /*014e*/ 	.short	(.L_419 - .L_418)
	.align		4
.L_418:
        /*0150*/ 	.word	index@(.nv.constant0._ZN4mmha33masked_multihead_attention_kernelIfLi48ELi64ELi4ELi16ELi64ELb1ELb0EEEv26Multihead_attention_paramsIT_XT5_EE)
        /*0154*/ 	.short	0x0380
        /*0156*/ 	.short	0x0128


	//----- nvinfo : EIATTR_SW_WAR
	.align		4
.L_419:
        /*0158*/ 	.byte	0x04, 0x36
        /*015a*/ 	.short	(.L_421 - .L_420)
.L_420:
        /*015c*/ 	.word	0x00000008
.L_421:


//--------------------- .nv.info._ZN4mmha33masked_multihead_attention_kernelItLi48ELi64ELi1ELi8ELi256ELb0ELb1EEEv26Multihead_attention_paramsIT_XT5_EE --------------------------
	.section	.nv.info._ZN4mmha33masked_multihead_attention_kernelItLi48ELi64ELi1ELi8ELi256ELb0ELb1EEEv26Multihead_attention_paramsIT_XT5_EE,"",@"SHT_CUDA_INFO"
	.sectionflags	@""
	.align	4


	//----- nvinfo : EIATTR_CUDA_API_VERSION
	.align		4
        /*0000*/ 	.byte	0x04, 0x37
        /*0002*/ 	.short	(.L_423 - .L_422)
.L_422:
        /*0004*/ 	.word	0x00000082


	//----- nvinfo : EIATTR_KPARAM_INFO
	.align		4
.L_423:
        /*0008*/ 	.byte	0x04, 0x17
        /*000a*/ 	.short	(.L_425 - .L_424)
.L_424:
        /*000c*/ 	.word	0x00000000
        /*0010*/ 	.short	0x0000
        /*0012*/ 	.short	0x0000
        /*0014*/ 	.byte	0x00, 0xf0, 0xa1, 0x04


	//----- nvinfo : EIATTR_SPARSE_MMA_MASK
	.align		4
.L_425:
        /*0018*/ 	.byte	0x03, 0x50
        /*001a*/ 	.short	0x0000


	//----- nvinfo : EIATTR_MAXREG_COUNT
	.align		4
        /*001c*/ 	.byte	0x03, 0x1b
        /*001e*/ 	.short	0x00ff


	//----- nvinfo : EIATTR_NUM_BARRIERS
	.align		4
        /*0020*/ 	.byte	0x02, 0x4c
        /*0022*/ 	.byte	0x01
	.zero		1


	//----- nvinfo : EIATTR_EXTERNS
	.align		4
        /*0024*/ 	.byte	0x04, 0x0f
        /*0026*/ 	.short	(.L_427 - .L_426)


	//   ....[0]....
	.align		4
.L_426:
        /*0028*/ 	.word	index@(__assertfail)


	//----- nvinfo : EIATTR_MERCURY_ISA_VERSION
	.align		4
.L_427:
        /*002c*/ 	.byte	0x03, 0x5f
        /*002e*/ 	.short	0x0101


	//----- nvinfo : EIATTR_COOP_GROUP_MASK_REGIDS
	.align		4
        /*0030*/ 	.byte	0x04, 0x29
        /*0032*/ 	.short	(.L_429 - .L_428)


	//   ....[0]....
.L_428:
        /*0034*/ 	.word	0xffffffff


	//   ....[1]....
        /*0038*/ 	.word	0xffffffff


	//   ....[2]....
        /*003c*/ 	.word	0xffffffff


	//   ....[3]....
        /*0040*/ 	.word	0xffffffff


	//   ....[4]....
        /*0044*/ 	.word	0xffffffff


	//   ....[5]....
        /*0048*/ 	.word	0xffffffff


	//   ....[6]....
        /*004c*/ 	.word	0xffffffff


	//   ....[7]....
        /*0050*/ 	.word	0xffffffff


	//   ....[8]....
        /*0054*/ 	.word	0xffffffff


	//   ....[9]....
        /*0058*/ 	.word	0xffffffff


	//   ....[10]....
        /*005c*/ 	.word	0xffffffff


	//   ....[11]....
        /*0060*/ 	.word	0xffffffff


	//   ....[12]....
        /*0064*/ 	.word	0xffffffff


	//   ....[13]....
        /*0068*/ 	.word	0xffffffff


	//   ....[14]....
        /*006c*/ 	.word	0xffffffff


	//   ....[15]....
        /*0070*/ 	.word	0xffffffff


	//   ....[16]....
        /*0074*/ 	.word	0xffffffff


	//   ....[17]....
        /*0078*/ 	.word	0xffffffff


	//   ....[18]....
        /*007c*/ 	.word	0xffffffff


	//   ....[19]....
        /*0080*/ 	.word	0xffffffff


	//   ....[20]....
        /*0084*/ 	.word	0xffffffff


	//   ....[21]....
        /*0088*/ 	.word	0xffffffff


	//   ....[22]....
        /*008c*/ 	.word	0xffffffff


	//   ....[23]....
        /*0090*/ 	.word	0x0500000f


	//   ....[24]....
        /*0094*/ 	.word	0x0500000f


	//   ....[25]....
        /*0098*/ 	.word	0x0500000f


	//   ....[26]....
        /*009c*/ 	.word	0x0500000f


	//   ....[27]....
        /*00a0*/ 	.word	0x0500000f


	//----- nvinfo : EIATTR_COOP_GROUP_INSTR_OFFSETS
	.align		4
.L_429:
        /*00a4*/ 	.byte	0x04, 0x28
        /*00a6*/ 	.short	(.L_431 - .L_430)


	//   ....[0]....
.L_430:
        /*00a8*/ 	.word	0x000016f0


	//   ....[1]....
        /*00ac*/ 	.word	0x00001710


	//   ....[2]....
        /*00b0*/ 	.word	0x00001730


	//   ....[3]....
        /*00b4*/ 	.word	0x00001750


	//   ....[4]....
        /*00b8*/ 	.word	0x00001770


	//   ....[5]....
        /*00bc*/ 	.word	0x00002f50


	//   ....[6]....
        /*00c0*/ 	.word	0x00002fe0


	//   ....[7]....
        /*00c4*/ 	.word	0x00003060


	//   ....[8]....
        /*00c8*/ 	.word	0x00003080


	//   ....[9]....
        /*00cc*/ 	.word	0x000030b0


	//   ....[10]....
        /*00d0*/ 	.word	0x00003100


	//   ....[11]....
        /*00d4*/ 	.word	0x00003130


	//   ....[12]....
        /*00d8*/ 	.word	0x00003170


	//   ....[13]....
        /*00dc*/ 	.word	0x000031a0


	//   ....[14]....
        /*00e0*/ 	.word	0x000047f0


	//   ....[15]....
        /*00e4*/ 	.word	0x00004870


	//   ....[16]....
        /*00e8*/ 	.word	0x000048f0


	//   ....[17]....
        /*00ec*/ 	.word	0x00004910


	//   ....[18]....
        /*00f0*/ 	.word	0x00004930


	//   ....[19]....
        /*00f4*/ 	.word	0x000049d0


	//   ....[20]....
        /*00f8*/ 	.word	0x000049f0


	//   ....[21]....
        /*00fc*/ 	.word	0x00004a20


	//   ....[22]....
        /*0100*/ 	.word	0x00004a40


	//   ....[23]....
        /*0104*/ 	.word	0x00008c10


	//   ....[24]....
        /*0108*/ 	.word	0x00008c70


	//   ....[25]....
        /*010c*/ 	.word	0x00008cd0


	//   ....[26]....
        /*0110*/ 	.word	0x00008d30


	//   ....[27]....
        /*0114*/ 	.word	0x00008d90


	//----- nvinfo : EIATTR_VRC_CTA_INIT_COUNT
	.align		4
.L_431:
        /*0118*/ 	.byte	0x02, 0x4a
	.zero		1
	.zero		1


	//----- nvinfo : EIATTR_SYSCALL_OFFSETS
	.align		4
        /*011c*/ 	.byte	0x04, 0x46
        /*011e*/ 	.short	(.L_433 - .L_432)


	//   ....[0]....
.L_432:
        /*0120*/ 	.word	0x00001030


	//----- nvinfo : EIATTR_EXIT_INSTR_OFFSETS
	.align		4
.L_433:
        /*0124*/ 	.byte	0x04, 0x1c
        /*0126*/ 	.short	(.L_435 - .L_434)


	//   ....[0]....
.L_434:
        /*0128*/ 	.word	0x000000b0


	//   ....[1]....
        /*012c*/ 	.word	0x00008750


	//   ....[2]....
        /*0130*/ 	.word	0x00008b00


	//   ....[3]....
        /*0134*/ 	.word	0x00008bc0


	//----- nvinfo : EIATTR_CRS_STACK_SIZE
	.align		4
.L_435:
        /*0138*/ 	.byte	0x04, 0x1e
        /*013a*/ 	.short	(.L_437 - .L_436)
.L_436:
        /*013c*/ 	.word	0x00000000


	//----- nvinfo : EIATTR_CBANK_PARAM_SIZE
	.align		4
.L_437:
        /*0140*/ 	.byte	0x03, 0x19
        /*0142*/ 	.short	0x0128


	//----- nvinfo : EIATTR_PARAM_CBANK
	.align		4
        /*0144*/ 	.byte	0x04, 0x0a
        /*0146*/ 	.short	(.L_439 - .L_438)
	.align		4
.L_438:
        /*0148*/ 	.word	index@(.nv.constant0._ZN4mmha33masked_multihead_attention_kernelItLi48ELi64ELi1ELi8ELi256ELb0ELb1EEEv26Multihead_attention_paramsIT_XT5_EE)
        /*014c*/ 	.short	0x0380
        /*014e*/ 	.short	0x0128


	//----- nvinfo : EIATTR_SW_WAR
	.align		4
.L_439:
        /*0150*/ 	.byte	0x04, 0x36
        /*0152*/ 	.short	(.L_441 - .L_440)
.L_440:
        /*0154*/ 	.word	0x00000008
.L_441:


//--------------------- .nv.info._ZN4mmha33masked_multihead_attention_kernelItLi48ELi64ELi2ELi8ELi128ELb0ELb1EEEv26Multihead_attention_paramsIT_XT5_EE --------------------------
	.section	.nv.info._ZN4mmha33masked_multihead_attention_kernelItLi48ELi64ELi2ELi8ELi128ELb0ELb1EEEv26Multihead_attention_paramsIT_XT5_EE,"",@"SHT_CUDA_INFO"
	.sectionflags	@""
	.align	4


	//----- nvinfo : EIATTR_CUDA_API_VERSION
	.align		4
        /*0000*/ 	.byte	0x04, 0x37
        /*0002*/ 	.short	(.L_443 - .L_442)
.L_442:
        /*0004*/ 	.word	0x00000082


	//----- nvinfo : EIATTR_KPARAM_INFO
	.align		4
.L_443:
        /*0008*/ 	.byte	0x04, 0x17
        /*000a*/ 	.short	(.L_445 - .L_444)
.L_444:
        /*000c*/ 	.word	0x00000000
        /*0010*/ 	.short	0x0000
        /*0012*/ 	.short	0x0000
        /*0014*/ 	.byte	0x00, 0xf0, 0xa1, 0x04


	//----- nvinfo : EIATTR_SPARSE_MMA_MASK
	.align		4
.L_445:
        /*0018*/ 	.byte	0x03, 0x50
        /*001a*/ 	.short	0x0000


	//----- nvinfo : EIATTR_MAXREG_COUNT
	.align		4
        /*001c*/ 	.byte	0x03, 0x1b
        /*001e*/ 	.short	0x00ff


	//----- nvinfo : EIATTR_NUM_BARRIERS
	.align		4
        /*0020*/ 	.byte	0x02, 0x4c
        /*0022*/ 	.byte	0x01
	.zero		1


	//----- nvinfo : EIATTR_EXTERNS
	.align		4
        /*0024*/ 	.byte	0x04, 0x0f
        /*0026*/ 	.short	(.L_447 - .L_446)


	//   ....[0]....
	.align		4
.L_446:
        /*0028*/ 	.word	index@(__assertfail)


	//----- nvinfo : EIATTR_MERCURY_ISA_VERSION
	.align		4
.L_447:
        /*002c*/ 	.byte	0x03, 0x5f
        /*002e*/ 	.short	0x0101


	//----- nvinfo : EIATTR_INT_WARP_WIDE_INSTR_OFFSETS
	.align		4
        /*0030*/ 	.byte	0x04, 0x31
        /*0032*/ 	.short	(.L_449 - .L_448)


	//   ....[0]....
.L_448:
        /*0034*/ 	.word	0x00000ad0


	//----- nvinfo : EIATTR_COOP_GROUP_MASK_REGIDS
	.align		4
.L_449:
        /*0038*/ 	.byte	0x04, 0x29
        /*003a*/ 	.short	(.L_451 - .L_450)


	//   ....[0]....
.L_450:
        /*003c*/ 	.word	0xffffffff


	//   ....[1]....
        /*0040*/ 	.word	0xffffffff


	//   ....[2]....
        /*0044*/ 	.word	0xffffffff


	//   ....[3]....
        /*0048*/ 	.word	0xffffffff


	//   ....[4]....
        /*004c*/ 	.word	0xffffffff


	//   ....[5]....
        /*0050*/ 	.word	0xffffffff


	//   ....[6]....
        /*0054*/ 	.word	0xffffffff


	//   ....[7]....
        /*0058*/ 	.word	0xffffffff


	//   ....[8]....
        /*005c*/ 	.word	0xffffffff


	//   ....[9]....
        /*0060*/ 	.word	0xffffffff


	//   ....[10]....
        /*0064*/ 	.word	0xffffffff


	//   ....[11]....
        /*0068*/ 	.word	0xffffffff


	//   ....[12]....
        /*006c*/ 	.word	0xffffffff


	//   ....[13]....
        /*0070*/ 	.word	0xffffffff


	//   ....[14]....
        /*0074*/ 	.word	0xffffffff


	//   ....[15]....
        /*0078*/ 	.word	0xffffffff


	//   ....[16]....
        /*007c*/ 	.word	0xffffffff


	//   ....[17]....
        /*0080*/ 	.word	0xffffffff


	//   ....[18]....
        /*0084*/ 	.word	0xffffffff


	//   ....[19]....
        /*0088*/ 	.word	0xffffffff


	//   ....[20]....
        /*008c*/ 	.word	0xffffffff


	//   ....[21]....
        /*0090*/ 	.word	0x0500000f


	//   ....[22]....
        /*0094*/ 	.word	0x0500000f


	//   ....[23]....
        /*0098*/ 	.word	0x0500000f


	//   ....[24]....
        /*009c*/ 	.word	0x0500000f


	//   ....[25]....
        /*00a0*/ 	.word	0x0500000f


	//   ....[26]....
        /*00a4*/ 	.word	0x0500000f


	//   ....[27]....
        /*00a8*/ 	.word	0x0500000f


	//   ....[28]....
        /*00ac*/ 	.word	0x0500000f


	//   ....[29]....
        /*00b0*/ 	.word	0x0500000f


	//   ....[30]....
        /*00b4*/ 	.word	0x0500000f


	//----- nvinfo : EIATTR_COOP_GROUP_INSTR_OFFSETS
	.align		4
.L_451:
        /*00b8*/ 	.byte	0x04, 0x28
        /*00ba*/ 	.short	(.L_453 - .L_452)


	//   ....[0]....
.L_452:
        /*00bc*/ 	.word	0x00001890


	//   ....[1]....
        /*00c0*/ 	.word	0x000018b0


	//   ....[2]....
        /*00c4*/ 	.word	0x000018d0


	//   ....[3]....
        /*00c8*/ 	.word	0x000018f0


	//   ....[4]....
        /*00cc*/ 	.word	0x00001910


	//   ....[5]....
        /*00d0*/ 	.word	0x00002810


	//   ....[6]....
        /*00d4*/ 	.word	0x00002b60


	//   ....[7]....
        /*00d8*/ 	.word	0x00002b80


	//   ....[8]....
        /*00dc*/ 	.word	0x00002ba0


	//   ....[9]....
        /*00e0*/ 	.word	0x00002bc0


	//   ....[10]....
        /*00e4*/ 	.word	0x00002cd0


	//   ....[11]....
        /*00e8*/ 	.word	0x00002cf0


	//   ....[12]....
        /*00ec*/ 	.word	0x00002d30


	//   ....[13]....
        /*00f0*/ 	.word	0x000043a0


	//   ....[14]....
        /*00f4*/ 	.word	0x00004420


	//   ....[15]....
        /*00f8*/ 	.word	0x000044c0


	//   ....[16]....
        /*00fc*/ 	.word	0x000044e0


	//   ....[17]....
        /*0100*/ 	.word	0x00004500


	//   ....[18]....
        /*0104*/ 	.word	0x00004570


	//   ....[19]....
        /*0108*/ 	.word	0x00004590


	//   ....[20]....
        /*010c*/ 	.word	0x000045b0


	//   ....[21]....
        /*0110*/ 	.word	0x00008580


	//   ....[22]....
        /*0114*/ 	.word	0x000085e0


	//   ....[23]....
        /*0118*/ 	.word	0x00008640


	//   ....[24]....
        /*011c*/ 	.word	0x000086a0


	//   ....[25]....
        /*0120*/ 	.word	0x00008700


	//   ....[26]....
        /*0124*/ 	.word	0x00008780


	//   ....[27]....
        /*0128*/ 	.word	0x00008820


	//   ....[28]....
        /*012c*/ 	.word	0x000088a0


	//   ....[29]....
        /*0130*/ 	.word	0x00008900


	//   ....[30]....
        /*0134*/ 	.word	0x00008960


	//----- nvinfo : EIATTR_VRC_CTA_INIT_COUNT
	.align		4
.L_453:
        /*0138*/ 	.byte	0x02, 0x4a
	.zero		1
	.zero		1


	//----- nvinfo : EIATTR_SYSCALL_OFFSETS
	.align		4
        /*013c*/ 	.byte	0x04, 0x46
        /*013e*/ 	.short	(.L_455 - .L_454)


	//   ....[0]....
.L_454:
        /*0140*/ 	.word	0x000011b0


	//----- nvinfo : EIATTR_EXIT_INSTR_OFFSETS
	.align		4
.L_455:
        /*0144*/ 	.byte	0x04, 0x1c
        /*0146*/ 	.short	(.L_457 - .L_456)


	//   ....[0]....
.L_456:
        /*0148*/ 	.word	0x000000d0


	//   ....[1]....
        /*014c*/ 	.word	0x000080c0


	//   ....[2]....
        /*0150*/ 	.word	0x00008470


	//   ....[3]....
        /*0154*/ 	.word	0x00008530


	//----- nvinfo : EIATTR_CRS_STACK_SIZE
	.align		4
.L_457:
        /*0158*/ 	.byte	0x04, 0x1e
        /*015a*/ 	.short	(.L_459 - .L_458)
.L_458:
        /*015c*/ 	.word	0x00000000


	//----- nvinfo : EIATTR_CBANK_PARAM_SIZE
	.align		4
.L_459:
        /*0160*/ 	.byte	0x03, 0x19
        /*0162*/ 	.short	0x0128


	//----- nvinfo : EIATTR_PARAM_CBANK
	.align		4
        /*0164*/ 	.byte	0x04, 0x0a
        /*0166*/ 	.short	(.L_461 - .L_460)
	.align		4
.L_460:
        /*0168*/ 	.word	index@(.nv.constant0._ZN4mmha33masked_multihead_attention_kernelItLi48ELi64ELi2ELi8ELi128ELb0ELb1EEEv26Multihead_attention_paramsIT_XT5_EE)
        /*016c*/ 	.short	0x0380
        /*016e*/ 	.short	0x0128


	//----- nvinfo : EIATTR_SW_WAR
	.align		4
.L_461:
        /*0170*/ 	.byte	0x04, 0x36
        /*0172*/ 	.short	(.L_463 - .L_462)
.L_462:
        /*0174*/ 	.word	0x00000008
.L_463:


//--------------------- .nv.info._ZN4mmha33masked_multihead_attention_kernelItLi48ELi64ELi4ELi8ELi64ELb0ELb1EEEv26Multihead_attention_paramsIT_XT5_EE --------------------------
	.section	.nv.info._ZN4mmha33masked_multihead_attention_kernelItLi48ELi64ELi4ELi8ELi64ELb0ELb1EEEv26Multihead_attention_paramsIT_XT5_EE,"",@"SHT_CUDA_INFO"
	.sectionflags	@""
	.align	4


	//----- nvinfo : EIATTR_CUDA_API_VERSION
	.align		4
        /*0000*/ 	.byte	0x04, 0x37
        /*0002*/ 	.short	(.L_465 - .L_464)
.L_464:
        /*0004*/ 	.word	0x00000082


	//----- nvinfo : EIATTR_KPARAM_INFO
	.align		4
.L_465:
        /*0008*/ 	.byte	0x04, 0x17
        /*000a*/ 	.short	(.L_467 - .L_466)
.L_466:
        /*000c*/ 	.word	0x00000000
        /*0010*/ 	.short	0x0000
        /*0012*/ 	.short	0x0000
        /*0014*/ 	.byte	0x00, 0xf0, 0xa1, 0x04


	//----- nvinfo : EIATTR_SPARSE_MMA_MASK
	.align		4
.L_467:
        /*0018*/ 	.byte	0x03, 0x50
        /*001a*/ 	.short	0x0000


	//----- nvinfo : EIATTR_MAXREG_COUNT
	.align		4
        /*001c*/ 	.byte	0x03, 0x1b
        /*001e*/ 	.short	0x00ff


	//----- nvinfo : EIATTR_NUM_BARRIERS
	.align		4
        /*0020*/ 	.byte	0x02, 0x4c
        /*0022*/ 	.byte	0x01
	.zero		1


	//----- nvinfo : EIATTR_EXTERNS
	.align		4
        /*0024*/ 	.byte	0x04, 0x0f
        /*0026*/ 	.short	(.L_469 - .L_468)


	//   ....[0]....
	.align		4
.L_468:
        /*0028*/ 	.word	index@(__assertfail)


	//----- nvinfo : EIATTR_MERCURY_ISA_VERSION
	.align		4
.L_469:
        /*002c*/ 	.byte	0x03, 0x5f
        /*002e*/ 	.short	0x0101


	//----- nvinfo : EIATTR_COOP_GROUP_MASK_REGIDS
	.align		4
        /*0030*/ 	.byte	0x04, 0x29
        /*0032*/ 	.short	(.L_471 - .L_470)


	//   ....[0]....
.L_470:
        /*0034*/ 	.word	0xffffffff


	//   ....[1]....
        /*0038*/ 	.word	0xffffffff


	//   ....[2]....
        /*003c*/ 	.word	0xffffffff


	//   ....[3]....
        /*0040*/ 	.word	0xffffffff


	//   ....[4]....
        /*0044*/ 	.word	0xffffffff


	//   ....[5]....
        /*0048*/ 	.word	0xffffffff


	//   ....[6]....
        /*004c*/ 	.word	0xffffffff


	//   ....[7]....
        /*0050*/ 	.word	0xffffffff


	//   ....[8]....
        /*0054*/ 	.word	0xffffffff


	//   ....[9]....
        /*0058*/ 	.word	0xffffffff


	//   ....[10]....
        /*005c*/ 	.word	0xffffffff


	//   ....[11]....
        /*0060*/ 	.word	0xffffffff


	//   ....[12]....
        /*0064*/ 	.word	0xffffffff


	//   ....[13]....
        /*0068*/ 	.word	0xffffffff


	//   ....[14]....
        /*006c*/ 	.word	0xffffffff


	//   ....[15]....
        /*0070*/ 	.word	0xffffffff


	//   ....[16]....
        /*0074*/ 	.word	0xffffffff


	//   ....[17]....
        /*0078*/ 	.word	0xffffffff


	//   ....[18]....
        /*007c*/ 	.word	0xffffffff


	//   ....[19]....
        /*0080*/ 	.word	0x0500000f


	//   ....[20]....
        /*0084*/ 	.word	0x0500000f


	//   ....[21]....
        /*0088*/ 	.word	0x0500000f


	//   ....[22]....
        /*008c*/ 	.word	0x0500000f


	//   ....[23]....
        /*0090*/ 	.word	0x0500000f


	//   ....[24]....
        /*0094*/ 	.word	0x0500000f


	//   ....[25]....
        /*0098*/ 	.word	0x0500000f


	//   ....[26]....
        /*009c*/ 	.word	0x0500000f


	//   ....[27]....
        /*00a0*/ 	.word	0x0500000f


	//   ....[28]....
        /*00a4*/ 	.word	0x0500000f


	//----- nvinfo : EIATTR_COOP_GROUP_INSTR_OFFSETS
	.align		4
.L_471:
        /*00a8*/ 	.byte	0x04, 0x28
        /*00aa*/ 	.short	(.L_473 - .L_472)


	//   ....[0]....
.L_472:
        /*00ac*/ 	.word	0x000016d0


	//   ....[1]....
        /*00b0*/ 	.word	0x000016f0


	//   ....[2]....
        /*00b4*/ 	.word	0x00001710


	//   ....[3]....
        /*00b8*/ 	.word	0x00001730


	//   ....[4]....
        /*00bc*/ 	.word	0x00001750


	//   ....[5]....
        /*00c0*/ 	.word	0x000024c0


	//   ....[6]....
        /*00c4*/ 	.word	0x000024e0


	//   ....[7]....
        /*00c8*/ 	.word	0x00002840


	//   ....[8]....
        /*00cc*/ 	.word	0x00002860


	//   ....[9]....
        /*00d0*/ 	.word	0x00002880


	//   ....[10]....
        /*00d4*/ 	.word	0x000029a0


	//   ....[11]....
        /*00d8*/ 	.word	0x000029d0


	//   ....[12]....
        /*00dc*/ 	.word	0x00004020


	//   ....[13]....
        /*00e0*/ 	.word	0x000040a0


	//   ....[14]....
        /*00e4*/ 	.word	0x00004120


	//   ....[15]....
        /*00e8*/ 	.word	0x00004140


	//   ....[16]....
        /*00ec*/ 	.word	0x00004160


	//   ....[17]....
        /*00f0*/ 	.word	0x000041e0


	//   ....[18]....
        /*00f4*/ 	.word	0x00004200


	//   ....[19]....
        /*00f8*/ 	.word	0x00007f00


	//   ....[20]....
        /*00fc*/ 	.word	0x00007f60


	//   ....[21]....
        /*0100*/ 	.word	0x00007fc0


	//   ....[22]....
        /*0104*/ 	.word	0x00008020


	//   ....[23]....
        /*0108*/ 	.word	0x00008080


	//   ....[24]....
        /*010c*/ 	.word	0x00008100


	//   ....[25]....
        /*0110*/ 	.word	0x00008180


	//   ....[26]....
        /*0114*/ 	.word	0x00008210


	//   ....[27]....
        /*0118*/ 	.word	0x00008290


	//   ....[28]....
        /*011c*/ 	.word	0x000082f0


	//----- nvinfo : EIATTR_VRC_CTA_INIT_COUNT
	.align		4
.L_473:
        /*0120*/ 	.byte	0x02, 0x4a
	.zero		1
	.zero		1


	//----- nvinfo : EIATTR_SYSCALL_OFFSETS
	.align		4
        /*0124*/ 	.byte	0x04, 0x46
        /*0126*/ 	.short	(.L_475 - .L_474)


	//   ....[0]....
.L_474:
        /*0128*/ 	.word	0x00001010


	//----- nvinfo : EIATTR_EXIT_INSTR_OFFSETS
	.align		4
.L_475:
        /*012c*/ 	.byte	0x04, 0x1c
        /*012e*/ 	.short	(.L_477 - .L_476)


	//   ....[0]....
.L_476:
        /*0130*/ 	.word	0x000000b0


	//   ....[1]....
        /*0134*/ 	.word	0x00007a40


	//   ....[2]....
        /*0138*/ 	.word	0x00007df0


	//   ....[3]....
        /*013c*/ 	.word	0x00007eb0


	//----- nvinfo : EIATTR_CRS_STACK_SIZE
	.align		4
.L_477:
        /*0140*/ 	.byte	0x04, 0x1e
        /*0142*/ 	.short	(.L_479 - .L_478)
.L_478:
        /*0144*/ 	.word	0x00000000


	//----- nvinfo : EIATTR_CBANK_PARAM_SIZE
	.align		4
.L_479:
        /*0148*/ 	.byte	0x03, 0x19
        /*014a*/ 	.short	0x0128


	//----- nvinfo : EIATTR_PARAM_CBANK
	.align		4
        /*014c*/ 	.byte	0x04, 0x0a
        /*014e*/ 	.short	(.L_481 - .L_480)
	.align		4
.L_480:
        /*0150*/ 	.word	index@(.nv.constant0._ZN4mmha33masked_multihead_attention_kernelItLi48ELi64ELi4ELi8ELi64ELb0ELb1EEEv26Multihead_attention_paramsIT_XT5_EE)
        /*0154*/ 	.short	0x0380
        /*0156*/ 	.short	0x0128


	//----- nvinfo : EIATTR_SW_WAR
	.align		4
.L_481:
        /*0158*/ 	.byte	0x04, 0x36
        /*015a*/ 	.short	(.L_483 - .L_482)
.L_482:
        /*015c*/ 	.word	0x00000008
.L_483:


//--------------------- .nv.info._ZN4mmha33masked_multihead_attention_kernelItLi48ELi64ELi1ELi8ELi256ELb0ELb0EEEv26Multihead_attention_paramsIT_XT5_EE --------------------------
	.section	.nv.info._ZN4mmha33masked_multihead_attention_kernelItLi48ELi64ELi1ELi8ELi256ELb0ELb0EEEv26Multihead_attention_paramsIT_XT5_EE,"",@"SHT_CUDA_INFO"
	.sectionflags	@""
	.align	4


	//----- nvinfo : EIATTR_CUDA_API_VERSION
	.align		4
        /*0000*/ 	.byte	0x04, 0x37
        /*0002*/ 	.short	(.L_485 - .L_484)
.L_484:
        /*0004*/ 	.word	0x00000082


	//----- nvinfo : EIATTR_KPARAM_INFO
	.align		4
.L_485:
        /*0008*/ 	.byte	0x04, 0x17
        /*000a*/ 	.short	(.L_487 - .L_486)
.L_486:
        /*000c*/ 	.word	0x00000000
        /*0010*/ 	.short	0x0000
        /*0012*/ 	.short	0x0000
        /*0014*/ 	.byte	0x00, 0xf0, 0xa1, 0x04


	//----- nvinfo : EIATTR_SPARSE_MMA_MASK
	.align		4
.L_487:
        /*0018*/ 	.byte	0x03, 0x50
        /*001a*/ 	.short	0x0000


	//----- nvinfo : EIATTR_MAXREG_COUNT
	.align		4
        /*001c*/ 	.byte	0x03, 0x1b
        /*001e*/ 	.short	0x00ff


	//----- nvinfo : EIATTR_NUM_BARRIERS
	.align		4
        /*0020*/ 	.byte	0x02, 0x4c
        /*0022*/ 	.byte	0x01
	.zero		1


	//----- nvinfo : EIATTR_EXTERNS
	.align		4
        /*0024*/ 	.byte	0x04, 0x0f
        /*0026*/ 	.short	(.L_489 - .L_488)


	//   ....[0]....
	.align		4
.L_488:
        /*0028*/ 	.word	index@(__assertfail)


	//----- nvinfo : EIATTR_MERCURY_ISA_VERSION
	.align		4
.L_489:
        /*002c*/ 	.byte	0x03, 0x5f
        /*002e*/ 	.short	0x0101


	//----- nvinfo : EIATTR_COOP_GROUP_MASK_REGIDS
	.align		4
        /*0030*/ 	.byte	0x04, 0x29
        /*0032*/ 	.short	(.L_491 - .L_490)


	//   ....[0]....
.L_490:
        /*0034*/ 	.word	0xffffffff


	//   ....[1]....
        /*0038*/ 	.word	0xffffffff


	//   ....[2]....
        /*003c*/ 	.word	0xffffffff


	//   ....[3]....
        /*0040*/ 	.word	0xffffffff


	//   ....[4]....
        /*0044*/ 	.word	0xffffffff


	//   ....[5]....
        /*0048*/ 	.word	0xffffffff


	//   ....[6]....
        /*004c*/ 	.word	0xffffffff


	//   ....[7]....
        /*0050*/ 	.word	0xffffffff


	//   ....[8]....
        /*0054*/ 	.word	0xffffffff


	//   ....[9]....
        /*0058*/ 	.word	0xffffffff


	//   ....[10]....
        /*005c*/ 	.word	0xffffffff


	//   ....[11]....
        /*0060*/ 	.word	0xffffffff


	//   ....[12]....
        /*0064*/ 	.word	0xffffffff


	//   ....[13]....
        /*0068*/ 	.word	0xffffffff


	//   ....[14]....
        /*006c*/ 	.word	0xffffffff


	//   ....[15]....
        /*0070*/ 	.word	0xffffffff


	//   ....[16]....
        /*0074*/ 	.word	0xffffffff


	//   ....[17]....
        /*0078*/ 	.word	0xffffffff


	//   ....[18]....
        /*007c*/ 	.word	0xffffffff


	//   ....[19]....
        /*0080*/ 	.word	0xffffffff


	//   ....[20]....
        /*0084*/ 	.word	0xffffffff


	//   ....[21]....
        /*0088*/ 	.word	0xffffffff


	//   ....[22]....
        /*008c*/ 	.word	0xffffffff


	//   ....[23]....
        /*0090*/ 	.word	0x0500000f


	//   ....[24]....
        /*0094*/ 	.word	0x0500000f


	//   ....[25]....
        /*0098*/ 	.word	0x0500000f


	//   ....[26]....
        /*009c*/ 	.word	0x0500000f


	//   ....[27]....
        /*00a0*/ 	.word	0x0500000f


	//----- nvinfo : EIATTR_COOP_GROUP_INSTR_OFFSETS
	.align		4
.L_491:
        /*00a4*/ 	.byte	0x04, 0x28
        /*00a6*/ 	.short	(.L_493 - .L_492)


	//   ....[0]....
.L_492:
        /*00a8*/ 	.word	0x000016d0


	//   ....[1]....
        /*00ac*/ 	.word	0x000016f0


	//   ....[2]....
        /*00b0*/ 	.word	0x00001710


	//   ....[3]....
        /*00b4*/ 	.word	0x00001730


	//   ....[4]....
        /*00b8*/ 	.word	0x00001750


	//   ....[5]....
        /*00bc*/ 	.word	0x000029c0


	//   ....[6]....
        /*00c0*/ 	.word	0x00002a30


	//   ....[7]....
        /*00c4*/ 	.word	0x00002a90


	//   ....[8]....
        /*00c8*/ 	.word	0x00002ab0


	//   ....[9]....
        /*00cc*/ 	.word	0x00002ad0


	//   ....[10]....
        /*00d0*/ 	.word	0x00002b40


	//   ....[11]....
        /*00d4*/ 	.word	0x00002b60


	//   ....[12]....
        /*00d8*/ 	.word	0x00002b90


	//   ....[13]....
        /*00dc*/ 	.word	0x00002bd0


	//   ....[14]....
        /*00e0*/ 	.word	0x00004240


	//   ....[15]....
        /*00e4*/ 	.word	0x000042d0


	//   ....[16]....
        /*00e8*/ 	.word	0x00004350


	//   ....[17]....
        /*00ec*/ 	.word	0x00004370


	//   ....[18]....
        /*00f0*/ 	.word	0x00004390


	//   ....[19]....
        /*00f4*/ 	.word	0x00004430


	//   ....[20]....
        /*00f8*/ 	.word	0x00004450


	//   ....[21]....
        /*00fc*/ 	.word	0x00004480


	//   ....[22]....
        /*0100*/ 	.word	0x000044a0


	//   ....[23]....
        /*0104*/ 	.word	0x00008160


	//   ....[24]....
        /*0108*/ 	.word	0x000081c0


	//   ....[25]....
        /*010c*/ 	.word	0x00008220


	//   ....[26]....
        /*0110*/ 	.word	0x00008280


	//   ....[27]....
        /*0114*/ 	.word	0x000082e0


	//----- nvinfo : EIATTR_VRC_CTA_INIT_COUNT
	.align		4
.L_493:
        /*0118*/ 	.byte	0x02, 0x4a
	.zero		1
	.zero		1


	//----- nvinfo : EIATTR_SYSCALL_OFFSETS
	.align		4
        /*011c*/ 	.byte	0x04, 0x46
        /*011e*/ 	.short	(.L_495 - .L_494)


	//   ....[0]....
.L_494:
        /*0120*/ 	.word	0x00001010


	//----- nvinfo : EIATTR_EXIT_INSTR_OFFSETS
	.align		4
.L_495:
        /*0124*/ 	.byte	0x04, 0x1c
        /*0126*/ 	.short	(.L_497 - .L_496)


	//   ....[0]....
.L_496:
        /*0128*/ 	.word	0x000000b0


	//   ....[1]....
        /*012c*/ 	.word	0x00007ca0


	//   ....[2]....
        /*0130*/ 	.word	0x00008050


	//   ....[3]....
        /*0134*/ 	.word	0x00008110


	//----- nvinfo : EIATTR_CRS_STACK_SIZE
	.align		4
.L_497:
        /*0138*/ 	.byte	0x04, 0x1e
        /*013a*/ 	.short	(.L_499 - .L_498)
.L_498:
        /*013c*/ 	.word	0x00000000


	//----- nvinfo : EIATTR_CBANK_PARAM_SIZE
	.align		4
.L_499:
        /*0140*/ 	.byte	0x03, 0x19
        /*0142*/ 	.short	0x0128


	//----- nvinfo : EIATTR_PARAM_CBANK
	.align		4
        /*0144*/ 	.byte	0x04, 0x0a
        /*0146*/ 	.short	(.L_501 - .L_500)
	.align		4
.L_500:
        /*0148*/ 	.word	index@(.nv.constant0._ZN4mmha33masked_multihead_attention_kernelItLi48ELi64ELi1ELi8ELi256ELb0ELb0EEEv26Multihead_attention_paramsIT_XT5_EE)
        /*014c*/ 	.short	0x0380
        /*014e*/ 	.short	0x0128


	//----- nvinfo : EIATTR_SW_WAR
	.align		4
.L_501:
        /*0150*/ 	.byte	0x04, 0x36
        /*0152*/ 	.short	(.L_503 - .L_502)
.L_502:
        /*0154*/ 	.word	0x00000008
.L_503:


//--------------------- .nv.info._ZN4mmha33masked_multihead_attention_kernelItLi48ELi64ELi2ELi8ELi128ELb0ELb0EEEv26Multihead_attention_paramsIT_XT5_EE --------------------------
	.section	.nv.info._ZN4mmha33masked_multihead_attention_kernelItLi48ELi64ELi2ELi8ELi128ELb0ELb0EEEv26Multihead_attention_paramsIT_XT5_EE,"",@"SHT_CUDA_INFO"
	.sectionflags	@""
	.align	4


	//----- nvinfo : EIATTR_CUDA_API_VERSION
	.align		4
        /*0000*/ 	.byte	0x04, 0x37
        /*0002*/ 	.short	(.L_505 - .L_504)
.L_504:
        /*0004*/ 	.word	0x00000082


	//----- nvinfo : EIATTR_KPARAM_INFO
	.align		4
.L_505:
        /*0008*/ 	.byte	0x04, 0x17
        /*000a*/ 	.short	(.L_507 - .L_506)
.L_506:
        /*000c*/ 	.word	0x00000000
        /*0010*/ 	.short	0x0000
        /*0012*/ 	.short	0x0000
        /*0014*/ 	.byte	0x00, 0xf0, 0xa1, 0x04


	//----- nvinfo : EIATTR_SPARSE_MMA_MASK
	.align		4
.L_507:
        /*0018*/ 	.byte	0x03, 0x50
        /*001a*/ 	.short	0x0000


	//----- nvinfo : EIATTR_MAXREG_COUNT
	.align		4
        /*001c*/ 	.byte	0x03, 0x1b
        /*001e*/ 	.short	0x00ff


	//----- nvinfo : EIATTR_NUM_BARRIERS
	.align		4
        /*0020*/ 	.byte	0x02, 0x4c
        /*0022*/ 	.byte	0x01
	.zero		1


	//----- nvinfo : EIATTR_EXTERNS
	.align		4
        /*0024*/ 	.byte	0x04, 0x0f
        /*0026*/ 	.short	(.L_509 - .L_508)


	//   ....[0]....
	.align		4
.L_508:
        /*0028*/ 	.word	index@(__assertfail)


	//----- nvinfo : EIATTR_MERCURY_ISA_VERSION
	.align		4
.L_509:
        /*002c*/ 	.byte	0x03, 0x5f
        /*002e*/ 	.short	0x0101


	//----- nvinfo : EIATTR_COOP_GROUP_MASK_REGIDS
	.align		4
        /*0030*/ 	.byte	0x04, 0x29
        /*0032*/ 	.short	(.L_511 - .L_510)


	//   ....[0]....
.L_510:
        /*0034*/ 	.word	0xffffffff


	//   ....[1]....
        /*0038*/ 	.word	0xffffffff


	//   ....[2]....
        /*003c*/ 	.word	0xffffffff


	//   ....[3]....
        /*0040*/ 	.word	0xffffffff


	//   ....[4]....
        /*0044*/ 	.word	0xffffffff


	//   ....[5]....
        /*0048*/ 	.word	0xffffffff


	//   ....[6]....
        /*004c*/ 	.word	0xffffffff


	//   ....[7]....
        /*0050*/ 	.word	0xffffffff


	//   ....[8]....
        /*0054*/ 	.word	0xffffffff


	//   ....[9]....
        /*0058*/ 	.word	0xffffffff


	//   ....[10]....
        /*005c*/ 	.word	0xffffffff


	//   ....[11]....
        /*0060*/ 	.word	0xffffffff


	//   ....[12]....
        /*0064*/ 	.word	0xffffffff


	//   ....[13]....
        /*0068*/ 	.word	0xffffffff


	//   ....[14]....
        /*006c*/ 	.word	0xffffffff


	//   ....[15]....
        /*0070*/ 	.word	0xffffffff


	//   ....[16]....
        /*0074*/ 	.word	0xffffffff


	//   ....[17]....
        /*0078*/ 	.word	0xffffffff


	//   ....[18]....
        /*007c*/ 	.word	0xffffffff


	//   ....[19]....
        /*0080*/ 	.word	0xffffffff


	//   ....[20]....
        /*0084*/ 	.word	0xffffffff


	//   ....[21]....
        /*0088*/ 	.word	0x0500000f


	//   ....[22]....
        /*008c*/ 	.word	0x0500000f


	//   ....[23]....
        /*0090*/ 	.word	0x0500000f


	//   ....[24]....
        /*0094*/ 	.word	0x0500000f


	//   ....[25]....
        /*0098*/ 	.word	0x0500000f


	//   ....[26]....
        /*009c*/ 	.word	0x0500000f


	//   ....[27]....
        /*00a0*/ 	.word	0x0500000f


	//   ....[28]....
        /*00a4*/ 	.word	0x0500000f


	//   ....[29]....
        /*00a8*/ 	.word	0x0500000f


	//   ....[30]....
        /*00ac*/ 	.word	0x0500000f


	//----- nvinfo : EIATTR_COOP_GROUP_INSTR_OFFSETS
	.align		4
.L_511:
        /*00b0*/ 	.byte	0x04, 0x28
        /*00b2*/ 	.short	(.L_513 - .L_512)


	//   ....[0]....
.L_512:
        /*00b4*/ 	.word	0x000016e0


	//   ....[1]....
        /*00b8*/ 	.word	0x00001700


	//   ....[2]....
        /*00bc*/ 	.word	0x00001720


	//   ....[3]....
        /*00c0*/ 	.word	0x00001740


	//   ....[4]....
        /*00c4*/ 	.word	0x00001760


	//   ....[5]....
        /*00c8*/ 	.word	0x00002480


	//   ....[6]....
        /*00cc*/ 	.word	0x00002790


	//   ....[7]....
        /*00d0*/ 	.word	0x000027b0


	//   ....[8]....
        /*00d4*/ 	.word	0x000027d0


	//   ....[9]....
        /*00d8*/ 	.word	0x000027f0


	//   ....[10]....
        /*00dc*/ 	.word	0x000028f0


	//   ....[11]....
        /*00e0*/ 	.word	0x00002920


	//   ....[12]....
        /*00e4*/ 	.word	0x00002960


	//   ....[13]....
        /*00e8*/ 	.word	0x00003fb0


	//   ....[14]....
        /*00ec*/ 	.word	0x00004030


	//   ....[15]....
        /*00f0*/ 	.word	0x000040b0


	//   ....[16]....
        /*00f4*/ 	.word	0x000040d0


	//   ....[17]....
        /*00f8*/ 	.word	0x000040f0


	//   ....[18]....
        /*00fc*/ 	.word	0x00004160


	//   ....[19]....
        /*0100*/ 	.word	0x00004180


	//   ....[20]....
        /*0104*/ 	.word	0x000041a0


	//   ....[21]....
        /*0108*/ 	.word	0x00007c50


	//   ....[22]....
        /*010c*/ 	.word	0x00007cb0


	//   ....[23]....
        /*0110*/ 	.word	0x00007d10


	//   ....[24]....
        /*0114*/ 	.word	0x00007d70


	//   ....[25]....
        /*0118*/ 	.word	0x00007dd0


	//   ....[26]....
        /*011c*/ 	.word	0x00007e50


	//   ....[27]....
        /*0120*/ 	.word	0x00007ef0


	//   ....[28]....
        /*0124*/ 	.word	0x00007f70


	//   ....[29]....
        /*0128*/ 	.word	0x00007fd0


	//   ....[30]....
        /*012c*/ 	.word	0x00008030


	//----- nvinfo : EIATTR_VRC_CTA_INIT_COUNT
	.align		4
.L_513:
        /*0130*/ 	.byte	0x02, 0x4a
	.zero		1
	.zero		1


	//----- nvinfo : EIATTR_SYSCALL_OFFSETS
	.align		4
        /*0134*/ 	.byte	0x04, 0x46
        /*0136*/ 	.short	(.L_515 - .L_514)


	//   ....[0]....
.L_514:
        /*0138*/ 	.word	0x00001020


	//----- nvinfo : EIATTR_EXIT_INSTR_OFFSETS
	.align		4
.L_515:
        /*013c*/ 	.byte	0x04, 0x1c
        /*013e*/ 	.short	(.L_517 - .L_516)


	//   ....[0]....
.L_516:
        /*0140*/ 	.word	0x000000b0


	//   ....[1]....
        /*0144*/ 	.word	0x00007790


	//   ....[2]....
        /*0148*/ 	.word	0x00007b40


	//   ....[3]....
        /*014c*/ 	.word	0x00007c00


	//----- nvinfo : EIATTR_CRS_STACK_SIZE
	.align		4
.L_517:
        /*0150*/ 	.byte	0x04, 0x1e
        /*0152*/ 	.short	(.L_519 - .L_518)
.L_518:
        /*0154*/ 	.word	0x00000000


	//----- nvinfo : EIATTR_CBANK_PARAM_SIZE
	.align		4
.L_519:
        /*0158*/ 	.byte	0x03, 0x19
        /*015a*/ 	.short	0x0128


	//----- nvinfo : EIATTR_PARAM_CBANK
	.align		4
        /*015c*/ 	.byte	0x04, 0x0a
        /*015e*/ 	.short	(.L_521 - .L_520)
	.align		4
.L_520:
        /*0160*/ 	.word	index@(.nv.constant0._ZN4mmha33masked_multihead_attention_kernelItLi48ELi64ELi2ELi8ELi128ELb0ELb0EEEv26Multihead_attention_paramsIT_XT5_EE)
        /*0164*/ 	.short	0x0380
        /*0166*/ 	.short	0x0128


	//----- nvinfo : EIATTR_SW_WAR
	.align		4
.L_521:
        /*0168*/ 	.byte	0x04, 0x36
        /*016a*/ 	.short	(.L_523 - .L_522)
.L_522:
        /*016c*/ 	.word	0x00000008
.L_523:


//--------------------- .nv.info._ZN4mmha33masked_multihead_attention_kernelItLi48ELi64ELi4ELi8ELi64ELb0ELb0EEEv26Multihead_attention_paramsIT_XT5_EE --------------------------
	.section	.nv.info._ZN4mmha33masked_multihead_attention_kernelItLi48ELi64ELi4ELi8ELi64ELb0ELb0EEEv26Multihead_attention_paramsIT_XT5_EE,"",@"SHT_CUDA_INFO"
	.sectionflags	@""
	.align	4


	//----- nvinfo : EIATTR_CUDA_API_VERSION
	.align		4
        /*0000*/ 	.byte	0x04, 0x37
        /*0002*/ 	.short	(.L_525 - .L_524)
.L_524:
        /*0004*/ 	.word	0x00000082


	//----- nvinfo : EIATTR_KPARAM_INFO
	.align		4
.L_525:
        /*0008*/ 	.byte	0x04, 0x17
        /*000a*/ 	.short	(.L_527 - .L_526)
.L_526:
        /*000c*/ 	.word	0x00000000
        /*0010*/ 	.short	0x0000
        /*0012*/ 	.short	0x0000
        /*0014*/ 	.byte	0x00, 0xf0, 0xa1, 0x04


	//----- nvinfo : EIATTR_SPARSE_MMA_MASK
	.align		4
.L_527:
        /*0018*/ 	.byte	0x03, 0x50
        /*001a*/ 	.short	0x0000


	//----- nvinfo : EIATTR_MAXREG_COUNT
	.align		4
        /*001c*/ 	.byte	0x03, 0x1b
        /*001e*/ 	.short	0x00ff


	//----- nvinfo : EIATTR_NUM_BARRIERS
	.align		4
        /*0020*/ 	.byte	0x02, 0x4c
        /*0022*/ 	.byte	0x01
	.zero		1


	//----- nvinfo : EIATTR_EXTERNS
	.align		4
        /*0024*/ 	.byte	0x04, 0x0f
        /*0026*/ 	.short	(.L_529 - .L_528)


	//   ....[0]....
	.align		4
.L_528:
        /*0028*/ 	.word	index@(__assertfail)


	//----- nvinfo : EIATTR_MERCURY_ISA_VERSION
	.align		4
.L_529:
        /*002c*/ 	.byte	0x03, 0x5f
        /*002e*/ 	.short	0x0101


	//----- nvinfo : EIATTR_INT_WARP_WIDE_INSTR_OFFSETS
	.align		4
        /*0030*/ 	.byte	0x04, 0x31
        /*0032*/ 	.short	(.L_531 - .L_530)


	//   ....[0]....
.L_530:
        /*0034*/ 	.word	0x00000ac0


	//----- nvinfo : EIATTR_COOP_GROUP_MASK_REGIDS
	.align		4
.L_531:
        /*0038*/ 	.byte	0x04, 0x29
        /*003a*/ 	.short	(.L_533 - .L_532)


	//   ....[0]....
.L_532:
        /*003c*/ 	.word	0xffffffff


	//   ....[1]....
        /*0040*/ 	.word	0xffffffff


	//   ....[2]....
        /*0044*/ 	.word	0xffffffff


	//   ....[3]....
        /*0048*/ 	.word	0xffffffff


	//   ....[4]....
        /*004c*/ 	.word	0xffffffff


	//   ....[5]....
        /*0050*/ 	.word	0xffffffff


	//   ....[6]....
        /*0054*/ 	.word	0xffffffff


	//   ....[7]....
        /*0058*/ 	.word	0xffffffff


	//   ....[8]....
        /*005c*/ 	.word	0xffffffff


	//   ....[9]....
        /*0060*/ 	.word	0xffffffff


	//   ....[10]....
        /*0064*/ 	.word	0xffffffff


	//   ....[11]....
        /*0068*/ 	.word	0xffffffff


	//   ....[12]....
        /*006c*/ 	.word	0xffffffff


	//   ....[13]....
        /*0070*/ 	.word	0xffffffff


	//   ....[14]....
        /*0074*/ 	.word	0xffffffff


	//   ....[15]....
        /*0078*/ 	.word	0xffffffff


	//   ....[16]....
        /*007c*/ 	.word	0xffffffff


	//   ....[17]....
        /*0080*/ 	.word	0xffffffff


	//   ....[18]....
        /*0084*/ 	.word	0xffffffff


	//   ....[19]....
        /*0088*/ 	.word	0x0500000f


	//   ....[20]....
        /*008c*/ 	.word	0x0500000f


	//   ....[21]....
        /*0090*/ 	.word	0x0500000f


	//   ....[22]....
        /*0094*/ 	.word	0x0500000f


	//   ....[23]....
        /*0098*/ 	.word	0x0500000f


	//   ....[24]....
        /*009c*/ 	.word	0x0500000f


	//   ....[25]....
        /*00a0*/ 	.word	0x0500000f


	//   ....[26]....
        /*00a4*/ 	.word	0x0500000f


	//   ....[27]....
        /*00a8*/ 	.word	0x0500000f


	//   ....[28]....
        /*00ac*/ 	.word	0x0500000f


	//----- nvinfo : EIATTR_COOP_GROUP_INSTR_OFFSETS
	.align		4
.L_533:
        /*00b0*/ 	.byte	0x04, 0x28
        /*00b2*/ 	.short	(.L_535 - .L_534)


	//   ....[0]....
.L_534:
        /*00b4*/ 	.word	0x00001880


	//   ....[1]....
        /*00b8*/ 	.word	0x000018a0


	//   ....[2]....
        /*00bc*/ 	.word	0x000018c0


	//   ....[3]....
        /*00c0*/ 	.word	0x000018e0


	//   ....[4]....
        /*00c4*/ 	.word	0x00001900


	//   ....[5]....
        /*00c8*/ 	.word	0x00002580


	//   ....[6]....
        /*00cc*/ 	.word	0x000025a0


	//   ....[7]....
        /*00d0*/ 	.word	0x00002890


	//   ....[8]....
        /*00d4*/ 	.word	0x000028b0


	//   ....[9]....
        /*00d8*/ 	.word	0x000028d0


	//   ....[10]....
        /*00dc*/ 	.word	0x000029e0


	//   ....[11]....
        /*00e0*/ 	.word	0x00002a20


	//   ....[12]....
        /*00e4*/ 	.word	0x00004090


	//   ....[13]....
        /*00e8*/ 	.word	0x00004110


	//   ....[14]....
        /*00ec*/ 	.word	0x000041b0


	//   ....[15]....
        /*00f0*/ 	.word	0x000041d0


	//   ....[16]....
        /*00f4*/ 	.word	0x000041f0


	//   ....[17]....
        /*00f8*/ 	.word	0x00004260


	//   ....[18]....
        /*00fc*/ 	.word	0x00004280


	//   ....[19]....
        /*0100*/ 	.word	0x00007b30


	//   ....[20]....
        /*0104*/ 	.word	0x00007b90


	//   ....[21]....
        /*0108*/ 	.word	0x00007bf0


	//   ....[22]....
        /*010c*/ 	.word	0x00007c50


	//   ....[23]....
        /*0110*/ 	.word	0x00007cb0


	//   ....[24]....
        /*0114*/ 	.word	0x00007d30


	//   ....[25]....
        /*0118*/ 	.word	0x00007db0


	//   ....[26]....
        /*011c*/ 	.word	0x00007e40


	//   ....[27]....
        /*0120*/ 	.word	0x00007ec0


	//   ....[28]....
        /*0124*/ 	.word	0x00007f20


	//----- nvinfo : EIATTR_VRC_CTA_INIT_COUNT
	.align		4
.L_535:
        /*0128*/ 	.byte	0x02, 0x4a
	.zero		1
	.zero		1


	//----- nvinfo : EIATTR_SYSCALL_OFFSETS
	.align		4
        /*012c*/ 	.byte	0x04, 0x46
        /*012e*/ 	.short	(.L_537 - .L_536)


	//   ....[0]....
.L_536:
        /*0130*/ 	.word	0x000011a0


	//----- nvinfo : EIATTR_EXIT_INSTR_OFFSETS
	.align		4
.L_537:
        /*0134*/ 	.byte	0x04, 0x1c
        /*0136*/ 	.short	(.L_539 - .L_538)


	//   ....[0]....
.L_538:
        /*0138*/ 	.word	0x000000d0


	//   ....[1]....
        /*013c*/ 	.word	0x00007670


	//   ....[2]....
        /*0140*/ 	.word	0x00007a20


	//   ....[3]....
        /*0144*/ 	.word	0x00007ae0


	//----- nvinfo : EIATTR_CRS_STACK_SIZE
	.align		4
.L_539:
        /*0148*/ 	.byte	0x04, 0x1e
        /*014a*/ 	.short	(.L_541 - .L_540)
.L_540:
        /*014c*/ 	.word	0x00000000


	//----- nvinfo : EIATTR_CBANK_PARAM_SIZE
	.align		4
.L_541:
        /*0150*/ 	.byte	0x03, 0x19
        /*0152*/ 	.short	0x0128


	//----- nvinfo : EIATTR_PARAM_CBANK
	.align		4
        /*0154*/ 	.byte	0x04, 0x0a
        /*0156*/ 	.short	(.L_543 - .L_542)
	.align		4
.L_542:
        /*0158*/ 	.word	index@(.nv.constant0._ZN4mmha33masked_multihead_attention_kernelItLi48ELi64ELi4ELi8ELi64ELb0ELb0EEEv26Multihead_attention_paramsIT_XT5_EE)
        /*015c*/ 	.short	0x0380
        /*015e*/ 	.short	0x0128


	//----- nvinfo : EIATTR_SW_WAR
	.align		4
.L_543:
        /*0160*/ 	.byte	0x04, 0x36
        /*0162*/ 	.short	(.L_545 - .L_544)
.L_544:
        /*0164*/ 	.word	0x00000008
.L_545:


//--------------------- .nv.info._ZN4mmha33masked_multihead_attention_kernelIfLi48ELi64ELi1ELi16ELi256ELb0ELb1EEEv26Multihead_attention_paramsIT_XT5_EE --------------------------
	.section	.nv.info._ZN4mmha33masked_multihead_attention_kernelIfLi48ELi64ELi1ELi16ELi256ELb0ELb1EEEv26Multihead_attention_paramsIT_XT5_EE,"",@"SHT_CUDA_INFO"
	.sectionflags	@""
	.align	4


	//----- nvinfo : EIATTR_CUDA_API_VERSION
	.align		4
        /*0000*/ 	.byte	0x04, 0x37
        /*0002*/ 	.short	(.L_547 - .L_546)
.L_546:
        /*0004*/ 	.word	0x00000082


	//----- nvinfo : EIATTR_KPARAM_INFO
	.align		4
.L_547:
        /*0008*/ 	.byte	0x04, 0x17
        /*000a*/ 	.short	(.L_549 - .L_548)
.L_548:
        /*000c*/ 	.word	0x00000000
        /*0010*/ 	.short	0x0000
        /*0012*/ 	.short	0x0000
        /*0014*/ 	.byte	0x00, 0xf0, 0xa1, 0x04


	//----- nvinfo : EIATTR_SPARSE_MMA_MASK
	.align		4
.L_549:
        /*0018*/ 	.byte	0x03, 0x50
        /*001a*/ 	.short	0x0000


	//----- nvinfo : EIATTR_MAXREG_COUNT
	.align		4
        /*001c*/ 	.byte	0x03, 0x1b
        /*001e*/ 	.short	0x00ff


	//----- nvinfo : EIATTR_NUM_BARRIERS
	.align		4
        /*0020*/ 	.byte	0x02, 0x4c
        /*0022*/ 	.byte	0x01
	.zero		1


	//----- nvinfo : EIATTR_EXTERNS
	.align		4
        /*0024*/ 	.byte	0x04, 0x0f
        /*0026*/ 	.short	(.L_551 - .L_550)


	//   ....[0]....
	.align		4
.L_550:
        /*0028*/ 	.word	index@(__assertfail)


	//----- nvinfo : EIATTR_MERCURY_ISA_VERSION
	.align		4
.L_551:
        /*002c*/ 	.byte	0x03, 0x5f
        /*002e*/ 	.short	0x0101


	//----- nvinfo : EIATTR_COOP_GROUP_MASK_REGIDS
	.align		4
        /*0030*/ 	.byte	0x04, 0x29
        /*0032*/ 	.short	(.L_553 - .L_552)


	//   ....[0]....
.L_552:
        /*0034*/ 	.word	0xffffffff


	//   ....[1]....
        /*0038*/ 	.word	0xffffffff


	//   ....[2]....
        /*003c*/ 	.word	0xffffffff


	//   ....[3]....
        /*0040*/ 	.word	0xffffffff


	//   ....[4]....
        /*0044*/ 	.word	0xffffffff


	//   ....[5]....
        /*0048*/ 	.word	0xffffffff


	//   ....[6]....
        /*004c*/ 	.word	0xffffffff


	//   ....[7]....
        /*0050*/ 	.word	0xffffffff


	//   ....[8]....
        /*0054*/ 	.word	0xffffffff


	//   ....[9]....
        /*0058*/ 	.word	0xffffffff


	//   ....[10]....
        /*005c*/ 	.word	0xffffffff


	//   ....[11]....
        /*0060*/ 	.word	0xffffffff


	//   ....[12]....
        /*0064*/ 	.word	0xffffffff


	//   ....[13]....
        /*0068*/ 	.word	0xffffffff


	//   ....[14]....
        /*006c*/ 	.word	0xffffffff


	//   ....[15]....
        /*0070*/ 	.word	0xffffffff


	//   ....[16]....
        /*0074*/ 	.word	0xffffffff


	//   ....[17]....
        /*0078*/ 	.word	0xffffffff


	//   ....[18]....
        /*007c*/ 	.word	0xffffffff


	//   ....[19]....
        /*0080*/ 	.word	0xffffffff


	//   ....[20]....
        /*0084*/ 	.word	0xffffffff


	//   ....[21]....
        /*0088*/ 	.word	0xffffffff


	//   ....[22]....
        /*008c*/ 	.word	0xffffffff


	//   ....[23]....
        /*0090*/ 	.word	0x0500000f


	//   ....[24]....
        /*0094*/ 	.word	0x0500000f


	//   ....[25]....
        /*0098*/ 	.word	0x0500000f


	//   ....[26]....
        /*009c*/ 	.word	0x0500000f


	//   ....[27]....
        /*00a0*/ 	.word	0x0500000f


	//----- nvinfo : EIATTR_COOP_GROUP_INSTR_OFFSETS
	.align		4
.L_553:
        /*00a4*/ 	.byte	0x04, 0x28
        /*00a6*/ 	.short	(.L_555 - .L_554)


	//   ....[0]....
.L_554:
        /*00a8*/ 	.word	0x00001620


	//   ....[1]....
        /*00ac*/ 	.word	0x00001640


	//   ....[2]....
        /*00b0*/ 	.word	0x00001660


	//   ....[3]....
        /*00b4*/ 	.word	0x00001680


	//   ....[4]....
        /*00b8*/ 	.word	0x000016a0


	//   ....[5]....
        /*00bc*/ 	.word	0x00003dd0


	//   ....[6]....
        /*00c0*/ 	.word	0x00003e60


	//   ....[7]....
        /*00c4*/ 	.word	0x00003e80


	//   ....[8]....
        /*00c8*/ 	.word	0x00003eb0


	//   ....[9]....
        /*00cc*/ 	.word	0x00003ee0


	//   ....[10]....
        /*00d0*/ 	.word	0x00003f80


	//   ....[11]....
        /*00d4*/ 	.word	0x00003fb0


	//   ....[12]....
        /*00d8*/ 	.word	0x00003fe0


	//   ....[13]....
        /*00dc*/ 	.word	0x00004020


	//   ....[14]....
        /*00e0*/ 	.word	0x00005660


	//   ....[15]....
        /*00e4*/ 	.word	0x000056d0


	//   ....[16]....
        /*00e8*/ 	.word	0x000056f0


	//   ....[17]....
        /*00ec*/ 	.word	0x00005710


	//   ....[18]....
        /*00f0*/ 	.word	0x00005730


	//   ....[19]....
        /*00f4*/ 	.word	0x000057b0


	//   ....[20]....
        /*00f8*/ 	.word	0x000057d0


	//   ....[21]....
        /*00fc*/ 	.word	0x00005800


	//   ....[22]....
        /*0100*/ 	.word	0x00005820


	//   ....[23]....
        /*0104*/ 	.word	0x000098d0


	//   ....[24]....
        /*0108*/ 	.word	0x00009930


	//   ....[25]....
        /*010c*/ 	.word	0x00009990


	//   ....[26]....
        /*0110*/ 	.word	0x000099f0


	//   ....[27]....
        /*0114*/ 	.word	0x00009a50


	//----- nvinfo : EIATTR_VRC_CTA_INIT_COUNT
	.align		4
.L_555:
        /*0118*/ 	.byte	0x02, 0x4a
	.zero		1
	.zero		1


	//----- nvinfo : EIATTR_SYSCALL_OFFSETS
	.align		4
        /*011c*/ 	.byte	0x04, 0x46
        /*011e*/ 	.short	(.L_557 - .L_556)


	//   ....[0]....
.L_556:
        /*0120*/ 	.word	0x00000fe0


	//----- nvinfo : EIATTR_EXIT_INSTR_OFFSETS
	.align		4
.L_557:
        /*0124*/ 	.byte	0x04, 0x1c
        /*0126*/ 	.short	(.L_559 - .L_558)


	//   ....[0]....
.L_558:
        /*0128*/ 	.word	0x000000b0


	//   ....[1]....
        /*012c*/ 	.word	0x00009610


	//   ....[2]....
        /*0130*/ 	.word	0x00009830


	//   ....[3]....
        /*0134*/ 	.word	0x00009880


	//----- nvinfo : EIATTR_CRS_STACK_SIZE
	.align		4
.L_559:
        /*0138*/ 	.byte	0x04, 0x1e
        /*013a*/ 	.short	(.L_561 - .L_560)
.L_560:
        /*013c*/ 	.word	0x00000000


	//----- nvinfo : EIATTR_CBANK_PARAM_SIZE
	.align		4
.L_561:
        /*0140*/ 	.byte	0x03, 0x19
        /*0142*/ 	.short	0x0128


	//----- nvinfo : EIATTR_PARAM_CBANK
	.align		4
        /*0144*/ 	.byte	0x04, 0x0a
        /*0146*/ 	.short	(.L_563 - .L_562)
	.align		4
.L_562:
        /*0148*/ 	.word	index@(.nv.constant0._ZN4mmha33masked_multihead_attention_kernelIfLi48ELi64ELi1ELi16ELi256ELb0ELb1EEEv26Multihead_attention_paramsIT_XT5_EE)
        /*014c*/ 	.short	0x0380
        /*014e*/ 	.short	0x0128


	//----- nvinfo : EIATTR_SW_WAR
	.align		4
.L_563:
        /*0150*/ 	.byte	0x04, 0x36
        /*0152*/ 	.short	(.L_565 - .L_564)
.L_564:
        /*0154*/ 	.word	0x00000008
.L_565:


//--------------------- .nv.info._ZN4mmha33masked_multihead_attention_kernelIfLi48ELi64ELi2ELi16ELi128ELb0ELb1EEEv26Multihead_attention_paramsIT_XT5_EE --------------------------
	.section	.nv.info._ZN4mmha33masked_multihead_attention_kernelIfLi48ELi64ELi2ELi16ELi128ELb0ELb1EEEv26Multihead_attention_paramsIT_XT5_EE,"",@"SHT_CUDA_INFO"
	.sectionflags	@""
	.align	4


	//----- nvinfo : EIATTR_CUDA_API_VERSION
	.align		4
        /*0000*/ 	.byte	0x04, 0x37
        /*0002*/ 	.short	(.L_567 - .L_566)
.L_566:
        /*0004*/ 	.word	0x00000082


	//----- nvinfo : EIATTR_KPARAM_INFO
	.align		4
.L_567:
        /*0008*/ 	.byte	0x04, 0x17
        /*000a*/ 	.short	(.L_569 - .L_568)
.L_568:
        /*000c*/ 	.word	0x00000000
        /*0010*/ 	.short	0x0000
        /*0012*/ 	.short	0x0000
        /*0014*/ 	.byte	0x00, 0xf0, 0xa1, 0x04


	//----- nvinfo : EIATTR_SPARSE_MMA_MASK
	.align		4
.L_569:
        /*0018*/ 	.byte	0x03, 0x50
        /*001a*/ 	.short	0x0000


	//----- nvinfo : EIATTR_MAXREG_COUNT
	.align		4
        /*001c*/ 	.byte	0x03, 0x1b
        /*001e*/ 	.short	0x00ff


	//----- nvinfo : EIATTR_NUM_BARRIERS
	.align		4
        /*0020*/ 	.byte	0x02, 0x4c
        /*0022*/ 	.byte	0x01
	.zero		1


	//----- nvinfo : EIATTR_EXTERNS
	.align		4
        /*0024*/ 	.byte	0x04, 0x0f
        /*0026*/ 	.short	(.L_571 - .L_570)


	//   ....[0]....
	.align		4
.L_570:
        /*0028*/ 	.word	index@(__assertfail)


	//----- nvinfo : EIATTR_MERCURY_ISA_VERSION
	.align		4
.L_571:
        /*002c*/ 	.byte	0x03, 0x5f
        /*002e*/ 	.short	0x0101


	//----- nvinfo : EIATTR_COOP_GROUP_MASK_REGIDS
	.align		4
        /*0030*/ 	.byte	0x04, 0x29
        /*0032*/ 	.short	(.L_573 - .L_572)


	//   ....[0]....
.L_572:
        /*0034*/ 	.word	0xffffffff


	//   ....[1]....
        /*0038*/ 	.word	0xffffffff


	//   ....[2]....
        /*003c*/ 	.word	0xffffffff


	//   ....[3]....
        /*0040*/ 	.word	0xffffffff


	//   ....[4]....
        /*0044*/ 	.word	0xffffffff


	//   ....[5]....
        /*0048*/ 	.word	0xffffffff


	//   ....[6]....
        /*004c*/ 	.word	0xffffffff


	//   ....[7]....
        /*0050*/ 	.word	0xffffffff


	//   ....[8]....
        /*0054*/ 	.word	0xffffffff


	//   ....[9]....
        /*0058*/ 	.word	0xffffffff


	//   ....[10]....
        /*005c*/ 	.word	0xffffffff


	//   ....[11]....
        /*0060*/ 	.word	0xffffffff


	//   ....[12]....
        /*0064*/ 	.word	0xffffffff


	//   ....[13]....
        /*0068*/ 	.word	0xffffffff


	//   ....[14]....
        /*006c*/ 	.word	0xffffffff


	//   ....[15]....
        /*0070*/ 	.word	0xffffffff


	//   ....[16]....
        /*0074*/ 	.word	0xffffffff


	//   ....[17]....
        /*0078*/ 	.word	0xffffffff


	//   ....[18]....
        /*007c*/ 	.word	0xffffffff


	//   ....[19]....
        /*0080*/ 	.word	0xffffffff


	//   ....[20]....
        /*0084*/ 	.word	0xffffffff


	//   ....[21]....
        /*0088*/ 	.word	0x0500000f


	//   ....[22]....
        /*008c*/ 	.word	0x0500000f


	//   ....[23]....
        /*0090*/ 	.word	0x0500000f


	//   ....[24]....
        /*0094*/ 	.word	0x0500000f


	//   ....[25]....
        /*0098*/ 	.word	0x0500000f


	//   ....[26]....
        /*009c*/ 	.word	0x0500000f


	//   ....[27]....
        /*00a0*/ 	.word	0x0500000f


	//   ....[28]....
        /*00a4*/ 	.word	0x0500000f


	//   ....[29]....
        /*00a8*/ 	.word	0x0500000f


	//   ....[30]....
        /*00ac*/ 	.word	0x0500000f


	//----- nvinfo : EIATTR_COOP_GROUP_INSTR_OFFSETS
	.align		4
.L_573:
        /*00b0*/ 	.byte	0x04, 0x28
        /*00b2*/ 	.short	(.L_575 - .L_574)


	//   ....[0]....
.L_574:
        /*00b4*/ 	.word	0x00001770


	//   ....[1]....
        /*00b8*/ 	.word	0x00001790


	//   ....[2]....
        /*00bc*/ 	.word	0x000017b0


	//   ....[3]....
        /*00c0*/ 	.word	0x000017d0


	//   ....[4]....
        /*00c4*/ 	.word	0x000017f0


	//   ....[5]....
        /*00c8*/ 	.word	0x00003d80


	//   ....[6]....
        /*00cc*/ 	.word	0x00003ff0


	//   ....[7]....
        /*00d0*/ 	.word	0x00004010


	//   ....[8]....
        /*00d4*/ 	.word	0x00004030


	//   ....[9]....
        /*00d8*/ 	.word	0x00004050


	//   ....[10]....
        /*00dc*/ 	.word	0x000041a0


	//   ....[11]....
        /*00e0*/ 	.word	0x000041e0


	//   ....[12]....
        /*00e4*/ 	.word	0x00004210


	//   ....[13]....
        /*00e8*/ 	.word	0x00005890


	//   ....[14]....
        /*00ec*/ 	.word	0x00005900


	//   ....[15]....
        /*00f0*/ 	.word	0x00005920


	//   ....[16]....
        /*00f4*/ 	.word	0x00005940


	//   ....[17]....
        /*00f8*/ 	.word	0x00005960


	//   ....[18]....
        /*00fc*/ 	.word	0x000059d0


	//   ....[19]....
        /*0100*/ 	.word	0x000059f0


	//   ....[20]....
        /*0104*/ 	.word	0x00005a20


	//   ....[21]....
        /*0108*/ 	.word	0x00009a60


	//   ....[22]....
        /*010c*/ 	.word	0x00009ac0


	//   ....[23]....
        /*0110*/ 	.word	0x00009b20


	//   ....[24]....
        /*0114*/ 	.word	0x00009b80


	//   ....[25]....
        /*0118*/ 	.word	0x00009be0


	//   ....[26]....
        /*011c*/ 	.word	0x00009c60


	//   ....[27]....
        /*0120*/ 	.word	0x00009d00


	//   ....[28]....
        /*0124*/ 	.word	0x00009d80


	//   ....[29]....
        /*0128*/ 	.word	0x00009de0


	//   ....[30]....
        /*012c*/ 	.word	0x00009e40


	//----- nvinfo : EIATTR_VRC_CTA_INIT_COUNT
	.align		4
.L_575:
        /*0130*/ 	.byte	0x02, 0x4a
	.zero		1
	.zero		1


	//----- nvinfo : EIATTR_SYSCALL_OFFSETS
	.align		4
        /*0134*/ 	.byte	0x04, 0x46
        /*0136*/ 	.short	(.L_577 - .L_576)


	//   ....[0]....
.L_576:
        /*0138*/ 	.word	0x00001110


	//----- nvinfo : EIATTR_EXIT_INSTR_OFFSETS
	.align		4
.L_577:
        /*013c*/ 	.byte	0x04, 0x1c
        /*013e*/ 	.short	(.L_579 - .L_578)


	//   ....[0]....
.L_578:
        /*0140*/ 	.word	0x000000d0


	//   ....[1]....
        /*0144*/ 	.word	0x000097a0


	//   ....[2]....
        /*0148*/ 	.word	0x000099c0


	//   ....[3]....
        /*014c*/ 	.word	0x00009a10


	//----- nvinfo : EIATTR_CRS_STACK_SIZE
	.align		4
.L_579:
        /*0150*/ 	.byte	0x04, 0x1e
        /*0152*/ 	.short	(.L_581 - .L_580)
.L_580:
        /*0154*/ 	.word	0x00000000


	//----- nvinfo : EIATTR_CBANK_PARAM_SIZE
	.align		4
.L_581:
        /*0158*/ 	.byte	0x03, 0x19
        /*015a*/ 	.short	0x0128


	//----- nvinfo : EIATTR_PARAM_CBANK
	.align		4
        /*015c*/ 	.byte	0x04, 0x0a
        /*015e*/ 	.short	(.L_583 - .L_582)
	.align		4
.L_582:
        /*0160*/ 	.word	index@(.nv.constant0._ZN4mmha33masked_multihead_attention_kernelIfLi48ELi64ELi2ELi16ELi128ELb0ELb1EEEv26Multihead_attention_paramsIT_XT5_EE)
        /*0164*/ 	.short	0x0380
        /*0166*/ 	.short	0x0128


	//----- nvinfo : EIATTR_SW_WAR
	.align		4
.L_583:
        /*0168*/ 	.byte	0x04, 0x36
        /*016a*/ 	.short	(.L_585 - .L_584)
.L_584:
        /*016c*/ 	.word	0x00000008
.L_585:


//--------------------- .nv.info._ZN4mmha33masked_multihead_attention_kernelIfLi48ELi64ELi4ELi16ELi64ELb0ELb1EEEv26Multihead_attention_paramsIT_XT5_EE --------------------------
	.section	.nv.info._ZN4mmha33masked_multihead_attention_kernelIfLi48ELi64ELi4ELi16ELi64ELb0ELb1EEEv26Multihead_attention_paramsIT_XT5_EE,"",@"SHT_CUDA_INFO"
	.sectionflags	@""
	.align	4


	//----- nvinfo : EIATTR_CUDA_API_VERSION
	.align		4
        /*0000*/ 	.byte	0x04, 0x37
        /*0002*/ 	.short	(.L_587 - .L_586)
.L_586:
        /*0004*/ 	.word	0x00000082


	//----- nvinfo : EIATTR_KPARAM_INFO
	.align		4
.L_587:
        /*0008*/ 	.byte	0x04, 0x17
        /*000a*/ 	.short	(.L_589 - .L_588)
.L_588:
        /*000c*/ 	.word	0x00000000
        /*0010*/ 	.short	0x0000
        /*0012*/ 	.short	0x0000
        /*0014*/ 	.byte	0x00, 0xf0, 0xa1, 0x04


	//----- nvinfo : EIATTR_SPARSE_MMA_MASK
	.align		4
.L_589:
        /*0018*/ 	.byte	0x03, 0x50
        /*001a*/ 	.short	0x0000


	//----- nvinfo : EIATTR_MAXREG_COUNT
	.align		4
        /*001c*/ 	.byte	0x03, 0x1b
        /*001e*/ 	.short	0x00ff


	//----- nvinfo : EIATTR_NUM_BARRIERS
	.align		4
        /*0020*/ 	.byte	0x02, 0x4c
        /*0022*/ 	.byte	0x01
	.zero		1


	//----- nvinfo : EIATTR_EXTERNS
	.align		4
        /*0024*/ 	.byte	0x04, 0x0f
        /*0026*/ 	.short	(.L_591 - .L_590)


	//   ....[0]....
	.align		4
.L_590:
        /*0028*/ 	.word	index@(__assertfail)


	//----- nvinfo : EIATTR_MERCURY_ISA_VERSION
	.align		4
.L_591:
        /*002c*/ 	.byte	0x03, 0x5f
        /*002e*/ 	.short	0x0101


	//----- nvinfo : EIATTR_INT_WARP_WIDE_INSTR_OFFSETS
	.align		4
        /*0030*/ 	.byte	0x04, 0x31
        /*0032*/ 	.short	(.L_593 - .L_592)


	//   ....[0]....
.L_592:
        /*0034*/ 	.word	0x000009f0


	//----- nvinfo : EIATTR_COOP_GROUP_MASK_REGIDS
	.align		4
.L_593:
        /*0038*/ 	.byte	0x04, 0x29
        /*003a*/ 	.short	(.L_595 - .L_594)


	//   ....[0]....
.L_594:
        /*003c*/ 	.word	0xffffffff


	//   ....[1]....
        /*0040*/ 	.word	0xffffffff


	//   ....[2]....
        /*0044*/ 	.word	0xffffffff


	//   ....[3]....
        /*0048*/ 	.word	0xffffffff


	//   ....[4]....
        /*004c*/ 	.word	0xffffffff


	//   ....[5]....
        /*0050*/ 	.word	0xffffffff


	//   ....[6]....
        /*0054*/ 	.word	0xffffffff


	//   ....[7]....
        /*0058*/ 	.word	0xffffffff


	//   ....[8]....
        /*005c*/ 	.word	0xffffffff


	//   ....[9]....
        /*0060*/ 	.word	0xffffffff


	//   ....[10]....
        /*0064*/ 	.word	0xffffffff


	//   ....[11]....
        /*0068*/ 	.word	0xffffffff


	//   ....[12]....
        /*006c*/ 	.word	0xffffffff


	//   ....[13]....
        /*0070*/ 	.word	0xffffffff


	//   ....[14]....
        /*0074*/ 	.word	0xffffffff


	//   ....[15]....
        /*0078*/ 	.word	0xffffffff


	//   ....[16]....
        /*007c*/ 	.word	0xffffffff


	//   ....[17]....
        /*0080*/ 	.word	0xffffffff


	//   ....[18]....
        /*0084*/ 	.word	0xffffffff


	//   ....[19]....
        /*0088*/ 	.word	0x0500000f


	//   ....[20]....
        /*008c*/ 	.word	0x0500000f


	//   ....[21]....
        /*0090*/ 	.word	0x0500000f


	//   ....[22]....
        /*0094*/ 	.word	0x0500000f


	//   ....[23]....
        /*0098*/ 	.word	0x0500000f


	//   ....[24]....
        /*009c*/ 	.word	0x0500000f


	//   ....[25]....
        /*00a0*/ 	.word	0x0500000f


	//   ....[26]....
        /*00a4*/ 	.word	0x0500000f


	//   ....[27]....
        /*00a8*/ 	.word	0x0500000f


	//   ....[28]....
        /*00ac*/ 	.word	0x0500000f


	//----- nvinfo : EIATTR_COOP_GROUP_INSTR_OFFSETS
	.align		4
.L_595:
        /*00b0*/ 	.byte	0x04, 0x28
        /*00b2*/ 	.short	(.L_597 - .L_596)


	//   ....[0]....
.L_596:
        /*00b4*/ 	.word	0x000017a0


	//   ....[1]....
        /*00b8*/ 	.word	0x000017c0


	//   ....[2]....
        /*00bc*/ 	.word	0x000017e0


	//   ....[3]....
        /*00c0*/ 	.word	0x00001800


	//   ....[4]....
        /*00c4*/ 	.word	0x00001820


	//   ....[5]....
        /*00c8*/ 	.word	0x00002c20


	//   ....[6]....
        /*00cc*/ 	.word	0x00002c40


	//   ....[7]....
        /*00d0*/ 	.word	0x00002fb0


	//   ....[8]....
        /*00d4*/ 	.word	0x00002fd0


	//   ....[9]....
        /*00d8*/ 	.word	0x00002ff0


	//   ....[10]....
        /*00dc*/ 	.word	0x000030f0


	//   ....[11]....
        /*00e0*/ 	.word	0x00003130


	//   ....[12]....
        /*00e4*/ 	.word	0x000047b0


	//   ....[13]....
        /*00e8*/ 	.word	0x00004830


	//   ....[14]....
        /*00ec*/ 	.word	0x00004850


	//   ....[15]....
        /*00f0*/ 	.word	0x00004870


	//   ....[16]....
        /*00f4*/ 	.word	0x00004890


	//   ....[17]....
        /*00f8*/ 	.word	0x000048f0


	//   ....[18]....
        /*00fc*/ 	.word	0x00004910


	//   ....[19]....
        /*0100*/ 	.word	0x00008970


	//   ....[20]....
        /*0104*/ 	.word	0x000089d0


	//   ....[21]....
        /*0108*/ 	.word	0x00008a30


	//   ....[22]....
        /*010c*/ 	.word	0x00008a90


	//   ....[23]....
        /*0110*/ 	.word	0x00008af0


	//   ....[24]....
        /*0114*/ 	.word	0x00008b70


	//   ....[25]....
        /*0118*/ 	.word	0x00008bf0


	//   ....[26]....
        /*011c*/ 	.word	0x00008c80


	//   ....[27]....
        /*0120*/ 	.word	0x00008d00


	//   ....[28]....
        /*0124*/ 	.word	0x00008d60


	//----- nvinfo : EIATTR_VRC_CTA_INIT_COUNT
	.align		4
.L_597:
        /*0128*/ 	.byte	0x02, 0x4a
	.zero		1
	.zero		1


	//----- nvinfo : EIATTR_SYSCALL_OFFSETS
	.align		4
        /*012c*/ 	.byte	0x04, 0x46
        /*012e*/ 	.short	(.L_599 - .L_598)


	//   ....[0]....
.L_598:
        /*0130*/ 	.word	0x00001140


	//----- nvinfo : EIATTR_EXIT_INSTR_OFFSETS
	.align		4
.L_599:
        /*0134*/ 	.byte	0x04, 0x1c
        /*0136*/ 	.short	(.L_601 - .L_600)


	//   ....[0]....
.L_600:
        /*0138*/ 	.word	0x000000d0


	//   ....[1]....
        /*013c*/ 	.word	0x000086b0


	//   ....[2]....
        /*0140*/ 	.word	0x000088d0


	//   ....[3]....
        /*0144*/ 	.word	0x00008920


	//----- nvinfo : EIATTR_CRS_STACK_SIZE
	.align		4
.L_601:
        /*0148*/ 	.byte	0x04, 0x1e
        /*014a*/ 	.short	(.L_603 - .L_602)
.L_602:
        /*014c*/ 	.word	0x00000000


	//----- nvinfo : EIATTR_CBANK_PARAM_SIZE
	.align		4
.L_603:
        /*0150*/ 	.byte	0x03, 0x19
        /*0152*/ 	.short	0x0128


	//----- nvinfo : EIATTR_PARAM_CBANK
	.align		4
        /*0154*/ 	.byte	0x04, 0x0a
        /*0156*/ 	.short	(.L_605 - .L_604)
	.align		4
.L_604:
        /*0158*/ 	.word	index@(.nv.constant0._ZN4mmha33masked_multihead_attention_kernelIfLi48ELi64ELi4ELi16ELi64ELb0ELb1EEEv26Multihead_attention_paramsIT_XT5_EE)
        /*015c*/ 	.short	0x0380
        /*015e*/ 	.short	0x0128


	//----- nvinfo : EIATTR_SW_WAR
	.align		4
.L_605:
        /*0160*/ 	.byte	0x04, 0x36
        /*0162*/ 	.short	(.L_607 - .L_606)
.L_606:
        /*0164*/ 	.word	0x00000008
.L_607:


//--------------------- .nv.info._ZN4mmha33masked_multihead_attention_kernelIfLi48ELi64ELi1ELi16ELi256ELb0ELb0EEEv26Multihead_attention_paramsIT_XT5_EE --------------------------
	.section	.nv.info._ZN4mmha33masked_multihead_attention_kernelIfLi48ELi64ELi1ELi16ELi256ELb0ELb0EEEv26Multihead_attention_paramsIT_XT5_EE,"",@"SHT_CUDA_INFO"
	.sectionflags	@""
	.align	4


	//----- nvinfo : EIATTR_CUDA_API_VERSION
	.align		4
        /*0000*/ 	.byte	0x04, 0x37
        /*0002*/ 	.short	(.L_609 - .L_608)
.L_608:
        /*0004*/ 	.word	0x00000082


	//----- nvinfo : EIATTR_KPARAM_INFO
	.align		4
.L_609:
        /*0008*/ 	.byte	0x04, 0x17
        /*000a*/ 	.short	(.L_611 - .L_610)
.L_610:
        /*000c*/ 	.word	0x00000000
        /*0010*/ 	.short	0x0000
        /*0012*/ 	.short	0x0000
        /*0014*/ 	.byte	0x00, 0xf0, 0xa1, 0x04


	//----- nvinfo : EIATTR_SPARSE_MMA_MASK
	.align		4
.L_611:
        /*0018*/ 	.byte	0x03, 0x50
        /*001a*/ 	.short	0x0000


	//----- nvinfo : EIATTR_MAXREG_COUNT
	.align		4
        /*001c*/ 	.byte	0x03, 0x1b
        /*001e*/ 	.short	0x00ff


	//----- nvinfo : EIATTR_NUM_BARRIERS
	.align		4
        /*0020*/ 	.byte	0x02, 0x4c
        /*0022*/ 	.byte	0x01
	.zero		1


	//----- nvinfo : EIATTR_EXTERNS
	.align		4
        /*0024*/ 	.byte	0x04, 0x0f
        /*0026*/ 	.short	(.L_613 - .L_612)


	//   ....[0]....
	.align		4
.L_612:
        /*0028*/ 	.word	index@(__assertfail)


	//----- nvinfo : EIATTR_MERCURY_ISA_VERSION
	.align		4
.L_613:
        /*002c*/ 	.byte	0x03, 0x5f
        /*002e*/ 	.short	0x0101


	//----- nvinfo : EIATTR_COOP_GROUP_MASK_REGIDS
	.align		4
        /*0030*/ 	.byte	0x04, 0x29
        /*0032*/ 	.short	(.L_615 - .L_614)


	//   ....[0]....
.L_614:
        /*0034*/ 	.word	0xffffffff


	//   ....[1]....
        /*0038*/ 	.word	0xffffffff


	//   ....[2]....
        /*003c*/ 	.word	0xffffffff


	//   ....[3]....
        /*0040*/ 	.word	0xffffffff


	//   ....[4]....
        /*0044*/ 	.word	0xffffffff


	//   ....[5]....
        /*0048*/ 	.word	0xffffffff


	//   ....[6]....
        /*004c*/ 	.word	0xffffffff


	//   ....[7]....
        /*0050*/ 	.word	0xffffffff


	//   ....[8]....
        /*0054*/ 	.word	0xffffffff


	//   ....[9]....
        /*0058*/ 	.word	0xffffffff


	//   ....[10]....
        /*005c*/ 	.word	0xffffffff


	//   ....[11]....
        /*0060*/ 	.word	0xffffffff


	//   ....[12]....
        /*0064*/ 	.word	0xffffffff


	//   ....[13]....
        /*0068*/ 	.word	0xffffffff


	//   ....[14]....
        /*006c*/ 	.word	0xffffffff


	//   ....[15]....
        /*0070*/ 	.word	0xffffffff


	//   ....[16]....
        /*0074*/ 	.word	0xffffffff


	//   ....[17]....
        /*0078*/ 	.word	0xffffffff


	//   ....[18]....
        /*007c*/ 	.word	0xffffffff


	//   ....[19]....
        /*0080*/ 	.word	0xffffffff


	//   ....[20]....
        /*0084*/ 	.word	0xffffffff


	//   ....[21]....
        /*0088*/ 	.word	0xffffffff


	//   ....[22]....
        /*008c*/ 	.word	0xffffffff


	//   ....[23]....
        /*0090*/ 	.word	0x0500000f


	//   ....[24]....
        /*0094*/ 	.word	0x0500000f


	//   ....[25]....
        /*0098*/ 	.word	0x0500000f


	//   ....[26]....
        /*009c*/ 	.word	0x0500000f


	//   ....[27]....
        /*00a0*/ 	.word	0x0500000f


	//----- nvinfo : EIATTR_COOP_GROUP_INSTR_OFFSETS
	.align		4
.L_615:
        /*00a4*/ 	.byte	0x04, 0x28
        /*00a6*/ 	.short	(.L_617 - .L_616)


	//   ....[0]....
.L_616:
        /*00a8*/ 	.word	0x00001620


	//   ....[1]....
        /*00ac*/ 	.word	0x00001640


	//   ....[2]....
        /*00b0*/ 	.word	0x00001660


	//   ....[3]....
        /*00b4*/ 	.word	0x00001680


	//   ....[4]....
        /*00b8*/ 	.word	0x000016a0


	//   ....[5]....
        /*00bc*/ 	.word	0x00003250


	//   ....[6]....
        /*00c0*/ 	.word	0x000032c0


	//   ....[7]....
        /*00c4*/ 	.word	0x000032f0


	//   ....[8]....
        /*00c8*/ 	.word	0x00003320


	//   ....[9]....
        /*00cc*/ 	.word	0x00003350


	//   ....[10]....
        /*00d0*/ 	.word	0x000033d0


	//   ....[11]....
        /*00d4*/ 	.word	0x000033f0


	//   ....[12]....
        /*00d8*/ 	.word	0x00003420


	//   ....[13]....
        /*00dc*/ 	.word	0x00003460


	//   ....[14]....
        /*00e0*/ 	.word	0x00004ae0


	//   ....[15]....
        /*00e4*/ 	.word	0x00004b50


	//   ....[16]....
        /*00e8*/ 	.word	0x00004b70


	//   ....[17]....
        /*00ec*/ 	.word	0x00004b90


	//   ....[18]....
        /*00f0*/ 	.word	0x00004bb0


	//   ....[19]....
        /*00f4*/ 	.word	0x00004c40


	//   ....[20]....
        /*00f8*/ 	.word	0x00004c70


	//   ....[21]....
        /*00fc*/ 	.word	0x00004c90


	//   ....[22]....
        /*0100*/ 	.word	0x00004cb0


	//   ....[23]....
        /*0104*/ 	.word	0x00008ce0


	//   ....[24]....
        /*0108*/ 	.word	0x00008d40


	//   ....[25]....
        /*010c*/ 	.word	0x00008da0


	//   ....[26]....
        /*0110*/ 	.word	0x00008e00


	//   ....[27]....
        /*0114*/ 	.word	0x00008e60


	//----- nvinfo : EIATTR_VRC_CTA_INIT_COUNT
	.align		4
.L_617:
        /*0118*/ 	.byte	0x02, 0x4a
	.zero		1
	.zero		1


	//----- nvinfo : EIATTR_SYSCALL_OFFSETS
	.align		4
        /*011c*/ 	.byte	0x04, 0x46
        /*011e*/ 	.short	(.L_619 - .L_618)


	//   ....[0]....
.L_618:
        /*0120*/ 	.word	0x00000fe0


	//----- nvinfo : EIATTR_EXIT_INSTR_OFFSETS
	.align		4
.L_619:
        /*0124*/ 	.byte	0x04, 0x1c
        /*0126*/ 	.short	(.L_621 - .L_620)


	//   ....[0]....
.L_620:
        /*0128*/ 	.word	0x000000b0


	//   ....[1]....
        /*012c*/ 	.word	0x00008a20


	//   ....[2]....
        /*0130*/ 	.word	0x00008c40


	//   ....[3]....
        /*0134*/ 	.word	0x00008c90


	//----- nvinfo : EIATTR_CRS_STACK_SIZE
	.align		4
.L_621:
        /*0138*/ 	.byte	0x04, 0x1e
        /*013a*/ 	.short	(.L_623 - .L_622)
.L_622:
        /*013c*/ 	.word	0x00000000


	//----- nvinfo : EIATTR_CBANK_PARAM_SIZE
	.align		4
.L_623:
        /*0140*/ 	.byte	0x03, 0x19
        /*0142*/ 	.short	0x0128


	//----- nvinfo : EIATTR_PARAM_CBANK
	.align		4
        /*0144*/ 	.byte	0x04, 0x0a
        /*0146*/ 	.short	(.L_625 - .L_624)
	.align		4
.L_624:
        /*0148*/ 	.word	index@(.nv.constant0._ZN4mmha33masked_multihead_attention_kernelIfLi48ELi64ELi1ELi16ELi256ELb0ELb0EEEv26Multihead_attention_paramsIT_XT5_EE)
        /*014c*/ 	.short	0x0380
        /*014e*/ 	.short	0x0128


	//----- nvinfo : EIATTR_SW_WAR
	.align		4
.L_625:
        /*0150*/ 	.byte	0x04, 0x36
        /*0152*/ 	.short	(.L_627 - .L_626)
.L_626:
        /*0154*/ 	.word	0x00000008
.L_627:


//--------------------- .nv.info._ZN4mmha33masked_multihead_attention_kernelIfLi48ELi64ELi2ELi16ELi128ELb0ELb0EEEv26Multihead_attention_paramsIT_XT5_EE --------------------------
	.section	.nv.info._ZN4mmha33masked_multihead_attention_kernelIfLi48ELi64ELi2ELi16ELi128ELb0ELb0EEEv26Multihead_attention_paramsIT_XT5_EE,"",@"SHT_CUDA_INFO"
	.sectionflags	@""
	.align	4


	//----- nvinfo : EIATTR_CUDA_API_VERSION
	.align		4
        /*0000*/ 	.byte	0x04, 0x37
        /*0002*/ 	.short	(.L_629 - .L_628)
.L_628:
        /*0004*/ 	.word	0x00000082


	//----- nvinfo : EIATTR_KPARAM_INFO
	.align		4
.L_629:
        /*0008*/ 	.byte	0x04, 0x17
        /*000a*/ 	.short	(.L_631 - .L_630)
.L_630:
        /*000c*/ 	.word	0x00000000
        /*0010*/ 	.short	0x0000
        /*0012*/ 	.short	0x0000
        /*0014*/ 	.byte	0x00, 0xf0, 0xa1, 0x04


	//----- nvinfo : EIATTR_SPARSE_MMA_MASK
	.align		4
.L_631:
        /*0018*/ 	.byte	0x03, 0x50
        /*001a*/ 	.short	0x0000


	//----- nvinfo : EIATTR_MAXREG_COUNT
	.align		4
        /*001c*/ 	.byte	0x03, 0x1b
        /*001e*/ 	.short	0x00ff


	//----- nvinfo : EIATTR_NUM_BARRIERS
	.align		4
        /*0020*/ 	.byte	0x02, 0x4c
        /*0022*/ 	.byte	0x01
	.zero		1


	//----- nvinfo : EIATTR_EXTERNS
	.align		4
        /*0024*/ 	.byte	0x04, 0x0f
        /*0026*/ 	.short	(.L_633 - .L_632)


	//   ....[0]....
	.align		4
.L_632:
        /*0028*/ 	.word	index@(__assertfail)


	//----- nvinfo : EIATTR_MERCURY_ISA_VERSION
	.align		4
.L_633:
        /*002c*/ 	.byte	0x03, 0x5f
        /*002e*/ 	.short	0x0101


	//----- nvinfo : EIATTR_COOP_GROUP_MASK_REGIDS
	.align		4
        /*0030*/ 	.byte	0x04, 0x29
        /*0032*/ 	.short	(.L_635 - .L_634)


	//   ....[0]....
.L_634:
        /*0034*/ 	.word	0xffffffff


	//   ....[1]....
        /*0038*/ 	.word	0xffffffff


	//   ....[2]....
        /*003c*/ 	.word	0xffffffff


	//   ....[3]....
        /*0040*/ 	.word	0xffffffff


	//   ....[4]....
        /*0044*/ 	.word	0xffffffff


	//   ....[5]....
        /*0048*/ 	.word	0xffffffff


	//   ....[6]....
        /*004c*/ 	.word	0xffffffff


	//   ....[7]....
        /*0050*/ 	.word	0xffffffff


	//   ....[8]....
        /*0054*/ 	.word	0xffffffff


	//   ....[9]....
        /*0058*/ 	.word	0xffffffff


	//   ....[10]....
        /*005c*/ 	.word	0xffffffff


	//   ....[11]....
        /*0060*/ 	.word	0xffffffff


	//   ....[12]....
        /*0064*/ 	.word	0xffffffff


	//   ....[13]....
        /*0068*/ 	.word	0xffffffff


	//   ....[14]....
        /*006c*/ 	.word	0xffffffff


	//   ....[15]....
        /*0070*/ 	.word	0xffffffff


	//   ....[16]....
        /*0074*/ 	.word	0xffffffff


	//   ....[17]....
        /*0078*/ 	.word	0xffffffff


	//   ....[18]....
        /*007c*/ 	.word	0xffffffff


	//   ....[19]....
        /*0080*/ 	.word	0xffffffff


	//   ....[20]....
        /*0084*/ 	.word	0xffffffff


	//   ....[21]....
        /*0088*/ 	.word	0x0500000f


	//   ....[22]....
        /*008c*/ 	.word	0x0500000f


	//   ....[23]....
        /*0090*/ 	.word	0x0500000f


	//   ....[24]....
        /*0094*/ 	.word	0x0500000f


	//   ....[25]....
        /*0098*/ 	.word	0x0500000f


	//   ....[26]....
        /*009c*/ 	.word	0x0500000f


	//   ....[27]....
        /*00a0*/ 	.word	0x0500000f


	//   ....[28]....
        /*00a4*/ 	.word	0x0500000f


	//   ....[29]....
        /*00a8*/ 	.word	0x0500000f


	//   ....[30]....
        /*00ac*/ 	.word	0x0500000f


	//----- nvinfo : EIATTR_COOP_GROUP_INSTR_OFFSETS
	.align		4
.L_635:
        /*00b0*/ 	.byte	0x04, 0x28
        /*00b2*/ 	.short	(.L_637 - .L_636)


	//   ....[0]....
.L_636:
        /*00b4*/ 	.word	0x00001650


	//   ....[1]....
        /*00b8*/ 	.word	0x00001670


	//   ....[2]....
        /*00bc*/ 	.word	0x00001690


	//   ....[3]....
        /*00c0*/ 	.word	0x000016b0


	//   ....[4]....
        /*00c4*/ 	.word	0x000016d0


	//   ....[5]....
        /*00c8*/ 	.word	0x00002e90


	//   ....[6]....
        /*00cc*/ 	.word	0x00003100


	//   ....[7]....
        /*00d0*/ 	.word	0x00003120


	//   ....[8]....
        /*00d4*/ 	.word	0x00003140


	//   ....[9]....
        /*00d8*/ 	.word	0x00003160


	//   ....[10]....
        /*00dc*/ 	.word	0x00003270


	//   ....[11]....
        /*00e0*/ 	.word	0x000032a0


	//   ....[12]....
        /*00e4*/ 	.word	0x000032f0


	//   ....[13]....
        /*00e8*/ 	.word	0x00004990


	//   ....[14]....
        /*00ec*/ 	.word	0x00004a10


	//   ....[15]....
        /*00f0*/ 	.word	0x00004a30


	//   ....[16]....
        /*00f4*/ 	.word	0x00004a60


	//   ....[17]....
        /*00f8*/ 	.word	0x00004a90


	//   ....[18]....
        /*00fc*/ 	.word	0x00004b00


	//   ....[19]....
        /*0100*/ 	.word	0x00004b20


	//   ....[20]....
        /*0104*/ 	.word	0x00004b40


	//   ....[21]....
        /*0108*/ 	.word	0x00008ba0


	//   ....[22]....
        /*010c*/ 	.word	0x00008c00


	//   ....[23]....
        /*0110*/ 	.word	0x00008c60


	//   ....[24]....
        /*0114*/ 	.word	0x00008cc0


	//   ....[25]....
        /*0118*/ 	.word	0x00008d20


	//   ....[26]....
        /*011c*/ 	.word	0x00008da0


	//   ....[27]....
        /*0120*/ 	.word	0x00008e40


	//   ....[28]....
        /*0124*/ 	.word	0x00008ec0


	//   ....[29]....
        /*0128*/ 	.word	0x00008f20


	//   ....[30]....
        /*012c*/ 	.word	0x00008f80


	//----- nvinfo : EIATTR_VRC_CTA_INIT_COUNT
	.align		4
.L_637:
        /*0130*/ 	.byte	0x02, 0x4a
	.zero		1
	.zero		1


	//----- nvinfo : EIATTR_SYSCALL_OFFSETS
	.align		4
        /*0134*/ 	.byte	0x04, 0x46
        /*0136*/ 	.short	(.L_639 - .L_638)


	//   ....[0]....
.L_638:
        /*0138*/ 	.word	0x00001000


	//----- nvinfo : EIATTR_EXIT_INSTR_OFFSETS
	.align		4
.L_639:
        /*013c*/ 	.byte	0x04, 0x1c
        /*013e*/ 	.short	(.L_641 - .L_640)


	//   ....[0]....
.L_640:
        /*0140*/ 	.word	0x000000b0


	//   ....[1]....
        /*0144*/ 	.word	0x000088e0


	//   ....[2]....
        /*0148*/ 	.word	0x00008b00


	//   ....[3]....
        /*014c*/ 	.word	0x00008b50


	//----- nvinfo : EIATTR_CRS_STACK_SIZE
	.align		4
.L_641:
        /*0150*/ 	.byte	0x04, 0x1e
        /*0152*/ 	.short	(.L_643 - .L_642)
.L_642:
        /*0154*/ 	.word	0x00000000


	//----- nvinfo : EIATTR_CBANK_PARAM_SIZE
	.align		4
.L_643:
        /*0158*/ 	.byte	0x03, 0x19
        /*015a*/ 	.short	0x0128


	//----- nvinfo : EIATTR_PARAM_CBANK
	.align		4
        /*015c*/ 	.byte	0x04, 0x0a
        /*015e*/ 	.short	(.L_645 - .L_644)
	.align		4
.L_644:
        /*0160*/ 	.word	index@(.nv.constant0._ZN4mmha33masked_multihead_attention_kernelIfLi48ELi64ELi2ELi16ELi128ELb0ELb0EEEv26Multihead_attention_paramsIT_XT5_EE)
        /*0164*/ 	.short	0x0380
        /*0166*/ 	.short	0x0128


	//----- nvinfo : EIATTR_SW_WAR
	.align		4
.L_645:
        /*0168*/ 	.byte	0x04, 0x36
        /*016a*/ 	.short	(.L_647 - .L_646)
.L_646:
        /*016c*/ 	.word	0x00000008
.L_647:


//--------------------- .nv.info._ZN4mmha33masked_multihead_attention_kernelIfLi48ELi64ELi4ELi16ELi64ELb0ELb0EEEv26Multihead_attention_paramsIT_XT5_EE --------------------------
	.section	.nv.info._ZN4mmha33masked_multihead_attention_kernelIfLi48ELi64ELi4ELi16ELi64ELb0ELb0EEEv26Multihead_attention_paramsIT_XT5_EE,"",@"SHT_CUDA_INFO"
	.sectionflags	@""
	.align	4


	//----- nvinfo : EIATTR_CUDA_API_VERSION
	.align		4
        /*0000*/ 	.byte	0x04, 0x37
        /*0002*/ 	.short	(.L_649 - .L_648)
.L_648:
        /*0004*/ 	.word	0x00000082


	//----- nvinfo : EIATTR_KPARAM_INFO
	.align		4
.L_649:
        /*0008*/ 	.byte	0x04, 0x17
        /*000a*/ 	.short	(.L_651 - .L_650)
.L_650:
        /*000c*/ 	.word	0x00000000
        /*0010*/ 	.short	0x0000
        /*0012*/ 	.short	0x0000
        /*0014*/ 	.byte	0x00, 0xf0, 0xa1, 0x04


	//----- nvinfo : EIATTR_SPARSE_MMA_MASK
	.align		4
.L_651:
        /*0018*/ 	.byte	0x03, 0x50
        /*001a*/ 	.short	0x0000


	//----- nvinfo : EIATTR_MAXREG_COUNT
	.align		4
        /*001c*/ 	.byte	0x03, 0x1b
        /*001e*/ 	.short	0x00ff


	//----- nvinfo : EIATTR_NUM_BARRIERS
	.align		4
        /*0020*/ 	.byte	0x02, 0x4c
        /*0022*/ 	.byte	0x01
	.zero		1


	//----- nvinfo : EIATTR_EXTERNS
	.align		4
        /*0024*/ 	.byte	0x04, 0x0f
        /*0026*/ 	.short	(.L_653 - .L_652)


	//   ....[0]....
	.align		4
.L_652:
        /*0028*/ 	.word	index@(__assertfail)


	//----- nvinfo : EIATTR_MERCURY_ISA_VERSION
	.align		4
.L_653:
        /*002c*/ 	.byte	0x03, 0x5f
        /*002e*/ 	.short	0x0101


	//----- nvinfo : EIATTR_INT_WARP_WIDE_INSTR_OFFSETS
	.align		4
        /*0030*/ 	.byte	0x04, 0x31
        /*0032*/ 	.short	(.L_655 - .L_654)


	//   ....[0]....
.L_654:
        /*0034*/ 	.word	0x000009b0


	//----- nvinfo : EIATTR_COOP_GROUP_MASK_REGIDS
	.align		4
.L_655:
        /*0038*/ 	.byte	0x04, 0x29
        /*003a*/ 	.short	(.L_657 - .L_656)


	//   ....[0]....
.L_656:
        /*003c*/ 	.word	0xffffffff


	//   ....[1]....
        /*0040*/ 	.word	0xffffffff


	//   ....[2]....
        /*0044*/ 	.word	0xffffffff


	//   ....[3]....
        /*0048*/ 	.word	0xffffffff


	//   ....[4]....
        /*004c*/ 	.word	0xffffffff


	//   ....[5]....
        /*0050*/ 	.word	0xffffffff


	//   ....[6]....
        /*0054*/ 	.word	0xffffffff


	//   ....[7]....
        /*0058*/ 	.word	0xffffffff


	//   ....[8]....
        /*005c*/ 	.word	0xffffffff


	//   ....[9]....
        /*0060*/ 	.word	0xffffffff


	//   ....[10]....
        /*0064*/ 	.word	0xffffffff


	//   ....[11]....
        /*0068*/ 	.word	0xffffffff


	//   ....[12]....
        /*006c*/ 	.word	0xffffffff


	//   ....[13]....
        /*0070*/ 	.word	0xffffffff


	//   ....[14]....
        /*0074*/ 	.word	0xffffffff


	//   ....[15]....
        /*0078*/ 	.word	0xffffffff


	//   ....[16]....
        /*007c*/ 	.word	0xffffffff


	//   ....[17]....
        /*0080*/ 	.word	0xffffffff


	//   ....[18]....
        /*0084*/ 	.word	0xffffffff


	//   ....[19]....
        /*0088*/ 	.word	0x0500000f


	//   ....[20]....
        /*008c*/ 	.word	0x0500000f


	//   ....[21]....
        /*0090*/ 	.word	0x0500000f


	//   ....[22]....
        /*0094*/ 	.word	0x0500000f


	//   ....[23]....
        /*0098*/ 	.word	0x0500000f


	//   ....[24]....
        /*009c*/ 	.word	0x0500000f


	//   ....[25]....
        /*00a0*/ 	.word	0x0500000f


	//   ....[26]....
        /*00a4*/ 	.word	0x0500000f


	//   ....[27]....
        /*00a8*/ 	.word	0x0500000f


	//   ....[28]....
        /*00ac*/ 	.word	0x0500000f


	//----- nvinfo : EIATTR_COOP_GROUP_INSTR_OFFSETS
	.align		4
.L_657:
        /*00b0*/ 	.byte	0x04, 0x28
        /*00b2*/ 	.short	(.L_659 - .L_658)


	//   ....[0]....
.L_658:
        /*00b4*/ 	.word	0x00001770


	//   ....[1]....
        /*00b8*/ 	.word	0x00001790


	//   ....[2]....
        /*00bc*/ 	.word	0x000017b0


	//   ....[3]....
        /*00c0*/ 	.word	0x000017d0


	//   ....[4]....
        /*00c4*/ 	.word	0x000017f0


	//   ....[5]....
        /*00c8*/ 	.word	0x00002980


	//   ....[6]....
        /*00cc*/ 	.word	0x000029a0


	//   ....[7]....
        /*00d0*/ 	.word	0x00002c50


	//   ....[8]....
        /*00d4*/ 	.word	0x00002c70


	//   ....[9]....
        /*00d8*/ 	.word	0x00002c90


	//   ....[10]....
        /*00dc*/ 	.word	0x00002d90


	//   ....[11]....
        /*00e0*/ 	.word	0x00002dd0


	//   ....[12]....
        /*00e4*/ 	.word	0x00004450


	//   ....[13]....
        /*00e8*/ 	.word	0x000044d0


	//   ....[14]....
        /*00ec*/ 	.word	0x000044f0


	//   ....[15]....
        /*00f0*/ 	.word	0x00004510


	//   ....[16]....
        /*00f4*/ 	.word	0x00004530


	//   ....[17]....
        /*00f8*/ 	.word	0x00004590


	//   ....[18]....
        /*00fc*/ 	.word	0x000045b0


	//   ....[19]....
        /*0100*/ 	.word	0x00008570


	//   ....[20]....
        /*0104*/ 	.word	0x000085d0


	//   ....[21]....
        /*0108*/ 	.word	0x00008630


	//   ....[22]....
        /*010c*/ 	.word	0x00008690


	//   ....[23]....
        /*0110*/ 	.word	0x000086f0


	//   ....[24]....
        /*0114*/ 	.word	0x00008770


	//   ....[25]....
        /*0118*/ 	.word	0x000087f0


	//   ....[26]....
        /*011c*/ 	.word	0x00008880


	//   ....[27]....
        /*0120*/ 	.word	0x00008900


	//   ....[28]....
        /*0124*/ 	.word	0x00008960


	//----- nvinfo : EIATTR_VRC_CTA_INIT_COUNT
	.align		4
.L_659:
        /*0128*/ 	.byte	0x02, 0x4a
	.zero		1
	.zero		1


	//----- nvinfo : EIATTR_SYSCALL_OFFSETS
	.align		4
        /*012c*/ 	.byte	0x04, 0x46
        /*012e*/ 	.short	(.L_661 - .L_660)


	//   ....[0]....
.L_660:
        /*0130*/ 	.word	0x00001110


	//----- nvinfo : EIATTR_EXIT_INSTR_OFFSETS
	.align		4
.L_661:
        /*0134*/ 	.byte	0x04, 0x1c
        /*0136*/ 	.short	(.L_663 - .L_662)


	//   ....[0]....
.L_662:
        /*0138*/ 	.word	0x000000d0


	//   ....[1]....
        /*013c*/ 	.word	0x000082b0


	//   ....[2]....
        /*0140*/ 	.word	0x000084d0


	//   ....[3]....
        /*0144*/ 	.word	0x00008520


	//----- nvinfo : EIATTR_CRS_STACK_SIZE
	.align		4
.L_663:
        /*0148*/ 	.byte	0x04, 0x1e
        /*014a*/ 	.short	(.L_665 - .L_664)
.L_664:
        /*014c*/ 	.word	0x00000000


	//----- nvinfo : EIATTR_CBANK_PARAM_SIZE
	.align		4
.L_665:
        /*0150*/ 	.byte	0x03, 0x19
        /*0152*/ 	.short	0x0128


	//----- nvinfo : EIATTR_PARAM_CBANK
	.align		4
        /*0154*/ 	.byte	0x04, 0x0a
        /*0156*/ 	.short	(.L_667 - .L_666)
	.align		4
.L_666:
        /*0158*/ 	.word	index@(.nv.constant0._ZN4mmha33masked_multihead_attention_kernelIfLi48ELi64ELi4ELi16ELi64ELb0ELb0EEEv26Multihead_attention_paramsIT_XT5_EE)
        /*015c*/ 	.short	0x0380
        /*015e*/ 	.short	0x0128


	//----- nvinfo : EIATTR_SW_WAR
	.align		4
.L_667:
        /*0160*/ 	.byte	0x04, 0x36
        /*0162*/ 	.short	(.L_669 - .L_668)
.L_668:
        /*0164*/ 	.word	0x00000008
.L_669:


//--------------------- .nv.callgraph             --------------------------
	.section	.nv.callgraph,"",@"SHT_CUDA_CALLGRAPH"
	.align	4
	.sectionentsize	8
	.align		4
        /*0000*/ 	.word	0x00000000
	.align		4
        /*0004*/ 	.word	0xffffffff
	.align		4
        /*0008*/ 	.word	index@(_ZN4mmha33masked_multihead_attention_kernelItLi48ELi64ELi1ELi8ELi256ELb1ELb1EEEv26Multihead_attention_paramsIT_XT5_EE)
	.align		4
        /*000c*/ 	.word	index@(__assertfail)
	.align		4
        /*0010*/ 	.word	index@(_ZN4mmha33masked_multihead_attention_kernelItLi48ELi64ELi2ELi8ELi128ELb1ELb1EEEv26Multihead_attention_paramsIT_XT5_EE)
	.align		4
        /*0014*/ 	.word	index@(__assertfail)
	.align		4
        /*0018*/ 	.word	index@(_ZN4mmha33masked_multihead_attention_kernelItLi48ELi64ELi4ELi8ELi64ELb1ELb1EEEv26Multihead_attention_paramsIT_XT5_EE)
	.align		4
        /*001c*/ 	.word	index@(__assertfail)
	.align		4
        /*0020*/ 	.word	index@(_ZN4mmha33masked_multihead_attention_kernelItLi48ELi64ELi1ELi8ELi256ELb1ELb0EEEv26Multihead_attention_paramsIT_XT5_EE)
	.align		4
        /*0024*/ 	.word	index@(__assertfail)
	.align		4
        /*0028*/ 	.word	index@(_ZN4mmha33masked_multihead_attention_kernelItLi48ELi64ELi2ELi8ELi128ELb1ELb0EEEv26Multihead_attention_paramsIT_XT5_EE)
	.align		4
        /*002c*/ 	.word	index@(__assertfail)
	.align		4
        /*0030*/ 	.word	index@(_ZN4mmha33masked_multihead_attention_kernelItLi48ELi64ELi4ELi8ELi64ELb1ELb0EEEv26Multihead_attention_paramsIT_XT5_EE)
	.align		4
        /*0034*/ 	.word	index@(__assertfail)
	.align		4
        /*0038*/ 	.word	index@(_ZN4mmha33masked_multihead_attention_kernelIfLi48ELi64ELi1ELi16ELi256ELb1ELb1EEEv26Multihead_attention_paramsIT_XT5_EE)
	.align		4
        /*003c*/ 	.word	index@(__assertfail)
	.align		4
        /*0040*/ 	.word	index@(_ZN4mmha33masked_multihead_attention_kernelIfLi48ELi64ELi2ELi16ELi128ELb1ELb1EEEv26Multihead_attention_paramsIT_XT5_EE)
	.align		4
        /*0044*/ 	.word	index@(__assertfail)
	.align		4
        /*0048*/ 	.word	index@(_ZN4mmha33masked_multihead_attention_kernelIfLi48ELi64ELi4ELi16ELi64ELb1ELb1EEEv26Multihead_attention_paramsIT_XT5_EE)
	.align		4
        /*004c*/ 	.word	index@(__assertfail)
	.align		4
        /*0050*/ 	.word	index@(_ZN4mmha33masked_multihead_attention_kernelIfLi48ELi64ELi1ELi16ELi256ELb1ELb0EEEv26Multihead_attention_paramsIT_XT5_EE)
	.align		4
        /*0054*/ 	.word	index@(__assertfail)
	.align		4
        /*0058*/ 	.word	index@(_ZN4mmha33masked_multihead_attention_kernelIfLi48ELi64ELi2ELi16ELi128ELb1ELb0EEEv26Multihead_attention_paramsIT_XT5_EE)
	.align		4
        /*005c*/ 	.word	index@(__assertfail)
	.align		4
        /*0060*/ 	.word	index@(_ZN4mmha33masked_multihead_attention_kernelIfLi48ELi64ELi4ELi16ELi64ELb1ELb0EEEv26Multihead_attention_paramsIT_XT5_EE)
	.align		4
        /*0064*/ 	.word	index@(__assertfail)
	.align		4
        /*0068*/ 	.word	index@(_ZN4mmha33masked_multihead_attention_kernelItLi48ELi64ELi1ELi8ELi256ELb0ELb1EEEv26Multihead_attention_paramsIT_XT5_EE)
	.align		4
        /*006c*/ 	.word	index@(__assertfail)
	.align		4
        /*0070*/ 	.word	index@(_ZN4mmha33masked_multihead_attention_kernelItLi48ELi64ELi2ELi8ELi128ELb0ELb1EEEv26Multihead_attention_paramsIT_XT5_EE)
	.align		4
        /*0074*/ 	.word	index@(__assertfail)
	.align		4
        /*0078*/ 	.word	index@(_ZN4mmha33masked_multihead_attention_kernelItLi48ELi64ELi4ELi8ELi64ELb0ELb1EEEv26Multihead_attention_paramsIT_XT5_EE)
	.align		4
        /*007c*/ 	.word	index@(__assertfail)
	.align		4
        /*0080*/ 	.word	index@(_ZN4mmha33masked_multihead_attention_kernelItLi48ELi64ELi1ELi8ELi256ELb0ELb0EEEv26Multihead_attention_paramsIT_XT5_EE)
	.align		4
        /*0084*/ 	.word	index@(__assertfail)
	.align		4
        /*0088*/ 	.word	index@(_ZN4mmha33masked_multihead_attention_kernelItLi48ELi64ELi2ELi8ELi128ELb0ELb0EEEv26Multihead_attention_paramsIT_XT5_EE)
	.align		4
        /*008c*/ 	.word	index@(__assertfail)
	.align		4
        /*0090*/ 	.word	index@(_ZN4mmha33masked_multihead_attention_kernelItLi48ELi64ELi4ELi8ELi64ELb0ELb0EEEv26Multihead_attention_paramsIT_XT5_EE)
	.align		4
        /*0094*/ 	.word	index@(__assertfail)
	.align		4
        /*0098*/ 	.word	index@(_ZN4mmha33masked_multihead_attention_kernelIfLi48ELi64ELi1ELi16ELi256ELb0ELb1EEEv26Multihead_attention_paramsIT_XT5_EE)
	.align		4
        /*009c*/ 	.word	index@(__assertfail)
	.align		4
        /*00a0*/ 	.word	index@(_ZN4mmha33masked_multihead_attention_kernelIfLi48ELi64ELi2ELi16ELi128ELb0ELb1EEEv26Multihead_attention_paramsIT_XT5_EE)
	.align		4
        /*00a4*/ 	.word	index@(__assertfail)
	.align		4
        /*00a8*/ 	.word	index@(_ZN4mmha33masked_multihead_attention_kernelIfLi48ELi64ELi4ELi16ELi64ELb0ELb1EEEv26Multihead_attention_paramsIT_XT5_EE)
	.align		4
        /*00ac*/ 	.word	index@(__assertfail)
	.align		4
        /*00b0*/ 	.word	index@(_ZN4mmha33masked_multihead_attention_kernelIfLi48ELi64ELi1ELi16ELi256ELb0ELb0EEEv26Multihead_attention_paramsIT_XT5_EE)
	.align		4
        /*00b4*/ 	.word	index@(__assertfail)
	.align		4
        /*00b8*/ 	.word	index@(_ZN4mmha33masked_multihead_attention_kernelIfLi48ELi64ELi2ELi16ELi128ELb0ELb0EEEv26Multihead_attention_paramsIT_XT5_EE)
	.align		4
        /*00bc*/ 	.word	index@(__assertfail)
	.align		4
        /*00c0*/ 	.word	index@(_ZN4mmha33masked_multihead_attention_kernelIfLi48ELi64ELi4ELi16ELi64ELb0ELb0EEEv26Multihead_attention_paramsIT_XT5_EE)
	.align		4
        /*00c4*/ 	.word	index@(__assertfail)
	.align		4
        /*00c8*/ 	.word	0x00000000
	.align		4
        /*00cc*/ 	.word	0xfffffffe
	.align		4
        /*00d0*/ 	.word	0x00000000
	.align		4
        /*00d4*/ 	.word	0xfffffffd
	.align		4
        /*00d8*/ 	.word	0x00000000
	.align		4
        /*00dc*/ 	.word	0xfffffffc


//--------------------- .nv.constant4             --------------------------
	.section	.nv.constant4,"a",@progbits
	.align	8
	.align		8
.nv.constant4:
        /*0000*/ 	.dword	__assertfail
	.align		8
        /*0008*/ 	.dword	__unnamed_1
	.align		8
        /*0010*/ 	.dword	__unnamed_2
	.align		8
        /*0018*/ 	.dword	__unnamed_3
	.align		8
        /*0020*/ 	.dword	__unnamed_4
	.align		8
        /*0028*/ 	.dword	__unnamed_5
	.align		8
        /*0030*/ 	.dword	__unnamed_6
	.align		8
        /*0038*/ 	.dword	__unnamed_7
	.align		8
        /*0040*/ 	.dword	__unnamed_8
	.align		8
        /*0048*/ 	.dword	__unnamed_9
	.align		8
        /*0050*/ 	.dword	__unnamed_10
	.align		8
        /*0058*/ 	.dword	__unnamed_11
	.align		8
        /*0060*/ 	.dword	__unnamed_12
	.align		8
        /*0068*/ 	.dword	__unnamed_13
	.align		8
        /*0070*/ 	.dword	__unnamed_14
	.align		8
        /*0078*/ 	.dword	__unnamed_15
	.align		8
        /*0080*/ 	.dword	__unnamed_16
	.align		8
        /*0088*/ 	.dword	__unnamed_17
	.align		8
        /*0090*/ 	.dword	__unnamed_18
	.align		8
        /*0098*/ 	.dword	__unnamed_19
	.align		8
        /*00a0*/ 	.dword	__unnamed_20
	.align		8
        /*00a8*/ 	.dword	__unnamed_21
	.align		8
        /*00b0*/ 	.dword	__unnamed_22
	.align		8
        /*00b8*/ 	.dword	__unnamed_23
	.align		8
        /*00c0*/ 	.dword	__unnamed_24
	.align		8
        /*00c8*/ 	.dword	$str
	.align		8
        /*00d0*/ 	.dword	$str$1


//--------------------- .text._ZN4mmha33masked_multihead_attention_kernelItLi48ELi64ELi1ELi8ELi256ELb1ELb1EEEv26Multihead_attention_paramsIT_XT5_EE --------------------------
	.section	.text._ZN4mmha33masked_multihead_attention_kernelItLi48ELi64ELi1ELi8ELi256ELb1ELb1EEEv26Multihead_attention_paramsIT_XT5_EE,"ax",@progbits
	.align	128
        .global         _ZN4mmha33masked_multihead_attention_kernelItLi48ELi64ELi1ELi8ELi256ELb1ELb1EEEv26Multihead_attention_paramsIT_XT5_EE
        .type           _ZN4mmha33masked_multihead_attention_kernelItLi48ELi64ELi1ELi8ELi256ELb1ELb1EEEv26Multihead_attention_paramsIT_XT5_EE,@function
        .size           _ZN4mmha33masked_multihead_attention_kernelItLi48ELi64ELi1ELi8ELi256ELb1ELb1EEEv26Multihead_attention_paramsIT_XT5_EE,(.L_x_3247 - _ZN4mmha33masked_multihead_attention_kernelItLi48ELi64ELi1ELi8ELi256ELb1ELb1EEEv26Multihead_attention_paramsIT_XT5_EE)
        .other          _ZN4mmha33masked_multihead_attention_kernelItLi48ELi64ELi1ELi8ELi256ELb1ELb1EEEv26Multihead_attention_paramsIT_XT5_EE,@"STO_CUDA_ENTRY STV_DEFAULT"
_ZN4mmha33masked_multihead_attention_kernelItLi48ELi64ELi1ELi8ELi256ELb1ELb1EEEv26Multihead_attention_paramsIT_XT5_EE:
.text._ZN4mmha33masked_multihead_attention_kernelItLi48ELi64ELi1ELi8ELi256ELb1ELb1EEEv26Multihead_attention_paramsIT_XT5_EE:
[----:B------:R-:W0:Y:S01]  /*0000*/  LDC R1, c[0x0][0x37c] ;  /* 0x0000df00ff017b82 */ /* 0x000e220000000800 */
[----:B------:R-:W1:Y:S07]  /*0010*/  LDCU.64 UR4, c[0x0][0x490] ;  /* 0x00009200ff0477ac */ /* 0x000e6e0008000a00 */
[----:B------:R-:W2:Y:S01]  /*0020*/  S2UR UR42, SR_CTAID.Y ;  /* 0x00000000002a79c3 */ /* 0x000ea20000002600 */
[----:B------:R-:W3:Y:S01]  /*0030*/  LDCU.64 UR36, c[0x0][0x358] ;  /* 0x00006b00ff2477ac */ /* 0x000ee20008000a00 */
[----:B-1----:R-:W-:-:S04]  /*0040*/  UISETP.NE.U32.AND UP0, UPT, UR4, URZ, UPT ;  /* 0x000000ff0400728c */ /* 0x002fc8000bf05070 */
[----:B------:R-:W-:-:S09]  /*0050*/  UISETP.NE.AND.EX UP0, UPT, UR5, URZ, UPT, UP0 ;  /* 0x000000ff0500728c */ /* 0x000fd2000bf05300 */
[----:B--23--:R-:W-:Y:S05]  /*0060*/  BRA.U !UP0, `(.L_x_0) ;  /* 0x00000001081c7547 */ /* 0x00cfea000b800000 */
[----:B------:R-:W-:-:S04]  /*0070*/  UIADD3 UR4, UP0, UPT, UR42, UR4, URZ ;  /* 0x000000042a047290 */ /* 0x000fc8000ff1e0ff */
[----:B------:R-:W-:Y:S02]  /*0080*/  UIADD3.X UR5, UPT, UPT, URZ, UR5, URZ, UP0, !UPT ;  /* 0x00000005ff057290 */ /* 0x000fe400087fe4ff */
[----:B------:R-:W-:-:S04]  /*0090*/  MOV R2, UR4 ;  /* 0x0000000400027c02 */ /* 0x000fc80008000f00 */
[----:B------:R-:W-:-:S05]  /*00a0*/  IMAD.U32 R3, RZ, RZ, UR5 ;  /* 0x00000005ff037e24 */ /* 0x000fca000f8e00ff */
[----:B------:R-:W2:Y:S02]  /*00b0*/  LDG.E.U8 R2, desc[UR36][R2.64] ;  /* 0x0000002402027981 */ /* 0x000ea4000c1e1100 */
[----:B--2---:R-:W-:-:S13]  /*00c0*/  ISETP.NE.AND P0, PT, R2, 0x1, PT ;  /* 0x000000010200780c */ /* 0x004fda0003f05270 */
[----:B------:R-:W-:Y:S05]  /*00d0*/  @!P0 EXIT ;  /* 0x000000000000894d */ /* 0x000fea0003800000 */
.L_x_0:
[----:B------:R-:W1:Y:S01]  /*00e0*/  LDCU.64 UR4, c[0x0][0x498] ;  /* 0x00009300ff0477ac */ /* 0x000e620008000a00 */
[----:B------:R-:W2:Y:S01]  /*00f0*/  S2R R6, SR_CTAID.Y ;  /* 0x0000000000067919 */ /* 0x000ea20000002600 */
[----:B------:R-:W3:Y:S01]  /*0100*/  LDCU UR7, c[0x0][0x3f0] ;  /* 0x00007e00ff0777ac */ /* 0x000ee20008000800 */
[----:B------:R-:W4:Y:S01]  /*0110*/  LDCU UR8, c[0x0][0x40c] ;  /* 0x00008180ff0877ac */ /* 0x000f220008000800 */
[----:B------:R-:W0:Y:S01]  /*0120*/  S2R R108, SR_TID.X ;  /* 0x00000000006c7919 */ /* 0x000e220000002100 */
[----:B------:R-:W0:Y:S01]  /*0130*/  S2UR UR47, SR_CTAID.X ;  /* 0x00000000002f79c3 */ /* 0x000e220000002500 */
[----:B-1----:R-:W-:-:S07]  /*0140*/  UIMAD.WIDE.U32 UR4, UR42, 0x4, UR4 ;  /* 0x000000042a0478a5 */ /* 0x002fce000f8e0004 */
[----:B------:R-:W1:Y:S01]  /*0150*/  LDC.64 R16, c[0x0][0x418] ;  /* 0x00010600ff107b82 */ /* 0x000e620000000a00 */
[----:B---3--:R-:W-:Y:S02]  /*0160*/  MOV R0, UR7 ;  /* 0x0000000700007c02 */ /* 0x008fe40008000f00 */
[----:B------:R-:W-:Y:S01]  /*0170*/  MOV R2, UR4 ;  /* 0x0000000400027c02 */ /* 0x000fe20008000f00 */
[----:B------:R-:W-:Y:S01]  /*0180*/  IMAD.U32 R3, RZ, RZ, UR5 ;  /* 0x00000005ff037e24 */ /* 0x000fe2000f8e00ff */
[----:B------:R-:W-:-:S04]  /*0190*/  IABS R7, R0 ;  /* 0x0000000000077213 */ /* 0x000fc80000000000 */
[----:B------:R3:W4:Y:S01]  /*01a0*/  LDG.E R10, desc[UR36][R2.64] ;  /* 0x00000024020a7981 */ /* 0x000722000c1e1900 */
[----:B------:R-:W2:Y:S08]  /*01b0*/  I2F.RP R0, R7 ;  /* 0x0000000700007306 */ /* 0x000eb00000209400 */
[----:B--2---:R-:W2:Y:S02]  /*01c0*/  MUFU.RCP R0, R0 ;  /* 0x0000000000007308 */ /* 0x004ea40000001000 */
[----:B--2---:R-:W-:-:S06]  /*01d0*/  VIADD R4, R0, 0xffffffe ;  /* 0x0ffffffe00047836 */ /* 0x004fcc0000000000 */
[----:B------:R2:W0:Y:S01]  /*01e0*/  F2I.FTZ.U32.TRUNC.NTZ R5, R4 ;  /* 0x0000000400057305 */ /* 0x000422000021f000 */
[----:B------:R-:W-:Y:S01]  /*01f0*/  IABS R0, R6 ;  /* 0x0000000600007213 */ /* 0x000fe20000000000 */
[----:B--2---:R-:W-:Y:S01]  /*0200*/  IMAD.MOV.U32 R4, RZ, RZ, RZ ;  /* 0x000000ffff047224 */ /* 0x004fe200078e00ff */
[----:B0-----:R-:W-:-:S05]  /*0210*/  IADD3 R8, PT, PT, RZ, -R5, RZ ;  /* 0x80000005ff087210 */ /* 0x001fca0007ffe0ff */
[----:B------:R-:W-:-:S04]  /*0220*/  IMAD R9, R8, R7, RZ ;  /* 0x0000000708097224 */ /* 0x000fc800078e02ff */
[----:B------:R-:W-:-:S06]  /*0230*/  IMAD.HI.U32 R5, R5, R9, R4 ;  /* 0x0000000905057227 */ /* 0x000fcc00078e0004 */
[----:B------:R-:W-:-:S05]  /*0240*/  IMAD.HI.U32 R5, R5, R0, RZ ;  /* 0x0000000005057227 */ /* 0x000fca00078e00ff */
[----:B------:R-:W-:-:S13]  /*0250*/  R2UR UR6, R5 ;  /* 0x00000000050672ca */ /* 0x000fda00000e0000 */
[----:B------:R-:W-:-:S05]  /*0260*/  IADD3 R4, PT, PT, RZ, -UR6, RZ ;  /* 0x80000006ff047c10 */ /* 0x000fca000fffe0ff */
[C---:B------:R-:W-:Y:S02]  /*0270*/  IMAD R0, R7.reuse, R4, R0 ;  /* 0x0000000407007224 */ /* 0x040fe400078e0200 */
[----:B---3--:R-:W-:Y:S01]  /*0280*/  IMAD.U32 R2, RZ, RZ, UR6 ;  /* 0x00000006ff027e24 */ /* 0x008fe2000f8e00ff */
[----:B------:R-:W-:Y:S01]  /*0290*/  ULOP3.LUT UR4, UR42, UR7, URZ, 0x3c, !UPT ;  /* 0x000000072a047292 */ /* 0x000fe2000f8e3cff */
[----:B------:R-:W0:Y:S01]  /*02a0*/  LDC.64 R4, c[0x0][0x460] ;  /* 0x00011800ff047b82 */ /* 0x000e220000000a00 */
[----:B------:R-:W-:-:S13]  /*02b0*/  ISETP.GT.U32.AND P0, PT, R7, R0, PT ;  /* 0x000000000700720c */ /* 0x000fda0003f04070 */
[----:B------:R-:W-:Y:S01]  /*02c0*/  @!P0 IADD3 R2, PT, PT, R2, 0x1, RZ ;  /* 0x0000000102028810 */ /* 0x000fe20007ffe0ff */
[----:B------:R-:W-:-:S03]  /*02d0*/  @!P0 IMAD.IADD R0, R0, 0x1, -R7 ;  /* 0x0000000100008824 */ /* 0x000fc600078e0a07 */
[----:B------:R-:W-:Y:S02]  /*02e0*/  @!P0 R2UR UR6, R2 ;  /* 0x00000000020682ca */ /* 0x000fe400000e0000 */
[----:B------:R-:W-:-:S11]  /*02f0*/  ISETP.GE.U32.AND P1, PT, R0, R7, PT ;  /* 0x000000070000720c */ /* 0x000fd60003f26070 */
[----:B------:R-:W-:-:S05]  /*0300*/  MOV R0, UR6 ;  /* 0x0000000600007c02 */ /* 0x000fca0008000f00 */
[----:B------:R-:W-:Y:S01]  /*0310*/  @P1 VIADD R0, R0, 0x1 ;  /* 0x0000000100001836 */ /* 0x000fe20000000000 */
[----:B------:R-:W-:-:S04]  /*0320*/  UISETP.GE.AND UP1, UPT, UR4, URZ, UPT ;  /* 0x000000ff0400728c */ /* 0x000fc8000bf26270 */
[----:B------:R-:W-:Y:S01]  /*0330*/  @P1 R2UR UR6, R0 ;  /* 0x00000000000612ca */ /* 0x000fe200000e0000 */
[----:B------:R-:W-:-:S12]  /*0340*/  UISETP.NE.AND UP0, UPT, UR7, URZ, UPT ;  /* 0x000000ff0700728c */ /* 0x000fd8000bf05270 */
[----:B------:R-:W-:Y:S01]  /*0350*/  UMOV UR41, UR6 ;  /* 0x0000000600297c82 */ /* 0x000fe20008000000 */
[----:B0-----:R-:W-:Y:S01]  /*0360*/  ISETP.NE.U32.AND P0, PT, R4, RZ, PT ;  /* 0x000000ff0400720c */ /* 0x001fe20003f05070 */
[----:B------:R-:W-:Y:S02]  /*0370*/  @!UP1 UIADD3 UR41, UPT, UPT, -UR41, URZ, URZ ;  /* 0x000000ff29299290 */ /* 0x000fe4000fffe1ff */
[----:B------:R-:W-:Y:S01]  /*0380*/  @!UP0 ULOP3.LUT UR41, URZ, UR7, URZ, 0x33, !UPT ;  /* 0x00000007ff298292 */ /* 0x000fe2000f8e33ff */
[----:B------:R-:W0:Y:S01]  /*0390*/  LDCU UR7, c[0x0][0x3f4] ;  /* 0x00007e80ff0777ac */ /* 0x000e220008000800 */
[----:B------:R-:W-:Y:S01]  /*03a0*/  ISETP.NE.AND.EX P0, PT, R5, RZ, PT, P0 ;  /* 0x000000ff0500720c */ /* 0x000fe20003f05300 */
[----:B------:R-:W2:Y:S03]  /*03b0*/  LDCU UR6, c[0x0][0x3f8] ;  /* 0x00007f00ff0677ac */ /* 0x000ea60008000800 */
[----:B----4-:R-:W-:-:S02]  /*03c0*/  ISETP.EQ.AND P4, PT, RZ, UR8, P0 ;  /* 0x00000008ff007c0c */ /* 0x010fc40008782270 */
[----:B0-----:R-:W-:-:S04]  /*03d0*/  MOV R19, UR7 ;  /* 0x0000000700137c02 */ /* 0x001fc80008000f00 */
[----:B------:R-:W-:-:S04]  /*03e0*/  IABS R8, R19 ;  /* 0x0000001300087213 */ /* 0x000fc80000000000 */
[----:B------:R-:W0:Y:S03]  /*03f0*/  I2F.RP R0, R8 ;  /* 0x0000000800007306 */ /* 0x000e260000209400 */
[----:B------:R-:W-:-:S05]  /*0400*/  VOTEU.ANY UP2, P4 ;  /* 0x0000000000ff7886 */ /* 0x000fca0002040100 */
[----:B------:R-:W3:Y:S01]  /*0410*/  @UP2 LDCU.64 UR4, c[0x0][0x460] ;  /* 0x00008c00ff0427ac */ /* 0x000ee20008000a00 */
[----:B0-----:R-:W0:Y:S01]  /*0420*/  MUFU.RCP R0, R0 ;  /* 0x0000000000007308 */ /* 0x001e220000001000 */
[----:B------:R-:W-:Y:S01]  /*0430*/  PLOP3.LUT P0, PT, PT, PT, UP2, 0x80, 0x8 ;  /* 0x000000000008781c */ /* 0x000fe20003f0f028 */
[----:B---3--:R-:W-:Y:S01]  /*0440*/  @UP2 UIMAD.WIDE UR4, UR41, 0x4, UR4 ;  /* 0x00000004290428a5 */ /* 0x008fe2000f8e0204 */
[----:B0-----:R-:W-:-:S05]  /*0450*/  VIADD R6, R0, 0xffffffe ;  /* 0x0ffffffe00067836 */ /* 0x001fca0000000000 */
[----:B------:R0:W3:Y:S01]  /*0460*/  F2I.FTZ.U32.TRUNC.NTZ R7, R6 ;  /* 0x0000000600077305 */ /* 0x0000e2000021f000 */
[----:B------:R-:W-:Y:S01]  /*0470*/  MOV R4, UR4 ;  /* 0x0000000400047c02 */ /* 0x000fe20008000f00 */
[----:B------:R-:W-:-:S03]  /*0480*/  IMAD.U32 R5, RZ, RZ, UR5 ;  /* 0x00000005ff057e24 */ /* 0x000fc6000f8e00ff */
[----:B------:R-:W4:Y:S02]  /*0490*/  LDCU UR4, c[0x0][0x3e8] ;  /* 0x00007d00ff0477ac */ /* 0x000f240008000800 */
[----:B------:R3:W5:Y:S01]  /*04a0*/  @P0 LDG.E R3, desc[UR36][R4.64] ;  /* 0x0000002404030981 */ /* 0x000762000c1e1900 */
[----:B0-----:R-:W-:Y:S01]  /*04b0*/  HFMA2 R6, -RZ, RZ, 0, 0 ;  /* 0x00000000ff067431 */ /* 0x001fe200000001ff */
[----:B---3--:R-:W-:-:S05]  /*04c0*/  IADD3 R5, PT, PT, RZ, -R7, RZ ;  /* 0x80000007ff057210 */ /* 0x008fca0007ffe0ff */
[----:B------:R-:W-:-:S04]  /*04d0*/  IMAD R5, R5, R8, RZ ;  /* 0x0000000805057224 */ /* 0x000fc800078e02ff */
[----:B------:R-:W-:Y:S01]  /*04e0*/  IMAD.HI.U32 R7, R7, R5, R6 ;  /* 0x0000000507077227 */ /* 0x000fe200078e0006 */
[----:B------:R-:W-:-:S13]  /*04f0*/  R2UR UR45, R10 ;  /* 0x000000000a2d72ca */ /* 0x000fda00000e0000 */
[----:B------:R-:W-:-:S06]  /*0500*/  UIADD3 UR46, UPT, UPT, UR45, -0x1, URZ ;  /* 0xffffffff2d2e7890 */ /* 0x000fcc000fffe0ff */
[----:B------:R-:W-:-:S05]  /*0510*/  IMAD.U32 R12, RZ, RZ, UR46 ;  /* 0x0000002eff0c7e24 */ /* 0x000fca000f8e00ff */
[----:B------:R-:W-:-:S05]  /*0520*/  IABS R0, R12 ;  /* 0x0000000c00007213 */ /* 0x000fca0000000000 */
[----:B------:R-:W-:-:S04]  /*0530*/  IMAD.HI.U32 R7, R7, R0, RZ ;  /* 0x0000000007077227 */ /* 0x000fc800078e00ff */
[----:B------:R-:W-:-:S04]  /*0540*/  IMAD.MOV R7, RZ, RZ, -R7 ;  /* 0x000000ffff077224 */ /* 0x000fc800078e0a07 */
[----:B------:R-:W-:-:S05]  /*0550*/  IMAD R7, R8, R7, R0 ;  /* 0x0000000708077224 */ /* 0x000fca00078e0200 */
[----:B------:R-:W-:-:S13]  /*0560*/  R2UR UR40, R7 ;  /* 0x00000000072872ca */ /* 0x000fda00000e0000 */
[----:B------:R-:W-:-:S13]  /*0570*/  ISETP.GT.U32.AND P0, PT, R8, UR40, PT ;  /* 0x0000002808007c0c */ /* 0x000fda000bf04070 */
[----:B------:R-:W-:-:S04]  /*0580*/  @!P0 IADD3 R0, PT, PT, -R8, UR40, RZ ;  /* 0x0000002808008c10 */ /* 0x000fc8000fffe1ff */
[----:B------:R-:W-:-:S13]  /*0590*/  @!P0 R2UR UR40, R0 ;  /* 0x00000000002882ca */ /* 0x000fda00000e0000 */
[----:B------:R-:W-:Y:S01]  /*05a0*/  ISETP.GT.U32.AND P0, PT, R8, UR40, PT ;  /* 0x0000002808007c0c */ /* 0x000fe2000bf04070 */
[----:B----4-:R-:W-:Y:S01]  /*05b0*/  UISETP.NE.AND UP1, UPT, UR4, URZ, UPT ;  /* 0x000000ff0400728c */ /* 0x010fe2000bf25270 */
[----:B------:R-:W-:Y:S01]  /*05c0*/  ISETP.GT.U32.AND P3, PT, R108, 0x17, PT ;  /* 0x000000176c00780c */ /* 0x000fe20003f64070 */
[----:B------:R-:W-:Y:S02]  /*05d0*/  UP2UR UR44, UPR, URZ, 0x4 ;  /* 0x00000004ff2c7883 */ /* 0x000fe40008000000 */
[----:B------:R-:W-:-:S08]  /*05e0*/  UISETP.GE.AND UP2, UPT, UR46, URZ, UPT ;  /* 0x000000ff2e00728c */ /* 0x000fd0000bf46270 */
[----:B------:R-:W-:Y:S01]  /*05f0*/  @!P0 IADD3 R8, PT, PT, -R8, UR40, RZ ;  /* 0x0000002808088c10 */ /* 0x000fe2000fffe1ff */
[----:B------:R-:W-:-:S03]  /*0600*/  UISETP.NE.AND UP0, UPT, UR7, URZ, UPT ;  /* 0x000000ff0700728c */ /* 0x000fc6000bf05270 */
[----:B------:R-:W-:Y:S01]  /*0610*/  @!P0 R2UR UR40, R8 ;  /* 0x00000000082882ca */ /* 0x000fe200000e0000 */
[----:B--2---:R-:W-:Y:S02]  /*0620*/  UIMAD UR43, UR42, UR6, UR47 ;  /* 0x000000062a2b72a4 */ /* 0x004fe4000f8e022f */
[----:B------:R-:W-:Y:S01]  /*0630*/  @UP1 UIMAD UR4, UR42, UR4, URZ ;  /* 0x000000042a0412a4 */ /* 0x000fe2000f8e02ff */
[----:B------:R-:W-:Y:S01]  /*0640*/  BSSY.RECONVERGENT B0, `(.L_x_1) ;  /* 0x000001c000007945 */ /* 0x000fe20003800200 */
[----:B------:R-:W-:Y:S01]  /*0650*/  @!UP1 UIMAD UR5, UR43, 0x30, URZ ;  /* 0x000000302b0598a4 */ /* 0x000fe2000f8e02ff */
[----:B------:R-:W-:Y:S01]  /*0660*/  HFMA2 R22, -RZ, RZ, 0, 0 ;  /* 0x00000000ff167431 */ /* 0x000fe200000001ff */
[----:B------:R-:W-:Y:S01]  /*0670*/  UMOV UR38, URZ ;  /* 0x000000ff00267c82 */ /* 0x000fe20008000000 */
[----:B------:R-:W-:Y:S02]  /*0680*/  @UP1 UIMAD UR5, UR47, 0x30, UR4 ;  /* 0x000000302f0518a4 */ /* 0x000fe4000f8e0204 */
[----:B------:R-:W-:-:S03]  /*0690*/  UIMAD UR41, UR41, UR6, URZ ;  /* 0x00000006292972a4 */ /* 0x000fc6000f8e02ff */
[----:B------:R-:W-:Y:S02]  /*06a0*/  @!UP2 UIADD3 UR40, UPT, UPT, -UR40, URZ, URZ ;  /* 0x000000ff2828a290 */ /* 0x000fe4000fffe1ff */
[----:B------:R-:W-:Y:S01]  /*06b0*/  @!UP0 ULOP3.LUT UR40, URZ, UR7, URZ, 0x33, !UPT ;  /* 0x00000007ff288292 */ /* 0x000fe2000f8e33ff */
[----:B------:R-:W-:Y:S01]  /*06c0*/  P2R R2, PR, RZ, 0x10 ;  /* 0x00000010ff027803 */ /* 0x000fe20000000000 */
[----:B------:R-:W-:Y:S01]  /*06d0*/  IMAD.SHL.U32 R0, R108, 0x2, RZ ;  /* 0x000000026c007824 */ /* 0x000fe200078e00ff */
[----:B-1----:R-:W-:Y:S09]  /*06e0*/  @P3 BRA `(.L_x_2) ;  /* 0x0000000000443947 */ /* 0x002ff20003800000 */
[----:B------:R-:W0:Y:S01]  /*06f0*/  LDC R4, c[0x0][0x478] ;  /* 0x00011e00ff047b82 */ /* 0x000e220000000800 */
[----:B------:R-:W-:Y:S02]  /*0700*/  IADD3 R15, PT, PT, R0, UR5, RZ ;  /* 0x00000005000f7c10 */ /* 0x000fe4000fffe0ff */
[----:B0-----:R-:W-:-:S13]  /*0710*/  ISETP.NE.AND P0, PT, R4, 0x2, PT ;  /* 0x000000020400780c */ /* 0x001fda0003f05270 */
[----:B------:R-:W0:Y:S08]  /*0720*/  @!P0 LDC.64 R8, c[0x0][0x388] ;  /* 0x0000e200ff088b82 */ /* 0x000e300000000a00 */
[----:B------:R-:W1:Y:S08]  /*0730*/  @!P0 LDC.64 R4, c[0x0][0x468] ;  /* 0x00011a00ff048b82 */ /* 0x000e700000000a00 */
[----:B------:R-:W2:Y:S01]  /*0740*/  @P0 LDC.64 R6, c[0x0][0x388] ;  /* 0x0000e200ff060b82 */ /* 0x000ea20000000a00 */
[----:B0-----:R-:W-:-:S04]  /*0750*/  @!P0 IADD3 R8, P1, PT, R15, R8, RZ ;  /* 0x000000080f088210 */ /* 0x001fc80007f3e0ff */
[C---:B------:R-:W-:Y:S01]  /*0760*/  @!P0 LEA.HI.X.SX32 R9, R15.reuse, R9, 0x1, P1 ;  /* 0x000000090f098211 */ /* 0x040fe200008f0eff */
[----:B-1----:R-:W3:Y:S04]  /*0770*/  @!P0 LDG.E R4, desc[UR36][R4.64] ;  /* 0x0000002404048981 */ /* 0x002ee8000c1e1900 */
[----:B------:R-:W4:Y:S01]  /*0780*/  @!P0 LDG.E.U16 R8, desc[UR36][R8.64] ;  /* 0x0000002408088981 */ /* 0x000f22000c1e1500 */
[----:B--2---:R-:W-:Y:S01]  /*0790*/  @P0 IMAD.WIDE R6, R15, 0x2, R6 ;  /* 0x000000020f060825 */ /* 0x004fe200078e0206 */
[----:B----4-:R-:W3:Y:S08]  /*07a0*/  @!P0 I2F.S8 R11, R8 ;  /* 0x00000008000b8306 */ /* 0x010ef00000001400 */
[----:B------:R-:W0:Y:S01]  /*07b0*/  @!P0 I2F.S8 R13, R8.B1 ;  /* 0x10000008000d8306 */ /* 0x000e220000001400 */
[C---:B---3--:R-:W-:Y:S01]  /*07c0*/  @!P0 FMUL.FTZ R11, R4.reuse, R11 ;  /* 0x0000000b040b8220 */ /* 0x048fe20000410000 */
[----:B0-----:R-:W-:-:S05]  /*07d0*/  @!P0 FMUL.FTZ R22, R4, R13 ;  /* 0x0000000d04168220 */ /* 0x001fca0000410000 */
[----:B------:R-:W-:-:S06]  /*07e0*/  @!P0 F2FP.F16.F32.PACK_AB R22, R22, R11 ;  /* 0x0000000b1616823e */ /* 0x000fcc00000000ff */
[----:B------:R0:W5:Y:S02]  /*07f0*/  @P0 LDG.E R22, desc[UR36][R6.64] ;  /* 0x0000002406160981 */ /* 0x000164000c1e1900 */
.L_x_2:
[----:B------:R-:W-:Y:S05]  /*0800*/  BSYNC.RECONVERGENT B0 ;  /* 0x0000000000007941 */ /* 0x000fea0003800200 */
.L_x_1:
[----:B------:R-:W1:Y:S01]  /*0810*/  LDCU.64 UR10, c[0x0][0x3a0] ;  /* 0x00007400ff0a77ac */ /* 0x000e620008000a00 */
[----:B------:R-:W-:Y:S01]  /*0820*/  ISETP.NE.U32.AND P1, PT, R16, RZ, PT ;  /* 0x000000ff1000720c */ /* 0x000fe20003f25070 */
[----:B------:R-:W2:Y:S01]  /*0830*/  S2R R13, SR_CTAID.X ;  /* 0x00000000000d7919 */ /* 0x000ea20000002500 */
[----:B------:R-:W-:Y:S01]  /*0840*/  R2UR UR9, R17 ;  /* 0x00000000110972ca */ /* 0x000fe200000e0000 */
[----:B------:R-:W3:Y:S01]  /*0850*/  LDCU.64 UR4, c[0x0][0x390] ;  /* 0x00007200ff0477ac */ /* 0x000ee20008000a00 */
[----:B------:R-:W4:Y:S01]  /*0860*/  @!P3 LDC.64 R4, c[0x0][0x3b8] ;  /* 0x0000ee00ff04bb82 */ /* 0x000f220000000a00 */
[----:B------:R-:W-:Y:S01]  /*0870*/  LOP3.LUT R16, R0, 0x6, RZ, 0xc0, !PT ;  /* 0x0000000600107812 */ /* 0x000fe200078ec0ff */
[----:B------:R-:W-:Y:S01]  /*0880*/  VOTEU.ANY UP1, P4 ;  /* 0x0000000000ff7886 */ /* 0x000fe20002020100 */
[----:B------:R-:W-:Y:S01]  /*0890*/  PLOP3.LUT P4, PT, PT, PT, UP1, 0x80, 0x8 ;  /* 0x000000000008781c */ /* 0x000fe20003f8f018 */
[----:B------:R-:W-:Y:S01]  /*08a0*/  UIMAD UR43, UR43, 0x30, URZ ;  /* 0x000000302b2b78a4 */ /* 0x000fe2000f8e02ff */
[----:B------:R-:W-:-:S04]  /*08b0*/  SHF.R.U32.HI R17, RZ, 0x2, R108 ;  /* 0x00000002ff117819 */ /* 0x000fc8000001166c */
[----:B------:R-:W-:Y:S01]  /*08c0*/  VOTEU.ANY UP0, P1 ;  /* 0x0000000000ff7886 */ /* 0x000fe20000800100 */
[----:B------:R-:W-:Y:S01]  /*08d0*/  PLOP3.LUT P1, PT, PT, PT, UP1, 0x40, 0x4 ;  /* 0x000000000004781c */ /* 0x000fe20003f2e818 */
[----:B------:R-:W-:Y:S01]  /*08e0*/  UISETP.NE.AND.EX UP0, UPT, UR9, URZ, UPT, UP0 ;  /* 0x000000ff0900728c */ /* 0x000fe2000bf05300 */
[----:B------:R-:W-:Y:S01]  /*08f0*/  @!P3 IMAD R12, R17, UR7, R12 ;  /* 0x00000007110cbc24 */ /* 0x000fe2000f8e020c */
[----:B-1----:R-:W-:Y:S02]  /*0900*/  ISETP.NE.U32.AND P0, PT, RZ, UR10, PT ;  /* 0x0000000aff007c0c */ /* 0x002fe4000bf05070 */
[----:B------:R-:W-:Y:S02]  /*0910*/  ISETP.GT.U32.OR P1, PT, R108, 0x1f, P1 ;  /* 0x0000001f6c00780c */ /* 0x000fe40000f24470 */
[----:B---3--:R-:W-:Y:S02]  /*0920*/  ISETP.NE.U32.AND P2, PT, RZ, UR4, PT ;  /* 0x00000004ff007c0c */ /* 0x008fe4000bf45070 */
[----:B------:R-:W-:-:S02]  /*0930*/  ISETP.NE.AND.EX P0, PT, RZ, UR11, PT, P0 ;  /* 0x0000000bff007c0c */ /* 0x000fc4000bf05300 */
[----:B------:R-:W-:Y:S01]  /*0940*/  ISETP.NE.AND.EX P2, PT, RZ, UR5, PT, P2 ;  /* 0x00000005ff007c0c */ /* 0x000fe2000bf45320 */
[----:B------:R-:W1:Y:S01]  /*0950*/  @UP0 LDCU.64 UR4, c[0x0][0x418] ;  /* 0x00008300ff0407ac */ /* 0x000e620008000a00 */
[C---:B------:R-:W-:Y:S02]  /*0960*/  ISETP.GT.U32.OR P0, PT, R108.reuse, 0x17, !P0 ;  /* 0x000000176c00780c */ /* 0x040fe40004704470 */
[----:B------:R-:W-:Y:S02]  /*0970*/  ISETP.GT.U32.OR P2, PT, R108, 0x17, !P2 ;  /* 0x000000176c00780c */ /* 0x000fe40005744470 */
[----:B------:R-:W-:Y:S01]  /*0980*/  ISETP.NE.OR P0, PT, RZ, UR8, P0 ;  /* 0x00000008ff007c0c */ /* 0x000fe20008705670 */
[----:B------:R-:W3:Y:S01]  /*0990*/  @!P1 LDC.64 R10, c[0x0][0x450] ;  /* 0x00011400ff0a9b82 */ /* 0x000ee20000000a00 */
[----:B-----5:R-:W-:Y:S01]  /*09a0*/  @P4 R2UR UR38, R3 ;  /* 0x00000000032642ca */ /* 0x020fe200000e0000 */
[----:B------:R-:W-:Y:S01]  /*09b0*/  VOTEU.ALL UP1, P1 ;  /* 0x0000000000ff7886 */ /* 0x000fe20000820000 */
[----:B------:R-:W-:Y:S01]  /*09c0*/  @!P3 IMAD R3, R19, UR43, R16 ;  /* 0x0000002b1303bc24 */ /* 0x000fe2000f8e0210 */
[----:B------:R-:W-:-:S02]  /*09d0*/  PLOP3.LUT P4, PT, PT, PT, UP0, 0x80, 0x8 ;  /* 0x000000000008781c */ /* 0x000fc40003f8f008 */
[----:B------:R-:W-:Y:S01]  /*09e0*/  CS2R R18, SRZ ;  /* 0x0000000000127805 */ /* 0x000fe2000001ff00 */
[----:B------:R-:W-:-:S03]  /*09f0*/  @!P3 IMAD R3, R12, 0x8, R3 ;  /* 0x000000080c03b824 */ /* 0x000fc600078e0203 */
[----:B0-----:R-:W0:Y:S01]  /*0a00*/  @!P2 LDC.64 R6, c[0x0][0x390] ;  /* 0x0000e400ff06ab82 */ /* 0x001e220000000a00 */
[----:B----4-:R-:W-:Y:S01]  /*0a10*/  @!P3 IMAD.WIDE R4, R3, 0x2, R4 ;  /* 0x000000020304b825 */ /* 0x010fe200078e0204 */
[----:B-1----:R-:W-:Y:S02]  /*0a20*/  @UP0 UIMAD.WIDE.U32 UR4, UR42, 0x4, UR4 ;  /* 0x000000042a0408a5 */ /* 0x002fe4000f8e0004 */
[----:B------:R-:W-:Y:S01]  /*0a30*/  @!UP1 UIMAD UR6, UR38, UR6, URZ ;  /* 0x00000006260692a4 */ /* 0x000fe2000f8e02ff */
[----:B--2---:R-:W-:Y:S01]  /*0a40*/  IMAD R3, R13, 0x30, R0 ;  /* 0x000000300d037824 */ /* 0x004fe200078e0200 */
[----:B------:R-:W2:Y:S02]  /*0a50*/  @!P3 LDG.E R19, desc[UR36][R4.64] ;  /* 0x000000240413b981 */ /* 0x000ea4000c1e1900 */
[----:B------:R-:W1:Y:S02]  /*0a60*/  @!P0 LDC.64 R8, c[0x0][0x3a0] ;  /* 0x0000e800ff088b82 */ /* 0x000e640000000a00 */
[----:B------:R-:W-:Y:S01]  /*0a70*/  MOV R14, UR6 ;  /* 0x00000006000e7c02 */ /* 0x000fe20008000f00 */
[----:B------:R-:W-:Y:S01]  /*0a80*/  IMAD.U32 R12, RZ, RZ, UR4 ;  /* 0x00000004ff0c7e24 */ /* 0x000fe2000f8e00ff */
[----:B------:R-:W-:Y:S01]  /*0a90*/  MOV R13, UR5 ;  /* 0x00000005000d7c02 */ /* 0x000fe20008000f00 */
[----:B------:R-:W4:Y:S02]  /*0aa0*/  LDCU.U8 UR4, c[0x0][0x404] ;  /* 0x00008080ff0477ac */ /* 0x000f240008000000 */
[----:B------:R-:W-:-:S02]  /*0ab0*/  @!P1 IMAD R15, R14, 0x30, R3 ;  /* 0x000000300e0f9824 */ /* 0x000fc400078e0203 */
[----:B------:R-:W2:Y:S02]  /*0ac0*/  @P4 LDG.E R12, desc[UR36][R12.64] ;  /* 0x000000240c0c4981 */ /* 0x000ea4000c1e1900 */
[----:B---3--:R-:W-:Y:S02]  /*0ad0*/  @!P1 IMAD.WIDE R10, R15, 0x2, R10 ;  /* 0x000000020f0a9825 */ /* 0x008fe400078e020a */
[----:B------:R-:W3:Y:S02]  /*0ae0*/  LDC R15, c[0x0][0x400] ;  /* 0x00010000ff0f7b82 */ /* 0x000ee40000000800 */
[C---:B0-----:R-:W-:Y:S02]  /*0af0*/  @!P2 IMAD.WIDE.U32 R6, R3.reuse, 0x2, R6 ;  /* 0x000000020306a825 */ /* 0x041fe400078e0006 */
[----:B------:R-:W2:Y:S02]  /*0b00*/  @!P1 LDG.E R10, desc[UR36][R10.64] ;  /* 0x000000240a0a9981 */ /* 0x000ea4000c1e1900 */
[----:B-1----:R-:W-:-:S04]  /*0b10*/  @!P0 IMAD.WIDE.U32 R8, R3, 0x2, R8 ;  /* 0x0000000203088825 */ /* 0x002fc800078e0008 */
[----:B------:R-:W-:Y:S01]  /*0b20*/  IMAD.MOV.U32 R3, RZ, RZ, RZ ;  /* 0x000000ffff037224 */ /* 0x000fe200078e00ff */
[----:B------:R-:W2:Y:S05]  /*0b30*/  @!P0 LDG.E R18, desc[UR36][R8.64] ;  /* 0x0000002408128981 */ /* 0x000eaa000c1e1900 */
[----:B------:R-:W2:Y:S01]  /*0b40*/  @!P2 LDG.E R3, desc[UR36][R6.64] ;  /* 0x000000240603a981 */ /* 0x000ea2000c1e1900 */
[----:B----4-:R-:W-:Y:S02]  /*0b50*/  ISETP.NE.AND P0, PT, RZ, UR4, PT ;  /* 0x00000004ff007c0c */ /* 0x010fe4000bf05270 */
[----:B------:R-:W-:Y:S02]  /*0b60*/  ISETP.NE.AND P2, PT, RZ, UR8, PT ;  /* 0x00000008ff007c0c */ /* 0x000fe4000bf45270 */
[----:B---3--:R-:W-:Y:S01]  /*0b70*/  ISETP.LT.OR P0, PT, R15, 0x1, P0 ;  /* 0x000000010f00780c */ /* 0x008fe20000701670 */
[----:B------:R-:W-:Y:S01]  /*0b80*/  UIMAD UR42, UR42, UR7, URZ ;  /* 0x000000072a2a72a4 */ /* 0x000fe2000f8e02ff */
[----:B------:R-:W-:Y:S01]  /*0b90*/  BSSY.RECONVERGENT B6, `(.L_x_3) ;  /* 0x00000e2000067945 */ /* 0x000fe20003800200 */
[----:B------:R-:W-:-:S04]  /*0ba0*/  UMOV UR39, URZ ;  /* 0x000000ff00277c82 */ /* 0x000fc80008000000 */
[----:B------:R-:W-:-:S04]  /*0bb0*/  MOV R76, UR42 ;  /* 0x0000002a004c7c02 */ /* 0x000fc80008000f00 */
[----:B------:R-:W-:Y:S02]  /*0bc0*/  SHF.R.S32.HI R76, RZ, 0x1f, R76 ;  /* 0x0000001fff4c7819 */ /* 0x000fe4000001144c */
[----:B--2---:R-:W-:Y:S01]  /*0bd0*/  @P4 R2UR UR39, R12 ;  /* 0x000000000c2742ca */ /* 0x004fe200000e0000 */
[----:B------:R-:W-:Y:S02]  /*0be0*/  @!P2 HADD2 R19, R19, R18 ;  /* 0x000000121313a230 */ /* 0x000fe40000000000 */
[----:B------:R-:W-:Y:S02]  /*0bf0*/  HFMA2 R22, R22, 1, 1, R3 ;  /* 0x3c003c0016167831 */ /* 0x000fe40000000003 */
[----:B------:R-:W-:Y:S01]  /*0c00*/  @!P1 HMUL2 R19, R19, R10 ;  /* 0x0000000a13139232 */ /* 0x000fe20000000000 */
[----:B------:R-:W-:Y:S09]  /*0c10*/  @P0 BRA `(.L_x_4) ;  /* 0x0000000000d00947 */ /* 0x000ff20003800000 */
[----:B------:R-:W-:Y:S05]  /*0c20*/  @P2 BRA `(.L_x_5) ;  /* 0x0000000000742947 */ /* 0x000fea0003800000 */
[----:B------:R-:W-:-:S13]  /*0c30*/  ISETP.GE.AND P0, PT, R0, R15, PT ;  /* 0x0000000f0000720c */ /* 0x000fda0003f06270 */
[----:B------:R-:W-:Y:S05]  /*0c40*/  @P0 BRA `(.L_x_6) ;  /* 0x0000000c00580947 */ /* 0x000fea0003800000 */
[----:B------:R-:W-:Y:S01]  /*0c50*/  I2FP.F32.U32 R3, R15 ;  /* 0x0000000f00037245 */ /* 0x000fe20000201000 */
[----:B------:R-:W-:Y:S01]  /*0c60*/  UIADD3 UR4, UPT, UPT, -UR39, UR8, URZ ;  /* 0x0000000827047290 */ /* 0x000fe2000fffe1ff */
[----:B------:R-:W-:Y:S01]  /*0c70*/  I2FP.F32.U32 R0, R0 ;  /* 0x0000000000007245 */ /* 0x000fe20000201000 */
[--C-:B------:R-:W-:Y:S02]  /*0c80*/  HADD2.F32 R6, -RZ, R19.reuse.H1_H1 ;  /* 0x30000013ff067230 */ /* 0x100fe40000004100 */
[----:B------:R-:W-:Y:S01]  /*0c90*/  HADD2.F32 R19, -RZ, R19.H0_H0 ;  /* 0x20000013ff137230 */ /* 0x000fe20000004100 */
[----:B------:R-:W0:Y:S02]  /*0ca0*/  MUFU.RCP R3, R3 ;  /* 0x0000000300037308 */ /* 0x000e240000001000 */
[----:B0-----:R-:W-:Y:S01]  /*0cb0*/  FMUL.FTZ R0, R0, R3 ;  /* 0x0000000300007220 */ /* 0x001fe20000410000 */
[--C-:B------:R-:W-:Y:S02]  /*0cc0*/  HADD2.F32 R3, -RZ, R22.reuse.H1_H1 ;  /* 0x30000016ff037230 */ /* 0x100fe40000004100 */
[----:B------:R-:W-:-:S02]  /*0cd0*/  HADD2.F32 R22, -RZ, R22.H0_H0 ;  /* 0x20000016ff167230 */ /* 0x000fc40000004100 */
[----:B------:R-:W-:Y:S01]  /*0ce0*/  FMUL.FTZ R4, R0, 13.28771209716796875 ;  /* 0x41549a7800047820 */ /* 0x000fe20000410000 */
[----:B------:R-:W-:-:S03]  /*0cf0*/  I2FP.F32.S32 R0, UR4 ;  /* 0x0000000400007c45 */ /* 0x000fc60008201400 */
[----:B------:R-:W0:Y:S02]  /*0d00*/  MUFU.EX2 R5, -R4 ;  /* 0x8000000400057308 */ /* 0x000e240000000800 */
[----:B0-----:R-:W-:-:S04]  /*0d10*/  FMUL.FTZ R0, R0, R5 ;  /* 0x0000000500007220 */ /* 0x001fc80000410000 */
[----:B------:R-:W-:-:S04]  /*0d20*/  FMUL.RZ R9, R0, 0.15915493667125701904 ;  /* 0x3e22f98300097820 */ /* 0x000fc8000040c000 */
[----:B------:R-:W0:Y:S08]  /*0d30*/  MUFU.SIN R5, R9 ;  /* 0x0000000900057308 */ /* 0x000e300000000400 */
[----:B------:R-:W1:Y:S01]  /*0d40*/  MUFU.COS R0, R9 ;  /* 0x0000000900007308 */ /* 0x000e620000000000 */
[CC--:B0-----:R-:W-:Y:S01]  /*0d50*/  FMUL.FTZ R7, R5.reuse, R3.reuse ;  /* 0x0000000305077220 */ /* 0x0c1fe20000410000 */
[CC--:B------:R-:W-:Y:S01]  /*0d60*/  FMUL.FTZ R8, R5.reuse, R6.reuse ;  /* 0x0000000605087220 */ /* 0x0c0fe20000410000 */
[C---:B-1----:R-:W-:Y:S01]  /*0d70*/  FMUL.FTZ R4, R0.reuse, R3 ;  /* 0x0000000300047220 */ /* 0x042fe20000410000 */
[C---:B------:R-:W-:Y:S01]  /*0d80*/  FMUL.FTZ R6, R0.reuse, R6 ;  /* 0x0000000600067220 */ /* 0x040fe20000410000 */
[CC--:B------:R-:W-:Y:S01]  /*0d90*/  FFMA.FTZ R7, R0.reuse, R22.reuse, -R7 ;  /* 0x0000001600077223 */ /* 0x0c0fe20000010807 */
[-C--:B------:R-:W-:Y:S01]  /*0da0*/  FFMA.FTZ R8, R0, R19.reuse, -R8 ;  /* 0x0000001300087223 */ /* 0x080fe20000010808 */
[C---:B------:R-:W-:Y:S01]  /*0db0*/  FFMA.FTZ R22, R5.reuse, R22, R4 ;  /* 0x0000001605167223 */ /* 0x040fe20000010004 */
[----:B------:R-:W-:-:S04]  /*0dc0*/  FFMA.FTZ R19, R5, R19, R6 ;  /* 0x0000001305137223 */ /* 0x000fc80000010006 */
[----:B------:R-:W-:Y:S02]  /*0dd0*/  F2FP.F16.F32.PACK_AB R22, R22, R7 ;  /* 0x000000071616723e */ /* 0x000fe400000000ff */
[----:B------:R-:W-:Y:S01]  /*0de0*/  F2FP.F16.F32.PACK_AB R19, R19, R8 ;  /* 0x000000081313723e */ /* 0x000fe200000000ff */
[----:B------:R-:W-:Y:S06]  /*0df0*/  BRA `(.L_x_6) ;  /* 0x0000000800ec7947 */ /* 0x000fec0003800000 */
.L_x_5:
        /* <DEDUP_REMOVED lines=8> */
[----:B0-----:R-:W-:-:S04]  /*0e80*/  FMUL.FTZ R0, R0, R15 ;  /* 0x0000000f00007220 */ /* 0x001fc80000410000 */
[----:B------:R-:W-:Y:S01]  /*0e90*/  FMUL.FTZ R3, R0, 13.28771209716796875 ;  /* 0x41549a7800037820 */ /* 0x000fe20000410000 */
[----:B------:R-:W-:-:S05]  /*0ea0*/  I2FP.F32.S32 R0, UR4 ;  /* 0x0000000400007c45 */ /* 0x000fca0008201400 */
[----:B------:R-:W0:Y:S02]  /*0eb0*/  MUFU.EX2 R3, -R3 ;  /* 0x8000000300037308 */ /* 0x000e240000000800 */
[----:B0-----:R-:W-:-:S04]  /*0ec0*/  FMUL.FTZ R0, R0, R3 ;  /* 0x0000000300007220 */ /* 0x001fc80000410000 */
[----:B------:R-:W-:-:S04]  /*0ed0*/  FMUL.RZ R0, R0, 0.15915493667125701904 ;  /* 0x3e22f98300007820 */ /* 0x000fc8000040c000 */
[----:B------:R-:W0:Y:S08]  /*0ee0*/  MUFU.SIN R5, R0 ;  /* 0x0000000000057308 */ /* 0x000e300000000400 */
[----:B------:R-:W1:Y:S01]  /*0ef0*/  MUFU.COS R4, R0 ;  /* 0x0000000000047308 */ /* 0x000e620000000000 */
[-C--:B0-----:R-:W-:Y:S01]  /*0f00*/  FMUL.FTZ R7, R5, R6.reuse ;  /* 0x0000000605077220 */ /* 0x081fe20000410000 */
[----:B-1----:R-:W-:-:S03]  /*0f10*/  FMUL.FTZ R6, R4, R6 ;  /* 0x0000000604067220 */ /* 0x002fc60000410000 */
[-C--:B------:R-:W-:Y:S01]  /*0f20*/  FFMA.FTZ R7, R4, R22.reuse, -R7 ;  /* 0x0000001604077223 */ /* 0x080fe20000010807 */
[----:B------:R-:W-:-:S05]  /*0f30*/  FFMA.FTZ R22, R5, R22, R6 ;  /* 0x0000001605167223 */ /* 0x000fca0000010006 */
[----:B------:R-:W-:Y:S01]  /*0f40*/  F2FP.F16.F32.PACK_AB R22, R22, R7 ;  /* 0x000000071616723e */ /* 0x000fe200000000ff */
[----:B------:R-:W-:Y:S06]  /*0f50*/  BRA `(.L_x_6) ;  /* 0x0000000800947947 */ /* 0x000fec0003800000 */
.L_x_4:
[----:B------:R-:W-:-:S04]  /*0f60*/  ISETP.NE.AND P0, PT, RZ, UR4, PT ;  /* 0x00000004ff007c0c */ /* 0x000fc8000bf05270 */
[----:B------:R-:W-:-:S13]  /*0f70*/  ISETP.LT.OR P0, PT, R15, 0x1, !P0 ;  /* 0x000000010f00780c */ /* 0x000fda0004701670 */
[----:B------:R-:W-:Y:S05]  /*0f80*/  @P0 BRA `(.L_x_6) ;  /* 0x0000000800880947 */ /* 0x000fea0003800000 */
[----:B------:R-:W-:Y:S02]  /*0f90*/  LEA.HI R3, R15, R15, RZ, 0x1 ;  /* 0x0000000f0f037211 */ /* 0x000fe400078f08ff */
[----:B------:R-:W-:Y:S02]  /*0fa0*/  IABS R8, R0 ;  /* 0x0000000000087213 */ /* 0x000fe40000000000 */
[----:B------:R-:W-:-:S04]  /*0fb0*/  SHF.R.S32.HI R23, RZ, 0x1, R3 ;  /* 0x00000001ff177819 */ /* 0x000fc80000011403 */
[-C--:B------:R-:W-:Y:S02]  /*0fc0*/  IABS R6, R23.reuse ;  /* 0x0000001700067213 */ /* 0x080fe40000000000 */
[----:B------:R-:W-:Y:S02]  /*0fd0*/  IABS R9, R23 ;  /* 0x0000001700097213 */ /* 0x000fe40000000000 */
[----:B------:R-:W0:Y:S08]  /*0fe0*/  I2F.RP R3, R6 ;  /* 0x0000000600037306 */ /* 0x000e300000209400 */
[----:B0-----:R-:W0:Y:S02]  /*0ff0*/  MUFU.RCP R3, R3 ;  /* 0x0000000300037308 */ /* 0x001e240000001000 */
[----:B0-----:R-:W-:Y:S01]  /*1000*/  VIADD R4, R3, 0xffffffe ;  /* 0x0ffffffe03047836 */ /* 0x001fe20000000000 */
[----:B------:R-:W-:-:S05]  /*1010*/  IADD3 R3, PT, PT, RZ, -R9, RZ ;  /* 0x80000009ff037210 */ /* 0x000fca0007ffe0ff */
[----:B------:R0:W1:Y:S02]  /*1020*/  F2I.FTZ.U32.TRUNC.NTZ R5, R4 ;  /* 0x0000000400057305 */ /* 0x000064000021f000 */
[----:B0-----:R-:W-:Y:S01]  /*1030*/  IMAD.MOV.U32 R4, RZ, RZ, RZ ;  /* 0x000000ffff047224 */ /* 0x001fe200078e00ff */
[----:B-1----:R-:W-:-:S05]  /*1040*/  IADD3 R7, PT, PT, RZ, -R5, RZ ;  /* 0x80000005ff077210 */ /* 0x002fca0007ffe0ff */
[----:B------:R-:W-:-:S04]  /*1050*/  IMAD R7, R7, R6, RZ ;  /* 0x0000000607077224 */ /* 0x000fc800078e02ff */
[----:B------:R-:W-:-:S06]  /*1060*/  IMAD.HI.U32 R5, R5, R7, R4 ;  /* 0x0000000705057227 */ /* 0x000fcc00078e0004 */
[----:B------:R-:W-:-:S04]  /*1070*/  IMAD.HI.U32 R5, R5, R8, RZ ;  /* 0x0000000805057227 */ /* 0x000fc800078e00ff */
[----:B------:R-:W-:-:S05]  /*1080*/  IMAD R3, R5, R3, R8 ;  /* 0x0000000305037224 */ /* 0x000fca00078e0208 */
[----:B------:R-:W-:-:S13]  /*1090*/  ISETP.GT.U32.AND P1, PT, R6, R3, PT ;  /* 0x000000030600720c */ /* 0x000fda0003f24070 */
[----:B------:R-:W-:Y:S01]  /*10a0*/  @!P1 IMAD.IADD R3, R3, 0x1, -R6 ;  /* 0x0000000103039824 */ /* 0x000fe200078e0a06 */
[----:B------:R-:W-:Y:S02]  /*10b0*/  @!P1 IADD3 R5, PT, PT, R5, 0x1, RZ ;  /* 0x0000000105059810 */ /* 0x000fe40007ffe0ff */
[----:B------:R-:W-:Y:S02]  /*10c0*/  ISETP.NE.AND P1, PT, R23, RZ, PT ;  /* 0x000000ff1700720c */ /* 0x000fe40003f25270 */
[----:B------:R-:W-:Y:S02]  /*10d0*/  ISETP.GE.U32.AND P0, PT, R3, R6, PT ;  /* 0x000000060300720c */ /* 0x000fe40003f06070 */
[----:B------:R-:W-:-:S04]  /*10e0*/  LOP3.LUT R3, R0, R23, RZ, 0x3c, !PT ;  /* 0x0000001700037212 */ /* 0x000fc800078e3cff */
[----:B------:R-:W-:Y:S02]  /*10f0*/  ISETP.GE.AND P2, PT, R3, RZ, PT ;  /* 0x000000ff0300720c */ /* 0x000fe40003f46270 */
[----:B------:R-:W-:-:S05]  /*1100*/  LOP3.LUT R3, R23, 0x1, RZ, 0xc0, !PT ;  /* 0x0000000117037812 */ /* 0x000fca00078ec0ff */
[----:B------:R-:W-:Y:S01]  /*1110*/  @P0 VIADD R5, R5, 0x1 ;  /* 0x0000000105050836 */ /* 0x000fe20000000000 */
[----:B------:R-:W-:-:S04]  /*1120*/  ISETP.GE.AND P0, PT, R0, R15, PT ;  /* 0x0000000f0000720c */ /* 0x000fc80003f06270 */
[----:B------:R-:W-:-:S05]  /*1130*/  MOV R24, R5 ;  /* 0x0000000500187202 */ /* 0x000fca0000000f00 */
[----:B------:R-:W-:Y:S01]  /*1140*/  @!P2 IMAD.MOV R24, RZ, RZ, -R24 ;  /* 0x000000ffff18a224 */ /* 0x000fe200078e0a18 */
[----:B------:R-:W-:Y:S02]  /*1150*/  @!P1 LOP3.LUT R24, RZ, R23, RZ, 0x33, !PT ;  /* 0x00000017ff189212 */ /* 0x000fe400078e33ff */
[----:B------:R-:W-:Y:S02]  /*1160*/  ISETP.LT.U32.AND P1, PT, R108, 0x20, !P0 ;  /* 0x000000206c00780c */ /* 0x000fe40004721070 */
[----:B------:R-:W-:Y:S02]  /*1170*/  ISETP.NE.U32.AND P0, PT, R3, 0x1, PT ;  /* 0x000000010300780c */ /* 0x000fe40003f05070 */
[----:B------:R-:W-:Y:S02]  /*1180*/  IADD3 R3, PT, PT, -R24, RZ, RZ ;  /* 0x000000ff18037210 */ /* 0x000fe40007ffe1ff */
[----:B------:R-:W-:-:S03]  /*1190*/  P2R R26, PR, RZ, 0x2 ;  /* 0x00000002ff1a7803 */ /* 0x000fc60000000000 */
[----:B------:R-:W-:-:S06]  /*11a0*/  IMAD R25, R23, R3, R0 ;  /* 0x0000000317197224 */ /* 0x000fcc00078e0200 */
[----:B------:R-:W-:Y:S05]  /*11b0*/  @P0 BRA `(.L_x_7) ;  /* 0x0000000000400947 */ /* 0x000fea0003800000 */
[----:B------:R-:W-:Y:S01]  /*11c0*/  MOV R0, 0x0 ;  /* 0x0000000000007802 */ /* 0x000fe20000000f00 */
[----:B------:R-:W0:Y:S01]  /*11d0*/  LDCU.64 UR4, c[0x4][0xc8] ;  /* 0x01001900ff0477ac */ /* 0x000e220008000a00 */
[----:B------:R-:W-:Y:S02]  /*11e0*/  HFMA2 R12, -RZ, RZ, 0, 5.9604644775390625e-08 ;  /* 0x00000001ff0c7431 */ /* 0x000fe400000001ff */
[----:B------:R-:W-:Y:S01]  /*11f0*/  IMAD.MOV.U32 R8, RZ, RZ, 0x53f ;  /* 0x0000053fff087424 */ /* 0x000fe200078e00ff */
[----:B------:R1:W2:Y:S01]  /*1200*/  LDC.64 R14, c[0x4][R0] ;  /* 0x01000000000e7b82 */ /* 0x0002a20000000a00 */
[----:B------:R-:W3:Y:S01]  /*1210*/  LDCU.64 UR6, c[0x4][0xd0] ;  /* 0x01001a00ff0677ac */ /* 0x000ee20008000a00 */
[----:B------:R-:W-:Y:S01]  /*1220*/  IMAD.MOV.U32 R13, RZ, RZ, RZ ;  /* 0x000000ffff0d7224 */ /* 0x000fe200078e00ff */
[----:B------:R-:W4:Y:S01]  /*1230*/  LDCU.64 UR8, c[0x4][0xc0] ;  /* 0x01001800ff0877ac */ /* 0x000f220008000a00 */
[----:B0-----:R-:W-:Y:S01]  /*1240*/  IMAD.U32 R4, RZ, RZ, UR4 ;  /* 0x00000004ff047e24 */ /* 0x001fe2000f8e00ff */
[----:B------:R-:W-:Y:S01]  /*1250*/  MOV R5, UR5 ;  /* 0x0000000500057c02 */ /* 0x000fe20008000f00 */
[----:B---3--:R-:W-:Y:S01]  /*1260*/  IMAD.U32 R6, RZ, RZ, UR6 ;  /* 0x00000006ff067e24 */ /* 0x008fe2000f8e00ff */
[----:B------:R-:W-:Y:S01]  /*1270*/  MOV R7, UR7 ;  /* 0x0000000700077c02 */ /* 0x000fe20008000f00 */
[----:B----4-:R-:W-:Y:S01]  /*1280*/  IMAD.U32 R10, RZ, RZ, UR8 ;  /* 0x00000008ff0a7e24 */ /* 0x010fe2000f8e00ff */
[----:B-1----:R-:W-:-:S07]  /*1290*/  MOV R11, UR9 ;  /* 0x00000009000b7c02 */ /* 0x002fce0008000f00 */
[----:B------:R-:W-:-:S07]  /*12a0*/  LEPC R20, `(.L_x_7) ;  /* 0x000000001014794e */ /* 0x000fce0000000000 */
[----:B--2---:R-:W-:Y:S05]  /*12b0*/  CALL.ABS.NOINC R14 ;  /* 0x000000000e007343 */ /* 0x004fea0003c00000 */
.L_x_7:
[----:B------:R-:W0:Y:S01]  /*12c0*/  S2R R3, SR_CgaCtaId ;  /* 0x0000000000037919 */ /* 0x000e220000008800 */
[----:B------:R-:W1:Y:S01]  /*12d0*/  LDC R7, c[0x0][0x400] ;  /* 0x00010000ff077b82 */ /* 0x000e620000000800 */
[----:B------:R-:W-:Y:S02]  /*12e0*/  ISETP.NE.AND P6, PT, R26, RZ, PT ;  /* 0x000000ff1a00720c */ /* 0x000fe40003fc5270 */
[----:B------:R-:W-:-:S04]  /*12f0*/  MOV R0, 0x400 ;  /* 0x0000040000007802 */ /* 0x000fc80000000f00 */
[----:B------:R-:W-:-:S04]  /*1300*/  IADD3 R0, PT, PT, R0, 0x140, RZ ;  /* 0x0000014000007810 */ /* 0x000fc80007ffe0ff */
[----:B0-----:R-:W-:-:S05]  /*1310*/  LEA R0, R3, R0, 0x18 ;  /* 0x0000000003007211 */ /* 0x001fca00078ec0ff */
[----:B-1----:R-:W-:Y:S01]  /*1320*/  IMAD R3, R7, 0x2, R0 ;  /* 0x0000000207037824 */ /* 0x002fe200078e0200 */
[----:B------:R-:W-:Y:S06]  /*1330*/  @!P6 BRA `(.L_x_8) ;  /* 0x00000000001ce947 */ /* 0x000fec0003800000 */
[----:B------:R-:W0:Y:S01]  /*1340*/  LDCU UR4, c[0x0][0x40c] ;  /* 0x00008180ff0477ac */ /* 0x000e220008000800 */
[----:B------:R-:W-:-:S05]  /*1350*/  IMAD R4, R23, R24, R25 ;  /* 0x0000001817047224 */ /* 0x000fca00078e0219 */
[----:B------:R-:W-:-:S05]  /*1360*/  LEA R5, R4, R0, 0x1 ;  /* 0x0000000004057211 */ /* 0x000fca00078e08ff */
[----:B------:R1:W-:Y:S01]  /*1370*/  STS [R5], R22 ;  /* 0x0000001605007388 */ /* 0x0003e20000000800 */
[----:B0-----:R-:W-:-:S13]  /*1380*/  ISETP.NE.AND P0, PT, RZ, UR4, PT ;  /* 0x00000004ff007c0c */ /* 0x001fda000bf05270 */
[----:B------:R-:W-:-:S05]  /*1390*/  @!P0 IMAD R4, R4, 0x2, R3 ;  /* 0x0000000204048824 */ /* 0x000fca00078e0203 */
[----:B------:R1:W-:Y:S02]  /*13a0*/  @!P0 STS [R4], R19 ;  /* 0x0000001304008388 */ /* 0x0003e40000000800 */
.L_x_8:
[----:B------:R-:W-:Y:S05]  /*13b0*/  WARPSYNC.ALL ;  /* 0x0000000000007948 */ /* 0x000fea0003800000 */
[----:B------:R-:W-:Y:S06]  /*13c0*/  BAR.SYNC.DEFER_BLOCKING 0x0 ;  /* 0x0000000000007b1d */ /* 0x000fec0000010000 */
[----:B------:R-:W-:Y:S05]  /*13d0*/  @!P6 BRA.U `(.L_x_9) ;  /* 0x000000050044e947 */ /* 0x000fea0003800000 */
[----:B-1----:R-:W-:Y:S01]  /*13e0*/  SHF.R.S32.HI R4, RZ, 0x1f, R7 ;  /* 0x0000001fff047819 */ /* 0x002fe20000011407 */
[----:B------:R-:W-:Y:S01]  /*13f0*/  BSSY.RECONVERGENT B0, `(.L_x_9) ;  /* 0x000004f000007945 */ /* 0x000fe20003800200 */
[----:B------:R-:W-:Y:S02]  /*1400*/  SHF.R.U32.HI R5, RZ, 0x1, R25 ;  /* 0x00000001ff057819 */ /* 0x000fe40000011619 */
[----:B------:R-:W-:-:S04]  /*1410*/  LEA.HI R4, R4, R7, RZ, 0x2 ;  /* 0x0000000704047211 */ /* 0x000fc800078f10ff */
[----:B------:R-:W-:-:S05]  /*1420*/  SHF.R.S32.HI R4, RZ, 0x2, R4 ;  /* 0x00000002ff047819 */ /* 0x000fca0000011404 */
[----:B------:R-:W-:Y:S01]  /*1430*/  IMAD R4, R24, R4, R5 ;  /* 0x0000000418047224 */ /* 0x000fe200078e0205 */
[----:B------:R-:W-:Y:S06]  /*1440*/  @!P6 BRA `(.L_x_10) ;  /* 0x000000040024e947 */ /* 0x000fec0003800000 */
[----:B------:R-:W-:Y:S01]  /*1450*/  SHF.L.U32 R6, R4, 0x1, RZ ;  /* 0x0000000104067819 */ /* 0x000fe200000006ff */
[----:B------:R-:W0:Y:S01]  /*1460*/  LDC R8, c[0x0][0x40c] ;  /* 0x00010300ff087b82 */ /* 0x000e220000000800 */
[----:B------:R-:W-:Y:S03]  /*1470*/  BSSY.RECONVERGENT B1, `(.L_x_11) ;  /* 0x0000043000017945 */ /* 0x000fe60003800200 */
[----:B------:R-:W-:-:S05]  /*1480*/  IMAD.IADD R11, R0, 0x1, R6 ;  /* 0x00000001000b7824 */ /* 0x000fca00078e0206 */
[----:B------:R-:W-:Y:S01]  /*1490*/  LEA R12, R23, R11, 0x1 ;  /* 0x0000000b170c7211 */ /* 0x000fe200078e08ff */
[----:B------:R-:W-:Y:S04]  /*14a0*/  LDS.U16 R22, [R11] ;  /* 0x000000000b167984 */ /* 0x000fe80000000400 */
[----:B------:R-:W1:Y:S01]  /*14b0*/  LDS.U16 R5, [R12] ;  /* 0x000000000c057984 */ /* 0x000e620000000400 */
[----:B0-----:R-:W-:Y:S02]  /*14c0*/  ISETP.NE.AND P0, PT, R8, RZ, PT ;  /* 0x000000ff0800720c */ /* 0x001fe40003f05270 */
[----:B-1----:R-:W-:-:S11]  /*14d0*/  PRMT R22, R22, 0x5410, R5 ;  /* 0x0000541016167816 */ /* 0x002fd60000000005 */
[----:B------:R-:W-:Y:S05]  /*14e0*/  @P0 BRA `(.L_x_12) ;  /* 0x00000000009c0947 */ /* 0x000fea0003800000 */
[----:B------:R-:W-:Y:S01]  /*14f0*/  IMAD.IADD R14, R3, 0x1, R6 ;  /* 0x00000001030e7824 */ /* 0x000fe200078e0206 */
[----:B------:R-:W-:Y:S01]  /*1500*/  ISETP.GE.AND P0, PT, R6, R7, PT ;  /* 0x000000070600720c */ /* 0x000fe20003f06270 */
[----:B------:R-:W-:Y:S03]  /*1510*/  BSSY.RECONVERGENT B2, `(.L_x_13) ;  /* 0x0000020000027945 */ /* 0x000fe60003800200 */
[----:B------:R-:W-:Y:S01]  /*1520*/  LEA R13, R23, R14, 0x1 ;  /* 0x0000000e170d7211 */ /* 0x000fe200078e08ff */
[----:B------:R-:W-:Y:S04]  /*1530*/  LDS.U16 R19, [R14] ;  /* 0x000000000e137984 */ /* 0x000fe80000000400 */
[----:B------:R-:W0:Y:S02]  /*1540*/  LDS.U16 R4, [R13] ;  /* 0x000000000d047984 */ /* 0x000e240000000400 */
[----:B0-----:R-:W-:-:S02]  /*1550*/  PRMT R19, R19, 0x5410, R4 ;  /* 0x0000541013137816 */ /* 0x001fc40000000004 */
[----:B------:R-:W-:Y:S05]  /*1560*/  @P0 BRA `(.L_x_14) ;  /* 0x0000000000680947 */ /* 0x000fea0003800000 */
[----:B------:R-:W-:Y:S01]  /*1570*/  I2FP.F32.S32 R5, R7 ;  /* 0x0000000700057245 */ /* 0x000fe20000201400 */
[----:B------:R-:W-:Y:S01]  /*1580*/  VIADD R8, R8, -UR39 ;  /* 0x8000002708087c36 */ /* 0x000fe20008000000 */
[----:B------:R-:W-:Y:S01]  /*1590*/  I2FP.F32.S32 R4, R6 ;  /* 0x0000000600047245 */ /* 0x000fe20000201400 */
[--C-:B------:R-:W-:Y:S02]  /*15a0*/  HADD2.F32 R15, -RZ, R19.reuse.H1_H1 ;  /* 0x30000013ff0f7230 */ /* 0x100fe40000004100 */
[----:B------:R-:W-:Y:S01]  /*15b0*/  HADD2.F32 R20, -RZ, R19.H0_H0 ;  /* 0x20000013ff147230 */ /* 0x000fe20000004100 */
[----:B------:R-:W0:Y:S01]  /*15c0*/  MUFU.RCP R5, R5 ;  /* 0x0000000500057308 */ /* 0x000e220000001000 */
[----:B------:R-:W-:Y:S01]  /*15d0*/  I2FP.F32.S32 R7, R8 ;  /* 0x0000000800077245 */ /* 0x000fe20000201400 */
[--C-:B------:R-:W-:Y:S02]  /*15e0*/  HADD2.F32 R8, -RZ, R22.reuse.H1_H1 ;  /* 0x30000016ff087230 */ /* 0x100fe40000004100 */
[----:B------:R-:W-:-:S02]  /*15f0*/  HADD2.F32 R22, -RZ, R22.H0_H0 ;  /* 0x20000016ff167230 */ /* 0x000fc40000004100 */
[----:B0-----:R-:W-:-:S04]  /*1600*/  FMUL.FTZ R4, R4, R5 ;  /* 0x0000000504047220 */ /* 0x001fc80000410000 */
[----:B------:R-:W-:-:S06]  /*1610*/  FMUL.FTZ R4, R4, 13.28771209716796875 ;  /* 0x41549a7804047820 */ /* 0x000fcc0000410000 */
[----:B------:R-:W0:Y:S02]  /*1620*/  MUFU.EX2 R4, -R4 ;  /* 0x8000000400047308 */ /* 0x000e240000000800 */
[----:B0-----:R-:W-:-:S04]  /*1630*/  FMUL.FTZ R6, R7, R4 ;  /* 0x0000000407067220 */ /* 0x001fc80000410000 */
[----:B------:R-:W-:-:S04]  /*1640*/  FMUL.RZ R10, R6, 0.15915493667125701904 ;  /* 0x3e22f983060a7820 */ /* 0x000fc8000040c000 */
[----:B------:R-:W0:Y:S08]  /*1650*/  MUFU.SIN R7, R10 ;  /* 0x0000000a00077308 */ /* 0x000e300000000400 */
[----:B------:R-:W1:Y:S01]  /*1660*/  MUFU.COS R6, R10 ;  /* 0x0000000a00067308 */ /* 0x000e620000000000 */
[CC--:B0-----:R-:W-:Y:S01]  /*1670*/  FMUL.FTZ R5, R8.reuse, R7.reuse ;  /* 0x0000000708057220 */ /* 0x0c1fe20000410000 */
[CC--:B------:R-:W-:Y:S01]  /*1680*/  FMUL.FTZ R9, R15.reuse, R7.reuse ;  /* 0x000000070f097220 */ /* 0x0c0fe20000410000 */
[-C--:B-1----:R-:W-:Y:S01]  /*1690*/  FMUL.FTZ R4, R8, R6.reuse ;  /* 0x0000000608047220 */ /* 0x082fe20000410000 */
[-C--:B------:R-:W-:Y:S01]  /*16a0*/  FMUL.FTZ R8, R15, R6.reuse ;  /* 0x000000060f087220 */ /* 0x080fe20000410000 */
[-C--:B------:R-:W-:Y:S01]  /*16b0*/  FFMA.FTZ R5, R22, R6.reuse, -R5 ;  /* 0x0000000616057223 */ /* 0x080fe20000010805 */
[----:B------:R-:W-:Y:S01]  /*16c0*/  FFMA.FTZ R9, R20, R6, -R9 ;  /* 0x0000000614097223 */ /* 0x000fe20000010809 */
[-C--:B------:R-:W-:Y:S01]  /*16d0*/  FFMA.FTZ R4, R22, R7.reuse, R4 ;  /* 0x0000000716047223 */ /* 0x080fe20000010004 */
[----:B------:R-:W-:-:S04]  /*16e0*/  FFMA.FTZ R8, R20, R7, R8 ;  /* 0x0000000714087223 */ /* 0x000fc80000010008 */
[----:B------:R-:W-:Y:S02]  /*16f0*/  F2FP.F16.F32.PACK_AB R22, R4, R5 ;  /* 0x000000050416723e */ /* 0x000fe400000000ff */
[----:B------:R-:W-:-:S07]  /*1700*/  F2FP.F16.F32.PACK_AB R19, R8, R9 ;  /* 0x000000090813723e */ /* 0x000fce00000000ff */
.L_x_14:
[----:B------:R-:W-:Y:S05]  /*1710*/  BSYNC.RECONVERGENT B2 ;  /* 0x0000000000027941 */ /* 0x000fea0003800200 */
.L_x_13:
[----:B------:R-:W-:Y:S01]  /*1720*/  PRMT R4, R19, 0x7632, R4 ;  /* 0x0000763213047816 */ /* 0x000fe20000000004 */
[----:B------:R0:W-:Y:S04]  /*1730*/  STS.U16 [R14], R19 ;  /* 0x000000130e007388 */ /* 0x0001e80000000400 */
[----:B------:R0:W-:Y:S01]  /*1740*/  STS.U16 [R13], R4 ;  /* 0x000000040d007388 */ /* 0x0001e20000000400 */
[----:B------:R-:W-:Y:S05]  /*1750*/  BRA `(.L_x_15) ;  /* 0x0000000000507947 */ /* 0x000fea0003800000 */
.L_x_12:
[----:B------:R-:W-:-:S13]  /*1760*/  ISETP.GE.AND P0, PT, R6, R7, PT ;  /* 0x000000070600720c */ /* 0x000fda0003f06270 */
[----:B------:R-:W-:Y:S05]  /*1770*/  @P0 BRA `(.L_x_15) ;  /* 0x0000000000480947 */ /* 0x000fea0003800000 */
[----:B------:R-:W-:Y:S02]  /*1780*/  I2FP.F32.S32 R7, R7 ;  /* 0x0000000700077245 */ /* 0x000fe40000201400 */
[----:B------:R-:W-:Y:S02]  /*1790*/  I2FP.F32.S32 R6, R6 ;  /* 0x0000000600067245 */ /* 0x000fe40000201400 */
[----:B------:R-:W-:Y:S02]  /*17a0*/  I2FP.F32.S32 R4, R8 ;  /* 0x0000000800047245 */ /* 0x000fe40000201400 */
[----:B------:R-:W0:Y:S02]  /*17b0*/  MUFU.RCP R7, R7 ;  /* 0x0000000700077308 */ /* 0x000e240000001000 */
[----:B0-----:R-:W-:-:S04]  /*17c0*/  FMUL.FTZ R6, R6, R7 ;  /* 0x0000000706067220 */ /* 0x001fc80000410000 */
[----:B------:R-:W-:Y:S01]  /*17d0*/  FMUL.FTZ R9, R6, 13.28771209716796875 ;  /* 0x41549a7806097820 */ /* 0x000fe20000410000 */
[--C-:B------:R-:W-:Y:S02]  /*17e0*/  HADD2.F32 R6, -RZ, R22.reuse.H1_H1 ;  /* 0x30000016ff067230 */ /* 0x100fe40000004100 */
[----:B------:R-:W-:-:S03]  /*17f0*/  HADD2.F32 R22, -RZ, R22.H0_H0 ;  /* 0x20000016ff167230 */ /* 0x000fc60000004100 */
[----:B------:R-:W0:Y:S02]  /*1800*/  MUFU.EX2 R9, -R9 ;  /* 0x8000000900097308 */ /* 0x000e240000000800 */
[----:B0-----:R-:W-:-:S04]  /*1810*/  FMUL.FTZ R4, R4, R9 ;  /* 0x0000000904047220 */ /* 0x001fc80000410000 */
[----:B------:R-:W-:-:S04]  /*1820*/  FMUL.RZ R8, R4, 0.15915493667125701904 ;  /* 0x3e22f98304087820 */ /* 0x000fc8000040c000 */
[----:B------:R-:W0:Y:S08]  /*1830*/  MUFU.SIN R5, R8 ;  /* 0x0000000800057308 */ /* 0x000e300000000400 */
[----:B------:R-:W1:Y:S01]  /*1840*/  MUFU.COS R4, R8 ;  /* 0x0000000800047308 */ /* 0x000e620000000000 */
[C---:B0-----:R-:W-:Y:S01]  /*1850*/  FMUL.FTZ R7, R6.reuse, R5 ;  /* 0x0000000506077220 */ /* 0x041fe20000410000 */
[----:B-1----:R-:W-:-:S03]  /*1860*/  FMUL.FTZ R6, R6, R4 ;  /* 0x0000000406067220 */ /* 0x002fc60000410000 */
[C---:B------:R-:W-:Y:S01]  /*1870*/  FFMA.FTZ R7, R22.reuse, R4, -R7 ;  /* 0x0000000416077223 */ /* 0x040fe20000010807 */
[----:B------:R-:W-:-:S05]  /*1880*/  FFMA.FTZ R6, R22, R5, R6 ;  /* 0x0000000516067223 */ /* 0x000fca0000010006 */
[----:B------:R-:W-:-:S07]  /*1890*/  F2FP.F16.F32.PACK_AB R22, R6, R7 ;  /* 0x000000070616723e */ /* 0x000fce00000000ff */
.L_x_15:
[----:B------:R-:W-:Y:S05]  /*18a0*/  BSYNC.RECONVERGENT B1 ;  /* 0x0000000000017941 */ /* 0x000fea0003800200 */
.L_x_11:
[----:B------:R-:W-:Y:S01]  /*18b0*/  PRMT R6, R22, 0x7632, R6 ;  /* 0x0000763216067816 */ /* 0x000fe20000000006 */
[----:B------:R1:W-:Y:S04]  /*18c0*/  STS.U16 [R11], R22 ;  /* 0x000000160b007388 */ /* 0x0003e80000000400 */
[----:B------:R1:W-:Y:S02]  /*18d0*/  STS.U16 [R12], R6 ;  /* 0x000000060c007388 */ /* 0x0003e40000000400 */
.L_x_10:
[----:B------:R-:W-:Y:S05]  /*18e0*/  BSYNC.RECONVERGENT B0 ;  /* 0x0000000000007941 */ /* 0x000fea0003800200 */
.L_x_9:
[----:B------:R-:W-:Y:S06]  /*18f0*/  BAR.SYNC.DEFER_BLOCKING 0x0 ;  /* 0x0000000000007b1d */ /* 0x000fec0000010000 */
[----:B------:R-:W-:Y:S04]  /*1900*/  BSSY.RECONVERGENT B0, `(.L_x_16) ;  /* 0x0000009000007945 */ /* 0x000fe80003800200 */
[----:B------:R-:W-:Y:S05]  /*1910*/  @!P6 BRA `(.L_x_17) ;  /* 0x00000000001ce947 */ /* 0x000fea0003800000 */
[----:B------:R-:W2:Y:S01]  /*1920*/  LDCU UR4, c[0x0][0x40c] ;  /* 0x00008180ff0477ac */ /* 0x000ea20008000800 */
[----:B------:R-:W-:-:S05]  /*1930*/  IMAD R23, R23, R24, R25 ;  /* 0x0000001817177224 */ /* 0x000fca00078e0219 */
[----:B------:R-:W-:-:S05]  /*1940*/  LEA R0, R23, R0, 0x1 ;  /* 0x0000000017007211 */ /* 0x000fca00078e08ff */
[----:B-1----:R3:W4:Y:S01]  /*1950*/  LDS R22, [R0] ;  /* 0x0000000000167984 */ /* 0x0027220000000800 */
[----:B--2---:R-:W-:-:S13]  /*1960*/  ISETP.NE.AND P0, PT, RZ, UR4, PT ;  /* 0x00000004ff007c0c */ /* 0x004fda000bf05270 */
[----:B------:R-:W-:-:S05]  /*1970*/  @!P0 IMAD R3, R23, 0x2, R3 ;  /* 0x0000000217038824 */ /* 0x000fca00078e0203 */
[----:B0-----:R3:W2:Y:S02]  /*1980*/  @!P0 LDS R19, [R3] ;  /* 0x0000000003138984 */ /* 0x0016a40000000800 */
.L_x_17:
[----:B------:R-:W-:Y:S05]  /*1990*/  BSYNC.RECONVERGENT B0 ;  /* 0x0000000000007941 */ /* 0x000fea0003800200 */
.L_x_16:
[----:B------:R-:W-:Y:S06]  /*19a0*/  BAR.SYNC.DEFER_BLOCKING 0x0 ;  /* 0x0000000000007b1d */ /* 0x000fec0000010000 */
.L_x_6:
[----:B------:R-:W-:Y:S05]  /*19b0*/  BSYNC.RECONVERGENT B6 ;  /* 0x0000000000067941 */ /* 0x000fea0003800200 */
.L_x_3:
[----:B------:R-:W3:Y:S01]  /*19c0*/  LDC R8, c[0x0][0x3f4] ;  /* 0x0000fd00ff087b82 */ /* 0x000ee20000000800 */
[----:B------:R-:W-:Y:S02]  /*19d0*/  ISETP.GT.U32.AND P0, PT, R108, 0x1f, PT ;  /* 0x0000001f6c00780c */ /* 0x000fe40003f04070 */
[----:B---3--:R-:W-:-:S04]  /*19e0*/  IADD3 R0, PT, PT, RZ, -R8, RZ ;  /* 0x80000008ff007210 */ /* 0x008fc80007ffe0ff */
[----:B------:R-:W-:-:S04]  /*19f0*/  VIADDMNMX R0, R0, UR45, RZ, !PT ;  /* 0x0000002d00007c46 */ /* 0x000fc8000f8001ff */
[----:B------:R-:W-:Y:S01]  /*1a00*/  R2UR UR16, R0 ;  /* 0x00000000001072ca */ /* 0x000fe200000e0000 */
[----:B------:R-:W-:Y:S02]  /*1a10*/  IMAD.MOV.U32 R0, RZ, RZ, -0x800001 ;  /* 0xff7fffffff007424 */ /* 0x000fe400078e00ff */
[----:B------:R-:W-:-:S12]  /*1a20*/  @P0 BRA `(.L_x_18) ;  /* 0x0000000000f40947 */ /* 0x000fd80003800000 */
[----:B------:R-:W3:Y:S01]  /*1a30*/  LDCU UR4, c[0x0][0x40c] ;  /* 0x00008180ff0477ac */ /* 0x000ee20008000800 */
[----:B------:R-:W5:Y:S01]  /*1a40*/  S2R R7, SR_CgaCtaId ;  /* 0x0000000000077919 */ /* 0x000f620000008800 */
[----:B------:R-:W-:Y:S01]  /*1a50*/  MOV R9, 0x400 ;  /* 0x0000040000097802 */ /* 0x000fe20000000f00 */
[----:B------:R-:W-:Y:S02]  /*1a60*/  IMAD R17, R17, R8, UR40 ;  /* 0x0000002811117e24 */ /* 0x000fe4000f8e0208 */
[----:B------:R-:W-:Y:S01]  /*1a70*/  IMAD R16, R8, UR43, R16 ;  /* 0x0000002b08107c24 */ /* 0x000fe2000f8e0210 */
[----:B------:R-:W-:-:S04]  /*1a80*/  IADD3 R3, PT, PT, R9, 0x40, RZ ;  /* 0x0000004009037810 */ /* 0x000fc80007ffe0ff */
[----:B------:R-:W-:Y:S02]  /*1a90*/  LEA R17, R17, R16, 0x3 ;  /* 0x0000001011117211 */ /* 0x000fe400078e18ff */
[----:B---3--:R-:W-:Y:S01]  /*1aa0*/  ISETP.NE.AND P1, PT, RZ, UR4, PT ;  /* 0x00000004ff007c0c */ /* 0x008fe2000bf25270 */
[----:B------:R-:W-:-:S03]  /*1ab0*/  UMOV UR4, 0xffffffff ;  /* 0xffffffff00047882 */ /* 0x000fc60000000000 */
[----:B------:R-:W-:-:S09]  /*1ac0*/  ISETP.GT.U32.OR P0, PT, R108, 0x17, P1 ;  /* 0x000000176c00780c */ /* 0x000fd20000f04470 */
[----:B-1----:R-:W-:Y:S01]  /*1ad0*/  @!P1 VIADD R6, R9, 0xc0 ;  /* 0x000000c009069836 */ /* 0x002fe20000000000 */
[----:B-----5:R-:W-:-:S03]  /*1ae0*/  LEA R3, R7, R3, 0x18 ;  /* 0x0000000307037211 */ /* 0x020fc600078ec0ff */
[----:B0-----:R-:W0:Y:S01]  /*1af0*/  @!P0 LDC.64 R4, c[0x0][0x3b8] ;  /* 0x0000ee00ff048b82 */ /* 0x001e220000000a00 */
[----:B------:R-:W-:Y:S01]  /*1b00*/  @!P1 LEA R7, R7, R6, 0x18 ;  /* 0x0000000607079211 */ /* 0x000fe200078ec0ff */
[----:B------:R-:W-:-:S03]  /*1b10*/  IMAD R3, R108, 0x4, R3 ;  /* 0x000000046c037824 */ /* 0x000fc600078e0203 */
[----:B------:R-:W-:Y:S02]  /*1b20*/  @!P1 LEA R7, R108, R7, 0x2 ;  /* 0x000000076c079211 */ /* 0x000fe400078e10ff */
[----:B----4-:R-:W-:Y:S04]  /*1b30*/  STS [R3], R22 ;  /* 0x0000001603007388 */ /* 0x010fe80000000800 */
[----:B------:R-:W-:Y:S01]  /*1b40*/  @!P1 STS [R7], R18 ;  /* 0x0000001207009388 */ /* 0x000fe20000000800 */
[----:B0-----:R-:W-:-:S05]  /*1b50*/  @!P0 IMAD.WIDE R4, R17, 0x2, R4 ;  /* 0x0000000211048825 */ /* 0x001fca00078e0204 */
[----:B--2---:R0:W-:Y:S02]  /*1b60*/  @!P0 STG.E desc[UR36][R4.64], R19 ;  /* 0x0000001304008986 */ /* 0x0041e4000c101924 */
[----:B0-----:R-:W-:-:S05]  /*1b70*/  HMUL2 R5, R22, R19 ;  /* 0x0000001316057232 */ /* 0x001fca0000000000 */
[--C-:B------:R-:W-:Y:S02]  /*1b80*/  HADD2.F32 R13, -RZ, R5.reuse.H0_H0 ;  /* 0x20000005ff0d7230 */ /* 0x100fe40000004100 */
[----:B------:R-:W-:-:S05]  /*1b90*/  HADD2.F32 R6, -RZ, R5.H1_H1 ;  /* 0x30000005ff067230 */ /* 0x000fca0000004100 */
[----:B------:R-:W-:Y:S01]  /*1ba0*/  FADD.FTZ R13, R13, R6 ;  /* 0x000000060d0d7221 */ /* 0x000fe20000010000 */
[----:B------:R-:W-:Y:S06]  /*1bb0*/  BRA.DIV UR4, `(.L_x_19) ;  /* 0x0000007e04b07947 */ /* 0x000fec000b800000 */
[----:B------:R-:W0:Y:S02]  /*1bc0*/  SHFL.BFLY PT, R14, R13, 0x10, 0x1f ;  /* 0x0e001f000d0e7f89 */ /* 0x000e2400000e0000 */
[----:B0-----:R-:W-:-:S05]  /*1bd0*/  FADD.FTZ R3, R13, R14 ;  /* 0x0000000e0d037221 */ /* 0x001fca0000010000 */
[----:B------:R-:W0:Y:S02]  /*1be0*/  SHFL.BFLY PT, R14, R3, 0x8, 0x1f ;  /* 0x0d001f00030e7f89 */ /* 0x000e2400000e0000 */
[----:B0-----:R-:W-:-:S05]  /*1bf0*/  FADD.FTZ R4, R3, R14 ;  /* 0x0000000e03047221 */ /* 0x001fca0000010000 */
[----:B------:R-:W0:Y:S02]  /*1c00*/  SHFL.BFLY PT, R14, R4, 0x4, 0x1f ;  /* 0x0c801f00040e7f89 */ /* 0x000e2400000e0000 */
[----:B0-----:R-:W-:-:S05]  /*1c10*/  FADD.FTZ R5, R4, R14 ;  /* 0x0000000e04057221 */ /* 0x001fca0000010000 */
[----:B------:R-:W0:Y:S02]  /*1c20*/  SHFL.BFLY PT, R14, R5, 0x2, 0x1f ;  /* 0x0c401f00050e7f89 */ /* 0x000e2400000e0000 */
[----:B0-----:R-:W-:-:S05]  /*1c30*/  FADD.FTZ R6, R5, R14 ;  /* 0x0000000e05067221 */ /* 0x001fca0000010000 */
[----:B------:R0:W1:Y:S02]  /*1c40*/  SHFL.BFLY PT, R14, R6, 0x1, 0x1f ;  /* 0x0c201f00060e7f89 */ /* 0x00006400000e0000 */
.L_x_120:
[----:B------:R-:W-:Y:S01]  /*1c50*/  ISETP.NE.AND P0, PT, R108, RZ, PT ;  /* 0x000000ff6c00720c */ /* 0x000fe20003f05270 */
[----:B-1----:R-:W-:-:S12]  /*1c60*/  FADD.FTZ R14, R6, R14 ;  /* 0x0000000e060e7221 */ /* 0x002fd80000010000 */
[----:B------:R-:W-:Y:S05]  /*1c70*/  @P0 BRA `(.L_x_18) ;  /* 0x0000000000600947 */ /* 0x000fea0003800000 */
[----:B------:R-:W1:Y:S02]  /*1c80*/  LDCU.64 UR4, c[0x0][0x438] ;  /* 0x00008700ff0477ac */ /* 0x000e640008000a00 */
[----:B-1----:R-:W-:-:S04]  /*1c90*/  UISETP.NE.U32.AND UP0, UPT, UR4, URZ, UPT ;  /* 0x000000ff0400728c */ /* 0x002fc8000bf05070 */
[----:B------:R-:W-:-:S06]  /*1ca0*/  UISETP.NE.AND.EX UP0, UPT, UR5, URZ, UPT, UP0 ;  /* 0x000000ff0500728c */ /* 0x000fcc000bf05300 */
[----:B------:R-:W-:-:S05]  /*1cb0*/  PLOP3.LUT P0, PT, PT, PT, UP0, 0x80, 0x8 ;  /* 0x000000000008781c */ /* 0x000fca0003f0f008 */
[----:B------:R-:W1:Y:S01]  /*1cc0*/  @UP0 LDCU UR8, c[0x0][0x440] ;  /* 0x00008800ff0807ac */ /* 0x000e620008000800 */
[----:B------:R-:W2:Y:S01]  /*1cd0*/  @UP0 LDCU.64 UR4, c[0x0][0x438] ;  /* 0x00008700ff0407ac */ /* 0x000ea20008000a00 */
[----:B------:R-:W-:-:S04]  /*1ce0*/  @UP0 UIADD3 UR6, UPT, UPT, UR46, -UR39, URZ ;  /* 0x800000272e060290 */ /* 0x000fc8000fffe0ff */
[----:B-1----:R-:W-:-:S04]  /*1cf0*/  @UP0 UIMAD UR7, UR47, UR8, UR6 ;  /* 0x000000082f0702a4 */ /* 0x002fc8000f8e0206 */
[----:B------:R-:W-:-:S04]  /*1d00*/  @UP0 UIMAD UR7, UR7, UR8, UR6 ;  /* 0x00000008070702a4 */ /* 0x000fc8000f8e0206 */
[----:B--2---:R-:W-:-:S06]  /*1d10*/  @UP0 UIMAD.WIDE UR4, UR7, 0x2, UR4 ;  /* 0x00000002070408a5 */ /* 0x004fcc000f8e0204 */
[----:B------:R-:W-:Y:S01]  /*1d20*/  IMAD.U32 R4, RZ, RZ, UR4 ;  /* 0x00000004ff047e24 */ /* 0x000fe2000f8e00ff */
[----:B------:R-:W-:Y:S01]  /*1d30*/  MOV R5, UR5 ;  /* 0x0000000500057c02 */ /* 0x000fe20008000f00 */
[----:B------:R-:W1:Y:S01]  /*1d40*/  S2UR UR6, SR_CgaCtaId ;  /* 0x00000000000679c3 */ /* 0x000e620000008800 */
[----:B------:R-:W2:Y:S03]  /*1d50*/  LDCU UR7, c[0x0][0x410] ;  /* 0x00008200ff0777ac */ /* 0x000ea60008000800 */
[----:B------:R-:W3:Y:S01]  /*1d60*/  @P0 LDG.E.U16 R4, desc[UR36][R4.64] ;  /* 0x0000002404040981 */ /* 0x000ee2000c1e1500 */
[----:B------:R-:W-:Y:S01]  /*1d70*/  R2UR UR5, R9 ;  /* 0x00000000090572ca */ /* 0x000fe200000e0000 */
[----:B------:R-:W-:-:S12]  /*1d80*/  UIADD3 UR4, UPT, UPT, UR45, -UR16, URZ ;  /* 0x800000102d047290 */ /* 0x000fd8000fffe0ff */
[----:B------:R-:W-:Y:S01]  /*1d90*/  UIADD3 UR5, UPT, UPT, UR5, 0x140, URZ ;  /* 0x0000014005057890 */ /* 0x000fe2000fffe0ff */
[----:B--2---:R-:W-:-:S03]  /*1da0*/  FMUL.FTZ R0, R14, UR7 ;  /* 0x000000070e007c20 */ /* 0x004fc60008410000 */
[----:B-1----:R-:W-:-:S04]  /*1db0*/  ULEA UR5, UR6, UR5, 0x18 ;  /* 0x0000000506057291 */ /* 0x002fc8000f8ec0ff */
[----:B------:R-:W-:Y:S01]  /*1dc0*/  ULEA UR4, UR4, UR5, 0x2 ;  /* 0x0000000504047291 */ /* 0x000fe2000f8e10ff */
[----:B---3--:R-:W-:-:S05]  /*1dd0*/  @P0 HADD2.F32 R3, -RZ, R4.H0_H0 ;  /* 0x20000004ff030230 */ /* 0x008fca0000004100 */
[----:B------:R-:W-:-:S05]  /*1de0*/  @P0 FADD.FTZ R0, R0, R3 ;  /* 0x0000000300000221 */ /* 0x000fca0000010000 */
[----:B------:R3:W-:Y:S02]  /*1df0*/  STS [UR4+-0x4], R0 ;  /* 0xfffffc00ff007988 */ /* 0x0007e40008000804 */
.L_x_18:
[----:B------:R-:W-:Y:S05]  /*1e00*/  WARPSYNC.ALL ;  /* 0x0000000000007948 */ /* 0x000fea0003800000 */
[----:B------:R-:W5:Y:S08]  /*1e10*/  S2UR UR20, SR_CgaCtaId ;  /* 0x00000000001479c3 */ /* 0x000f700000008800 */
[----:B------:R-:W-:Y:S01]  /*1e20*/  BAR.SYNC.DEFER_BLOCKING 0x0 ;  /* 0x0000000000007b1d */ /* 0x000fe20000010000 */
[----:B------:R-:W-:-:S04]  /*1e30*/  UIADD3 UR4, UPT, UPT, UR46, 0x1f, -UR16 ;  /* 0x0000001f2e047890 */ /* 0x000fc8000fffe810 */
[----:B------:R-:W-:Y:S01]  /*1e40*/  USHF.R.S32.HI UR5, URZ, 0x1f, UR4 ;  /* 0x0000001fff057899 */ /* 0x000fe20008011404 */
[----:B------:R-:W-:Y:S01]  /*1e50*/  UMOV UR17, 0x400 ;  /* 0x0000040000117882 */ /* 0x000fe20000000000 */
[----:B------:R-:W0:Y:S01]  /*1e60*/  LDCU UR18, c[0x0][0x40c] ;  /* 0x00008180ff1277ac */ /* 0x000e220008000800 */
[----:B------:R-:W2:Y:S01]  /*1e70*/  LDCU UR6, c[0x0][0x3f0] ;  /* 0x00007e00ff0677ac */ /* 0x000ea20008000800 */
[----:B------:R-:W-:Y:S01]  /*1e80*/  ULEA.HI UR5, UR5, UR4, URZ, 0x5 ;  /* 0x0000000405057291 */ /* 0x000fe2000f8f28ff */
[----:B------:R-:W1:Y:S03]  /*1e90*/  LDCU UR23, c[0x0][0x40c] ;  /* 0x00008180ff1777ac */ /* 0x000e660008000800 */
[----:B------:R-:W-:Y:S02]  /*1ea0*/  ULOP3.LUT UR5, UR5, 0xffffffe0, URZ, 0xc0, !UPT ;  /* 0xffffffe005057892 */ /* 0x000fe4000f8ec0ff */
[----:B-----5:R-:W-:-:S02]  /*1eb0*/  ULEA UR7, UR20, UR17, 0x18 ;  /* 0x0000001114077291 */ /* 0x020fc4000f8ec0ff */
[----:B0-----:R-:W-:Y:S02]  /*1ec0*/  UISETP.NE.AND UP0, UPT, UR18, URZ, UPT ;  /* 0x000000ff1200728c */ /* 0x001fe4000bf05270 */
[----:B------:R-:W-:Y:S01]  /*1ed0*/  ISETP.GE.AND P0, PT, R108, UR5, PT ;  /* 0x000000056c007c0c */ /* 0x000fe2000bf06270 */
[----:B------:R-:W0:Y:S04]  /*1ee0*/  LDCU UR22, c[0x0][0x3f8] ;  /* 0x00007f00ff1677ac */ /* 0x000e280008000800 */
[----:B-1----:R-:W1:Y:S01]  /*1ef0*/  LDS.128 R12, [UR7+0x40] ;  /* 0x00004007ff0c7984 */ /* 0x002e620008000c00 */
[----:B--2---:R-:W-:Y:S01]  /*1f00*/  UIMAD UR6, UR41, UR6, UR47 ;  /* 0x00000006290672a4 */ /* 0x004fe2000f8e022f */
[----:B------:R-:W2:Y:S02]  /*1f10*/  LDCU UR25, c[0x0][0x3f4] ;  /* 0x00007e80ff1977ac */ /* 0x000ea40008000800 */
[----:B------:R-:W0:Y:S01]  /*1f20*/  LDS.128 R16, [UR7+0x50] ;  /* 0x00005007ff107984 */ /* 0x000e220008000c00 */
[----:B------:R-:W0:Y:S03]  /*1f30*/  LDCU UR24, c[0x0][0x410] ;  /* 0x00008200ff1877ac */ /* 0x000e260008000800 */
[----:B----4-:R-:W4:Y:S01]  /*1f40*/  LDS.128 R20, [UR7+0x60] ;  /* 0x00006007ff147984 */ /* 0x010f220008000c00 */
[----:B------:R-:W0:Y:S03]  /*1f50*/  LDCU.64 UR8, c[0x0][0x3b8] ;  /* 0x00007700ff0877ac */ /* 0x000e260008000a00 */
[----:B------:R-:W0:Y:S01]  /*1f60*/  LDS.128 R24, [UR7+0x70] ;  /* 0x00007007ff187984 */ /* 0x000e220008000c00 */
[----:B------:R-:W0:Y:S03]  /*1f70*/  LDCU.64 UR10, c[0x0][0x3c8] ;  /* 0x00007900ff0a77ac */ /* 0x000e260008000a00 */
[----:B------:R-:W0:Y:S01]  /*1f80*/  LDS.128 R28, [UR7+0x80] ;  /* 0x00008007ff1c7984 */ /* 0x000e220008000c00 */
[----:B------:R-:W0:Y:S03]  /*1f90*/  LDCU.64 UR12, c[0x0][0x438] ;  /* 0x00008700ff0c77ac */ /* 0x000e260008000a00 */
[----:B------:R-:W0:Y:S01]  /*1fa0*/  LDS.128 R32, [UR7+0x90] ;  /* 0x00009007ff207984 */ /* 0x000e220008000c00 */
[----:B------:R-:W0:Y:S03]  /*1fb0*/  LDCU.64 UR14, c[0x0][0x448] ;  /* 0x00008900ff0e77ac */ /* 0x000e260008000a00 */
[----:B------:R-:W0:Y:S01]  /*1fc0*/  LDS.128 R36, [UR7+0xa0] ;  /* 0x0000a007ff247984 */ /* 0x000e220008000c00 */
[----:B------:R-:W-:-:S03]  /*1fd0*/  UIMAD UR6, UR6, 0x30, URZ ;  /* 0x00000030060678a4 */ /* 0x000fc6000f8e02ff */
[----:B------:R-:W0:Y:S01]  /*1fe0*/  LDS.128 R40, [UR7+0xb0] ;  /* 0x0000b007ff287984 */ /* 0x000e220008000c00 */
[----:B--2---:R-:W-:Y:S08]  /*1ff0*/  BRA.U UP0, `(.L_x_20) ;  /* 0x0000000100207547 */ /* 0x004ff0000b800000 */
[----:B------:R-:W2:Y:S04]  /*2000*/  LDS.128 R44, [UR7+0xc0] ;  /* 0x0000c007ff2c7984 */ /* 0x000ea80008000c00 */
[----:B------:R-:W0:Y:S04]  /*2010*/  LDS.128 R48, [UR7+0xd0] ;  /* 0x0000d007ff307984 */ /* 0x000e280008000c00 */
[----:B------:R-:W0:Y:S04]  /*2020*/  LDS.128 R52, [UR7+0xe0] ;  /* 0x0000e007ff347984 */ /* 0x000e280008000c00 */
[----:B------:R-:W0:Y:S04]  /*2030*/  LDS.128 R56, [UR7+0xf0] ;  /* 0x0000f007ff387984 */ /* 0x000e280008000c00 */
[----:B------:R-:W0:Y:S04]  /*2040*/  LDS.128 R60, [UR7+0x100] ;  /* 0x00010007ff3c7984 */ /* 0x000e280008000c00 */
[----:B------:R-:W0:Y:S04]  /*2050*/  LDS.128 R64, [UR7+0x110] ;  /* 0x00011007ff407984 */ /* 0x000e280008000c00 */
[----:B------:R-:W0:Y:S04]  /*2060*/  LDS.128 R68, [UR7+0x120] ;  /* 0x00012007ff447984 */ /* 0x000e280008000c00 */
[----:B------:R-:W0:Y:S02]  /*2070*/  LDS.128 R72, [UR7+0x130] ;  /* 0x00013007ff487984 */ /* 0x000e240008000c00 */
.L_x_20:
[----:B------:R-:W-:Y:S04]  /*2080*/  BSSY.RECONVERGENT B0, `(.L_x_21) ;  /* 0x0000266000007945 */ /* 0x000fe80003800200 */
[----:B------:R-:W-:Y:S05]  /*2090*/  @P0 BRA `(.L_x_22) ;  /* 0x0000002400900947 */ /* 0x000fea0003800000 */
[----:B------:R-:W5:Y:S01]  /*20a0*/  LDCU UR4, c[0x0][0x3f8] ;  /* 0x00007f00ff0477ac */ /* 0x000f620008000800 */
[----:B------:R-:W1:Y:S01]  /*20b0*/  LDC.64 R114, c[0x0][0x450] ;  /* 0x00011400ff727b82 */ /* 0x000e620000000a00 */
[----:B------:R-:W-:Y:S01]  /*20c0*/  VIADD R109, R108, UR16 ;  /* 0x000000106c6d7c36 */ /* 0x000fe20008000000 */
[----:B------:R-:W-:Y:S01]  /*20d0*/  IABS R4, R8 ;  /* 0x0000000800047213 */ /* 0x000fe20000000000 */
[----:B------:R-:W3:Y:S01]  /*20e0*/  LDCU.64 UR18, c[0x0][0x420] ;  /* 0x00008400ff1277ac */ /* 0x000ee20008000a00 */
[----:B------:R-:W2:Y:S01]  /*20f0*/  LDCU UR21, c[0x0][0x440] ;  /* 0x00008800ff1577ac */ /* 0x000ea20008000800 */
[----:B------:R-:W-:-:S04]  /*2100*/  UIADD3 UR5, UPT, UPT, UR17, 0x140, URZ ;  /* 0x0000014011057890 */ /* 0x000fc8000fffe0ff */
[----:B------:R-:W-:Y:S02]  /*2110*/  ULEA UR5, UR20, UR5, 0x18 ;  /* 0x0000000514057291 */ /* 0x000fe4000f8ec0ff */
[----:B-----5:R-:W-:-:S04]  /*2120*/  UIMAD UR4, UR38, UR4, UR47 ;  /* 0x00000004260472a4 */ /* 0x020fc8000f8e022f */
[----:B------:R-:W-:Y:S01]  /*2130*/  UIMAD UR4, UR4, 0x30, URZ ;  /* 0x00000030040478a4 */ /* 0x000fe2000f8e02ff */
[----:B---3--:R-:W-:Y:S02]  /*2140*/  MOV R6, UR18 ;  /* 0x0000001200067c02 */ /* 0x008fe40008000f00 */
[----:B------:R-:W-:Y:S01]  /*2150*/  ISETP.NE.U32.AND P0, PT, RZ, UR18, PT ;  /* 0x00000012ff007c0c */ /* 0x000fe2000bf05070 */
[----:B--2---:R-:W-:Y:S02]  /*2160*/  UIMAD UR7, UR47, UR21, UR46 ;  /* 0x000000152f0772a4 */ /* 0x004fe4000f8e022e */
[----:B------:R-:W-:Y:S01]  /*2170*/  IMAD.U32 R8, RZ, RZ, UR21 ;  /* 0x00000015ff087e24 */ /* 0x000fe2000f8e00ff */
[----:B------:R-:W-:Y:S02]  /*2180*/  MOV R3, UR4 ;  /* 0x0000000400037c02 */ /* 0x000fe40008000f00 */
[--C-:B------:R-:W-:Y:S01]  /*2190*/  IADD3 R6, P1, P2, R6, UR42, R109.reuse ;  /* 0x0000002a06067c10 */ /* 0x100fe2000fa3e06d */
[----:B------:R-:W-:Y:S01]  /*21a0*/  IMAD R7, R8, UR7, R109 ;  /* 0x0000000708077c24 */ /* 0x000fe2000f8e026d */
[----:B------:R-:W-:Y:S01]  /*21b0*/  ISETP.NE.AND.EX P0, PT, RZ, UR19, PT, P0 ;  /* 0x00000013ff007c0c */ /* 0x000fe2000bf05300 */
[----:B-1----:R-:W-:Y:S01]  /*21c0*/  IMAD.WIDE R114, R3, 0x2, R114 ;  /* 0x0000000203727825 */ /* 0x002fe200078e0272 */
[----:B------:R-:W-:-:S02]  /*21d0*/  IADD3.X R3, PT, PT, R76, UR19, RZ, P1, P2 ;  /* 0x000000134c037c10 */ /* 0x000fc40008fe44ff */
[----:B------:R-:W-:Y:S02]  /*21e0*/  IADD3 R109, PT, PT, R109, 0x1, RZ ;  /* 0x000000016d6d7810 */ /* 0x000fe40007ffe0ff */
[----:B------:R-:W-:-:S07]  /*21f0*/  LEA R108, R108, UR5, 0x2 ;  /* 0x000000056c6c7c11 */ /* 0x000fce000f8e10ff */
.L_x_43:
[----:B------:R-:W-:Y:S01]  /*2200*/  @P0 MOV R106, R6 ;  /* 0x00000006006a0202 */ /* 0x000fe20000000f00 */
[----:B------:R-:W-:Y:S01]  /*2210*/  @P0 IMAD.MOV.U32 R107, RZ, RZ, R3 ;  /* 0x000000ffff6b0224 */ /* 0x000fe200078e0003 */
[----:B------:R-:W1:Y:S01]  /*2220*/  I2F.RP R110, R4 ;  /* 0x00000004006e7306 */ /* 0x000e620000209400 */
[----:B------:R-:W2:Y:S03]  /*2230*/  LDC R5, c[0x0][0x3f4] ;  /* 0x0000fd00ff057b82 */ /* 0x000ea60000000800 */
[----:B------:R2:W3:Y:S01]  /*2240*/  @P0 LDG.E.U8 R106, desc[UR36][R106.64] ;  /* 0x000000246a6a0981 */ /* 0x0004e2000c1e1100 */
[----:B------:R-:W-:Y:S01]  /*2250*/  VIADD R111, R109, 0xffffffff ;  /* 0xffffffff6d6f7836 */ /* 0x000fe20000000000 */
[----:B------:R-:W-:Y:S01]  /*2260*/  UIADD3 UR4, UPT, UPT, UR45, -0x1, URZ ;  /* 0xffffffff2d047890 */ /* 0x000fe2000fffe0ff */
[----:B------:R-:W-:Y:S03]  /*2270*/  BSSY.RECONVERGENT B1, `(.L_x_23) ;  /* 0x000004e000017945 */ /* 0x000fe60003800200 */
[----:B------:R-:W-:Y:S01]  /*2280*/  ISETP.GE.AND P2, PT, R111, RZ, PT ;  /* 0x000000ff6f00720c */ /* 0x000fe20003f46270 */
[----:B-1----:R-:W1:Y:S01]  /*2290*/  MUFU.RCP R110, R110 ;  /* 0x0000006e006e7308 */ /* 0x002e620000001000 */
[----:B--2---:R-:W-:-:S02]  /*22a0*/  IABS R107, R5 ;  /* 0x00000005006b7213 */ /* 0x004fc40000000000 */
[----:B------:R-:W-:Y:S02]  /*22b0*/  ISETP.NE.AND P3, PT, R5, RZ, PT ;  /* 0x000000ff0500720c */ /* 0x000fe40003f65270 */
[----:B-1----:R-:W-:Y:S02]  /*22c0*/  IADD3 R104, PT, PT, R110, 0xffffffe, RZ ;  /* 0x0ffffffe6e687810 */ /* 0x002fe40007ffe0ff */
[----:B------:R-:W-:Y:S02]  /*22d0*/  IABS R110, R111 ;  /* 0x0000006f006e7213 */ /* 0x000fe40000000000 */
[----:B------:R1:W2:Y:S02]  /*22e0*/  F2I.FTZ.U32.TRUNC.NTZ R105, R104 ;  /* 0x0000006800697305 */ /* 0x0002a4000021f000 */
[----:B-1----:R-:W-:Y:S01]  /*22f0*/  HFMA2 R104, -RZ, RZ, 0, 0 ;  /* 0x00000000ff687431 */ /* 0x002fe200000001ff */
[----:B--2---:R-:W-:-:S05]  /*2300*/  IADD3 R113, PT, PT, RZ, -R105, RZ ;  /* 0x80000069ff717210 */ /* 0x004fca0007ffe0ff */
[----:B------:R-:W-:-:S04]  /*2310*/  IMAD R113, R113, R4, RZ ;  /* 0x0000000471717224 */ /* 0x000fc800078e02ff */
[----:B------:R-:W-:-:S06]  /*2320*/  IMAD.HI.U32 R113, R105, R113, R104 ;  /* 0x0000007169717227 */ /* 0x000fcc00078e0068 */
[----:B------:R-:W-:-:S05]  /*2330*/  IMAD.HI.U32 R104, R113, R110, RZ ;  /* 0x0000006e71687227 */ /* 0x000fca00078e00ff */
[----:B------:R-:W-:-:S05]  /*2340*/  IADD3 R105, PT, PT, -R104, RZ, RZ ;  /* 0x000000ff68697210 */ /* 0x000fca0007ffe1ff */
[----:B------:R-:W-:-:S05]  /*2350*/  IMAD R110, R107, R105, R110 ;  /* 0x000000696b6e7224 */ /* 0x000fca00078e026e */
[----:B------:R-:W-:-:S13]  /*2360*/  ISETP.GT.U32.AND P1, PT, R4, R110, PT ;  /* 0x0000006e0400720c */ /* 0x000fda0003f24070 */
[----:B------:R-:W-:-:S05]  /*2370*/  @!P1 IMAD.IADD R110, R110, 0x1, -R107 ;  /* 0x000000016e6e9824 */ /* 0x000fca00078e0a6b */
[----:B------:R-:W-:-:S13]  /*2380*/  ISETP.GT.U32.AND P1, PT, R4, R110, PT ;  /* 0x0000006e0400720c */ /* 0x000fda0003f24070 */
[----:B------:R-:W-:Y:S02]  /*2390*/  @!P1 IADD3 R110, PT, PT, R110, -R107, RZ ;  /* 0x8000006b6e6e9210 */ /* 0x000fe40007ffe0ff */
[----:B------:R-:W-:Y:S01]  /*23a0*/  ISETP.GE.AND P1, PT, R111, UR4, PT ;  /* 0x000000046f007c0c */ /* 0x000fe2000bf26270 */
[----:B------:R-:W-:Y:S01]  /*23b0*/  IMAD R111, R5, 0x30, RZ ;  /* 0x00000030056f7824 */ /* 0x000fe200078e02ff */
[----:B------:R-:W-:Y:S02]  /*23c0*/  @!P2 IADD3 R110, PT, PT, -R110, RZ, RZ ;  /* 0x000000ff6e6ea210 */ /* 0x000fe40007ffe1ff */
[----:B------:R-:W-:-:S05]  /*23d0*/  @!P3 LOP3.LUT R110, RZ, R5, RZ, 0x33, !PT ;  /* 0x00000005ff6eb212 */ /* 0x000fca00078e33ff */
[----:B------:R-:W-:Y:S01]  /*23e0*/  IMAD.SHL.U32 R112, R110, 0x8, RZ ;  /* 0x000000086e707824 */ /* 0x000fe200078e00ff */
[----:B---3--:R-:W-:-:S03]  /*23f0*/  ISETP.NE.AND P6, PT, R106, RZ, P0 ;  /* 0x000000ff6a00720c */ /* 0x008fc600007c5270 */
[----:B-----5:R-:W-:Y:S10]  /*2400*/  @P1 BRA `(.L_x_24) ;  /* 0x0000000000d01947 */ /* 0x020ff40003800000 */
[----:B------:R-:W-:Y:S02]  /*2410*/  ISETP.GE.AND P1, PT, R112, R111, PT ;  /* 0x0000006f7000720c */ /* 0x000fe40003f26270 */
[----:B------:R-:W-:-:S04]  /*2420*/  MOV R79, UR42 ;  /* 0x0000002a004f7c02 */ /* 0x000fc80008000f00 */
[----:B------:R-:W-:-:S07]  /*2430*/  SHF.R.S32.HI R79, RZ, 0x1f, R79 ;  /* 0x0000001fff4f7819 */ /* 0x000fce000001144f */
[----:B------:R-:W1:Y:S01]  /*2440*/  @!P1 LDC.64 R76, c[0x0][0x3c8] ;  /* 0x0000f200ff4c9b82 */ /* 0x000e620000000a00 */
[----:B------:R-:W-:-:S04]  /*2450*/  @!P1 IADD3 R78, P2, PT, R110, UR42, RZ ;  /* 0x0000002a6e4e9c10 */ /* 0x000fc8000ff5e0ff */
[----:B------:R-:W-:-:S03]  /*2460*/  @!P1 IADD3.X R79, PT, PT, RZ, R79, RZ, P2, !PT ;  /* 0x0000004fff4f9210 */ /* 0x000fc600017fe4ff */
[----:B------:R-:W2:Y:S01]  /*2470*/  @!P1 LDC.64 R104, c[0x0][0x3b8] ;  /* 0x0000ee00ff689b82 */ /* 0x000ea20000000a00 */
[----:B-1----:R-:W-:-:S04]  /*2480*/  @!P1 LEA R76, P2, R78, R76, 0x2 ;  /* 0x0000004c4e4c9211 */ /* 0x002fc800078410ff */
[----:B------:R-:W-:-:S03]  /*2490*/  @!P1 LEA.HI.X R77, R78, R77, R79, 0x2, P2 ;  /* 0x0000004d4e4d9211 */ /* 0x000fc600010f144f */
[----:B------:R-:W1:Y:S02]  /*24a0*/  @!P1 LDC R78, c[0x0][0x3f8] ;  /* 0x0000fe00ff4e9b82 */ /* 0x000e640000000800 */
[----:B------:R-:W3:Y:S01]  /*24b0*/  @!P1 LDG.E R76, desc[UR36][R76.64] ;  /* 0x000000244c4c9981 */ /* 0x000ee2000c1e1900 */
[----:B-1----:R-:W-:Y:S02]  /*24c0*/  @!P1 IMAD R79, R78, R5, RZ ;  /* 0x000000054e4f9224 */ /* 0x002fe400078e02ff */
[----:B------:R-:W-:-:S05]  /*24d0*/  @!P1 IMAD R78, R5, UR6, RZ ;  /* 0x00000006054e9c24 */ /* 0x000fca000f8e02ff */
[----:B------:R-:W-:Y:S01]  /*24e0*/  @!P1 SHF.R.S32.HI R106, RZ, 0x1f, R78 ;  /* 0x0000001fff6a9819 */ /* 0x000fe2000001144e */
[----:B---3--:R-:W-:Y:S01]  /*24f0*/  @!P1 IMAD R79, R76, R79, RZ ;  /* 0x0000004f4c4f9224 */ /* 0x008fe200078e02ff */
[----:B------:R-:W-:-:S03]  /*2500*/  CS2R R76, SRZ ;  /* 0x00000000004c7805 */ /* 0x000fc6000001ff00 */
[----:B------:R-:W-:-:S05]  /*2510*/  @!P1 IMAD R79, R79, 0x30, R112 ;  /* 0x000000304f4f9824 */ /* 0x000fca00078e0270 */
[----:B------:R-:W-:-:S04]  /*2520*/  @!P1 IADD3 R107, P2, PT, R79, R78, RZ ;  /* 0x0000004e4f6b9210 */ /* 0x000fc80007f5e0ff */
[----:B------:R-:W-:Y:S02]  /*2530*/  @!P1 LEA.HI.X.SX32 R106, R79, R106, 0x1, P2 ;  /* 0x0000006a4f6a9211 */ /* 0x000fe400010f0eff */
[----:B------:R-:W-:Y:S02]  /*2540*/  CS2R R78, SRZ ;  /* 0x00000000004e7805 */ /* 0x000fe4000001ff00 */
[----:B--2---:R-:W-:-:S04]  /*2550*/  @!P1 LEA R104, P2, R107, R104, 0x1 ;  /* 0x000000686b689211 */ /* 0x004fc800078408ff */
[----:B------:R-:W-:-:S05]  /*2560*/  @!P1 LEA.HI.X R105, R107, R105, R106, 0x1, P2 ;  /* 0x000000696b699211 */ /* 0x000fca00010f0c6a */
[----:B------:R1:W5:Y:S01]  /*2570*/  @!P1 LDG.E.128 R76, desc[UR36][R104.64] ;  /* 0x00000024684c9981 */ /* 0x000362000c1e1d00 */
[----:B------:R-:W-:-:S09]  /*2580*/  UISETP.NE.AND UP0, UPT, UR23, URZ, UPT ;  /* 0x000000ff1700728c */ /* 0x000fd2000bf05270 */
[----:B-1----:R-:W-:Y:S05]  /*2590*/  BRA.U UP0, `(.L_x_24) ;  /* 0x00000001006c7547 */ /* 0x002fea000b800000 */
[----:B------:R-:W-:-:S13]  /*25a0*/  ISETP.NE.AND P4, PT, R2, RZ, PT ;  /* 0x000000ff0200720c */ /* 0x000fda0003f85270 */
[----:B------:R-:W-:Y:S01]  /*25b0*/  VOTEU.ANY UP0, P4 ;  /* 0x0000000000ff7886 */ /* 0x000fe20002000100 */
[----:B------:R-:W-:-:S13]  /*25c0*/  PLOP3.LUT P2, PT, PT, PT, UP0, 0x80, 0x8 ;  /* 0x000000000008781c */ /* 0x000fda0003f4f008 */
[----:B------:R-:W2:Y:S01]  /*25d0*/  @P2 LDG.E.128 R104, desc[UR36][R114.64] ;  /* 0x0000002472682981 */ /* 0x000ea2000c1e1d00 */
[----:B------:R-:W-:Y:S01]  /*25e0*/  PLOP3.LUT P3, PT, PT, PT, UP0, 0x80, 0x8 ;  /* 0x000000000008781c */ /* 0x000fe20003f6f008 */
[----:B-----5:R-:W-:Y:S01]  /*25f0*/  HFMA2 R77, R77, 1, 1, R45 ;  /* 0x3c003c004d4d7831 */ /* 0x020fe2000000002d */
[----:B------:R-:W-:Y:S01]  /*2600*/  PLOP3.LUT P5, PT, PT, PT, UP0, 0x80, 0x8 ;  /* 0x000000000008781c */ /* 0x000fe20003faf008 */
[----:B------:R-:W-:Y:S01]  /*2610*/  HFMA2 R79, R79, 1, 1, R47 ;  /* 0x3c003c004f4f7831 */ /* 0x000fe2000000002f */
[----:B------:R-:W-:Y:S01]  /*2620*/  PLOP3.LUT P2, PT, PT, PT, UP0, 0x80, 0x8 ;  /* 0x000000000008781c */ /* 0x000fe20003f4f008 */
[----:B------:R-:W-:Y:S01]  /*2630*/  HADD2 R76, R76, R44 ;  /* 0x0000002c4c4c7230 */ /* 0x000fe20000000000 */
[----:B------:R-:W-:Y:S01]  /*2640*/  PLOP3.LUT P4, PT, PT, PT, UP0, 0x80, 0x8 ;  /* 0x000000000008781c */ /* 0x000fe20003f8f008 */
[----:B------:R-:W-:-:S06]  /*2650*/  HADD2 R78, R78, R46 ;  /* 0x0000002e4e4e7230 */ /* 0x000fcc0000000000 */
[----:B--2---:R-:W-:-:S04]  /*2660*/  @P3 HFMA2 R77, R77, R105, -RZ ;  /* 0x000000694d4d3231 */ /* 0x004fc800001000ff */
[----:B------:R-:W-:Y:S02]  /*2670*/  @P2 HMUL2 R76, R76, R104 ;  /* 0x000000684c4c2232 */ /* 0x000fe40000000000 */
[----:B------:R-:W-:Y:S02]  /*2680*/  @P5 HFMA2 R79, R79, R107, -RZ ;  /* 0x0000006b4f4f5231 */ /* 0x000fe400001000ff */
[----:B------:R-:W-:Y:S01]  /*2690*/  @P4 HMUL2 R78, R78, R106 ;  /* 0x0000006a4e4e4232 */ /* 0x000fe20000000000 */
[----:B------:R-:W-:Y:S06]  /*26a0*/  @P1 BRA `(.L_x_24) ;  /* 0x0000000000281947 */ /* 0x000fec0003800000 */
[----:B------:R-:W-:Y:S08]  /*26b0*/  S2UR UR4, SR_CTAID.Y ;  /* 0x00000000000479c3 */ /* 0x000ff00000002600 */
[----:B------:R-:W0:Y:S02]  /*26c0*/  S2UR UR5, SR_CTAID.X ;  /* 0x00000000000579c3 */ /* 0x000e240000002500 */
[----:B0-----:R-:W-:-:S06]  /*26d0*/  UIMAD UR4, UR4, UR22, UR5 ;  /* 0x00000016040472a4 */ /* 0x001fcc000f8e0205 */
[----:B------:R-:W-:-:S04]  /*26e0*/  IMAD R104, R5, UR4, RZ ;  /* 0x0000000405687c24 */ /* 0x000fc8000f8e02ff */
[----:B------:R-:W-:-:S05]  /*26f0*/  IMAD R105, R104, 0x30, RZ ;  /* 0x0000003068697824 */ /* 0x000fca00078e02ff */
[----:B------:R-:W-:-:S04]  /*2700*/  IADD3 R106, P1, PT, R112, R105, RZ ;  /* 0x00000069706a7210 */ /* 0x000fc80007f3e0ff */
[----:B------:R-:W-:Y:S02]  /*2710*/  LEA.HI.X.SX32 R105, R105, RZ, 0x1, P1 ;  /* 0x000000ff69697211 */ /* 0x000fe400008f0eff */
[----:B------:R-:W-:-:S04]  /*2720*/  LEA R104, P1, R106, UR8, 0x1 ;  /* 0x000000086a687c11 */ /* 0x000fc8000f8208ff */
[----:B------:R-:W-:-:S05]  /*2730*/  LEA.HI.X R105, R106, UR9, R105, 0x1, P1 ;  /* 0x000000096a697c11 */ /* 0x000fca00088f0c69 */
[----:B------:R1:W-:Y:S04]  /*2740*/  STG.E.128 desc[UR36][R104.64], R76 ;  /* 0x0000004c68007986 */ /* 0x0003e8000c101d24 */
.L_x_24:
[----:B0-----:R-:W-:Y:S05]  /*2750*/  BSYNC.RECONVERGENT B1 ;  /* 0x0000000000017941 */ /* 0x001fea0003800200 */
.L_x_23:
[----:B------:R-:W-:Y:S01]  /*2760*/  UIADD3 UR4, UPT, UPT, UR45, -0x1, URZ ;  /* 0xffffffff2d047890 */ /* 0x000fe2000fffe0ff */
[----:B-1----:R-:W-:Y:S01]  /*2770*/  VIADD R104, R109, 0xffffffff ;  /* 0xffffffff6d687836 */ /* 0x002fe20000000000 */
[----:B------:R-:W-:Y:S04]  /*2780*/  BSSY.RECONVERGENT B1, `(.L_x_25) ;  /* 0x0000075000017945 */ /* 0x000fe80003800200 */
[----:B------:R-:W-:Y:S02]  /*2790*/  ISETP.GE.AND P1, PT, R104, UR4, PT ;  /* 0x0000000468007c0c */ /* 0x000fe4000bf26270 */
[----:B------:R-:W-:-:S11]  /*27a0*/  IADD3 R104, PT, PT, R110, R5, RZ ;  /* 0x000000056e687210 */ /* 0x000fd60007ffe0ff */
[----:B------:R-:W-:Y:S05]  /*27b0*/  @P1 BRA `(.L_x_26) ;  /* 0x0000000400c41947 */ /* 0x000fea0003800000 */
[----:B------:R-:W-:Y:S01]  /*27c0*/  SHF.L.U32 R8, R104, 0x3, RZ ;  /* 0x0000000368087819 */ /* 0x000fe200000006ff */
[----:B------:R-:W-:Y:S01]  /*27d0*/  BSSY.RECONVERGENT B2, `(.L_x_27) ;  /* 0x0000017000027945 */ /* 0x000fe20003800200 */
[----:B------:R-:W-:Y:S02]  /*27e0*/  CS2R R82, SRZ ;  /* 0x0000000000527805 */ /* 0x000fe4000001ff00 */
[----:B------:R-:W-:Y:S02]  /*27f0*/  CS2R R80, SRZ ;  /* 0x0000000000507805 */ /* 0x000fe4000001ff00 */
[----:B------:R-:W-:-:S13]  /*2800*/  ISETP.GE.AND P2, PT, R8, R111, PT ;  /* 0x0000006f0800720c */ /* 0x000fda0003f46270 */
[----:B------:R-:W-:Y:S05]  /*2810*/  @P2 BRA `(.L_x_28) ;  /* 0x0000000000482947 */ /* 0x000fea0003800000 */
[----:B------:R-:W-:Y:S01]  /*2820*/  IMAD.U32 R10, RZ, RZ, UR42 ;  /* 0x0000002aff0a7e24 */ /* 0x000fe2000f8e00ff */
[----:B------:R-:W-:-:S04]  /*2830*/  IADD3 R9, P3, PT, R110, UR42, RZ ;  /* 0x0000002a6e097c10 */ /* 0x000fc8000ff7e0ff */
[----:B------:R-:W-:Y:S02]  /*2840*/  SHF.R.S32.HI R10, RZ, 0x1f, R10 ;  /* 0x0000001fff0a7819 */ /* 0x000fe4000001140a */
[----:B------:R-:W-:Y:S02]  /*2850*/  LEA R8, P4, R9, UR10, 0x2 ;  /* 0x0000000a09087c11 */ /* 0x000fe4000f8810ff */
[----:B------:R-:W-:-:S04]  /*2860*/  IADD3.X R10, PT, PT, RZ, R10, RZ, P3, !PT ;  /* 0x0000000aff0a7210 */ /* 0x000fc80001ffe4ff */
[----:B------:R-:W-:-:S05]  /*2870*/  LEA.HI.X R9, R9, UR11, R10, 0x2, P4 ;  /* 0x0000000b09097c11 */ /* 0x000fca000a0f140a */
[----:B------:R-:W2:Y:S01]  /*2880*/  LDG.E R8, desc[UR36][R8.64] ;  /* 0x0000002408087981 */ /* 0x000ea2000c1e1900 */
[C---:B------:R-:W-:Y:S02]  /*2890*/  IMAD R11, R5.reuse, UR22, RZ ;  /* 0x00000016050b7c24 */ /* 0x040fe4000f8e02ff */
[----:B------:R-:W-:Y:S02]  /*28a0*/  IMAD R80, R5, UR6, RZ ;  /* 0x0000000605507c24 */ /* 0x000fe4000f8e02ff */
[----:B--2---:R-:W-:-:S04]  /*28b0*/  IMAD R11, R11, R8, RZ ;  /* 0x000000080b0b7224 */ /* 0x004fc800078e02ff */
[----:B------:R-:W-:-:S05]  /*28c0*/  IMAD R10, R11, 0x6, R104 ;  /* 0x000000060b0a7824 */ /* 0x000fca00078e0268 */
[----:B------:R-:W-:-:S04]  /*28d0*/  SHF.L.U32 R10, R10, 0x3, RZ ;  /* 0x000000030a0a7819 */ /* 0x000fc800000006ff */
[----:B------:R-:W-:Y:S02]  /*28e0*/  SHF.R.S32.HI R11, RZ, 0x1f, R10 ;  /* 0x0000001fff0b7819 */ /* 0x000fe4000001140a */
[----:B------:R-:W-:-:S04]  /*28f0*/  IADD3 R10, P3, PT, R80, R10, RZ ;  /* 0x0000000a500a7210 */ /* 0x000fc80007f7e0ff */
[----:B------:R-:W-:Y:S02]  /*2900*/  LEA.HI.X.SX32 R11, R80, R11, 0x1, P3 ;  /* 0x0000000b500b7211 */ /* 0x000fe400018f0eff */
[----:B------:R-:W-:-:S04]  /*2910*/  LEA R80, P3, R10, UR8, 0x1 ;  /* 0x000000080a507c11 */ /* 0x000fc8000f8608ff */
[----:B------:R-:W-:-:S06]  /*2920*/  LEA.HI.X R81, R10, UR9, R11, 0x1, P3 ;  /* 0x000000090a517c11 */ /* 0x000fcc00098f0c0b */
[----:B------:R-:W5:Y:S03]  /*2930*/  LDG.E.128 R80, desc[UR36][R80.64] ;  /* 0x0000002450507981 */ /* 0x000f66000c1e1d00 */
.L_x_28:
[----:B------:R-:W-:Y:S05]  /*2940*/  BSYNC.RECONVERGENT B2 ;  /* 0x0000000000027941 */ /* 0x000fea0003800200 */
.L_x_27:
[----:B------:R-:W-:Y:S01]  /*2950*/  UISETP.NE.AND UP0, UPT, UR23, URZ, UPT ;  /* 0x000000ff1700728c */ /* 0x000fe2000bf05270 */
[----:B------:R-:W-:-:S08]  /*2960*/  IMAD R116, R5, 0x10, R112 ;  /* 0x0000001005747824 */ /* 0x000fd000078e0270 */
[----:B------:R-:W-:Y:S05]  /*2970*/  BRA.U UP0, `(.L_x_29) ;  /* 0x00000001007c7547 */ /* 0x000fea000b800000 */
        /* <DEDUP_REMOVED lines=10> */
[----:B------:R-:W-:Y:S01]  /*2a20*/  BSSY.RECONVERGENT B2, `(.L_x_29) ;  /* 0x0000014000027945 */ /* 0x000fe20003800200 */
[----:B------:R-:W-:-:S06]  /*2a30*/  HADD2 R83, R83, R51 ;  /* 0x0000003353537230 */ /* 0x000fcc0000000000 */
[----:B--2---:R-:W-:Y:S01]  /*2a40*/  @P5 HMUL2 R80, R80, R8 ;  /* 0x0000000850505232 */ /* 0x004fe20000000000 */
[----:B------:R-:W-:Y:S01]  /*2a50*/  PLOP3.LUT P5, PT, PT, PT, UP0, 0x80, 0x8 ;  /* 0x000000000008781c */ /* 0x000fe20003faf008 */
[----:B------:R-:W-:Y:S02]  /*2a60*/  @P3 HFMA2 R82, R82, R10, -RZ ;  /* 0x0000000a52523231 */ /* 0x000fe400001000ff */
[----:B------:R-:W-:-:S10]  /*2a70*/  @P4 HMUL2 R81, R81, R9 ;  /* 0x0000000951514232 */ /* 0x000fd40000000000 */
[----:B------:R-:W-:Y:S01]  /*2a80*/  @P5 HMUL2 R83, R83, R11 ;  /* 0x0000000b53535232 */ /* 0x000fe20000000000 */
[----:B------:R-:W-:Y:S06]  /*2a90*/  @P2 BRA `(.L_x_30) ;  /* 0x0000000000302947 */ /* 0x000fec0003800000 */
[----:B------:R-:W-:Y:S01]  /*2aa0*/  S2UR UR4, SR_CTAID.Y ;  /* 0x00000000000479c3 */ /* 0x000fe20000002600 */
[----:B------:R-:W-:-:S07]  /*2ab0*/  SHF.L.U32 R104, R104, 0x3, RZ ;  /* 0x0000000368687819 */ /* 0x000fce00000006ff */
[----:B------:R-:W0:Y:S02]  /*2ac0*/  S2UR UR5, SR_CTAID.X ;  /* 0x00000000000579c3 */ /* 0x000e240000002500 */
[----:B0-----:R-:W-:-:S06]  /*2ad0*/  UIMAD UR4, UR4, UR22, UR5 ;  /* 0x00000016040472a4 */ /* 0x001fcc000f8e0205 */
[----:B------:R-:W-:-:S04]  /*2ae0*/  IMAD R8, R5, UR4, RZ ;  /* 0x0000000405087c24 */ /* 0x000fc8000f8e02ff */
[----:B------:R-:W-:Y:S01]  /*2af0*/  IMAD R11, R8, 0x30, RZ ;  /* 0x00000030080b7824 */ /* 0x000fe200078e02ff */
[----:B------:R-:W-:-:S04]  /*2b00*/  SHF.R.S32.HI R8, RZ, 0x1f, R104 ;  /* 0x0000001fff087819 */ /* 0x000fc80000011468 */
[----:B------:R-:W-:-:S04]  /*2b10*/  IADD3 R9, P2, PT, R11, R104, RZ ;  /* 0x000000680b097210 */ /* 0x000fc80007f5e0ff */
[----:B------:R-:W-:Y:S02]  /*2b20*/  LEA.HI.X.SX32 R10, R11, R8, 0x1, P2 ;  /* 0x000000080b0a7211 */ /* 0x000fe400010f0eff */
[----:B------:R-:W-:-:S04]  /*2b30*/  LEA R8, P2, R9, UR8, 0x1 ;  /* 0x0000000809087c11 */ /* 0x000fc8000f8408ff */
[----:B------:R-:W-:-:S05]  /*2b40*/  LEA.HI.X R9, R9, UR9, R10, 0x1, P2 ;  /* 0x0000000909097c11 */ /* 0x000fca00090f0c0a */
[----:B------:R0:W-:Y:S04]  /*2b50*/  STG.E.128 desc[UR36][R8.64], R80 ;  /* 0x0000005008007986 */ /* 0x0001e8000c101d24 */
.L_x_30:
[----:B------:R-:W-:Y:S05]  /*2b60*/  BSYNC.RECONVERGENT B2 ;  /* 0x0000000000027941 */ /* 0x000fea0003800200 */
.L_x_29:
[----:B------:R-:W-:Y:S02]  /*2b70*/  ISETP.GE.AND P2, PT, R116, R111, PT ;  /* 0x0000006f7400720c */ /* 0x000fe40003f46270 */
[----:B------:R-:W-:-:S04]  /*2b80*/  MOV R11, UR42 ;  /* 0x0000002a000b7c02 */ /* 0x000fc80008000f00 */
[----:B------:R-:W-:-:S07]  /*2b90*/  SHF.R.S32.HI R11, RZ, 0x1f, R11 ;  /* 0x0000001fff0b7819 */ /* 0x000fce000001140b */
[----:B0-----:R-:W0:Y:S01]  /*2ba0*/  @!P2 LDC.64 R8, c[0x0][0x3c8] ;  /* 0x0000f200ff08ab82 */ /* 0x001e220000000a00 */
[----:B------:R-:W-:-:S05]  /*2bb0*/  @!P2 IADD3 R10, P3, PT, R110, UR42, RZ ;  /* 0x0000002a6e0aac10 */ /* 0x000fca000ff7e0ff */
[----:B------:R-:W-:Y:S02]  /*2bc0*/  @!P2 IMAD.X R11, RZ, RZ, R11, P3 ;  /* 0x000000ffff0ba224 */ /* 0x000fe400018e060b */
[----:B------:R-:W1:Y:S01]  /*2bd0*/  @!P2 LDC.64 R104, c[0x0][0x3b8] ;  /* 0x0000ee00ff68ab82 */ /* 0x000e620000000a00 */
[----:B0-----:R-:W-:-:S04]  /*2be0*/  @!P2 LEA R8, P3, R10, R8, 0x2 ;  /* 0x000000080a08a211 */ /* 0x001fc800078610ff */
[----:B------:R-:W-:-:S03]  /*2bf0*/  @!P2 LEA.HI.X R9, R10, R9, R11, 0x2, P3 ;  /* 0x000000090a09a211 */ /* 0x000fc600018f140b */
[----:B------:R-:W0:Y:S02]  /*2c00*/  @!P2 LDC R10, c[0x0][0x3f8] ;  /* 0x0000fe00ff0aab82 */ /* 0x000e240000000800 */
[----:B------:R-:W2:Y:S01]  /*2c10*/  @!P2 LDG.E R8, desc[UR36][R8.64] ;  /* 0x000000240808a981 */ /* 0x000ea2000c1e1900 */
[----:B------:R-:W-:Y:S02]  /*2c20*/  @!P2 IMAD R107, R5, UR6, RZ ;  /* 0x00000006056bac24 */ /* 0x000fe4000f8e02ff */
[----:B0-----:R-:W-:-:S04]  /*2c30*/  @!P2 IMAD R11, R10, R5, RZ ;  /* 0x000000050a0ba224 */ /* 0x001fc800078e02ff */
[----:B--2---:R-:W-:Y:S01]  /*2c40*/  @!P2 IMAD R11, R11, R8, RZ ;  /* 0x000000080b0ba224 */ /* 0x004fe200078e02ff */
[----:B------:R-:W-:-:S03]  /*2c50*/  CS2R R8, SRZ ;  /* 0x0000000000087805 */ /* 0x000fc6000001ff00 */
[----:B------:R-:W-:-:S05]  /*2c60*/  @!P2 IMAD R11, R11, 0x30, R116 ;  /* 0x000000300b0ba824 */ /* 0x000fca00078e0274 */
[----:B------:R-:W-:Y:S02]  /*2c70*/  @!P2 SHF.R.S32.HI R10, RZ, 0x1f, R11 ;  /* 0x0000001fff0aa819 */ /* 0x000fe4000001140b */
[----:B------:R-:W-:-:S04]  /*2c80*/  @!P2 IADD3 R106, P3, PT, R107, R11, RZ ;  /* 0x0000000b6b6aa210 */ /* 0x000fc80007f7e0ff */
[----:B------:R-:W-:Y:S02]  /*2c90*/  @!P2 LEA.HI.X.SX32 R107, R107, R10, 0x1, P3 ;  /* 0x0000000a6b6ba211 */ /* 0x000fe400018f0eff */
[----:B------:R-:W-:Y:S02]  /*2ca0*/  CS2R R10, SRZ ;  /* 0x00000000000a7805 */ /* 0x000fe4000001ff00 */
[----:B-1----:R-:W-:-:S04]  /*2cb0*/  @!P2 LEA R104, P3, R106, R104, 0x1 ;  /* 0x000000686a68a211 */ /* 0x002fc800078608ff */
[----:B------:R-:W-:-:S05]  /*2cc0*/  @!P2 LEA.HI.X R105, R106, R105, R107, 0x1, P3 ;  /* 0x000000696a69a211 */ /* 0x000fca00018f0c6b */
[----:B------:R0:W5:Y:S01]  /*2cd0*/  @!P2 LDG.E.128 R8, desc[UR36][R104.64] ;  /* 0x000000246808a981 */ /* 0x000162000c1e1d00 */
[----:B------:R-:W-:-:S09]  /*2ce0*/  UISETP.NE.AND UP0, UPT, UR23, URZ, UPT ;  /* 0x000000ff1700728c */ /* 0x000fd2000bf05270 */
[----:B0-----:R-:W-:Y:S05]  /*2cf0*/  BRA.U UP0, `(.L_x_26) ;  /* 0x0000000100747547 */ /* 0x001fea000b800000 */
[----:B------:R-:W-:-:S13]  /*2d00*/  ISETP.NE.AND P4, PT, R2, RZ, PT ;  /* 0x000000ff0200720c */ /* 0x000fda0003f85270 */
[----:B------:R-:W-:Y:S01]  /*2d10*/  VOTEU.ANY UP0, P4 ;  /* 0x0000000000ff7886 */ /* 0x000fe20002000100 */
[----:B------:R-:W-:-:S13]  /*2d20*/  PLOP3.LUT P2, PT, PT, PT, UP0, 0x80, 0x8 ;  /* 0x000000000008781c */ /* 0x000fda0003f4f008 */
[----:B------:R-:W2:Y:S01]  /*2d30*/  @P2 LDG.E.128 R104, desc[UR36][R114.64+0x20] ;  /* 0x0000202472682981 */ /* 0x000ea2000c1e1d00 */
[----:B------:R-:W-:Y:S01]  /*2d40*/  PLOP3.LUT P5, PT, PT, PT, UP0, 0x80, 0x8 ;  /* 0x000000000008781c */ /* 0x000fe20003faf008 */
[----:B-----5:R-:W-:Y:S01]  /*2d50*/  HADD2 R8, R8, R52 ;  /* 0x0000003408087230 */ /* 0x020fe20000000000 */
[----:B------:R-:W-:Y:S01]  /*2d60*/  PLOP3.LUT P3, PT, PT, PT, UP0, 0x80, 0x8 ;  /* 0x000000000008781c */ /* 0x000fe20003f6f008 */
[----:B------:R-:W-:Y:S01]  /*2d70*/  HFMA2 R10, R10, 1, 1, R54 ;  /* 0x3c003c000a0a7831 */ /* 0x000fe20000000036 */
[----:B------:R-:W-:Y:S01]  /*2d80*/  PLOP3.LUT P4, PT, PT, PT, UP0, 0x80, 0x8 ;  /* 0x000000000008781c */ /* 0x000fe20003f8f008 */
[----:B------:R-:W-:Y:S01]  /*2d90*/  HADD2 R9, R9, R53 ;  /* 0x0000003509097230 */ /* 0x000fe20000000000 */
[----:B------:R-:W-:Y:S01]  /*2da0*/  PLOP3.LUT P2, PT, PT, PT, UP0, 0x80, 0x8 ;  /* 0x000000000008781c */ /* 0x000fe20003f4f008 */
[----:B------:R-:W-:-:S06]  /*2db0*/  HADD2 R11, R11, R55 ;  /* 0x000000370b0b7230 */ /* 0x000fcc0000000000 */
[----:B--2---:R-:W-:Y:S01]  /*2dc0*/  @P5 HFMA2 R8, R8, R104, -RZ ;  /* 0x0000006808085231 */ /* 0x004fe200001000ff */
[----:B------:R-:W-:Y:S01]  /*2dd0*/  ISETP.GE.AND P5, PT, R116, R111, PT ;  /* 0x0000006f7400720c */ /* 0x000fe20003fa6270 */
[----:B------:R-:W-:Y:S02]  /*2de0*/  @P3 HFMA2 R10, R10, R106, -RZ ;  /* 0x0000006a0a0a3231 */ /* 0x000fe400001000ff */
[----:B------:R-:W-:Y:S02]  /*2df0*/  @P4 HMUL2 R9, R9, R105 ;  /* 0x0000006909094232 */ /* 0x000fe40000000000 */
[----:B------:R-:W-:-:S08]  /*2e00*/  @P2 HMUL2 R11, R11, R107 ;  /* 0x0000006b0b0b2232 */ /* 0x000fd00000000000 */
[----:B------:R-:W-:Y:S05]  /*2e10*/  @P5 BRA `(.L_x_26) ;  /* 0x00000000002c5947 */ /* 0x000fea0003800000 */
[----:B------:R-:W-:Y:S08]  /*2e20*/  S2UR UR4, SR_CTAID.Y ;  /* 0x00000000000479c3 */ /* 0x000ff00000002600 */
        /* <DEDUP_REMOVED lines=10> */
.L_x_26:
[----:B------:R-:W-:Y:S05]  /*2ed0*/  BSYNC.RECONVERGENT B1 ;  /* 0x0000000000017941 */ /* 0x000fea0003800200 */
.L_x_25:
[----:B------:R-:W-:Y:S04]  /*2ee0*/  BSSY.RECONVERGENT B1, `(.L_x_31) ;  /* 0x000003b000017945 */ /* 0x000fe80003800200 */
[----:B------:R-:W-:Y:S05]  /*2ef0*/  @P1 BRA `(.L_x_32) ;  /* 0x0000000000e41947 */ /* 0x000fea0003800000 */
[----:B------:R-:W-:Y:S02]  /*2f00*/  IADD3 R116, PT, PT, R110, R5, RZ ;  /* 0x000000056e747210 */ /* 0x000fe40007ffe0ff */
[----:B------:R-:W-:Y:S02]  /*2f10*/  MOV R87, UR42 ;  /* 0x0000002a00577c02 */ /* 0x000fe40008000f00 */
[----:B------:R-:W-:Y:S02]  /*2f20*/  LEA R116, R5, R116, 0x1 ;  /* 0x0000007405747211 */ /* 0x000fe400078e08ff */
[----:B------:R-:W-:-:S03]  /*2f30*/  SHF.R.S32.HI R87, RZ, 0x1f, R87 ;  /* 0x0000001fff577819 */ /* 0x000fc60000011457 */
[----:B------:R-:W-:-:S05]  /*2f40*/  IMAD.SHL.U32 R116, R116, 0x8, RZ ;  /* 0x0000000874747824 */ /* 0x000fca00078e00ff */
[----:B------:R-:W-:-:S13]  /*2f50*/  ISETP.GE.AND P2, PT, R116, R111, PT ;  /* 0x0000006f7400720c */ /* 0x000fda0003f46270 */
[----:B------:R-:W1:Y:S01]  /*2f60*/  @!P2 LDC.64 R84, c[0x0][0x3c8] ;  /* 0x0000f200ff54ab82 */ /* 0x000e620000000a00 */
[----:B------:R-:W-:-:S04]  /*2f70*/  @!P2 IADD3 R86, P3, PT, R110, UR42, RZ ;  /* 0x0000002a6e56ac10 */ /* 0x000fc8000ff7e0ff */
[----:B------:R-:W-:-:S03]  /*2f80*/  @!P2 IADD3.X R87, PT, PT, RZ, R87, RZ, P3, !PT ;  /* 0x00000057ff57a210 */ /* 0x000fc60001ffe4ff */
[----:B0-----:R-:W0:Y:S01]  /*2f90*/  @!P2 LDC.64 R104, c[0x0][0x3b8] ;  /* 0x0000ee00ff68ab82 */ /* 0x001e220000000a00 */
[----:B-1----:R-:W-:-:S04]  /*2fa0*/  @!P2 LEA R84, P3, R86, R84, 0x2 ;  /* 0x000000545654a211 */ /* 0x002fc800078610ff */
[----:B------:R-:W-:-:S03]  /*2fb0*/  @!P2 LEA.HI.X R85, R86, R85, R87, 0x2, P3 ;  /* 0x000000555655a211 */ /* 0x000fc600018f1457 */
[----:B------:R-:W1:Y:S02]  /*2fc0*/  @!P2 LDC R86, c[0x0][0x3f8] ;  /* 0x0000fe00ff56ab82 */ /* 0x000e640000000800 */
[----:B------:R-:W2:Y:S01]  /*2fd0*/  @!P2 LDG.E R84, desc[UR36][R84.64] ;  /* 0x000000245454a981 */ /* 0x000ea2000c1e1900 */
[----:B------:R-:W-:Y:S02]  /*2fe0*/  @!P2 IMAD R107, R5, UR6, RZ ;  /* 0x00000006056bac24 */ /* 0x000fe4000f8e02ff */
[----:B-1----:R-:W-:-:S04]  /*2ff0*/  @!P2 IMAD R87, R86, R5, RZ ;  /* 0x000000055657a224 */ /* 0x002fc800078e02ff */
[----:B--2---:R-:W-:Y:S01]  /*3000*/  @!P2 IMAD R87, R87, R84, RZ ;  /* 0x000000545757a224 */ /* 0x004fe200078e02ff */
[----:B------:R-:W-:-:S03]  /*3010*/  CS2R R84, SRZ ;  /* 0x0000000000547805 */ /* 0x000fc6000001ff00 */
[----:B------:R-:W-:-:S05]  /*3020*/  @!P2 IMAD R87, R87, 0x30, R116 ;  /* 0x000000305757a824 */ /* 0x000fca00078e0274 */
[----:B------:R-:W-:Y:S02]  /*3030*/  @!P2 SHF.R.S32.HI R86, RZ, 0x1f, R87 ;  /* 0x0000001fff56a819 */ /* 0x000fe40000011457 */
[----:B------:R-:W-:-:S04]  /*3040*/  @!P2 IADD3 R106, P3, PT, R107, R87, RZ ;  /* 0x000000576b6aa210 */ /* 0x000fc80007f7e0ff */
[----:B------:R-:W-:Y:S02]  /*3050*/  @!P2 LEA.HI.X.SX32 R107, R107, R86, 0x1, P3 ;  /* 0x000000566b6ba211 */ /* 0x000fe400018f0eff */
[----:B------:R-:W-:Y:S02]  /*3060*/  CS2R R86, SRZ ;  /* 0x0000000000567805 */ /* 0x000fe4000001ff00 */
[----:B0-----:R-:W-:-:S04]  /*3070*/  @!P2 LEA R104, P3, R106, R104, 0x1 ;  /* 0x000000686a68a211 */ /* 0x001fc800078608ff */
        /* <DEDUP_REMOVED lines=33> */
.L_x_32:
[----:B------:R-:W-:Y:S05]  /*3290*/  BSYNC.RECONVERGENT B1 ;  /* 0x0000000000017941 */ /* 0x000fea0003800200 */
.L_x_31:
[----:B------:R-:W-:Y:S01]  /*32a0*/  BSSY.RECONVERGENT B1, `(.L_x_33) ;  /* 0x0000038000017945 */ /* 0x000fe20003800200 */
[----:B------:R-:W-:-:S03]  /*32b0*/  IMAD R112, R5, 0x20, R112 ;  /* 0x0000002005707824 */ /* 0x000fc600078e0270 */
[----:B------:R-:W-:Y:S05]  /*32c0*/  @P1 BRA `(.L_x_34) ;  /* 0x0000000000d41947 */ /* 0x000fea0003800000 */
[----:B------:R-:W-:Y:S02]  /*32d0*/  ISETP.GE.AND P2, PT, R112, R111, PT ;  /* 0x0000006f7000720c */ /* 0x000fe40003f46270 */
[----:B------:R-:W-:-:S04]  /*32e0*/  MOV R91, UR42 ;  /* 0x0000002a005b7c02 */ /* 0x000fc80008000f00 */
[----:B------:R-:W-:-:S07]  /*32f0*/  SHF.R.S32.HI R91, RZ, 0x1f, R91 ;  /* 0x0000001fff5b7819 */ /* 0x000fce000001145b */
[----:B------:R-:W2:Y:S01]  /*3300*/  @!P2 LDC.64 R88, c[0x0][0x3c8] ;  /* 0x0000f200ff58ab82 */ /* 0x000ea20000000a00 */
[----:B------:R-:W-:-:S04]  /*3310*/  @!P2 IADD3 R90, P3, PT, R110, UR42, RZ ;  /* 0x0000002a6e5aac10 */ /* 0x000fc8000ff7e0ff */
[----:B------:R-:W-:-:S03]  /*3320*/  @!P2 IADD3.X R91, PT, PT, RZ, R91, RZ, P3, !PT ;  /* 0x0000005bff5ba210 */ /* 0x000fc60001ffe4ff */
[----:B01----:R-:W0:Y:S01]  /*3330*/  @!P2 LDC.64 R104, c[0x0][0x3b8] ;  /* 0x0000ee00ff68ab82 */ /* 0x003e220000000a00 */
[----:B--2---:R-:W-:-:S04]  /*3340*/  @!P2 LEA R88, P3, R90, R88, 0x2 ;  /* 0x000000585a58a211 */ /* 0x004fc800078610ff */
        /* <DEDUP_REMOVED lines=16> */
[----:B--2---:R-:W-:Y:S05]  /*3450*/  BRA.U UP0, `(.L_x_34) ;  /* 0x0000000100707547 */ /* 0x004fea000b800000 */
        /* <DEDUP_REMOVED lines=9> */
[----:B------:R-:W-:Y:S02]  /*34f0*/  HADD2 R89, R89, R61 ;  /* 0x0000003d59597230 */ /* 0x000fe40000000000 */
[----:B------:R-:W-:-:S06]  /*3500*/  HADD2 R91, R91, R63 ;  /* 0x0000003f5b5b7230 */ /* 0x000fcc0000000000 */
[----:B--2---:R-:W-:Y:S01]  /*3510*/  @P5 HFMA2 R88, R88, R104, -RZ ;  /* 0x0000006858585231 */ /* 0x004fe200001000ff */
[----:B------:R-:W-:Y:S01]  /*3520*/  PLOP3.LUT P5, PT, PT, PT, UP0, 0x80, 0x8 ;  /* 0x000000000008781c */ /* 0x000fe20003faf008 */
[----:B------:R-:W-:Y:S02]  /*3530*/  @P3 HFMA2 R90, R90, R106, -RZ ;  /* 0x0000006a5a5a3231 */ /* 0x000fe400001000ff */
[----:B------:R-:W-:-:S10]  /*3540*/  @P4 HMUL2 R89, R89, R105 ;  /* 0x0000006959594232 */ /* 0x000fd40000000000 */
[----:B------:R-:W-:Y:S01]  /*3550*/  @P5 HMUL2 R91, R91, R107 ;  /* 0x0000006b5b5b5232 */ /* 0x000fe20000000000 */
[----:B------:R-:W-:Y:S06]  /*3560*/  @P2 BRA `(.L_x_34) ;  /* 0x00000000002c2947 */ /* 0x000fec0003800000 */
        /* <DEDUP_REMOVED lines=11> */
.L_x_34:
[----:B------:R-:W-:Y:S05]  /*3620*/  BSYNC.RECONVERGENT B1 ;  /* 0x0000000000017941 */ /* 0x000fea0003800200 */
.L_x_33:
[----:B------:R-:W-:Y:S01]  /*3630*/  IMAD.IADD R112, R110, 0x1, R5 ;  /* 0x000000016e707824 */ /* 0x000fe200078e0205 */
[----:B------:R-:W-:Y:S04]  /*3640*/  BSSY.RECONVERGENT B1, `(.L_x_35) ;  /* 0x000003a000017945 */ /* 0x000fe80003800200 */
[----:B------:R-:W-:Y:S01]  /*3650*/  LEA R116, R5, R112, 0x2 ;  /* 0x0000007005747211 */ /* 0x000fe200078e10ff */
[----:B------:R-:W-:Y:S06]  /*3660*/  @P1 BRA `(.L_x_36) ;  /* 0x0000000000dc1947 */ /* 0x000fec0003800000 */
[----:B------:R-:W-:Y:S01]  /*3670*/  SHF.L.U32 R116, R116, 0x3, RZ ;  /* 0x0000000374747819 */ /* 0x000fe200000006ff */
[----:B------:R-:W-:-:S03]  /*3680*/  IMAD.U32 R95, RZ, RZ, UR42 ;  /* 0x0000002aff5f7e24 */ /* 0x000fc6000f8e00ff */
[----:B------:R-:W-:Y:S02]  /*3690*/  ISETP.GE.AND P2, PT, R116, R111, PT ;  /* 0x0000006f7400720c */ /* 0x000fe40003f46270 */
[----:B------:R-:W-:-:S11]  /*36a0*/  SHF.R.S32.HI R95, RZ, 0x1f, R95 ;  /* 0x0000001fff5f7819 */ /* 0x000fd6000001145f */
[----:B------:R-:W3:Y:S01]  /*36b0*/  @!P2 LDC.64 R92, c[0x0][0x3c8] ;  /* 0x0000f200ff5cab82 */ /* 0x000ee20000000a00 */
[----:B------:R-:W-:-:S04]  /*36c0*/  @!P2 IADD3 R94, P3, PT, R110, UR42, RZ ;  /* 0x0000002a6e5eac10 */ /* 0x000fc8000ff7e0ff */
[----:B------:R-:W-:-:S03]  /*36d0*/  @!P2 IADD3.X R95, PT, PT, RZ, R95, RZ, P3, !PT ;  /* 0x0000005fff5fa210 */ /* 0x000fc60001ffe4ff */
[----:B012---:R-:W0:Y:S01]  /*36e0*/  @!P2 LDC.64 R104, c[0x0][0x3b8] ;  /* 0x0000ee00ff68ab82 */ /* 0x007e220000000a00 */
[----:B---3--:R-:W-:-:S04]  /*36f0*/  @!P2 LEA R92, P3, R94, R92, 0x2 ;  /* 0x0000005c5e5ca211 */ /* 0x008fc800078610ff */
        /* <DEDUP_REMOVED lines=16> */
[----:B---3--:R-:W-:Y:S05]  /*3800*/  BRA.U UP0, `(.L_x_36) ;  /* 0x0000000100747547 */ /* 0x008fea000b800000 */
        /* <DEDUP_REMOVED lines=29> */
.L_x_36:
[----:B------:R-:W-:Y:S05]  /*39e0*/  BSYNC.RECONVERGENT B1 ;  /* 0x0000000000017941 */ /* 0x000fea0003800200 */
.L_x_35:
[----:B------:R-:W-:Y:S01]  /*39f0*/  LEA R116, R5, R112, 0x2 ;  /* 0x0000007005747211 */ /* 0x000fe200078e10ff */
[----:B------:R-:W-:Y:S04]  /*3a00*/  BSSY.RECONVERGENT B1, `(.L_x_37) ;  /* 0x000003a000017945 */ /* 0x000fe80003800200 */
[----:B------:R-:W-:Y:S01]  /*3a10*/  IMAD.IADD R116, R116, 0x1, R5 ;  /* 0x0000000174747824 */ /* 0x000fe200078e0205 */
[----:B------:R-:W-:Y:S06]  /*3a20*/  @P1 BRA `(.L_x_38) ;  /* 0x0000000000dc1947 */ /* 0x000fec0003800000 */
[----:B------:R-:W-:Y:S02]  /*3a30*/  SHF.L.U32 R116, R116, 0x3, RZ ;  /* 0x0000000374747819 */ /* 0x000fe400000006ff */
[----:B------:R-:W-:Y:S02]  /*3a40*/  MOV R99, UR42 ;  /* 0x0000002a00637c02 */ /* 0x000fe40008000f00 */
[----:B------:R-:W-:Y:S02]  /*3a50*/  ISETP.GE.AND P2, PT, R116, R111, PT ;  /* 0x0000006f7400720c */ /* 0x000fe40003f46270 */
[----:B------:R-:W-:-:S11]  /*3a60*/  SHF.R.S32.HI R99, RZ, 0x1f, R99 ;  /* 0x0000001fff637819 */ /* 0x000fd60000011463 */
[----:B------:R-:W4:Y:S01]  /*3a70*/  @!P2 LDC.64 R96, c[0x0][0x3c8] ;  /* 0x0000f200ff60ab82 */ /* 0x000f220000000a00 */
[----:B------:R-:W-:-:S05]  /*3a80*/  @!P2 IADD3 R98, P3, PT, R110, UR42, RZ ;  /* 0x0000002a6e62ac10 */ /* 0x000fca000ff7e0ff */
[----:B------:R-:W-:Y:S02]  /*3a90*/  @!P2 IMAD.X R99, RZ, RZ, R99, P3 ;  /* 0x000000ffff63a224 */ /* 0x000fe400018e0663 */
[----:B0123--:R-:W0:Y:S01]  /*3aa0*/  @!P2 LDC.64 R104, c[0x0][0x3b8] ;  /* 0x0000ee00ff68ab82 */ /* 0x00fe220000000a00 */
[----:B----4-:R-:W-:-:S04]  /*3ab0*/  @!P2 LEA R96, P3, R98, R96, 0x2 ;  /* 0x000000606260a211 */ /* 0x010fc800078610ff */
        /* <DEDUP_REMOVED lines=46> */
.L_x_38:
[----:B------:R-:W-:Y:S05]  /*3da0*/  BSYNC.RECONVERGENT B1 ;  /* 0x0000000000017941 */ /* 0x000fea0003800200 */
.L_x_37:
[----:B------:R-:W-:Y:S04]  /*3db0*/  BSSY.RECONVERGENT B1, `(.L_x_39) ;  /* 0x000003c000017945 */ /* 0x000fe80003800200 */
[----:B------:R-:W-:Y:S05]  /*3dc0*/  @P1 BRA `(.L_x_40) ;  /* 0x0000000000e81947 */ /* 0x000fea0003800000 */
[----:B------:R-:W-:Y:S02]  /*3dd0*/  LEA R112, R5, R112, 0x2 ;  /* 0x0000007005707211 */ /* 0x000fe400078e10ff */
[----:B------:R-:W-:Y:S02]  /*3de0*/  MOV R103, UR42 ;  /* 0x0000002a00677c02 */ /* 0x000fe40008000f00 */
[----:B------:R-:W-:Y:S02]  /*3df0*/  IADD3 R112, PT, PT, R112, R5, RZ ;  /* 0x0000000570707210 */ /* 0x000fe40007ffe0ff */
[----:B------:R-:W-:-:S03]  /*3e00*/  SHF.R.S32.HI R103, RZ, 0x1f, R103 ;  /* 0x0000001fff677819 */ /* 0x000fc60000011467 */
[----:B------:R-:W-:-:S05]  /*3e10*/  IMAD.IADD R112, R112, 0x1, R5 ;  /* 0x0000000170707824 */ /* 0x000fca00078e0205 */
[----:B------:R-:W-:-:S04]  /*3e20*/  SHF.L.U32 R112, R112, 0x3, RZ ;  /* 0x0000000370707819 */ /* 0x000fc800000006ff */
[----:B------:R-:W-:-:S13]  /*3e30*/  ISETP.GE.AND P2, PT, R112, R111, PT ;  /* 0x0000006f7000720c */ /* 0x000fda0003f46270 */
[----:B------:R-:W4:Y:S01]  /*3e40*/  @!P2 LDC.64 R100, c[0x0][0x3c8] ;  /* 0x0000f200ff64ab82 */ /* 0x000f220000000a00 */
[----:B------:R-:W-:-:S05]  /*3e50*/  @!P2 IADD3 R110, P3, PT, R110, UR42, RZ ;  /* 0x0000002a6e6eac10 */ /* 0x000fca000ff7e0ff */
[----:B------:R-:W-:Y:S02]  /*3e60*/  @!P2 IMAD.X R103, RZ, RZ, R103, P3 ;  /* 0x000000ffff67a224 */ /* 0x000fe400018e0667 */
[----:B0123--:R-:W0:Y:S01]  /*3e70*/  @!P2 LDC R104, c[0x0][0x3f8] ;  /* 0x0000fe00ff68ab82 */ /* 0x00fe220000000800 */
[----:B----4-:R-:W-:-:S04]  /*3e80*/  @!P2 LEA R102, P3, R110, R100, 0x2 ;  /* 0x000000646e66a211 */ /* 0x010fc800078610ff */
[----:B------:R-:W-:-:S03]  /*3e90*/  @!P2 LEA.HI.X R103, R110, R101, R103, 0x2, P3 ;  /* 0x000000656e67a211 */ /* 0x000fc600018f1467 */
[----:B------:R-:W1:Y:S02]  /*3ea0*/  @!P2 LDC.64 R100, c[0x0][0x3b8] ;  /* 0x0000ee00ff64ab82 */ /* 0x000e640000000a00 */
[----:B------:R-:W2:Y:S01]  /*3eb0*/  @!P2 LDG.E R102, desc[UR36][R102.64] ;  /* 0x000000246666a981 */ /* 0x000ea2000c1e1900 */
[----:B0-----:R-:W-:Y:S02]  /*3ec0*/  @!P2 IMAD R105, R104, R5, RZ ;  /* 0x000000056869a224 */ /* 0x001fe400078e02ff */
[----:B------:R-:W-:Y:S02]  /*3ed0*/  @!P2 IMAD R106, R5, UR6, RZ ;  /* 0x00000006056aac24 */ /* 0x000fe4000f8e02ff */
[----:B--2---:R-:W-:Y:S01]  /*3ee0*/  @!P2 IMAD R105, R105, R102, RZ ;  /* 0x000000666969a224 */ /* 0x004fe200078e02ff */
[----:B------:R-:W-:-:S03]  /*3ef0*/  CS2R R102, SRZ ;  /* 0x0000000000667805 */ /* 0x000fc6000001ff00 */
[----:B------:R-:W-:-:S05]  /*3f00*/  @!P2 IMAD R105, R105, 0x30, R112 ;  /* 0x000000306969a824 */ /* 0x000fca00078e0270 */
[----:B------:R-:W-:Y:S02]  /*3f10*/  @!P2 SHF.R.S32.HI R104, RZ, 0x1f, R105 ;  /* 0x0000001fff68a819 */ /* 0x000fe40000011469 */
[----:B------:R-:W-:-:S04]  /*3f20*/  @!P2 IADD3 R105, P3, PT, R106, R105, RZ ;  /* 0x000000696a69a210 */ /* 0x000fc80007f7e0ff */
[----:B------:R-:W-:Y:S02]  /*3f30*/  @!P2 LEA.HI.X.SX32 R106, R106, R104, 0x1, P3 ;  /* 0x000000686a6aa211 */ /* 0x000fe400018f0eff */
[----:B-1----:R-:W-:-:S04]  /*3f40*/  @!P2 LEA R104, P3, R105, R100, 0x1 ;  /* 0x000000646968a211 */ /* 0x002fc800078608ff */
[----:B------:R-:W-:Y:S02]  /*3f50*/  @!P2 LEA.HI.X R105, R105, R101, R106, 0x1, P3 ;  /* 0x000000656969a211 */ /* 0x000fe400018f0c6a */
[----:B------:R-:W-:-:S06]  /*3f60*/  CS2R R100, SRZ ;  /* 0x0000000000647805 */ /* 0x000fcc000001ff00 */
[----:B------:R0:W5:Y:S01]  /*3f70*/  @!P2 LDG.E.128 R100, desc[UR36][R104.64] ;  /* 0x000000246864a981 */ /* 0x000162000c1e1d00 */
[----:B------:R-:W-:-:S09]  /*3f80*/  UISETP.NE.AND UP0, UPT, UR23, URZ, UPT ;  /* 0x000000ff1700728c */ /* 0x000fd2000bf05270 */
[----:B0-----:R-:W-:Y:S05]  /*3f90*/  BRA.U UP0, `(.L_x_40) ;  /* 0x0000000100747547 */ /* 0x001fea000b800000 */
[----:B------:R-:W-:Y:S01]  /*3fa0*/  ISETP.NE.AND P4, PT, R2, RZ, PT ;  /* 0x000000ff0200720c */ /* 0x000fe20003f85270 */
[----:B------:R-:W0:Y:S01]  /*3fb0*/  @!P2 S2R R110, SR_CTAID.Y ;  /* 0x00000000006ea919 */ /* 0x000e220000002600 */
[----:B------:R-:W0:Y:S11]  /*3fc0*/  @!P2 LDC R113, c[0x0][0x3f8] ;  /* 0x0000fe00ff71ab82 */ /* 0x000e360000000800 */
[----:B------:R-:W-:Y:S01]  /*3fd0*/  VOTEU.ANY UP0, P4 ;  /* 0x0000000000ff7886 */ /* 0x000fe20002000100 */
[----:B------:R-:W-:-:S13]  /*3fe0*/  PLOP3.LUT P3, PT, PT, PT, UP0, 0x80, 0x8 ;  /* 0x000000000008781c */ /* 0x000fda0003f6f008 */
[----:B------:R-:W2:Y:S01]  /*3ff0*/  @P3 LDG.E.128 R104, desc[UR36][R114.64+0x70] ;  /* 0x0000702472683981 */ /* 0x000ea2000c1e1d00 */
[----:B------:R-:W-:Y:S01]  /*4000*/  PLOP3.LUT P3, PT, PT, PT, UP0, 0x80, 0x8 ;  /* 0x000000000008781c */ /* 0x000fe20003f6f008 */
[----:B-----5:R-:W-:Y:S01]  /*4010*/  HFMA2 R101, R101, 1, 1, R73 ;  /* 0x3c003c0065657831 */ /* 0x020fe20000000049 */
[----:B------:R-:W-:Y:S01]  /*4020*/  PLOP3.LUT P4, PT, PT, PT, UP0, 0x80, 0x8 ;  /* 0x000000000008781c */ /* 0x000fe20003f8f008 */
[----:B------:R-:W0:Y:S01]  /*4030*/  @!P2 S2R R111, SR_CTAID.X ;  /* 0x00000000006fa919 */ /* 0x000e220000002500 */
[----:B------:R-:W-:Y:S02]  /*4040*/  HADD2 R100, R100, R72 ;  /* 0x0000004864647230 */ /* 0x000fe40000000000 */
[----:B------:R-:W-:Y:S02]  /*4050*/  HFMA2 R103, R103, 1, 1, R75 ;  /* 0x3c003c0067677831 */ /* 0x000fe4000000004b */
[----:B------:R-:W-:Y:S02]  /*4060*/  HADD2 R102, R102, R74 ;  /* 0x0000004a66667230 */ /* 0x000fe40000000000 */
[----:B0-----:R-:W-:-:S02]  /*4070*/  @!P2 IMAD R116, R110, R113, R111 ;  /* 0x000000716e74a224 */ /* 0x001fc400078e026f */
[----:B------:R-:W0:Y:S02]  /*4080*/  @!P2 LDC.64 R110, c[0x0][0x3b8] ;  /* 0x0000ee00ff6eab82 */ /* 0x000e240000000a00 */
[----:B------:R-:W-:Y:S01]  /*4090*/  @!P2 IMAD R116, R116, R5, RZ ;  /* 0x000000057474a224 */ /* 0x000fe200078e02ff */
[----:B------:R-:W-:-:S03]  /*40a0*/  @!P2 SHF.R.S32.HI R5, RZ, 0x1f, R112 ;  /* 0x0000001fff05a819 */ /* 0x000fc60000011470 */
[----:B------:R-:W-:-:S05]  /*40b0*/  @!P2 IMAD R116, R116, 0x30, RZ ;  /* 0x000000307474a824 */ /* 0x000fca00078e02ff */
[----:B------:R-:W-:-:S04]  /*40c0*/  @!P2 IADD3 R112, P5, PT, R116, R112, RZ ;  /* 0x000000707470a210 */ /* 0x000fc80007fbe0ff */
[----:B------:R-:W-:Y:S02]  /*40d0*/  @!P2 LEA.HI.X.SX32 R5, R116, R5, 0x1, P5 ;  /* 0x000000057405a211 */ /* 0x000fe400028f0eff */
[----:B0-----:R-:W-:-:S04]  /*40e0*/  @!P2 LEA R110, P5, R112, R110, 0x1 ;  /* 0x0000006e706ea211 */ /* 0x001fc800078a08ff */
[----:B------:R-:W-:Y:S01]  /*40f0*/  @!P2 LEA.HI.X R111, R112, R111, R5, 0x1, P5 ;  /* 0x0000006f706fa211 */ /* 0x000fe200028f0c05 */
[----:B--2---:R-:W-:Y:S01]  /*4100*/  @P3 HMUL2 R100, R100, R104 ;  /* 0x0000006864643232 */ /* 0x004fe20000000000 */
[----:B------:R-:W-:Y:S01]  /*4110*/  PLOP3.LUT P3, PT, PT, PT, UP0, 0x80, 0x8 ;  /* 0x000000000008781c */ /* 0x000fe20003f6f008 */
[----:B------:R-:W-:Y:S01]  /*4120*/  @P4 HFMA2 R101, R101, R105, -RZ ;  /* 0x0000006965654231 */ /* 0x000fe200001000ff */
[----:B------:R-:W-:-:S11]  /*4130*/  PLOP3.LUT P4, PT, PT, PT, UP0, 0x80, 0x8 ;  /* 0x000000000008781c */ /* 0x000fd60003f8f008 */
[----:B------:R-:W-:Y:S02]  /*4140*/  @P3 HFMA2 R103, R103, R107, -RZ ;  /* 0x0000006b67673231 */ /* 0x000fe400001000ff */
[----:B------:R-:W-:-:S05]  /*4150*/  @P4 HMUL2 R102, R102, R106 ;  /* 0x0000006a66664232 */ /* 0x000fca0000000000 */
[----:B------:R0:W-:Y:S02]  /*4160*/  @!P2 STG.E.128 desc[UR36][R110.64], R100 ;  /* 0x000000646e00a986 */ /* 0x0001e4000c101d24 */
.L_x_40:
[----:B------:R-:W-:Y:S05]  /*4170*/  BSYNC.RECONVERGENT B1 ;  /* 0x0000000000017941 */ /* 0x000fea0003800200 */
.L_x_39:
[----:B------:R-:W-:Y:S04]  /*4180*/  BSSY.RECONVERGENT B1, `(.L_x_41) ;  /* 0x0000042000017945 */ /* 0x000fe80003800200 */
[----:B------:R-:W-:Y:S05]  /*4190*/  @P1 BRA `(.L_x_42) ;  /* 0x0000000400001947 */ /* 0x000fea0003800000 */
[----:B------:R-:W-:Y:S02]  /*41a0*/  ISETP.NE.U32.AND P1, PT, RZ, UR14, PT ;  /* 0x0000000eff007c0c */ /* 0x000fe4000bf25070 */
[----:B------:R-:W-:Y:S02]  /*41b0*/  ISETP.NE.U32.AND P2, PT, RZ, UR12, PT ;  /* 0x0000000cff007c0c */ /* 0x000fe4000bf45070 */
[----:B------:R-:W-:Y:S02]  /*41c0*/  ISETP.NE.AND.EX P1, PT, RZ, UR15, PT, P1 ;  /* 0x0000000fff007c0c */ /* 0x000fe4000bf25310 */
[----:B------:R-:W-:-:S11]  /*41d0*/  ISETP.NE.AND.EX P2, PT, RZ, UR13, PT, P2 ;  /* 0x0000000dff007c0c */ /* 0x000fd6000bf45320 */
[----:B------:R-:W4:Y:S01]  /*41e0*/  @P1 S2R R5, SR_CTAID.X ;  /* 0x0000000000051919 */ /* 0x000f220000002500 */
[----:B0123--:R-:W4:Y:S08]  /*41f0*/  @P1 LDC.64 R104, c[0x0][0x448] ;  /* 0x00011200ff681b82 */ /* 0x00ff300000000a00 */
[----:B------:R-:W0:Y:S01]  /*4200*/  @P2 LDC.64 R106, c[0x0][0x438] ;  /* 0x00010e00ff6a2b82 */ /* 0x000e220000000a00 */
[----:B----4-:R-:W-:-:S04]  /*4210*/  @P1 IMAD.WIDE.U32 R104, R5, 0x2, R104 ;  /* 0x0000000205681825 */ /* 0x010fc800078e0068 */
[----:B0-----:R-:W-:Y:S02]  /*4220*/  @P2 IMAD.WIDE R106, R7, 0x2, R106 ;  /* 0x00000002076a2825 */ /* 0x001fe400078e026a */
[----:B------:R-:W2:Y:S04]  /*4230*/  @P1 LDG.E.U16 R104, desc[UR36][R104.64] ;  /* 0x0000002468681981 */ /* 0x000ea8000c1e1500 */
[----:B------:R0:W3:Y:S02]  /*4240*/  @P2 LDG.E.U16 R5, desc[UR36][R106.64] ;  /* 0x000000246a052981 */ /* 0x0000e4000c1e1500 */
[----:B0----5:R-:W-:Y:S02]  /*4250*/  HFMA2 R107, R13, R77, -RZ ;  /* 0x0000004d0d6b7231 */ /* 0x021fe400001000ff */
[----:B------:R-:W-:-:S02]  /*4260*/  HMUL2 R105, R12, R76 ;  /* 0x0000004c0c697232 */ /* 0x000fc40000000000 */
[----:B------:R-:W-:Y:S02]  /*4270*/  HFMA2 R107, R17, R81, R107 ;  /* 0x00000051116b7231 */ /* 0x000fe4000000006b */
[----:B------:R-:W-:Y:S02]  /*4280*/  HFMA2 R111, R16, R80, R105 ;  /* 0x00000050106f7231 */ /* 0x000fe40000000069 */
[----:B------:R-:W-:Y:S02]  /*4290*/  HFMA2 R107, R21, R9, R107 ;  /* 0x00000009156b7231 */ /* 0x000fe4000000006b */
[----:B------:R-:W-:Y:S02]  /*42a0*/  HMUL2 R110, R14, R78 ;  /* 0x0000004e0e6e7232 */ /* 0x000fe40000000000 */
[----:B------:R-:W-:Y:S02]  /*42b0*/  HMUL2 R105, R15, R79 ;  /* 0x0000004f0f697232 */ /* 0x000fe40000000000 */
[----:B------:R-:W-:-:S02]  /*42c0*/  HFMA2 R106, R25, R85, R107 ;  /* 0x00000055196a7231 */ /* 0x000fc4000000006b */
[----:B------:R-:W-:Y:S02]  /*42d0*/  HFMA2 R105, R19, R83, R105 ;  /* 0x0000005313697231 */ /* 0x000fe40000000069 */
[----:B------:R-:W-:Y:S02]  /*42e0*/  HFMA2 R110, R18, R82, R110 ;  /* 0x00000052126e7231 */ /* 0x000fe4000000006e */
[----:B------:R-:W-:Y:S02]  /*42f0*/  HFMA2 R107, R23, R11, R105 ;  /* 0x0000000b176b7231 */ /* 0x000fe40000000069 */
[----:B------:R-:W-:Y:S01]  /*4300*/  HFMA2 R111, R20, R8, R111 ;  /* 0x00000008146f7231 */ /* 0x000fe2000000006f */
[----:B------:R-:W0:Y:S01]  /*4310*/  @P1 LDC R105, c[0x0][0x408] ;  /* 0x00010200ff691b82 */ /* 0x000e220000000800 */
[----:B------:R-:W-:Y:S02]  /*4320*/  HFMA2 R112, R29, R89, R106 ;  /* 0x000000591d707231 */ /* 0x000fe4000000006a */
[----:B------:R-:W-:-:S02]  /*4330*/  HFMA2 R110, R22, R10, R110 ;  /* 0x0000000a166e7231 */ /* 0x000fc4000000006e */
[----:B------:R-:W-:Y:S02]  /*4340*/  HFMA2 R107, R27, R87, R107 ;  /* 0x000000571b6b7231 */ /* 0x000fe4000000006b */
[----:B------:R-:W-:Y:S02]  /*4350*/  HFMA2 R111, R24, R84, R111 ;  /* 0x00000054186f7231 */ /* 0x000fe4000000006f */
[----:B------:R-:W-:Y:S01]  /*4360*/  HFMA2 R112, R33, R93, R112 ;  /* 0x0000005d21707231 */ /* 0x000fe20000000070 */
[----:B------:R-:W0:Y:S01]  /*4370*/  @P1 LDC R106, c[0x0][0x430] ;  /* 0x00010c00ff6a1b82 */ /* 0x000e220000000800 */
[----:B------:R-:W-:Y:S02]  /*4380*/  HFMA2 R110, R26, R86, R110 ;  /* 0x000000561a6e7231 */ /* 0x000fe4000000006e */
[----:B------:R-:W-:Y:S02]  /*4390*/  HFMA2 R111, R28, R88, R111 ;  /* 0x000000581c6f7231 */ /* 0x000fe4000000006f */
[----:B------:R-:W-:-:S02]  /*43a0*/  HFMA2 R107, R31, R91, R107 ;  /* 0x0000005b1f6b7231 */ /* 0x000fc4000000006b */
[----:B------:R-:W-:Y:S02]  /*43b0*/  HFMA2 R112, R37, R97, R112 ;  /* 0x0000006125707231 */ /* 0x000fe40000000070 */
[----:B------:R-:W-:Y:S02]  /*43c0*/  HFMA2 R110, R30, R90, R110 ;  /* 0x0000005a1e6e7231 */ /* 0x000fe4000000006e */
[----:B------:R-:W-:Y:S02]  /*43d0*/  HFMA2 R107, R35, R95, R107 ;  /* 0x0000005f236b7231 */ /* 0x000fe4000000006b */
[----:B------:R-:W-:Y:S02]  /*43e0*/  HFMA2 R111, R32, R92, R111 ;  /* 0x0000005c206f7231 */ /* 0x000fe4000000006f */
[----:B------:R-:W-:Y:S02]  /*43f0*/  HFMA2 R112, R41, R101, R112 ;  /* 0x0000006529707231 */ /* 0x000fe40000000070 */
[----:B------:R-:W-:-:S02]  /*4400*/  HFMA2 R110, R34, R94, R110 ;  /* 0x0000005e226e7231 */ /* 0x000fc4000000006e */
[----:B------:R-:W-:Y:S02]  /*4410*/  HFMA2 R111, R36, R96, R111 ;  /* 0x00000060246f7231 */ /* 0x000fe4000000006f */
[----:B------:R-:W-:Y:S02]  /*4420*/  HFMA2 R107, R39, R99, R107 ;  /* 0x00000063276b7231 */ /* 0x000fe4000000006b */
[----:B------:R-:W-:Y:S02]  /*4430*/  HFMA2 R111, R40, R100, R111 ;  /* 0x00000064286f7231 */ /* 0x000fe4000000006f */
[----:B------:R-:W-:Y:S02]  /*4440*/  HFMA2 R110, R38, R98, R110 ;  /* 0x00000062266e7231 */ /* 0x000fe4000000006e */
[----:B------:R-:W-:Y:S02]  /*4450*/  HADD2 R111, R111, R112 ;  /* 0x000000706f6f7230 */ /* 0x000fe40000000000 */
[----:B------:R-:W-:-:S02]  /*4460*/  HFMA2 R110, R42, R102, R110 ;  /* 0x000000662a6e7231 */ /* 0x000fc4000000006e */
[----:B------:R-:W-:Y:S02]  /*4470*/  HFMA2 R107, R43, R103, R107 ;  /* 0x000000672b6b7231 */ /* 0x000fe4000000006b */
[----:B------:R-:W-:Y:S01]  /*4480*/  HADD2 R110, R111, R110 ;  /* 0x0000006e6f6e7230 */ /* 0x000fe20000000000 */
[----:B0-----:R-:W-:-:S03]  /*4490*/  @P1 IADD3 R105, PT, PT, R105, R106, RZ ;  /* 0x0000006a69691210 */ /* 0x001fc60007ffe0ff */
[----:B------:R-:W-:Y:S01]  /*44a0*/  HFMA2 R107, R110, 1, 1, R107 ;  /* 0x3c003c006e6b7831 */ /* 0x000fe2000000006b */
[----:B------:R-:W-:-:S04]  /*44b0*/  IADD3 R106, PT, PT, R109, -0x1, RZ ;  /* 0xffffffff6d6a7810 */ /* 0x000fc80007ffe0ff */
[----:B------:R-:W-:Y:S01]  /*44c0*/  @P1 ISETP.GE.AND P3, PT, R106, R105, PT ;  /* 0x000000696a00120c */ /* 0x000fe20003f66270 */
[--C-:B------:R-:W-:Y:S02]  /*44d0*/  HADD2.F32 R105, -RZ, R107.reuse.H0_H0 ;  /* 0x2000006bff697230 */ /* 0x100fe40000004100 */
[----:B------:R-:W-:Y:S01]  /*44e0*/  HADD2.F32 R106, -RZ, R107.H1_H1 ;  /* 0x3000006bff6a7230 */ /* 0x000fe20000004100 */
[----:B------:R-:W-:-:S04]  /*44f0*/  @P1 SEL R110, RZ, UR39, P3 ;  /* 0x00000027ff6e1c07 */ /* 0x000fc80009800000 */
[----:B------:R-:W-:Y:S01]  /*4500*/  FADD.FTZ R105, R105, R106 ;  /* 0x0000006a69697221 */ /* 0x000fe20000010000 */
[----:B------:R-:W-:-:S03]  /*4510*/  @P1 IADD3 R110, PT, PT, R109, -UR45, R110 ;  /* 0x8000002d6d6e1c10 */ /* 0x000fc6000fffe06e */
[----:B------:R-:W-:Y:S01]  /*4520*/  FMUL.FTZ R105, R105, UR24 ;  /* 0x0000001869697c20 */ /* 0x000fe20008410000 */
[----:B------:R-:W-:Y:S01]  /*4530*/  @P1 I2FP.F32.S32 R110, R110 ;  /* 0x0000006e006e1245 */ /* 0x000fe20000201400 */
[----:B--2---:R-:W-:Y:S02]  /*4540*/  @P1 HADD2.F32 R104, -RZ, R104.H0_H0 ;  /* 0x20000068ff681230 */ /* 0x004fe40000004100 */
[----:B---3--:R-:W-:-:S05]  /*4550*/  @P2 HADD2.F32 R106, -RZ, R5.H0_H0 ;  /* 0x20000005ff6a2230 */ /* 0x008fca0000004100 */
[----:B------:R-:W-:-:S04]  /*4560*/  @P2 FADD.FTZ R105, R105, R106 ;  /* 0x0000006a69692221 */ /* 0x000fc80000010000 */
[----:B------:R-:W-:-:S05]  /*4570*/  @P1 FFMA.FTZ R105, R110, R104, R105 ;  /* 0x000000686e691223 */ /* 0x000fca0000010069 */
[----:B------:R0:W-:Y:S01]  /*4580*/  STS [R108], R105 ;  /* 0x000000696c007388 */ /* 0x0001e20000000800 */
[----:B------:R-:W-:-:S07]  /*4590*/  @!P6 FMNMX.FTZ R0, R0, R105, !PT ;  /* 0x000000690000e209 */ /* 0x000fce0007810000 */
.L_x_42:
[----:B------:R-:W-:Y:S05]  /*45a0*/  BSYNC.RECONVERGENT B1 ;  /* 0x0000000000017941 */ /* 0x000fea0003800200 */
.L_x_41:
[----:B------:R-:W-:Y:S01]  /*45b0*/  IMAD.U32 R5, RZ, RZ, UR25 ;  /* 0x00000019ff057e24 */ /* 0x000fe2000f8e00ff */
[----:B------:R-:W-:Y:S01]  /*45c0*/  UIADD3 UR4, UPT, UPT, UR45, -0x1, URZ ;  /* 0xffffffff2d047890 */ /* 0x000fe2000fffe0ff */
[----:B------:R-:W-:Y:S01]  /*45d0*/  IADD3 R6, P2, PT, R6, 0x100, RZ ;  /* 0x0000010006067810 */ /* 0x000fe20007f5e0ff */
[----:B0-----:R-:W-:Y:S01]  /*45e0*/  VIADD R108, R108, 0x400 ;  /* 0x000004006c6c7836 */ /* 0x001fe20000000000 */
[----:B------:R-:W-:Y:S02]  /*45f0*/  IADD3 R7, PT, PT, R7, 0x100, RZ ;  /* 0x0000010007077810 */ /* 0x000fe40007ffe0ff */
[----:B------:R-:W-:Y:S02]  /*4600*/  IADD3 R5, PT, PT, RZ, -R5, RZ ;  /* 0x80000005ff057210 */ /* 0x000fe40007ffe0ff */
[----:B------:R-:W-:Y:S02]  /*4610*/  IADD3.X R3, PT, PT, RZ, R3, RZ, P2, !PT ;  /* 0x00000003ff037210 */ /* 0x000fe400017fe4ff */
[----:B------:R-:W-:-:S04]  /*4620*/  VIADDMNMX R5, R5, UR45, RZ, !PT ;  /* 0x0000002d05057c46 */ /* 0x000fc8000f8001ff */
[----:B------:R-:W-:Y:S01]  /*4630*/  R2UR UR7, R5 ;  /* 0x00000000050772ca */ /* 0x000fe200000e0000 */
[C---:B------:R-:W-:Y:S01]  /*4640*/  VIADD R5, R109.reuse, 0xff ;  /* 0x000000ff6d057836 */ /* 0x040fe20000000000 */
[----:B------:R-:W-:-:S11]  /*4650*/  IADD3 R109, PT, PT, R109, 0x100, RZ ;  /* 0x000001006d6d7810 */ /* 0x000fd60007ffe0ff */
[----:B------:R-:W-:-:S04]  /*4660*/  UIADD3 UR4, UPT, UPT, UR4, 0x1f, -UR7 ;  /* 0x0000001f04047890 */ /* 0x000fc8000fffe807 */
[----:B------:R-:W-:-:S04]  /*4670*/  USHF.R.S32.HI UR5, URZ, 0x1f, UR4 ;  /* 0x0000001fff057899 */ /* 0x000fc80008011404 */
[----:B------:R-:W-:-:S04]  /*4680*/  ULEA.HI UR5, UR5, UR4, URZ, 0x5 ;  /* 0x0000000405057291 */ /* 0x000fc8000f8f28ff */
[----:B------:R-:W-:-:S06]  /*4690*/  ULOP3.LUT UR5, UR5, 0xffffffe0, URZ, 0xc0, !UPT ;  /* 0xffffffe005057892 */ /* 0x000fcc000f8ec0ff */
[----:B-123--:R-:W-:-:S04]  /*46a0*/  MOV R104, UR5 ;  /* 0x0000000500687c02 */ /* 0x00efc80008000f00 */
[----:B------:R-:W-:-:S04]  /*46b0*/  IADD3 R104, PT, PT, R104, UR7, RZ ;  /* 0x0000000768687c10 */ /* 0x000fc8000fffe0ff */
[----:B------:R-:W-:-:S13]  /*46c0*/  ISETP.GE.AND P1, PT, R5, R104, PT ;  /* 0x000000680500720c */ /* 0x000fda0003f26270 */
[----:B------:R-:W-:Y:S05]  /*46d0*/  @!P1 BRA `(.L_x_43) ;  /* 0xffffffd800c89947 */ /* 0x000fea000383ffff */
.L_x_22:
[----:B0-----:R-:W-:Y:S05]  /*46e0*/  BSYNC.RECONVERGENT B0 ;  /* 0x0000000000007941 */ /* 0x001fea0003800200 */
.L_x_21:
[----:B------:R-:W0:Y:S01]  /*46f0*/  SHFL.BFLY PT, R3, R0, 0x10, 0x1f ;  /* 0x0e001f0000037f89 */ /* 0x000e2200000e0000 */
[----:B------:R-:W2:Y:S01]  /*4700*/  S2UR UR7, SR_CgaCtaId ;  /* 0x00000000000779c3 */ /* 0x000ea20000008800 */
[----:B------:R-:W-:Y:S01]  /*4710*/  UMOV UR5, 0x400 ;  /* 0x0000040000057882 */ /* 0x000fe20000000000 */
[----:B------:R-:W4:Y:S01]  /*4720*/  LDCU UR4, c[0x0][0x3f4] ;  /* 0x00007e80ff0477ac */ /* 0x000f220008000800 */
[----:B-1----:R-:W3:Y:S01]  /*4730*/  S2R R12, SR_TID.X ;  /* 0x00000000000c7919 */ /* 0x002ee20000002100 */
[----:B------:R-:W-:Y:S01]  /*4740*/  MOV R24, UR42 ;  /* 0x0000002a00187c02 */ /* 0x000fe20008000f00 */
[----:B------:R-:W-:Y:S03]  /*4750*/  BSSY.RECONVERGENT B0, `(.L_x_44) ;  /* 0x000016c000007945 */ /* 0x000fe60003800200 */
[----:B------:R-:W-:Y:S02]  /*4760*/  SHF.R.S32.HI R24, RZ, 0x1f, R24 ;  /* 0x0000001fff187819 */ /* 0x000fe40000011418 */
[----:B0-----:R-:W-:Y:S01]  /*4770*/  FMNMX.FTZ R3, R3, R0, !PT ;  /* 0x0000000003037209 */ /* 0x001fe20007810000 */
[----:B--2---:R-:W-:-:S04]  /*4780*/  ULEA UR8, UR7, UR5, 0x18 ;  /* 0x0000000507087291 */ /* 0x004fc8000f8ec0ff */
[----:B------:R-:W0:Y:S01]  /*4790*/  SHFL.BFLY PT, R4, R3, 0x8, 0x1f ;  /* 0x0d001f0003047f89 */ /* 0x000e2200000e0000 */
[----:B---3--:R-:W-:Y:S02]  /*47a0*/  LOP3.LUT P0, R0, R12, 0x1f, RZ, 0xc0, !PT ;  /* 0x0000001f0c007812 */ /* 0x008fe4000780c0ff */
[----:B------:R-:W-:Y:S02]  /*47b0*/  SHF.R.U32.HI R14, RZ, 0x3, R12 ;  /* 0x00000003ff0e7819 */ /* 0x000fe4000001160c */
[----:B------:R-:W-:Y:S02]  /*47c0*/  ISETP.GT.U32.AND P1, PT, R0, 0x7, PT ;  /* 0x000000070000780c */ /* 0x000fe40003f24070 */
[----:B0-----:R-:W-:Y:S01]  /*47d0*/  FMNMX.FTZ R4, R3, R4, !PT ;  /* 0x0000000403047209 */ /* 0x001fe20007810000 */
[----:B------:R-:W-:-:S04]  /*47e0*/  IMAD.MOV.U32 R3, RZ, RZ, -0x800001 ;  /* 0xff7fffffff037424 */ /* 0x000fc800078e00ff */
[----:B------:R-:W0:Y:S02]  /*47f0*/  SHFL.BFLY PT, R5, R4, 0x4, 0x1f ;  /* 0x0c801f0004057f89 */ /* 0x000e2400000e0000 */
[----:B0-----:R-:W-:Y:S02]  /*4800*/  FMNMX.FTZ R5, R4, R5, !PT ;  /* 0x0000000504057209 */ /* 0x001fe40007810000 */
[----:B------:R-:W-:-:S03]  /*4810*/  LEA R4, R0, UR8, 0x2 ;  /* 0x0000000800047c11 */ /* 0x000fc6000f8e10ff */
[----:B------:R-:W0:Y:S02]  /*4820*/  SHFL.BFLY PT, R6, R5, 0x2, 0x1f ;  /* 0x0c401f0005067f89 */ /* 0x000e2400000e0000 */
[----:B0-----:R-:W-:-:S05]  /*4830*/  FMNMX.FTZ R6, R5, R6, !PT ;  /* 0x0000000605067209 */ /* 0x001fca0007810000 */
[----:B------:R-:W0:Y:S02]  /*4840*/  SHFL.BFLY PT, R7, R6, 0x1, 0x1f ;  /* 0x0c201f0006077f89 */ /* 0x000e2400000e0000 */
[----:B0----5:R-:W-:-:S05]  /*4850*/  FMNMX.FTZ R9, R6, R7, !PT ;  /* 0x0000000706097209 */ /* 0x021fca0007810000 */
[----:B------:R-:W-:Y:S01]  /*4860*/  @!P0 STS [R14+UR8], R9 ;  /* 0x000000090e008988 */ /* 0x000fe20008000808 */
[----:B------:R-:W-:Y:S06]  /*4870*/  BAR.SYNC.DEFER_BLOCKING 0x0 ;  /* 0x0000000000007b1d */ /* 0x000fec0000010000 */
[----:B------:R-:W0:Y:S04]  /*4880*/  @!P1 LDS R3, [R4] ;  /* 0x0000000004039984 */ /* 0x000e280000000800 */
[----:B0-----:R-:W0:Y:S02]  /*4890*/  SHFL.BFLY PT, R6, R3, 0x4, 0x1f ;  /* 0x0c801f0003067f89 */ /* 0x001e2400000e0000 */
[----:B0-----:R-:W-:-:S05]  /*48a0*/  FMNMX.FTZ R6, R6, R3, !PT ;  /* 0x0000000306067209 */ /* 0x001fca0007810000 */
[----:B------:R-:W0:Y:S02]  /*48b0*/  SHFL.BFLY PT, R5, R6, 0x2, 0x1f ;  /* 0x0c401f0006057f89 */ /* 0x000e2400000e0000 */
[----:B0-----:R-:W-:Y:S02]  /*48c0*/  FMNMX.FTZ R7, R6, R5, !PT ;  /* 0x0000000506077209 */ /* 0x001fe40007810000 */
[----:B----4-:R-:W-:Y:S02]  /*48d0*/  MOV R5, UR4 ;  /* 0x0000000400057c02 */ /* 0x010fe40008000f00 */
[----:B------:R-:W-:Y:S01]  /*48e0*/  MOV R6, RZ ;  /* 0x000000ff00067202 */ /* 0x000fe20000000f00 */
[----:B------:R-:W0:Y:S01]  /*48f0*/  SHFL.BFLY PT, R8, R7, 0x1, 0x1f ;  /* 0x0c201f0007087f89 */ /* 0x000e2200000e0000 */
[----:B------:R-:W-:-:S04]  /*4900*/  IADD3 R25, PT, PT, RZ, -R5, RZ ;  /* 0x80000005ff197210 */ /* 0x000fc80007ffe0ff */
[----:B------:R-:W-:-:S05]  /*4910*/  VIADDMNMX R25, R25, UR45, RZ, !PT ;  /* 0x0000002d19197c46 */ /* 0x000fca000f8001ff */
[----:B------:R-:W-:-:S05]  /*4920*/  IMAD.IADD R3, R12, 0x1, R25 ;  /* 0x000000010c037824 */ /* 0x000fca00078e0219 */
[----:B------:R-:W-:Y:S02]  /*4930*/  ISETP.GE.AND P0, PT, R3, UR45, PT ;  /* 0x0000002d03007c0c */ /* 0x000fe4000bf06270 */
[----:B0-----:R-:W-:-:S06]  /*4940*/  FMNMX.FTZ R5, R7, R8, !PT ;  /* 0x0000000807057209 */ /* 0x001fcc0007810000 */
[----:B------:R-:W0:Y:S05]  /*4950*/  SHFL.IDX PT, R5, R5, RZ, 0x1f ;  /* 0x00001fff05057589 */ /* 0x000e2a00000e0000 */
[----:B------:R-:W-:Y:S05]  /*4960*/  @P0 BRA `(.L_x_45) ;  /* 0x0000001400280947 */ /* 0x000fea0003800000 */
[----:B------:R-:W1:Y:S02]  /*4970*/  LDC.64 R8, c[0x0][0x420] ;  /* 0x00010800ff087b82 */ /* 0x000e640000000a00 */
[----:B-1----:R-:W-:-:S04]  /*4980*/  ISETP.NE.U32.AND P0, PT, R8, RZ, PT ;  /* 0x000000ff0800720c */ /* 0x002fc80003f05070 */
[----:B------:R-:W-:-:S13]  /*4990*/  ISETP.NE.AND.EX P0, PT, R9, RZ, PT, P0 ;  /* 0x000000ff0900720c */ /* 0x000fda0003f05300 */
[----:B------:R-:W-:Y:S05]  /*49a0*/  @P0 BRA `(.L_x_46) ;  /* 0x0000000c00980947 */ /* 0x000fea0003800000 */
[----:B------:R-:W-:Y:S01]  /*49b0*/  IMAD.MOV.U32 R6, RZ, RZ, 0x100 ;  /* 0x00000100ff067424 */ /* 0x000fe200078e00ff */
[----:B------:R-:W-:Y:S01]  /*49c0*/  LOP3.LUT R7, RZ, R12, RZ, 0x33, !PT ;  /* 0x0000000cff077212 */ /* 0x000fe200078e33ff */
[----:B------:R-:W-:Y:S01]  /*49d0*/  BSSY.RECONVERGENT B1, `(.L_x_47) ;  /* 0x000001c000017945 */ /* 0x000fe20003800200 */
[----:B------:R-:W-:Y:S02]  /*49e0*/  MOV R8, R3 ;  /* 0x0000000300087202 */ /* 0x000fe40000000f00 */
[----:B------:R-:W-:-:S04]  /*49f0*/  VIADDMNMX R6, R3, R6, UR45, !PT ;  /* 0x0000002d03067e46 */ /* 0x000fc8000f800106 */
[----:B------:R-:W-:-:S04]  /*4a00*/  IADD3 R7, PT, PT, -R25, R6, R7 ;  /* 0x0000000619077210 */ /* 0x000fc80007ffe107 */
[C---:B------:R-:W-:Y:S02]  /*4a10*/  LOP3.LUT R6, R7.reuse, 0x300, RZ, 0xc0, !PT ;  /* 0x0000030007067812 */ /* 0x040fe400078ec0ff */
[----:B------:R-:W-:Y:S02]  /*4a20*/  ISETP.GE.U32.AND P1, PT, R7, 0x300, PT ;  /* 0x000003000700780c */ /* 0x000fe40003f26070 */
[----:B------:R-:W-:Y:S01]  /*4a30*/  ISETP.NE.AND P0, PT, R6, 0x300, PT ;  /* 0x000003000600780c */ /* 0x000fe20003f05270 */
[----:B------:R-:W-:-:S12]  /*4a40*/  HFMA2 R6, -RZ, RZ, 0, 0 ;  /* 0x00000000ff067431 */ /* 0x000fd800000001ff */
[----:B------:R-:W-:Y:S05]  /*4a50*/  @!P0 BRA `(.L_x_48) ;  /* 0x00000000004c8947 */ /* 0x000fea0003800000 */
[----:B------:R-:W-:Y:S01]  /*4a60*/  UIADD3 UR4, UPT, UPT, UR5, 0x140, URZ ;  /* 0x0000014005047890 */ /* 0x000fe2000fffe0ff */
[----:B------:R-:W-:Y:S02]  /*4a70*/  LEA.HI R6, R7, 0x1, RZ, 0x18 ;  /* 0x0000000107067811 */ /* 0x000fe400078fc0ff */
[----:B------:R-:W-:Y:S01]  /*4a80*/  MOV R8, R3 ;  /* 0x0000000300087202 */ /* 0x000fe20000000f00 */
[----:B------:R-:W-:Y:S01]  /*4a90*/  ULEA UR4, UR7, UR4, 0x18 ;  /* 0x0000000407047291 */ /* 0x000fe2000f8ec0ff */
[----:B------:R-:W-:Y:S01]  /*4aa0*/  LOP3.LUT R7, R6, 0x3, RZ, 0xc0, !PT ;  /* 0x0000000306077812 */ /* 0x000fe200078ec0ff */
[----:B------:R-:W-:-:S03]  /*4ab0*/  IMAD.MOV.U32 R6, RZ, RZ, RZ ;  /* 0x000000ffff067224 */ /* 0x000fc600078e00ff */
[----:B------:R-:W-:Y:S02]  /*4ac0*/  IADD3 R9, PT, PT, -R7, RZ, RZ ;  /* 0x000000ff07097210 */ /* 0x000fe40007ffe1ff */
[----:B------:R-:W-:-:S07]  /*4ad0*/  LEA R7, R12, UR4, 0x2 ;  /* 0x000000040c077c11 */ /* 0x000fce000f8e10ff */
.L_x_49:
[----:B------:R-:W0:Y:S01]  /*4ae0*/  LDS R10, [R7] ;  /* 0x00000000070a7984 */ /* 0x000e220000000800 */
[----:B------:R-:W-:Y:S01]  /*4af0*/  VIADD R9, R9, 0x1 ;  /* 0x0000000109097836 */ /* 0x000fe20000000000 */
[----:B------:R-:W-:-:S04]  /*4b00*/  IADD3 R8, PT, PT, R8, 0x100, RZ ;  /* 0x0000010008087810 */ /* 0x000fc80007ffe0ff */
[----:B------:R-:W-:Y:S01]  /*4b10*/  ISETP.NE.AND P0, PT, R9, RZ, PT ;  /* 0x000000ff0900720c */ /* 0x000fe20003f05270 */
[----:B0-----:R-:W-:-:S04]  /*4b20*/  FADD.FTZ R10, -R5, R10 ;  /* 0x0000000a050a7221 */ /* 0x001fc80000010100 */
[----:B------:R-:W-:-:S06]  /*4b30*/  FMUL.FTZ R10, R10, 1.4426950216293334961 ;  /* 0x3fb8aa3b0a0a7820 */ /* 0x000fcc0000410000 */
[----:B------:R-:W0:Y:S02]  /*4b40*/  MUFU.EX2 R10, R10 ;  /* 0x0000000a000a7308 */ /* 0x000e240000000800 */
[----:B0-----:R0:W-:Y:S01]  /*4b50*/  STS [R7], R10 ;  /* 0x0000000a07007388 */ /* 0x0011e20000000800 */
[----:B------:R-:W-:Y:S01]  /*4b60*/  FADD.FTZ R6, R10, R6 ;  /* 0x000000060a067221 */ /* 0x000fe20000010000 */
[----:B0-----:R-:W-:Y:S01]  /*4b70*/  IADD3 R7, PT, PT, R7, 0x400, RZ ;  /* 0x0000040007077810 */ /* 0x001fe20007ffe0ff */
[----:B------:R-:W-:Y:S06]  /*4b80*/  @P0 BRA `(.L_x_49) ;  /* 0xfffffffc00d40947 */ /* 0x000fec000383ffff */
.L_x_48:
[----:B------:R-:W-:Y:S05]  /*4b90*/  BSYNC.RECONVERGENT B1 ;  /* 0x0000000000017941 */ /* 0x000fea0003800200 */
.L_x_47:
[----:B------:R-:W-:Y:S05]  /*4ba0*/  @!P1 BRA `(.L_x_45) ;  /* 0x0000001000989947 */ /* 0x000fea0003800000 */
[C---:B------:R-:W-:Y:S01]  /*4bb0*/  IADD3 R9, PT, PT, -R8.reuse, UR45, RZ ;  /* 0x0000002d08097c10 */ /* 0x040fe2000fffe1ff */
[----:B------:R-:W-:Y:S01]  /*4bc0*/  UIADD3 UR4, UPT, UPT, UR5, 0x140, URZ ;  /* 0x0000014005047890 */ /* 0x000fe2000fffe0ff */
[----:B------:R-:W-:Y:S01]  /*4bd0*/  IMAD.SHL.U32 R7, R25, 0x4, RZ ;  /* 0x0000000419077824 */ /* 0x000fe200078e00ff */
[----:B------:R-:W-:Y:S01]  /*4be0*/  BSSY.RECONVERGENT B1, `(.L_x_50) ;  /* 0x000006f000017945 */ /* 0x000fe20003800200 */
[----:B------:R-:W-:Y:S01]  /*4bf0*/  ISETP.GT.AND P1, PT, R9, 0xc00, PT ;  /* 0x00000c000900780c */ /* 0x000fe20003f24270 */
[----:B------:R-:W-:Y:S01]  /*4c00*/  ULEA UR4, UR7, UR4, 0x18 ;  /* 0x0000000407047291 */ /* 0x000fe2000f8ec0ff */
[----:B------:R-:W-:Y:S02]  /*4c10*/  PLOP3.LUT P0, PT, PT, PT, PT, 0x80, 0x8 ;  /* 0x000000000008781c */ /* 0x000fe40003f0f070 */
[----:B------:R-:W-:-:S03]  /*4c20*/  LEA R7, R8, -R7, 0x2 ;  /* 0x8000000708077211 */ /* 0x000fc600078e10ff */
[----:B------:R-:W-:-:S04]  /*4c30*/  MOV R10, UR4 ;  /* 0x00000004000a7c02 */ /* 0x000fc80008000f00 */
[----:B------:R-:W-:Y:S02]  /*4c40*/  IADD3 R7, PT, PT, R7, 0x800, R10 ;  /* 0x0000080007077810 */ /* 0x000fe40007ffe00a */
[----:B------:R-:W-:Y:S05]  /*4c50*/  @!P1 BRA `(.L_x_51) ;  /* 0x00000004009c9947 */ /* 0x000fea0003800000 */
[----:B------:R-:W-:Y:S01]  /*4c60*/  IMAD.U32 R9, RZ, RZ, UR45 ;  /* 0x0000002dff097e24 */ /* 0x000fe2000f8e00ff */
[----:B------:R-:W-:-:S04]  /*4c70*/  PLOP3.LUT P0, PT, PT, PT, PT, 0x8, 0x80 ;  /* 0x000000000080781c */ /* 0x000fc80003f0e170 */
[----:B------:R-:W-:-:S09]  /*4c80*/  IADD3 R9, PT, PT, R9, -0xc00, RZ ;  /* 0xfffff40009097810 */ /* 0x000fd20007ffe0ff */
.L_x_52:
[----:B------:R-:W0:Y:S01]  /*4c90*/  LDS R10, [R7+-0x800] ;  /* 0xfff80000070a7984 */ /* 0x000e220000000800 */
[----:B------:R-:W-:-:S03]  /*4ca0*/  IADD3 R8, PT, PT, R8, 0x1000, RZ ;  /* 0x0000100008087810 */ /* 0x000fc60007ffe0ff */
[----:B------:R-:W1:Y:S01]  /*4cb0*/  LDS R16, [R7+-0x400] ;  /* 0xfffc000007107984 */ /* 0x000e620000000800 */
[----:B------:R-:W-:-:S03]  /*4cc0*/  ISETP.GE.AND P1, PT, R8, R9, PT ;  /* 0x000000090800720c */ /* 0x000fc60003f26270 */
[----:B------:R-:W2:Y:S04]  /*4cd0*/  LDS R18, [R7] ;  /* 0x0000000007127984 */ /* 0x000ea80000000800 */
[----:B------:R-:W3:Y:S04]  /*4ce0*/  LDS R20, [R7+0x400] ;  /* 0x0004000007147984 */ /* 0x000ee80000000800 */
[----:B------:R-:W4:Y:S04]  /*4cf0*/  LDS R22, [R7+0x800] ;  /* 0x0008000007167984 */ /* 0x000f280000000800 */
[----:B------:R-:W5:Y:S04]  /*4d00*/  LDS R26, [R7+0xc00] ;  /* 0x000c0000071a7984 */ /* 0x000f680000000800 */
[----:B------:R-:W5:Y:S04]  /*4d10*/  LDS R28, [R7+0x1000] ;  /* 0x00100000071c7984 */ /* 0x000f680000000800 */
[----:B------:R-:W5:Y:S04]  /*4d20*/  LDS R30, [R7+0x1400] ;  /* 0x00140000071e7984 */ /* 0x000f680000000800 */
[----:B------:R-:W5:Y:S04]  /*4d30*/  LDS R32, [R7+0x1800] ;  /* 0x0018000007207984 */ /* 0x000f680000000800 */
[----:B------:R-:W5:Y:S01]  /*4d40*/  LDS R34, [R7+0x1c00] ;  /* 0x001c000007227984 */ /* 0x000f620000000800 */
[----:B0-----:R-:W-:-:S03]  /*4d50*/  FADD.FTZ R10, -R5, R10 ;  /* 0x0000000a050a7221 */ /* 0x001fc60000010100 */
[----:B------:R-:W0:Y:S01]  /*4d60*/  LDS R36, [R7+0x2000] ;  /* 0x0020000007247984 */ /* 0x000e220000000800 */
[----:B------:R-:W-:Y:S01]  /*4d70*/  FMUL.FTZ R10, R10, 1.4426950216293334961 ;  /* 0x3fb8aa3b0a0a7820 */ /* 0x000fe20000410000 */
[C---:B-1----:R-:W-:Y:S02]  /*4d80*/  FADD.FTZ R16, -R5.reuse, R16 ;  /* 0x0000001005107221 */ /* 0x042fe40000010100 */
[----:B------:R-:W1:Y:S01]  /*4d90*/  LDS R38, [R7+0x2400] ;  /* 0x0024000007267984 */ /* 0x000e620000000800 */
[C---:B--2---:R-:W-:Y:S01]  /*4da0*/  FADD.FTZ R18, -R5.reuse, R18 ;  /* 0x0000001205127221 */ /* 0x044fe20000010100 */
[----:B------:R-:W-:Y:S02]  /*4db0*/  FMUL.FTZ R16, R16, 1.4426950216293334961 ;  /* 0x3fb8aa3b10107820 */ /* 0x000fe40000410000 */
[----:B------:R-:W2:Y:S01]  /*4dc0*/  LDS R40, [R7+0x2800] ;  /* 0x0028000007287984 */ /* 0x000ea20000000800 */
[----:B------:R-:W5:Y:S01]  /*4dd0*/  MUFU.EX2 R10, R10 ;  /* 0x0000000a000a7308 */ /* 0x000f620000000800 */
[----:B------:R-:W-:Y:S01]  /*4de0*/  FMUL.FTZ R18, R18, 1.4426950216293334961 ;  /* 0x3fb8aa3b12127820 */ /* 0x000fe20000410000 */
[C---:B---3--:R-:W-:Y:S01]  /*4df0*/  FADD.FTZ R20, -R5.reuse, R20 ;  /* 0x0000001405147221 */ /* 0x048fe20000010100 */
[----:B------:R-:W3:Y:S01]  /*4e00*/  LDS R42, [R7+0x2c00] ;  /* 0x002c0000072a7984 */ /* 0x000ee20000000800 */
[----:B----4-:R-:W-:-:S02]  /*4e10*/  FADD.FTZ R22, -R5, R22 ;  /* 0x0000001605167221 */ /* 0x010fc40000010100 */
[----:B------:R-:W-:Y:S01]  /*4e20*/  FMUL.FTZ R20, R20, 1.4426950216293334961 ;  /* 0x3fb8aa3b14147820 */ /* 0x000fe20000410000 */
[----:B------:R-:W4:Y:S01]  /*4e30*/  LDS R44, [R7+0x3000] ;  /* 0x00300000072c7984 */ /* 0x000f220000000800 */
[----:B------:R-:W0:Y:S01]  /*4e40*/  MUFU.EX2 R16, R16 ;  /* 0x0000001000107308 */ /* 0x000e220000000800 */
[----:B------:R-:W-:Y:S01]  /*4e50*/  FMUL.FTZ R22, R22, 1.4426950216293334961 ;  /* 0x3fb8aa3b16167820 */ /* 0x000fe20000410000 */
[C---:B-----5:R-:W-:Y:S01]  /*4e60*/  FADD.FTZ R26, -R5.reuse, R26 ;  /* 0x0000001a051a7221 */ /* 0x060fe20000010100 */
[----:B------:R-:W5:Y:S01]  /*4e70*/  LDS R46, [R7+0x3400] ;  /* 0x00340000072e7984 */ /* 0x000f620000000800 */
[C---:B------:R-:W-:Y:S02]  /*4e80*/  FADD.FTZ R28, -R5.reuse, R28 ;  /* 0x0000001c051c7221 */ /* 0x040fe40000010100 */
[----:B------:R-:W-:Y:S02]  /*4e90*/  FMUL.FTZ R26, R26, 1.4426950216293334961 ;  /* 0x3fb8aa3b1a1a7820 */ /* 0x000fe40000410000 */
[----:B------:R-:W1:Y:S01]  /*4ea0*/  MUFU.EX2 R18, R18 ;  /* 0x0000001200127308 */ /* 0x000e620000000800 */
[----:B------:R-:W-:Y:S01]  /*4eb0*/  FADD.FTZ R6, R10, R6 ;  /* 0x000000060a067221 */ /* 0x000fe20000010000 */
[----:B------:R-:W-:Y:S01]  /*4ec0*/  FMUL.FTZ R28, R28, 1.4426950216293334961 ;  /* 0x3fb8aa3b1c1c7820 */ /* 0x000fe20000410000 */
[C---:B------:R-:W-:Y:S01]  /*4ed0*/  FADD.FTZ R30, -R5.reuse, R30 ;  /* 0x0000001e051e7221 */ /* 0x040fe20000010100 */
[----:B------:R-:W-:Y:S01]  /*4ee0*/  STS [R7+-0x800], R10 ;  /* 0xfff8000a07007388 */ /* 0x000fe20000000800 */
[----:B------:R-:W-:-:S02]  /*4ef0*/  FADD.FTZ R32, -R5, R32 ;  /* 0x0000002005207221 */ /* 0x000fc40000010100 */
[----:B------:R-:W-:Y:S01]  /*4f00*/  FMUL.FTZ R30, R30, 1.4426950216293334961 ;  /* 0x3fb8aa3b1e1e7820 */ /* 0x000fe20000410000 */
[----:B------:R-:W2:Y:S01]  /*4f10*/  MUFU.EX2 R20, R20 ;  /* 0x0000001400147308 */ /* 0x000ea20000000800 */
[----:B0-----:R-:W-:Y:S01]  /*4f20*/  FADD.FTZ R6, R6, R16 ;  /* 0x0000001006067221 */ /* 0x001fe20000010000 */
[----:B------:R-:W-:Y:S01]  /*4f30*/  FMUL.FTZ R32, R32, 1.4426950216293334961 ;  /* 0x3fb8aa3b20207820 */ /* 0x000fe20000410000 */
[C---:B------:R-:W-:Y:S01]  /*4f40*/  FADD.FTZ R34, -R5.reuse, R34 ;  /* 0x0000002205227221 */ /* 0x040fe20000010100 */
[----:B------:R-:W-:Y:S01]  /*4f50*/  STS [R7+-0x400], R16 ;  /* 0xfffc001007007388 */ /* 0x000fe20000000800 */
[C---:B------:R-:W-:Y:S02]  /*4f60*/  FADD.FTZ R36, -R5.reuse, R36 ;  /* 0x0000002405247221 */ /* 0x040fe40000010100 */
[----:B------:R-:W-:Y:S01]  /*4f70*/  FMUL.FTZ R34, R34, 1.4426950216293334961 ;  /* 0x3fb8aa3b22227820 */ /* 0x000fe20000410000 */
[----:B------:R-:W0:Y:S01]  /*4f80*/  MUFU.EX2 R22, R22 ;  /* 0x0000001600167308 */ /* 0x000e220000000800 */
[----:B-1----:R-:W-:Y:S01]  /*4f90*/  FADD.FTZ R6, R6, R18 ;  /* 0x0000001206067221 */ /* 0x002fe20000010000 */
[----:B------:R-:W-:Y:S01]  /*4fa0*/  FMUL.FTZ R36, R36, 1.4426950216293334961 ;  /* 0x3fb8aa3b24247820 */ /* 0x000fe20000410000 */
[C---:B------:R-:W-:Y:S01]  /*4fb0*/  FADD.FTZ R38, -R5.reuse, R38 ;  /* 0x0000002605267221 */ /* 0x040fe20000010100 */
[----:B------:R-:W-:Y:S03]  /*4fc0*/  STS [R7], R18 ;  /* 0x0000001207007388 */ /* 0x000fe60000000800 */
[----:B------:R-:W-:Y:S01]  /*4fd0*/  FMUL.FTZ R38, R38, 1.4426950216293334961 ;  /* 0x3fb8aa3b26267820 */ /* 0x000fe20000410000 */
[----:B------:R-:W1:Y:S01]  /*4fe0*/  MUFU.EX2 R26, R26 ;  /* 0x0000001a001a7308 */ /* 0x000e620000000800 */
[----:B--2---:R-:W-:Y:S01]  /*4ff0*/  FADD.FTZ R6, R6, R20 ;  /* 0x0000001406067221 */ /* 0x004fe20000010000 */
[C---:B------:R-:W-:Y:S01]  /*5000*/  FADD.FTZ R40, -R5.reuse, R40 ;  /* 0x0000002805287221 */ /* 0x040fe20000010100 */
[C---:B---3--:R-:W-:Y:S01]  /*5010*/  FADD.FTZ R42, -R5.reuse, R42 ;  /* 0x0000002a052a7221 */ /* 0x048fe20000010100 */
[----:B------:R-:W-:Y:S02]  /*5020*/  STS [R7+0x400], R20 ;  /* 0x0004001407007388 */ /* 0x000fe40000000800 */
[----:B------:R-:W-:Y:S01]  /*5030*/  FMUL.FTZ R40, R40, 1.4426950216293334961 ;  /* 0x3fb8aa3b28287820 */ /* 0x000fe20000410000 */
[----:B------:R-:W-:Y:S01]  /*5040*/  FMUL.FTZ R42, R42, 1.4426950216293334961 ;  /* 0x3fb8aa3b2a2a7820 */ /* 0x000fe20000410000 */
[----:B------:R-:W2:Y:S01]  /*5050*/  MUFU.EX2 R28, R28 ;  /* 0x0000001c001c7308 */ /* 0x000ea20000000800 */
[----:B0-----:R-:W-:Y:S01]  /*5060*/  FADD.FTZ R6, R6, R22 ;  /* 0x0000001606067221 */ /* 0x001fe20000010000 */
[C---:B----4-:R-:W-:Y:S01]  /*5070*/  FADD.FTZ R44, -R5.reuse, R44 ;  /* 0x0000002c052c7221 */ /* 0x050fe20000010100 */
[----:B-----5:R-:W-:Y:S01]  /*5080*/  FADD.FTZ R46, -R5, R46 ;  /* 0x0000002e052e7221 */ /* 0x020fe20000010100 */
[----:B------:R-:W-:Y:S02]  /*5090*/  STS [R7+0x800], R22 ;  /* 0x0008001607007388 */ /* 0x000fe40000000800 */
[----:B------:R-:W-:Y:S01]  /*50a0*/  FMUL.FTZ R44, R44, 1.4426950216293334961 ;  /* 0x3fb8aa3b2c2c7820 */ /* 0x000fe20000410000 */
[----:B------:R-:W-:Y:S01]  /*50b0*/  FMUL.FTZ R46, R46, 1.4426950216293334961 ;  /* 0x3fb8aa3b2e2e7820 */ /* 0x000fe20000410000 */
[----:B------:R-:W0:Y:S01]  /*50c0*/  MUFU.EX2 R30, R30 ;  /* 0x0000001e001e7308 */ /* 0x000e220000000800 */
[----:B-1----:R-:W-:Y:S01]  /*50d0*/  FADD.FTZ R6, R6, R26 ;  /* 0x0000001a06067221 */ /* 0x002fe20000010000 */
[----:B------:R-:W-:Y:S06]  /*50e0*/  STS [R7+0xc00], R26 ;  /* 0x000c001a07007388 */ /* 0x000fec0000000800 */
[----:B------:R-:W1:Y:S01]  /*50f0*/  MUFU.EX2 R32, R32 ;  /* 0x0000002000207308 */ /* 0x000e620000000800 */
[----:B--2---:R-:W-:Y:S01]  /*5100*/  FADD.FTZ R6, R6, R28 ;  /* 0x0000001c06067221 */ /* 0x004fe20000010000 */
[----:B------:R-:W-:Y:S06]  /*5110*/  STS [R7+0x1000], R28 ;  /* 0x0010001c07007388 */ /* 0x000fec0000000800 */
[----:B------:R-:W2:Y:S01]  /*5120*/  MUFU.EX2 R34, R34 ;  /* 0x0000002200227308 */ /* 0x000ea20000000800 */
[----:B0-----:R-:W-:Y:S01]  /*5130*/  FADD.FTZ R6, R6, R30 ;  /* 0x0000001e06067221 */ /* 0x001fe20000010000 */
[----:B------:R-:W-:Y:S06]  /*5140*/  STS [R7+0x1400], R30 ;  /* 0x0014001e07007388 */ /* 0x000fec0000000800 */
        /* <DEDUP_REMOVED lines=17> */
[----:B------:R-:W-:Y:S03]  /*5260*/  STS [R7+0x2c00], R42 ;  /* 0x002c002a07007388 */ /* 0x000fe60000000800 */
[----:B-1----:R-:W-:Y:S01]  /*5270*/  FADD.FTZ R6, R6, R44 ;  /* 0x0000002c06067221 */ /* 0x002fe20000010000 */
[----:B------:R-:W-:Y:S04]  /*5280*/  STS [R7+0x3000], R44 ;  /* 0x0030002c07007388 */ /* 0x000fe80000000800 */
[----:B--2---:R0:W-:Y:S01]  /*5290*/  STS [R7+0x3400], R46 ;  /* 0x0034002e07007388 */ /* 0x0041e20000000800 */
[----:B------:R-:W-:Y:S01]  /*52a0*/  FADD.FTZ R6, R6, R46 ;  /* 0x0000002e06067221 */ /* 0x000fe20000010000 */
[----:B0-----:R-:W-:Y:S01]  /*52b0*/  VIADD R7, R7, 0x4000 ;  /* 0x0000400007077836 */ /* 0x001fe20000000000 */
[----:B------:R-:W-:Y:S06]  /*52c0*/  @!P1 BRA `(.L_x_52) ;  /* 0xfffffff800709947 */ /* 0x000fec000383ffff */
.L_x_51:
[----:B------:R-:W-:Y:S05]  /*52d0*/  BSYNC.RECONVERGENT B1 ;  /* 0x0000000000017941 */ /* 0x000fea0003800200 */
.L_x_50:
[----:B------:R-:W-:Y:S01]  /*52e0*/  IADD3 R9, PT, PT, -R8, UR45, RZ ;  /* 0x0000002d08097c10 */ /* 0x000fe2000fffe1ff */
[----:B------:R-:W-:Y:S03]  /*52f0*/  BSSY.RECONVERGENT B1, `(.L_x_53) ;  /* 0x0000036000017945 */ /* 0x000fe60003800200 */
[----:B------:R-:W-:-:S13]  /*5300*/  ISETP.GT.AND P1, PT, R9, 0x400, PT ;  /* 0x000004000900780c */ /* 0x000fda0003f24270 */
[----:B------:R-:W-:Y:S05]  /*5310*/  @!P1 BRA `(.L_x_54) ;  /* 0x0000000000cc9947 */ /* 0x000fea0003800000 */
[----:B------:R-:W0:Y:S01]  /*5320*/  LDS R10, [R7+-0x800] ;  /* 0xfff80000070a7984 */ /* 0x000e220000000800 */
[----:B------:R-:W-:Y:S02]  /*5330*/  PLOP3.LUT P0, PT, PT, PT, PT, 0x8, 0x80 ;  /* 0x000000000080781c */ /* 0x000fe40003f0e170 */
[----:B------:R-:W-:Y:S01]  /*5340*/  IADD3 R8, PT, PT, R8, 0x800, RZ ;  /* 0x0000080008087810 */ /* 0x000fe20007ffe0ff */
[----:B------:R-:W1:Y:S04]  /*5350*/  LDS R16, [R7+-0x400] ;  /* 0xfffc000007107984 */ /* 0x000e680000000800 */
[----:B------:R-:W2:Y:S04]  /*5360*/  LDS R18, [R7] ;  /* 0x0000000007127984 */ /* 0x000ea80000000800 */
[----:B------:R-:W3:Y:S04]  /*5370*/  LDS R20, [R7+0x400] ;  /* 0x0004000007147984 */ /* 0x000ee80000000800 */
[----:B------:R-:W4:Y:S04]  /*5380*/  LDS R22, [R7+0x800] ;  /* 0x0008000007167984 */ /* 0x000f280000000800 */
[----:B------:R-:W5:Y:S04]  /*5390*/  LDS R26, [R7+0xc00] ;  /* 0x000c0000071a7984 */ /* 0x000f680000000800 */
[----:B------:R-:W5:Y:S04]  /*53a0*/  LDS R28, [R7+0x1000] ;  /* 0x00100000071c7984 */ /* 0x000f680000000800 */
[----:B------:R-:W5:Y:S01]  /*53b0*/  LDS R30, [R7+0x1400] ;  /* 0x00140000071e7984 */ /* 0x000f620000000800 */
[----:B0-----:R-:W-:-:S04]  /*53c0*/  FADD.FTZ R10, -R5, R10 ;  /* 0x0000000a050a7221 */ /* 0x001fc80000010100 */
[----:B------:R-:W-:Y:S01]  /*53d0*/  FMUL.FTZ R10, R10, 1.4426950216293334961 ;  /* 0x3fb8aa3b0a0a7820 */ /* 0x000fe20000410000 */
[C---:B-1----:R-:W-:Y:S01]  /*53e0*/  FADD.FTZ R16, -R5.reuse, R16 ;  /* 0x0000001005107221 */ /* 0x042fe20000010100 */
[----:B--2---:R-:W-:-:S03]  /*53f0*/  FADD.FTZ R18, -R5, R18 ;  /* 0x0000001205127221 */ /* 0x004fc60000010100 */
[----:B------:R-:W-:Y:S01]  /*5400*/  FMUL.FTZ R16, R16, 1.4426950216293334961 ;  /* 0x3fb8aa3b10107820 */ /* 0x000fe20000410000 */
[----:B------:R-:W0:Y:S01]  /*5410*/  MUFU.EX2 R10, R10 ;  /* 0x0000000a000a7308 */ /* 0x000e220000000800 */
[----:B------:R-:W-:Y:S01]  /*5420*/  FMUL.FTZ R18, R18, 1.4426950216293334961 ;  /* 0x3fb8aa3b12127820 */ /* 0x000fe20000410000 */
[C---:B---3--:R-:W-:Y:S01]  /*5430*/  FADD.FTZ R20, -R5.reuse, R20 ;  /* 0x0000001405147221 */ /* 0x048fe20000010100 */
[----:B----4-:R-:W-:-:S03]  /*5440*/  FADD.FTZ R22, -R5, R22 ;  /* 0x0000001605167221 */ /* 0x010fc60000010100 */
[----:B------:R-:W-:Y:S02]  /*5450*/  FMUL.FTZ R20, R20, 1.4426950216293334961 ;  /* 0x3fb8aa3b14147820 */ /* 0x000fe40000410000 */
[----:B------:R-:W1:Y:S01]  /*5460*/  MUFU.EX2 R16, R16 ;  /* 0x0000001000107308 */ /* 0x000e620000000800 */
[----:B------:R-:W-:Y:S01]  /*5470*/  FMUL.FTZ R22, R22, 1.4426950216293334961 ;  /* 0x3fb8aa3b16167820 */ /* 0x000fe20000410000 */
[C---:B-----5:R-:W-:Y:S01]  /*5480*/  FADD.FTZ R26, -R5.reuse, R26 ;  /* 0x0000001a051a7221 */ /* 0x060fe20000010100 */
[----:B------:R-:W-:-:S03]  /*5490*/  FADD.FTZ R28, -R5, R28 ;  /* 0x0000001c051c7221 */ /* 0x000fc60000010100 */
[----:B------:R-:W-:Y:S02]  /*54a0*/  FMUL.FTZ R26, R26, 1.4426950216293334961 ;  /* 0x3fb8aa3b1a1a7820 */ /* 0x000fe40000410000 */
[----:B------:R-:W2:Y:S01]  /*54b0*/  MUFU.EX2 R18, R18 ;  /* 0x0000001200127308 */ /* 0x000ea20000000800 */
[----:B0-----:R-:W-:Y:S01]  /*54c0*/  FADD.FTZ R6, R6, R10 ;  /* 0x0000000a06067221 */ /* 0x001fe20000010000 */
[----:B------:R-:W-:Y:S01]  /*54d0*/  FADD.FTZ R30, -R5, R30 ;  /* 0x0000001e051e7221 */ /* 0x000fe20000010100 */
[----:B------:R-:W-:Y:S01]  /*54e0*/  FMUL.FTZ R28, R28, 1.4426950216293334961 ;  /* 0x3fb8aa3b1c1c7820 */ /* 0x000fe20000410000 */
[----:B------:R-:W-:Y:S02]  /*54f0*/  STS [R7+-0x800], R10 ;  /* 0xfff8000a07007388 */ /* 0x000fe40000000800 */
[----:B------:R-:W-:Y:S02]  /*5500*/  FMUL.FTZ R30, R30, 1.4426950216293334961 ;  /* 0x3fb8aa3b1e1e7820 */ /* 0x000fe40000410000 */
[----:B------:R-:W0:Y:S01]  /*5510*/  MUFU.EX2 R20, R20 ;  /* 0x0000001400147308 */ /* 0x000e220000000800 */
[----:B-1----:R-:W-:Y:S01]  /*5520*/  FADD.FTZ R6, R6, R16 ;  /* 0x0000001006067221 */ /* 0x002fe20000010000 */
[----:B------:R-:W-:Y:S06]  /*5530*/  STS [R7+-0x400], R16 ;  /* 0xfffc001007007388 */ /* 0x000fec0000000800 */
[----:B------:R-:W1:Y:S01]  /*5540*/  MUFU.EX2 R22, R22 ;  /* 0x0000001600167308 */ /* 0x000e620000000800 */
[----:B--2---:R-:W-:Y:S01]  /*5550*/  FADD.FTZ R6, R6, R18 ;  /* 0x0000001206067221 */ /* 0x004fe20000010000 */
[----:B------:R-:W-:Y:S06]  /*5560*/  STS [R7], R18 ;  /* 0x0000001207007388 */ /* 0x000fec0000000800 */
        /* <DEDUP_REMOVED lines=8> */
[----:B------:R-:W-:Y:S03]  /*55f0*/  STS [R7+0xc00], R26 ;  /* 0x000c001a07007388 */ /* 0x000fe60000000800 */
[----:B0-----:R-:W-:Y:S01]  /*5600*/  FADD.FTZ R6, R6, R28 ;  /* 0x0000001c06067221 */ /* 0x001fe20000010000 */
[----:B------:R-:W-:Y:S04]  /*5610*/  STS [R7+0x1000], R28 ;  /* 0x0010001c07007388 */ /* 0x000fe80000000800 */
[----:B-1----:R0:W-:Y:S01]  /*5620*/  STS [R7+0x1400], R30 ;  /* 0x0014001e07007388 */ /* 0x0021e20000000800 */
[----:B------:R-:W-:Y:S01]  /*5630*/  FADD.FTZ R6, R6, R30 ;  /* 0x0000001e06067221 */ /* 0x000fe20000010000 */
[----:B0-----:R-:W-:-:S07]  /*5640*/  IADD3 R7, PT, PT, R7, 0x2000, RZ ;  /* 0x0000200007077810 */ /* 0x001fce0007ffe0ff */
.L_x_54:
[----:B------:R-:W-:Y:S05]  /*5650*/  BSYNC.RECONVERGENT B1 ;  /* 0x0000000000017941 */ /* 0x000fea0003800200 */
.L_x_53:
[----:B------:R-:W-:-:S13]  /*5660*/  ISETP.LT.OR P0, PT, R8, UR45, P0 ;  /* 0x0000002d08007c0c */ /* 0x000fda0008701670 */
[----:B------:R-:W-:Y:S05]  /*5670*/  @!P0 BRA `(.L_x_45) ;  /* 0x0000000400e48947 */ /* 0x000fea0003800000 */
[----:B------:R-:W0:Y:S04]  /*5680*/  LDS R8, [R7+-0x800] ;  /* 0xfff8000007087984 */ /* 0x000e280000000800 */
[----:B------:R-:W1:Y:S04]  /*5690*/  LDS R10, [R7+-0x400] ;  /* 0xfffc0000070a7984 */ /* 0x000e680000000800 */
[----:B------:R-:W2:Y:S04]  /*56a0*/  LDS R16, [R7] ;  /* 0x0000000007107984 */ /* 0x000ea80000000800 */
[----:B------:R-:W3:Y:S01]  /*56b0*/  LDS R18, [R7+0x400] ;  /* 0x0004000007127984 */ /* 0x000ee20000000800 */
[C---:B0-----:R-:W-:Y:S01]  /*56c0*/  FADD.FTZ R8, -R5.reuse, R8 ;  /* 0x0000000805087221 */ /* 0x041fe20000010100 */
[----:B-1----:R-:W-:-:S03]  /*56d0*/  FADD.FTZ R10, -R5, R10 ;  /* 0x0000000a050a7221 */ /* 0x002fc60000010100 */
[----:B------:R-:W-:Y:S01]  /*56e0*/  FMUL.FTZ R8, R8, 1.4426950216293334961 ;  /* 0x3fb8aa3b08087820 */ /* 0x000fe20000410000 */
[----:B--2---:R-:W-:Y:S01]  /*56f0*/  FADD.FTZ R16, -R5, R16 ;  /* 0x0000001005107221 */ /* 0x004fe20000010100 */
[----:B------:R-:W-:-:S04]  /*5700*/  FMUL.FTZ R10, R10, 1.4426950216293334961 ;  /* 0x3fb8aa3b0a0a7820 */ /* 0x000fc80000410000 */
[----:B------:R-:W0:Y:S01]  /*5710*/  MUFU.EX2 R8, R8 ;  /* 0x0000000800087308 */ /* 0x000e220000000800 */
[----:B---3--:R-:W-:Y:S01]  /*5720*/  FADD.FTZ R18, -R5, R18 ;  /* 0x0000001205127221 */ /* 0x008fe20000010100 */
[----:B------:R-:W-:-:S03]  /*5730*/  FMUL.FTZ R16, R16, 1.4426950216293334961 ;  /* 0x3fb8aa3b10107820 */ /* 0x000fc60000410000 */
[----:B------:R-:W-:-:S03]  /*5740*/  FMUL.FTZ R18, R18, 1.4426950216293334961 ;  /* 0x3fb8aa3b12127820 */ /* 0x000fc60000410000 */
[----:B------:R-:W1:Y:S08]  /*5750*/  MUFU.EX2 R10, R10 ;  /* 0x0000000a000a7308 */ /* 0x000e700000000800 */
[----:B------:R-:W2:Y:S01]  /*5760*/  MUFU.EX2 R16, R16 ;  /* 0x0000001000107308 */ /* 0x000ea20000000800 */
[----:B0-----:R3:W-:Y:S01]  /*5770*/  STS [R7+-0x800], R8 ;  /* 0xfff8000807007388 */ /* 0x0017e20000000800 */
[----:B------:R-:W-:-:S06]  /*5780*/  FADD.FTZ R6, R6, R8 ;  /* 0x0000000806067221 */ /* 0x000fcc0000010000 */
[----:B------:R-:W0:Y:S01]  /*5790*/  MUFU.EX2 R18, R18 ;  /* 0x0000001200127308 */ /* 0x000e220000000800 */
[----:B-1----:R3:W-:Y:S01]  /*57a0*/  STS [R7+-0x400], R10 ;  /* 0xfffc000a07007388 */ /* 0x0027e20000000800 */
[----:B------:R-:W-:-:S03]  /*57b0*/  FADD.FTZ R6, R6, R10 ;  /* 0x0000000a06067221 */ /* 0x000fc60000010000 */
[----:B--2---:R3:W-:Y:S01]  /*57c0*/  STS [R7], R16 ;  /* 0x0000001007007388 */ /* 0x0047e20000000800 */
[----:B------:R-:W-:-:S03]  /*57d0*/  FADD.FTZ R6, R6, R16 ;  /* 0x0000001006067221 */ /* 0x000fc60000010000 */
[----:B0-----:R3:W-:Y:S01]  /*57e0*/  STS [R7+0x400], R18 ;  /* 0x0004001207007388 */ /* 0x0017e20000000800 */
[----:B------:R-:W-:Y:S01]  /*57f0*/  FADD.FTZ R6, R6, R18 ;  /* 0x0000001206067221 */ /* 0x000fe20000010000 */
[----:B------:R-:W-:Y:S06]  /*5800*/  BRA `(.L_x_45) ;  /* 0x0000000400807947 */ /* 0x000fec0003800000 */
.L_x_46:
[----:B------:R-:W-:Y:S01]  /*5810*/  IMAD.MOV.U32 R6, RZ, RZ, 0x100 ;  /* 0x00000100ff067424 */ /* 0x000fe200078e00ff */
[----:B------:R-:W-:Y:S01]  /*5820*/  LOP3.LUT R7, RZ, R12, RZ, 0x33, !PT ;  /* 0x0000000cff077212 */ /* 0x000fe200078e33ff */
[----:B------:R-:W-:Y:S03]  /*5830*/  BSSY.RECONVERGENT B1, `(.L_x_55) ;  /* 0x0000024000017945 */ /* 0x000fe60003800200 */
[----:B------:R-:W-:-:S04]  /*5840*/  VIADDMNMX R6, R3, R6, UR45, !PT ;  /* 0x0000002d03067e46 */ /* 0x000fc8000f800106 */
[----:B------:R-:W-:Y:S02]  /*5850*/  IADD3 R10, PT, PT, -R25, R6, R7 ;  /* 0x00000006190a7210 */ /* 0x000fe40007ffe107 */
[----:B------:R-:W-:Y:S02]  /*5860*/  MOV R7, R3 ;  /* 0x0000000300077202 */ /* 0x000fe40000000f00 */
[C---:B------:R-:W-:Y:S02]  /*5870*/  LOP3.LUT R6, R10.reuse, 0x300, RZ, 0xc0, !PT ;  /* 0x000003000a067812 */ /* 0x040fe400078ec0ff */
[----:B------:R-:W-:Y:S02]  /*5880*/  ISETP.GE.U32.AND P0, PT, R10, 0x300, PT ;  /* 0x000003000a00780c */ /* 0x000fe40003f06070 */
[----:B------:R-:W-:Y:S01]  /*5890*/  ISETP.NE.AND P1, PT, R6, 0x300, PT ;  /* 0x000003000600780c */ /* 0x000fe20003f25270 */
[----:B------:R-:W-:-:S12]  /*58a0*/  HFMA2 R6, -RZ, RZ, 0, 0 ;  /* 0x00000000ff067431 */ /* 0x000fd800000001ff */
[----:B------:R-:W-:Y:S05]  /*58b0*/  @!P1 BRA `(.L_x_56) ;  /* 0x00000000006c9947 */ /* 0x000fea0003800000 */
[----:B------:R-:W-:Y:S01]  /*58c0*/  UIADD3 UR4, UPT, UPT, UR5, 0x140, URZ ;  /* 0x0000014005047890 */ /* 0x000fe2000fffe0ff */
[----:B------:R-:W-:Y:S02]  /*58d0*/  LEA.HI R6, R10, 0x1, RZ, 0x18 ;  /* 0x000000010a067811 */ /* 0x000fe400078fc0ff */
[----:B------:R-:W-:Y:S01]  /*58e0*/  IADD3 R15, P1, P2, R8, UR42, R3 ;  /* 0x0000002a080f7c10 */ /* 0x000fe2000fa3e003 */
[----:B------:R-:W-:Y:S01]  /*58f0*/  ULEA UR4, UR7, UR4, 0x18 ;  /* 0x0000000407047291 */ /* 0x000fe2000f8ec0ff */
[----:B------:R-:W-:Y:S01]  /*5900*/  LOP3.LUT R8, R6, 0x3, RZ, 0xc0, !PT ;  /* 0x0000000306087812 */ /* 0x000fe200078ec0ff */
[----:B------:R-:W-:Y:S01]  /*5910*/  IMAD.MOV.U32 R6, RZ, RZ, RZ ;  /* 0x000000ffff067224 */ /* 0x000fe200078e00ff */
[----:B------:R-:W-:Y:S02]  /*5920*/  IADD3.X R9, PT, PT, R24, R9, RZ, P1, P2 ;  /* 0x0000000918097210 */ /* 0x000fe40000fe44ff */
[----:B------:R-:W-:Y:S02]  /*5930*/  MOV R7, R3 ;  /* 0x0000000300077202 */ /* 0x000fe40000000f00 */
[----:B------:R-:W-:-:S02]  /*5940*/  IADD3 R11, PT, PT, -R8, RZ, RZ ;  /* 0x000000ff080b7210 */ /* 0x000fc40007ffe1ff */
[----:B------:R-:W-:-:S07]  /*5950*/  LEA R10, R12, UR4, 0x2 ;  /* 0x000000040c0a7c11 */ /* 0x000fce000f8e10ff */
.L_x_57:
[----:B------:R-:W-:-:S06]  /*5960*/  IMAD.MOV.U32 R8, RZ, RZ, R15 ;  /* 0x000000ffff087224 */ /* 0x000fcc00078e000f */
[----:B------:R1:W2:Y:S01]  /*5970*/  LDG.E.U8 R8, desc[UR36][R8.64] ;  /* 0x0000002408087981 */ /* 0x0002a2000c1e1100 */
[----:B------:R-:W-:Y:S01]  /*5980*/  HFMA2 R13, -RZ, RZ, 0, 0 ;  /* 0x00000000ff0d7431 */ /* 0x000fe200000001ff */
[----:B------:R-:W-:Y:S01]  /*5990*/  IADD3 R11, PT, PT, R11, 0x1, RZ ;  /* 0x000000010b0b7810 */ /* 0x000fe20007ffe0ff */
[----:B------:R-:W-:Y:S01]  /*59a0*/  VIADD R7, R7, 0x100 ;  /* 0x0000010007077836 */ /* 0x000fe20000000000 */
[----:B------:R-:W-:-:S04]  /*59b0*/  IADD3 R15, P2, PT, R15, 0x100, RZ ;  /* 0x000001000f0f7810 */ /* 0x000fc80007f5e0ff */
[----:B-1----:R-:W-:Y:S02]  /*59c0*/  IADD3.X R9, PT, PT, RZ, R9, RZ, P2, !PT ;  /* 0x00000009ff097210 */ /* 0x002fe400017fe4ff */
[----:B--2---:R-:W-:-:S13]  /*59d0*/  ISETP.NE.AND P1, PT, R8, RZ, PT ;  /* 0x000000ff0800720c */ /* 0x004fda0003f25270 */
[----:B------:R-:W0:Y:S02]  /*59e0*/  @!P1 LDS R16, [R10] ;  /* 0x000000000a109984 */ /* 0x000e240000000800 */
[----:B0-----:R-:W-:-:S04]  /*59f0*/  @!P1 FADD.FTZ R16, -R5, R16 ;  /* 0x0000001005109221 */ /* 0x001fc80000010100 */
[----:B------:R-:W-:-:S04]  /*5a00*/  @!P1 FMUL.FTZ R16, R16, 1.4426950216293334961 ;  /* 0x3fb8aa3b10109820 */ /* 0x000fc80000410000 */
[----:B------:R-:W0:Y:S01]  /*5a10*/  @!P1 MUFU.EX2 R13, R16 ;  /* 0x00000010000d9308 */ /* 0x000e220000000800 */
[----:B------:R-:W-:Y:S01]  /*5a20*/  ISETP.NE.AND P1, PT, R11, RZ, PT ;  /* 0x000000ff0b00720c */ /* 0x000fe20003f25270 */
[----:B0-----:R0:W-:Y:S01]  /*5a30*/  STS [R10], R13 ;  /* 0x0000000d0a007388 */ /* 0x0011e20000000800 */
[----:B------:R-:W-:Y:S01]  /*5a40*/  FADD.FTZ R6, R13, R6 ;  /* 0x000000060d067221 */ /* 0x000fe20000010000 */
[----:B0-----:R-:W-:-:S10]  /*5a50*/  IADD3 R10, PT, PT, R10, 0x400, RZ ;  /* 0x000004000a0a7810 */ /* 0x001fd40007ffe0ff */
[----:B------:R-:W-:Y:S05]  /*5a60*/  @P1 BRA `(.L_x_57) ;  /* 0xfffffffc00bc1947 */ /* 0x000fea000383ffff */
.L_x_56:
[----:B------:R-:W-:Y:S05]  /*5a70*/  BSYNC.RECONVERGENT B1 ;  /* 0x0000000000017941 */ /* 0x000fea0003800200 */
.L_x_55:
[----:B------:R-:W-:Y:S05]  /*5a80*/  @!P0 BRA `(.L_x_45) ;  /* 0x0000000000e08947 */ /* 0x000fea0003800000 */
[----:B------:R-:W1:Y:S01]  /*5a90*/  S2R R10, SR_CgaCtaId ;  /* 0x00000000000a7919 */ /* 0x000e620000008800 */
[----:B------:R-:W2:Y:S01]  /*5aa0*/  LDCU.64 UR10, c[0x0][0x420] ;  /* 0x00008400ff0a77ac */ /* 0x000ea20008000a00 */
[----:B------:R-:W-:Y:S02]  /*5ab0*/  MOV R9, 0x400 ;  /* 0x0000040000097802 */ /* 0x000fe40000000f00 */
[----:B------:R-:W-:Y:S02]  /*5ac0*/  SHF.L.U32 R8, R25, 0x2, RZ ;  /* 0x0000000219087819 */ /* 0x000fe400000006ff */
[----:B------:R-:W-:-:S03]  /*5ad0*/  IADD3 R9, PT, PT, R9, 0x140, RZ ;  /* 0x0000014009097810 */ /* 0x000fc60007ffe0ff */
[----:B------:R-:W-:Y:S02]  /*5ae0*/  IMAD R8, R7, 0x4, -R8 ;  /* 0x0000000407087824 */ /* 0x000fe400078e0a08 */
[----:B--2---:R-:W-:-:S05]  /*5af0*/  IMAD.U32 R16, RZ, RZ, UR10 ;  /* 0x0000000aff107e24 */ /* 0x004fca000f8e00ff */
[----:B------:R-:W-:-:S04]  /*5b00*/  IADD3 R16, P0, P1, R16, UR42, R7 ;  /* 0x0000002a10107c10 */ /* 0x000fc8000f91e007 */
[----:B------:R-:W-:Y:S02]  /*5b10*/  IADD3 R16, P2, PT, R16, 0x200, RZ ;  /* 0x0000020010107810 */ /* 0x000fe40007f5e0ff */
[----:B-1----:R-:W-:Y:S02]  /*5b20*/  LEA R11, R10, R9, 0x18 ;  /* 0x000000090a0b7211 */ /* 0x002fe400078ec0ff */
[----:B------:R-:W-:Y:S02]  /*5b30*/  IADD3.X R9, PT, PT, R24, UR11, RZ, P0, P1 ;  /* 0x0000000b18097c10 */ /* 0x000fe400087e24ff */
[----:B------:R-:W-:Y:S02]  /*5b40*/  IADD3 R10, PT, PT, R8, 0x800, R11 ;  /* 0x00000800080a7810 */ /* 0x000fe40007ffe00b */
[----:B------:R-:W-:-:S07]  /*5b50*/  IADD3.X R9, PT, PT, RZ, R9, RZ, P2, !PT ;  /* 0x00000009ff097210 */ /* 0x000fce00017fe4ff */
.L_x_58:
[----:B------:R-:W-:-:S05]  /*5b60*/  MOV R8, R16 ;  /* 0x0000001000087202 */ /* 0x000fca0000000f00 */
[----:B------:R-:W2:Y:S04]  /*5b70*/  LDG.E.U8 R16, desc[UR36][R8.64+-0x200] ;  /* 0xfffe002408107981 */ /* 0x000ea8000c1e1100 */
[----:B------:R-:W3:Y:S04]  /*5b80*/  LDG.E.U8 R11, desc[UR36][R8.64+-0x100] ;  /* 0xffff0024080b7981 */ /* 0x000ee8000c1e1100 */
[----:B------:R-:W4:Y:S04]  /*5b90*/  LDG.E.U8 R13, desc[UR36][R8.64] ;  /* 0x00000024080d7981 */ /* 0x000f28000c1e1100 */
[----:B------:R-:W5:Y:S01]  /*5ba0*/  LDG.E.U8 R15, desc[UR36][R8.64+0x100] ;  /* 0x00010024080f7981 */ /* 0x000f62000c1e1100 */
[----:B------:R-:W-:Y:S01]  /*5bb0*/  IMAD.MOV.U32 R17, RZ, RZ, RZ ;  /* 0x000000ffff117224 */ /* 0x000fe200078e00ff */
[----:B------:R-:W-:-:S02]  /*5bc0*/  IADD3 R7, PT, PT, R7, 0x400, RZ ;  /* 0x0000040007077810 */ /* 0x000fc40007ffe0ff */
[----:B--2---:R-:W-:Y:S02]  /*5bd0*/  ISETP.NE.AND P0, PT, R16, RZ, PT ;  /* 0x000000ff1000720c */ /* 0x004fe40003f05270 */
[----:B---3--:R-:W-:Y:S01]  /*5be0*/  ISETP.NE.AND P1, PT, R11, RZ, PT ;  /* 0x000000ff0b00720c */ /* 0x008fe20003f25270 */
[----:B------:R-:W-:Y:S01]  /*5bf0*/  IMAD.MOV.U32 R11, RZ, RZ, RZ ;  /* 0x000000ffff0b7224 */ /* 0x000fe200078e00ff */
[----:B----4-:R-:W-:Y:S01]  /*5c00*/  ISETP.NE.AND P2, PT, R13, RZ, PT ;  /* 0x000000ff0d00720c */ /* 0x010fe20003f45270 */
[----:B------:R-:W-:Y:S01]  /*5c10*/  HFMA2 R13, -RZ, RZ, 0, 0 ;  /* 0x00000000ff0d7431 */ /* 0x000fe200000001ff */
[----:B-----5:R-:W-:-:S07]  /*5c20*/  ISETP.NE.AND P3, PT, R15, RZ, PT ;  /* 0x000000ff0f00720c */ /* 0x020fce0003f65270 */
[----:B------:R-:W0:Y:S01]  /*5c30*/  @!P0 LDS R16, [R10+-0x800] ;  /* 0xfff800000a108984 */ /* 0x000e220000000800 */
[----:B------:R-:W-:-:S03]  /*5c40*/  MOV R15, RZ ;  /* 0x000000ff000f7202 */ /* 0x000fc60000000f00 */
[----:B------:R-:W1:Y:S04]  /*5c50*/  @!P1 LDS R18, [R10+-0x400] ;  /* 0xfffc00000a129984 */ /* 0x000e680000000800 */
[----:B------:R-:W2:Y:S04]  /*5c60*/  @!P2 LDS R20, [R10] ;  /* 0x000000000a14a984 */ /* 0x000ea80000000800 */
[----:B------:R-:W3:Y:S01]  /*5c70*/  @!P3 LDS R22, [R10+0x400] ;  /* 0x000400000a16b984 */ /* 0x000ee20000000800 */
[----:B0-----:R-:W-:-:S04]  /*5c80*/  @!P0 FADD.FTZ R16, -R5, R16 ;  /* 0x0000001005108221 */ /* 0x001fc80000010100 */
[----:B------:R-:W-:Y:S01]  /*5c90*/  @!P0 FMUL.FTZ R16, R16, 1.4426950216293334961 ;  /* 0x3fb8aa3b10108820 */ /* 0x000fe20000410000 */
[----:B-1----:R-:W-:-:S03]  /*5ca0*/  @!P1 FADD.FTZ R18, -R5, R18 ;  /* 0x0000001205129221 */ /* 0x002fc60000010100 */
[----:B------:R0:W1:Y:S01]  /*5cb0*/  @!P0 MUFU.EX2 R11, R16 ;  /* 0x00000010000b8308 */ /* 0x0000620000000800 */
[----:B------:R-:W-:Y:S01]  /*5cc0*/  @!P1 FMUL.FTZ R18, R18, 1.4426950216293334961 ;  /* 0x3fb8aa3b12129820 */ /* 0x000fe20000410000 */
[----:B--2---:R-:W-:Y:S01]  /*5cd0*/  @!P2 FADD.FTZ R20, -R5, R20 ;  /* 0x000000140514a221 */ /* 0x004fe20000010100 */
[----:B------:R-:W-:Y:S01]  /*5ce0*/  ISETP.GE.AND P0, PT, R7, UR45, PT ;  /* 0x0000002d07007c0c */ /* 0x000fe2000bf06270 */
[----:B---3--:R-:W-:Y:S02]  /*5cf0*/  @!P3 FADD.FTZ R22, -R5, R22 ;  /* 0x000000160516b221 */ /* 0x008fe40000010100 */
[----:B------:R-:W-:Y:S02]  /*5d00*/  @!P2 FMUL.FTZ R20, R20, 1.4426950216293334961 ;  /* 0x3fb8aa3b1414a820 */ /* 0x000fe40000410000 */
[----:B------:R-:W2:Y:S01]  /*5d10*/  @!P1 MUFU.EX2 R13, R18 ;  /* 0x00000012000d9308 */ /* 0x000ea20000000800 */
[----:B------:R-:W-:Y:S01]  /*5d20*/  @!P3 FMUL.FTZ R22, R22, 1.4426950216293334961 ;  /* 0x3fb8aa3b1616b820 */ /* 0x000fe20000410000 */
[----:B0-----:R-:W-:-:S04]  /*5d30*/  IADD3 R16, P1, PT, R8, 0x400, RZ ;  /* 0x0000040008107810 */ /* 0x001fc80007f3e0ff */
[----:B------:R-:W-:Y:S02]  /*5d40*/  IADD3.X R9, PT, PT, RZ, R9, RZ, P1, !PT ;  /* 0x00000009ff097210 */ /* 0x000fe40000ffe4ff */
[----:B------:R-:W0:Y:S01]  /*5d50*/  @!P2 MUFU.EX2 R15, R20 ;  /* 0x00000014000fa308 */ /* 0x000e220000000800 */
[----:B-1----:R-:W-:Y:S01]  /*5d60*/  FADD.FTZ R6, R11, R6 ;  /* 0x000000060b067221 */ /* 0x002fe20000010000 */
[----:B------:R-:W-:Y:S06]  /*5d70*/  STS [R10+-0x800], R11 ;  /* 0xfff8000b0a007388 */ /* 0x000fec0000000800 */
[----:B------:R-:W1:Y:S01]  /*5d80*/  @!P3 MUFU.EX2 R17, R22 ;  /* 0x000000160011b308 */ /* 0x000e620000000800 */
[----:B--2---:R-:W-:Y:S01]  /*5d90*/  FADD.FTZ R6, R6, R13 ;  /* 0x0000000d06067221 */ /* 0x004fe20000010000 */
[----:B------:R-:W-:Y:S03]  /*5da0*/  STS [R10+-0x400], R13 ;  /* 0xfffc000d0a007388 */ /* 0x000fe60000000800 */
[----:B0-----:R-:W-:Y:S01]  /*5db0*/  FADD.FTZ R6, R6, R15 ;  /* 0x0000000f06067221 */ /* 0x001fe20000010000 */
[----:B------:R-:W-:Y:S04]  /*5dc0*/  STS [R10], R15 ;  /* 0x0000000f0a007388 */ /* 0x000fe80000000800 */
[----:B-1----:R0:W-:Y:S01]  /*5dd0*/  STS [R10+0x400], R17 ;  /* 0x000400110a007388 */ /* 0x0021e20000000800 */
[----:B------:R-:W-:Y:S01]  /*5de0*/  FADD.FTZ R6, R6, R17 ;  /* 0x0000001106067221 */ /* 0x000fe20000010000 */
[----:B0-----:R-:W-:Y:S01]  /*5df0*/  VIADD R10, R10, 0x1000 ;  /* 0x000010000a0a7836 */ /* 0x001fe20000000000 */
[----:B------:R-:W-:Y:S06]  /*5e00*/  @!P0 BRA `(.L_x_58) ;  /* 0xfffffffc00548947 */ /* 0x000fec000383ffff */
.L_x_45:
[----:B------:R-:W-:Y:S05]  /*5e10*/  BSYNC.RECONVERGENT B0 ;  /* 0x0000000000007941 */ /* 0x000fea0003800200 */
.L_x_44:
[----:B0-----:R-:W0:Y:S01]  /*5e20*/  SHFL.BFLY PT, R5, R6, 0x10, 0x1f ;  /* 0x0e001f0006057f89 */ /* 0x001e2200000e0000 */
[C---:B------:R-:W-:Y:S01]  /*5e30*/  ISETP.NE.AND P0, PT, R0.reuse, RZ, PT ;  /* 0x000000ff0000720c */ /* 0x040fe20003f05270 */
[----:B------:R-:W1:Y:S01]  /*5e40*/  LDCU UR4, c[0x0][0x3f4] ;  /* 0x00007e80ff0477ac */ /* 0x000e620008000800 */
[----:B------:R-:W-:Y:S01]  /*5e50*/  ISETP.GT.U32.AND P1, PT, R0, 0x7, PT ;  /* 0x000000070000780c */ /* 0x000fe20003f24070 */
[----:B------:R-:W2:Y:S01]  /*5e60*/  S2UR UR14, SR_CTAID.X ;  /* 0x00000000000e79c3 */ /* 0x000ea20000002500 */
[----:B------:R-:W4:Y:S01]  /*5e70*/  LDCU.U8 UR11, c[0x0][0x48c] ;  /* 0x00009180ff0b77ac */ /* 0x000f220008000000 */
[----:B-1----:R-:W-:Y:S01]  /*5e80*/  UIADD3 UR4, UPT, UPT, UR4, 0x4, URZ ;  /* 0x0000000404047890 */ /* 0x002fe2000fffe0ff */
[----:B0-----:R-:W-:-:S03]  /*5e90*/  FADD.FTZ R5, R5, R6 ;  /* 0x0000000605057221 */ /* 0x001fc60000010000 */
[----:B------:R-:W-:Y:S02]  /*5ea0*/  USHF.R.S32.HI UR5, URZ, 0x1f, UR4 ;  /* 0x0000001fff057899 */ /* 0x000fe40008011404 */
[----:B---3--:R-:W0:Y:S02]  /*5eb0*/  SHFL.BFLY PT, R8, R5, 0x8, 0x1f ;  /* 0x0d001f0005087f89 */ /* 0x008e2400000e0000 */
[----:B------:R-:W-:-:S03]  /*5ec0*/  ULEA.HI UR5, UR5, UR4, URZ, 0x2 ;  /* 0x0000000405057291 */ /* 0x000fc6000f8f10ff */
[----:B------:R-:W-:Y:S01]  /*5ed0*/  UMOV UR4, URZ ;  /* 0x000000ff00047c82 */ /* 0x000fe20008000000 */
[----:B------:R-:W-:-:S04]  /*5ee0*/  USHF.L.U32 UR5, UR5, 0x2, URZ ;  /* 0x0000000205057899 */ /* 0x000fc800080006ff */
[----:B------:R-:W-:-:S03]  /*5ef0*/  ULOP3.LUT UR7, UR5, 0xfffffff0, URZ, 0xc0, !UPT ;  /* 0xfffffff005077892 */ /* 0x000fc6000f8ec0ff */
[----:B------:R-:W-:Y:S01]  /*5f00*/  UMOV UR5, URZ ;  /* 0x000000ff00057c82 */ /* 0x000fe20008000000 */
[----:B0-----:R-:W-:-:S05]  /*5f10*/  FADD.FTZ R8, R5, R8 ;  /* 0x0000000805087221 */ /* 0x001fca0000010000 */
[----:B------:R-:W0:Y:S02]  /*5f20*/  SHFL.BFLY PT, R7, R8, 0x4, 0x1f ;  /* 0x0c801f0008077f89 */ /* 0x000e2400000e0000 */
[----:B0-----:R-:W-:-:S05]  /*5f30*/  FADD.FTZ R7, R8, R7 ;  /* 0x0000000708077221 */ /* 0x001fca0000010000 */
[----:B------:R-:W0:Y:S02]  /*5f40*/  SHFL.BFLY PT, R10, R7, 0x2, 0x1f ;  /* 0x0c401f00070a7f89 */ /* 0x000e2400000e0000 */
[----:B0-----:R-:W-:-:S05]  /*5f50*/  FADD.FTZ R10, R7, R10 ;  /* 0x0000000a070a7221 */ /* 0x001fca0000010000 */
[----:B------:R-:W0:Y:S02]  /*5f60*/  SHFL.BFLY PT, R9, R10, 0x1, 0x1f ;  /* 0x0c201f000a097f89 */ /* 0x000e2400000e0000 */
[----:B0-----:R-:W-:-:S05]  /*5f70*/  FADD.FTZ R9, R10, R9 ;  /* 0x000000090a097221 */ /* 0x001fca0000010000 */
[----:B------:R-:W-:Y:S01]  /*5f80*/  @!P0 STS [R14+UR8+0x20], R9 ;  /* 0x000020090e008988 */ /* 0x000fe20008000808 */
[----:B------:R-:W-:Y:S01]  /*5f90*/  BAR.SYNC.DEFER_BLOCKING 0x0 ;  /* 0x0000000000007b1d */ /* 0x000fe20000010000 */
[----:B----4-:R-:W-:-:S05]  /*5fa0*/  ISETP.NE.AND P0, PT, RZ, UR11, PT ;  /* 0x0000000bff007c0c */ /* 0x010fca000bf05270 */
[----:B------:R-:W0:Y:S01]  /*5fb0*/  @!P1 LDS R9, [R4+0x20] ;  /* 0x0000200004099984 */ /* 0x000e220000000800 */
[----:B------:R-:W-:-:S03]  /*5fc0*/  ISETP.GE.AND P1, PT, R3, UR45, PT ;  /* 0x0000002d03007c0c */ /* 0x000fc6000bf26270 */
[----:B0-----:R-:W0:Y:S02]  /*5fd0*/  SHFL.BFLY PT, R0, R9, 0x4, 0x1f ;  /* 0x0c801f0009007f89 */ /* 0x001e2400000e0000 */
[----:B0-----:R-:W-:-:S05]  /*5fe0*/  FADD.FTZ R0, R0, R9 ;  /* 0x0000000900007221 */ /* 0x001fca0000010000 */
[----:B------:R-:W0:Y:S02]  /*5ff0*/  SHFL.BFLY PT, R5, R0, 0x2, 0x1f ;  /* 0x0c401f0000057f89 */ /* 0x000e2400000e0000 */
[----:B0-----:R-:W-:-:S05]  /*6000*/  FADD.FTZ R5, R0, R5 ;  /* 0x0000000500057221 */ /* 0x001fca0000010000 */
[----:B------:R-:W0:Y:S02]  /*6010*/  SHFL.BFLY PT, R6, R5, 0x1, 0x1f ;  /* 0x0c201f0005067f89 */ /* 0x000e2400000e0000 */
[----:B0-----:R-:W-:-:S06]  /*6020*/  FADD.FTZ R6, R5, R6 ;  /* 0x0000000605067221 */ /* 0x001fcc0000010000 */
[----:B------:R-:W0:Y:S02]  /*6030*/  SHFL.IDX PT, R6, R6, RZ, 0x1f ;  /* 0x00001fff06067589 */ /* 0x000e2400000e0000 */
[----:B0-----:R-:W-:-:S04]  /*6040*/  FADD.FTZ R4, R6, 9.9999999747524270788e-07 ;  /* 0x358637bd06047421 */ /* 0x001fc80000010000 */
[----:B------:R0:W1:Y:S01]  /*6050*/  MUFU.RCP R11, R4 ;  /* 0x00000004000b7308 */ /* 0x0000620000001000 */
[----:B--2---:R-:W-:Y:S05]  /*6060*/  @!P0 BRA `(.L_x_59) ;  /* 0x0000000000248947 */ /* 0x004fea0003800000 */
[----:B------:R-:W2:Y:S01]  /*6070*/  S2UR UR5, SR_CTAID.Y ;  /* 0x00000000000579c3 */ /* 0x000ea20000002600 */
[----:B------:R-:W2:Y:S01]  /*6080*/  LDCU UR8, c[0x0][0x3f8] ;  /* 0x00007f00ff0877ac */ /* 0x000ea20008000800 */
[----:B------:R-:W3:Y:S01]  /*6090*/  LDCU UR4, c[0x0][0x488] ;  /* 0x00009100ff0477ac */ /* 0x000ee20008000800 */
[----:B------:R-:W3:Y:S01]  /*60a0*/  LDCU UR9, c[0x0][0x40c] ;  /* 0x00008180ff0977ac */ /* 0x000ee20008000800 */
[----:B------:R-:W4:Y:S01]  /*60b0*/  LDCU UR10, c[0x0][0x3f4] ;  /* 0x00007e80ff0a77ac */ /* 0x000f220008000800 */
[----:B--2---:R-:W-:-:S04]  /*60c0*/  UIMAD UR5, UR5, UR8, UR14 ;  /* 0x00000008050572a4 */ /* 0x004fc8000f8e020e */
[----:B---3--:R-:W-:-:S04]  /*60d0*/  UIMAD UR4, UR5, UR4, UR9 ;  /* 0x00000004050472a4 */ /* 0x008fc8000f8e0209 */
[----:B----4-:R-:W-:-:S04]  /*60e0*/  UIMAD UR4, UR4, UR10, URZ ;  /* 0x0000000a040472a4 */ /* 0x010fc8000f8e02ff */
[----:B------:R-:W-:-:S12]  /*60f0*/  USHF.R.S32.HI UR5, URZ, 0x1f, UR4 ;  /* 0x0000001fff057899 */ /* 0x000fd80008011404 */
.L_x_59:
[----:B------:R-:W-:Y:S04]  /*6100*/  BSSY.RECONVERGENT B0, `(.L_x_60) ;  /* 0x0000062000007945 */ /* 0x000fe80003800200 */
[----:B------:R-:W-:Y:S05]  /*6110*/  @P1 BRA `(.L_x_61) ;  /* 0x0000000400801947 */ /* 0x000fea0003800000 */
[----:B------:R-:W-:Y:S01]  /*6120*/  HFMA2 R0, -RZ, RZ, 0, 1.52587890625e-05 ;  /* 0x00000100ff007431 */ /* 0x000fe200000001ff */
[----:B0-----:R-:W-:Y:S01]  /*6130*/  LOP3.LUT R4, RZ, R12, RZ, 0x33, !PT ;  /* 0x0000000cff047212 */ /* 0x001fe200078e33ff */
[----:B------:R-:W-:Y:S03]  /*6140*/  BSSY.RECONVERGENT B1, `(.L_x_62) ;  /* 0x0000028000017945 */ /* 0x000fe60003800200 */
[----:B------:R-:W-:-:S04]  /*6150*/  VIADDMNMX R0, R3, R0, UR45, !PT ;  /* 0x0000002d03007e46 */ /* 0x000fc8000f800100 */
[----:B------:R-:W-:-:S04]  /*6160*/  IADD3 R0, PT, PT, -R25, R0, R4 ;  /* 0x0000000019007210 */ /* 0x000fc80007ffe104 */
[C---:B------:R-:W-:Y:S02]  /*6170*/  LOP3.LUT R4, R0.reuse, 0x300, RZ, 0xc0, !PT ;  /* 0x0000030000047812 */ /* 0x040fe400078ec0ff */
[----:B------:R-:W-:Y:S02]  /*6180*/  ISETP.GE.U32.AND P1, PT, R0, 0x300, PT ;  /* 0x000003000000780c */ /* 0x000fe40003f26070 */
[----:B------:R-:W-:-:S13]  /*6190*/  ISETP.NE.AND P2, PT, R4, 0x300, PT ;  /* 0x000003000400780c */ /* 0x000fda0003f45270 */
[----:B------:R-:W-:Y:S05]  /*61a0*/  @!P2 BRA `(.L_x_63) ;  /* 0x000000000084a947 */ /* 0x000fea0003800000 */
[----:B------:R-:W0:Y:S01]  /*61b0*/  S2UR UR9, SR_CgaCtaId ;  /* 0x00000000000979c3 */ /* 0x000e220000008800 */
[----:B------:R-:W2:Y:S01]  /*61c0*/  LDCU.64 UR12, c[0x0][0x480] ;  /* 0x00009000ff0c77ac */ /* 0x000ea20008000a00 */
[----:B------:R-:W-:Y:S02]  /*61d0*/  LEA.HI R0, R0, 0x1, RZ, 0x18 ;  /* 0x0000000100007811 */ /* 0x000fe400078fc0ff */
[----:B------:R-:W-:Y:S01]  /*61e0*/  IADD3 R9, P2, PT, R3, UR4, RZ ;  /* 0x0000000403097c10 */ /* 0x000fe2000ff5e0ff */
[----:B------:R-:W-:Y:S01]  /*61f0*/  UMOV UR8, 0x400 ;  /* 0x0000040000087882 */ /* 0x000fe20000000000 */
[C---:B------:R-:W-:Y:S01]  /*6200*/  SHF.L.U32 R4, R0.reuse, 0x8, RZ ;  /* 0x0000000800047819 */ /* 0x040fe200000006ff */
[----:B------:R-:W-:Y:S01]  /*6210*/  UIADD3 UR8, UPT, UPT, UR8, 0x140, URZ ;  /* 0x0000014008087890 */ /* 0x000fe2000fffe0ff */
[----:B------:R-:W-:Y:S01]  /*6220*/  LOP3.LUT R0, R0, 0x3, RZ, 0xc0, !PT ;  /* 0x0000000300007812 */ /* 0x000fe200078ec0ff */
[----:B------:R-:W-:Y:S01]  /*6230*/  IMAD.X R10, RZ, RZ, UR5, P2 ;  /* 0x00000005ff0a7e24 */ /* 0x000fe200090e06ff */
[----:B------:R-:W-:-:S02]  /*6240*/  LOP3.LUT R6, R4, 0x300, RZ, 0xc0, !PT ;  /* 0x0000030004067812 */ /* 0x000fc400078ec0ff */
[----:B------:R-:W-:Y:S02]  /*6250*/  LEA R4, R12, UR7, 0x1 ;  /* 0x000000070c047c11 */ /* 0x000fe4000f8e08ff */
[----:B------:R-:W-:Y:S02]  /*6260*/  IADD3 R3, PT, PT, R3, R6, RZ ;  /* 0x0000000603037210 */ /* 0x000fe40007ffe0ff */
[----:B------:R-:W-:Y:S02]  /*6270*/  IADD3 R7, PT, PT, -R0, RZ, RZ ;  /* 0x000000ff00077210 */ /* 0x000fe40007ffe1ff */
[----:B--2---:R-:W-:-:S04]  /*6280*/  LEA R8, P2, R9, UR12, 0x2 ;  /* 0x0000000c09087c11 */ /* 0x004fc8000f8410ff */
[----:B------:R-:W-:Y:S01]  /*6290*/  LEA.HI.X R9, R9, UR13, R10, 0x2, P2 ;  /* 0x0000000d09097c11 */ /* 0x000fe200090f140a */
[----:B0-----:R-:W-:-:S06]  /*62a0*/  ULEA UR8, UR9, UR8, 0x18 ;  /* 0x0000000809087291 */ /* 0x001fcc000f8ec0ff */
[----:B------:R-:W-:Y:S01]  /*62b0*/  VIADD R0, R4, UR8 ;  /* 0x0000000804007c36 */ /* 0x000fe20008000000 */
[----:B------:R-:W-:-:S07]  /*62c0*/  LEA R6, R12, UR8, 0x2 ;  /* 0x000000080c067c11 */ /* 0x000fce000f8e10ff */
.L_x_64:
[----:B--2---:R0:W1:Y:S01]  /*62d0*/  LDS R4, [R6] ;  /* 0x0000000006047984 */ /* 0x0040620000000800 */
[----:B------:R-:W-:Y:S01]  /*62e0*/  @P0 MOV R5, R9 ;  /* 0x0000000900050202 */ /* 0x000fe20000000f00 */
[----:B------:R-:W-:-:S05]  /*62f0*/  VIADD R7, R7, 0x1 ;  /* 0x0000000107077836 */ /* 0x000fca0000000000 */
[----:B------:R-:W-:Y:S02]  /*6300*/  ISETP.NE.AND P3, PT, R7, RZ, PT ;  /* 0x000000ff0700720c */ /* 0x000fe40003f65270 */
[----:B0-----:R-:W-:Y:S01]  /*6310*/  IADD3 R6, PT, PT, R6, 0x400, RZ ;  /* 0x0000040006067810 */ /* 0x001fe20007ffe0ff */
[----:B-1----:R-:W-:-:S05]  /*6320*/  FMUL.FTZ R13, R4, R11 ;  /* 0x0000000b040d7220 */ /* 0x002fca0000410000 */
[----:B------:R-:W-:-:S04]  /*6330*/  F2FP.F16.F32.PACK_AB R4, RZ, R13 ;  /* 0x0000000dff04723e */ /* 0x000fc800000000ff */
[----:B------:R-:W-:Y:S02]  /*6340*/  PRMT R10, R4, 0x7610, R10 ;  /* 0x00007610040a7816 */ /* 0x000fe4000000000a */
[----:B------:R-:W-:Y:S02]  /*6350*/  @P0 MOV R4, R8 ;  /* 0x0000000800040202 */ /* 0x000fe40000000f00 */
[----:B------:R-:W-:Y:S01]  /*6360*/  IADD3 R8, P2, PT, R8, 0x400, RZ ;  /* 0x0000040008087810 */ /* 0x000fe20007f5e0ff */
[----:B------:R0:W-:Y:S03]  /*6370*/  STS.U16 [R0], R10 ;  /* 0x0000000a00007388 */ /* 0x0001e60000000400 */
[----:B------:R-:W-:Y:S01]  /*6380*/  IADD3.X R9, PT, PT, RZ, R9, RZ, P2, !PT ;  /* 0x00000009ff097210 */ /* 0x000fe200017fe4ff */
[----:B------:R2:W-:Y:S01]  /*6390*/  @P0 STG.E desc[UR36][R4.64], R13 ;  /* 0x0000000d04000986 */ /* 0x0005e2000c101924 */
[----:B0-----:R-:W-:Y:S01]  /*63a0*/  VIADD R0, R0, 0x200 ;  /* 0x0000020000007836 */ /* 0x001fe20000000000 */
[----:B------:R-:W-:Y:S06]  /*63b0*/  @P3 BRA `(.L_x_64) ;  /* 0xfffffffc00c43947 */ /* 0x000fec000383ffff */
.L_x_63:
[----:B------:R-:W-:Y:S05]  /*63c0*/  BSYNC.RECONVERGENT B1 ;  /* 0x0000000000017941 */ /* 0x000fea0003800200 */
.L_x_62:
[----:B------:R-:W-:Y:S05]  /*63d0*/  @!P1 BRA `(.L_x_61) ;  /* 0x0000000000d09947 */ /* 0x000fea0003800000 */
[----:B--2---:R-:W0:Y:S01]  /*63e0*/  S2R R5, SR_CgaCtaId ;  /* 0x0000000000057919 */ /* 0x004e220000008800 */
[----:B------:R-:W2:Y:S01]  /*63f0*/  LDCU.64 UR8, c[0x0][0x480] ;  /* 0x00009000ff0877ac */ /* 0x000ea20008000a00 */
[----:B------:R-:W-:Y:S02]  /*6400*/  MOV R0, 0x400 ;  /* 0x0000040000007802 */ /* 0x000fe40000000f00 */
[C---:B------:R-:W-:Y:S01]  /*6410*/  IADD3 R6, P2, PT, R3.reuse, UR4, RZ ;  /* 0x0000000403067c10 */ /* 0x040fe2000ff5e0ff */
[----:B------:R-:W-:Y:S01]  /*6420*/  UISETP.NE.AND UP0, UPT, UR11, URZ, UPT ;  /* 0x000000ff0b00728c */ /* 0x000fe2000bf05270 */
[----:B------:R-:W-:Y:S02]  /*6430*/  IADD3 R0, PT, PT, R0, 0x140, RZ ;  /* 0x0000014000007810 */ /* 0x000fe40007ffe0ff */
[----:B------:R-:W-:Y:S02]  /*6440*/  LEA R4, R3, UR7, 0x1 ;  /* 0x0000000703047c11 */ /* 0x000fe4000f8e08ff */
[----:B------:R-:W-:-:S02]  /*6450*/  IADD3.X R7, PT, PT, RZ, UR5, RZ, P2, !PT ;  /* 0x00000005ff077c10 */ /* 0x000fc400097fe4ff */
[----:B------:R-:W-:Y:S01]  /*6460*/  ISETP.NE.AND P0, PT, RZ, UR11, PT ;  /* 0x0000000bff007c0c */ /* 0x000fe2000bf05270 */
[----:B------:R-:W-:Y:S01]  /*6470*/  IMAD R4, R25, -0x2, R4 ;  /* 0xfffffffe19047824 */ /* 0x000fe200078e0204 */
[----:B------:R-:W-:Y:S02]  /*6480*/  PLOP3.LUT P1, PT, PT, PT, UP0, 0x80, 0x8 ;  /* 0x000000000008781c */ /* 0x000fe40003f2f008 */
[----:B--2---:R-:W-:-:S04]  /*6490*/  LEA R8, P3, R6, UR8, 0x2 ;  /* 0x0000000806087c11 */ /* 0x004fc8000f8610ff */
[----:B------:R-:W-:Y:S02]  /*64a0*/  IADD3 R8, P2, PT, R8, 0x800, RZ ;  /* 0x0000080008087810 */ /* 0x000fe40007f5e0ff */
[----:B------:R-:W-:-:S04]  /*64b0*/  LEA.HI.X R7, R6, UR9, R7, 0x2, P3 ;  /* 0x0000000906077c11 */ /* 0x000fc800098f1407 */
[----:B------:R-:W-:Y:S02]  /*64c0*/  IADD3.X R9, PT, PT, RZ, R7, RZ, P2, !PT ;  /* 0x00000007ff097210 */ /* 0x000fe400017fe4ff */
[----:B0-----:R-:W-:Y:S02]  /*64d0*/  LEA R5, R5, R0, 0x18 ;  /* 0x0000000005057211 */ /* 0x001fe400078ec0ff */
[----:B------:R-:W-:Y:S02]  /*64e0*/  SHF.L.U32 R0, R25, 0x2, RZ ;  /* 0x0000000219007819 */ /* 0x000fe400000006ff */
[----:B------:R-:W-:-:S03]  /*64f0*/  IADD3 R6, PT, PT, R4, 0x400, R5 ;  /* 0x0000040004067810 */ /* 0x000fc60007ffe005 */
[----:B------:R-:W-:-:S05]  /*6500*/  IMAD R0, R3, 0x4, -R0 ;  /* 0x0000000403007824 */ /* 0x000fca00078e0a00 */
[----:B------:R-:W-:-:S07]  /*6510*/  IADD3 R0, PT, PT, R0, 0x800, R5 ;  /* 0x0000080000007810 */ /* 0x000fce0007ffe005 */
.L_x_65:
[----:B------:R-:W1:Y:S01]  /*6520*/  LDS R4, [R0+-0x800] ;  /* 0xfff8000000047984 */ /* 0x000e620000000800 */
[----:B------:R-:W-:-:S04]  /*6530*/  IADD3 R3, PT, PT, R3, 0x400, RZ ;  /* 0x0000040003037810 */ /* 0x000fc80007ffe0ff */
[----:B------:R-:W-:Y:S01]  /*6540*/  ISETP.GE.AND P2, PT, R3, UR45, PT ;  /* 0x0000002d03007c0c */ /* 0x000fe2000bf46270 */
[----:B-1----:R-:W-:-:S05]  /*6550*/  FMUL.FTZ R13, R4, R11 ;  /* 0x0000000b040d7220 */ /* 0x002fca0000410000 */
[----:B------:R-:W-:-:S04]  /*6560*/  F2FP.F16.F32.PACK_AB R4, RZ, R13 ;  /* 0x0000000dff04723e */ /* 0x000fc800000000ff */
[----:B------:R-:W-:-:S05]  /*6570*/  PRMT R5, R4, 0x7610, R5 ;  /* 0x0000761004057816 */ /* 0x000fca0000000005 */
[----:B------:R0:W-:Y:S04]  /*6580*/  STS.U16 [R6+-0x400], R5 ;  /* 0xfffc000506007388 */ /* 0x0001e80000000400 */
[----:B------:R-:W1:Y:S01]  /*6590*/  LDS R4, [R0+-0x400] ;  /* 0xfffc000000047984 */ /* 0x000e620000000800 */
[----:B0-----:R-:W-:Y:S01]  /*65a0*/  MOV R5, R9 ;  /* 0x0000000900057202 */ /* 0x001fe20000000f00 */
[----:B-1----:R-:W-:-:S05]  /*65b0*/  FMUL.FTZ R15, R4, R11 ;  /* 0x0000000b040f7220 */ /* 0x002fca0000410000 */
[----:B------:R-:W-:-:S04]  /*65c0*/  F2FP.F16.F32.PACK_AB R4, RZ, R15 ;  /* 0x0000000fff04723e */ /* 0x000fc800000000ff */
[----:B------:R-:W-:-:S05]  /*65d0*/  PRMT R10, R4, 0x7610, R10 ;  /* 0x00007610040a7816 */ /* 0x000fca000000000a */
[----:B------:R-:W-:Y:S04]  /*65e0*/  STS.U16 [R6+-0x200], R10 ;  /* 0xfffe000a06007388 */ /* 0x000fe80000000400 */
[----:B------:R-:W0:Y:S02]  /*65f0*/  LDS R4, [R0] ;  /* 0x0000000000047984 */ /* 0x000e240000000800 */
[----:B0-----:R-:W-:-:S05]  /*6600*/  FMUL.FTZ R17, R4, R11 ;  /* 0x0000000b04117220 */ /* 0x001fca0000410000 */
[----:B------:R-:W-:-:S05]  /*6610*/  F2FP.F16.F32.PACK_AB R4, RZ, R17 ;  /* 0x00000011ff04723e */ /* 0x000fca00000000ff */
[----:B------:R0:W-:Y:S04]  /*6620*/  STS.U16 [R6], R4 ;  /* 0x0000000406007388 */ /* 0x0001e80000000400 */
[----:B------:R1:W2:Y:S01]  /*6630*/  LDS R7, [R0+0x400] ;  /* 0x0004000000077984 */ /* 0x0002a20000000800 */
[----:B0-----:R-:W-:Y:S01]  /*6640*/  IMAD.MOV.U32 R4, RZ, RZ, R8 ;  /* 0x000000ffff047224 */ /* 0x001fe200078e0008 */
[----:B-1----:R-:W-:-:S04]  /*6650*/  IADD3 R0, PT, PT, R0, 0x1000, RZ ;  /* 0x0000100000007810 */ /* 0x002fc80007ffe0ff */
[----:B------:R-:W-:Y:S01]  /*6660*/  @P1 STG.E desc[UR36][R4.64+-0x800], R13 ;  /* 0xfff8000d04001986 */ /* 0x000fe2000c101924 */
[----:B------:R-:W-:Y:S02]  /*6670*/  PLOP3.LUT P1, PT, P0, PT, PT, 0x80, 0x8 ;  /* 0x000000000008781c */ /* 0x000fe4000072f070 */
[----:B------:R-:W-:-:S05]  /*6680*/  IADD3 R8, P3, PT, R4, 0x1000, RZ ;  /* 0x0000100004087810 */ /* 0x000fca0007f7e0ff */
[----:B------:R-:W-:-:S06]  /*6690*/  IMAD.X R9, RZ, RZ, R5, P3 ;  /* 0x000000ffff097224 */ /* 0x000fcc00018e0605 */
[----:B------:R-:W-:Y:S04]  /*66a0*/  @P1 STG.E desc[UR36][R4.64+-0x400], R15 ;  /* 0xfffc000f04001986 */ /* 0x000fe8000c101924 */
[----:B------:R-:W-:Y:S01]  /*66b0*/  @P1 STG.E desc[UR36][R4.64], R17 ;  /* 0x0000001104001986 */ /* 0x000fe2000c101924 */
[----:B--2---:R-:W-:-:S05]  /*66c0*/  FMUL.FTZ R19, R7, R11 ;  /* 0x0000000b07137220 */ /* 0x004fca0000410000 */
[----:B------:R-:W-:Y:S01]  /*66d0*/  @P1 STG.E desc[UR36][R4.64+0x400], R19 ;  /* 0x0004001304001986 */ /* 0x000fe2000c101924 */
[----:B------:R-:W-:-:S05]  /*66e0*/  F2FP.F16.F32.PACK_AB R7, RZ, R19 ;  /* 0x00000013ff07723e */ /* 0x000fca00000000ff */
[----:B------:R0:W-:Y:S02]  /*66f0*/  STS.U16 [R6+0x200], R7 ;  /* 0x0002000706007388 */ /* 0x0001e40000000400 */
[----:B0-----:R-:W-:Y:S01]  /*6700*/  IADD3 R6, PT, PT, R6, 0x800, RZ ;  /* 0x0000080006067810 */ /* 0x001fe20007ffe0ff */
[----:B------:R-:W-:Y:S06]  /*6710*/  @!P2 BRA `(.L_x_65) ;  /* 0xfffffffc0080a947 */ /* 0x000fec000383ffff */
.L_x_61:
[----:B------:R-:W-:Y:S05]  /*6720*/  BSYNC.RECONVERGENT B0 ;  /* 0x0000000000007941 */ /* 0x000fea0003800200 */
.L_x_60:
[----:B------:R-:W-:Y:S01]  /*6730*/  UIADD3 UR10, UPT, UPT, UR45, -0x1, URZ ;  /* 0xffffffff2d0a7890 */ /* 0x000fe2000fffe0ff */
[----:B------:R-:W3:Y:S01]  /*6740*/  S2R R42, SR_CgaCtaId ;  /* 0x00000000002a7919 */ /* 0x000ee20000008800 */
[----:B------:R-:W4:Y:S01]  /*6750*/  LDCU UR5, c[0x0][0x40c] ;  /* 0x00008180ff0577ac */ /* 0x000f220008000800 */
[C---:B------:R-:W-:Y:S01]  /*6760*/  IMAD.SHL.U32 R27, R12.reuse, 0x8, RZ ;  /* 0x000000080c1b7824 */ /* 0x040fe200078e00ff */
[----:B0-2---:R-:W-:Y:S01]  /*6770*/  MOV R4, 0x400 ;  /* 0x0000040000047802 */ /* 0x005fe20000000f00 */
[----:B------:R-:W-:Y:S01]  /*6780*/  BSSY.RECONVERGENT B0, `(.L_x_66) ;  /* 0x000001d000007945 */ /* 0x000fe20003800200 */
[----:B------:R-:W-:Y:S01]  /*6790*/  USHF.R.S32.HI UR4, URZ, 0x1f, UR10 ;  /* 0x0000001fff047899 */ /* 0x000fe2000801140a */
[----:B------:R-:W-:Y:S02]  /*67a0*/  SHF.L.U32 R0, R12, 0x4, RZ ;  /* 0x000000040c007819 */ /* 0x000fe400000006ff */
[----:B------:R-:W-:Y:S02]  /*67b0*/  CS2R R18, SRZ ;  /* 0x0000000000127805 */ /* 0x000fe4000001ff00 */
[----:B------:R-:W-:Y:S01]  /*67c0*/  LOP3.LUT R27, R27, 0x38, RZ, 0xc0, !PT ;  /* 0x000000381b1b7812 */ /* 0x000fe200078ec0ff */
[----:B------:R-:W-:Y:S01]  /*67d0*/  ULEA.HI UR4, UR4, UR10, URZ, 0x5 ;  /* 0x0000000a04047291 */ /* 0x000fe2000f8f28ff */
[----:B------:R-:W-:Y:S01]  /*67e0*/  VIADD R3, R4, 0xc0 ;  /* 0x000000c004037836 */ /* 0x000fe20000000000 */
[----:B------:R-:W-:-:S02]  /*67f0*/  LOP3.LUT R0, R0, 0x70, RZ, 0xc0, !PT ;  /* 0x0000007000007812 */ /* 0x000fc400078ec0ff */
[----:B------:R-:W-:Y:S01]  /*6800*/  CS2R R16, SRZ ;  /* 0x0000000000107805 */ /* 0x000fe2000001ff00 */
[----:B------:R-:W-:-:S04]  /*6810*/  ULOP3.LUT UR4, UR4, 0xffffffe0, URZ, 0xc0, !UPT ;  /* 0xffffffe004047892 */ /* 0x000fc8000f8ec0ff */
[----:B------:R-:W-:Y:S01]  /*6820*/  UIADD3 UR4, UPT, UPT, UR10, -UR4, URZ ;  /* 0x800000040a047290 */ /* 0x000fe2000fffe0ff */
[----:B----4-:R-:W-:-:S05]  /*6830*/  MOV R36, UR5 ;  /* 0x0000000500247c02 */ /* 0x010fca0008000f00 */
[----:B------:R-:W-:-:S04]  /*6840*/  ISETP.NE.AND P0, PT, R14, UR4, PT ;  /* 0x000000040e007c0c */ /* 0x000fc8000bf05270 */
[----:B------:R-:W-:-:S04]  /*6850*/  ISETP.NE.OR P0, PT, R36, RZ, P0 ;  /* 0x000000ff2400720c */ /* 0x000fc80000705670 */
[----:B------:R-:W-:Y:S02]  /*6860*/  ISETP.GT.U32.OR P0, PT, R27, 0x2f, P0 ;  /* 0x0000002f1b00780c */ /* 0x000fe40000704470 */
[----:B---3--:R-:W-:-:S04]  /*6870*/  LEA R3, R42, R3, 0x18 ;  /* 0x000000032a037211 */ /* 0x008fc800078ec0ff */
[----:B------:R-:W-:-:S07]  /*6880*/  IADD3 R28, PT, PT, R3, R0, RZ ;  /* 0x00000000031c7210 */ /* 0x000fce0007ffe0ff */
[----:B------:R-:W-:Y:S05]  /*6890*/  @P0 BRA `(.L_x_67) ;  /* 0x00000000002c0947 */ /* 0x000fea0003800000 */
[----:B------:R-:W0:Y:S01]  /*68a0*/  LDCU.64 UR8, c[0x0][0x3b0] ;  /* 0x00007600ff0877ac */ /* 0x000e220008000a00 */
[----:B------:R-:W-:Y:S01]  /*68b0*/  HFMA2 R19, -RZ, RZ, 0, 0 ;  /* 0x00000000ff137431 */ /* 0x000fe200000001ff */
[----:B0-----:R-:W-:-:S04]  /*68c0*/  UISETP.NE.U32.AND UP0, UPT, UR8, URZ, UPT ;  /* 0x000000ff0800728c */ /* 0x001fc8000bf05070 */
[----:B------:R-:W-:-:S09]  /*68d0*/  UISETP.NE.AND.EX UP0, UPT, UR9, URZ, UPT, UP0 ;  /* 0x000000ff0900728c */ /* 0x000fd2000bf05300 */
[----:B------:R-:W-:Y:S05]  /*68e0*/  BRA.U !UP0, `(.L_x_68) ;  /* 0x0000000108147547 */ /* 0x000fea000b800000 */
[----:B------:R-:W0:Y:S01]  /*68f0*/  S2R R0, SR_CTAID.X ;  /* 0x0000000000007919 */ /* 0x000e220000002500 */
[----:B------:R-:W2:Y:S01]  /*6900*/  LDC.64 R16, c[0x0][0x3b0] ;  /* 0x0000ec00ff107b82 */ /* 0x000ea20000000a00 */
[----:B0-----:R-:W-:-:S04]  /*6910*/  IMAD R3, R0, 0x30, R27 ;  /* 0x0000003000037824 */ /* 0x001fc800078e021b */
[----:B--2---:R-:W-:-:S06]  /*6920*/  IMAD.WIDE.U32 R16, R3, 0x2, R16 ;  /* 0x0000000203107825 */ /* 0x004fcc00078e0010 */
[----:B------:R-:W5:Y:S02]  /*6930*/  LDG.E.128 R16, desc[UR36][R16.64] ;  /* 0x0000002410107981 */ /* 0x000f64000c1e1d00 */
.L_x_68:
[----:B-----5:R0:W-:Y:S02]  /*6940*/  STS.128 [R28], R16 ;  /* 0x000000101c007388 */ /* 0x0201e40000000c00 */
.L_x_67:
[----:B------:R-:W-:Y:S05]  /*6950*/  BSYNC.RECONVERGENT B0 ;  /* 0x0000000000007941 */ /* 0x000fea0003800200 */
.L_x_66:
[----:B------:R-:W2:Y:S01]  /*6960*/  S2UR UR5, SR_CTAID.Y ;  /* 0x00000000000579c3 */ /* 0x000ea20000002600 */
[----:B------:R-:W2:Y:S01]  /*6970*/  LDCU UR8, c[0x0][0x3f8] ;  /* 0x00007f00ff0877ac */ /* 0x000ea20008000800 */
[----:B------:R-:W-:Y:S01]  /*6980*/  ISETP.GT.U32.AND P0, PT, R27, 0x2f, PT ;  /* 0x0000002f1b00780c */ /* 0x000fe20003f04070 */
[----:B------:R-:W-:Y:S01]  /*6990*/  BSSY.RECONVERGENT B0, `(.L_x_69) ;  /* 0x0000212000007945 */ /* 0x000fe20003800200 */
[----:B------:R-:W-:Y:S01]  /*69a0*/  HFMA2 R34, -RZ, RZ, 0, 0 ;  /* 0x00000000ff227431 */ /* 0x000fe200000001ff */
[----:B------:R-:W3:Y:S01]  /*69b0*/  LDCU UR11, c[0x0][0x40c] ;  /* 0x00008180ff0b77ac */ /* 0x000ee20008000800 */
[----:B------:R-:W-:Y:S01]  /*69c0*/  IMAD.MOV.U32 R0, RZ, RZ, RZ ;  /* 0x000000ffff007224 */ /* 0x000fe200078e00ff */
[----:B------:R-:W-:Y:S02]  /*69d0*/  MOV R13, RZ ;  /* 0x000000ff000d7202 */ /* 0x000fe40000000f00 */
[----:B------:R-:W-:Y:S01]  /*69e0*/  CS2R R32, SRZ ;  /* 0x0000000000207805 */ /* 0x000fe2000001ff00 */
[----:B------:R-:W4:Y:S01]  /*69f0*/  LDCU.64 UR16, c[0x0][0x3c8] ;  /* 0x00007900ff1077ac */ /* 0x000f220008000a00 */
[----:B------:R-:W-:-:S02]  /*6a00*/  MOV R3, RZ ;  /* 0x000000ff00037202 */ /* 0x000fc40000000f00 */
[----:B------:R-:W-:Y:S01]  /*6a10*/  CS2R R30, SRZ ;  /* 0x00000000001e7805 */ /* 0x000fe2000001ff00 */
[----:B--2---:R-:W-:-:S06]  /*6a20*/  UIMAD UR5, UR5, UR8, UR14 ;  /* 0x00000008050572a4 */ /* 0x004fcc000f8e020e */
[----:B------:R-:W-:-:S04]  /*6a30*/  IMAD.U32 R26, RZ, RZ, UR5 ;  /* 0x00000005ff1a7e24 */ /* 0x000fc8000f8e00ff */
[----:B------:R-:W-:Y:S01]  /*6a40*/  IMAD R26, R26, 0x30, RZ ;  /* 0x000000301a1a7824 */ /* 0x000fe200078e02ff */
[----:B------:R-:W-:Y:S06]  /*6a50*/  BAR.SYNC.DEFER_BLOCKING 0x0 ;  /* 0x0000000000007b1d */ /* 0x000fec0000010000 */
[----:B---34-:R-:W-:Y:S05]  /*6a60*/  @P0 BRA `(.L_x_70) ;  /* 0x0000002000100947 */ /* 0x018fea0003800000 */
[----:B------:R-:W2:Y:S01]  /*6a70*/  LDC R8, c[0x0][0x3f4] ;  /* 0x0000fd00ff087b82 */ /* 0x000ea20000000800 */
[----:B------:R-:W-:Y:S01]  /*6a80*/  IMAD.IADD R43, R14, 0x1, R25 ;  /* 0x000000010e2b7824 */ /* 0x000fe200078e0219 */
[----:B------:R-:W-:Y:S01]  /*6a90*/  IADD3 R5, PT, PT, R4, 0x140, RZ ;  /* 0x0000014004057810 */ /* 0x000fe20007ffe0ff */
[----:B------:R-:W-:Y:S01]  /*6aa0*/  BSSY.RECONVERGENT B1, `(.L_x_71) ;  /* 0x00000bf000017945 */ /* 0x000fe20003800200 */
[----:B------:R-:W-:Y:S02]  /*6ab0*/  MOV R0, RZ ;  /* 0x000000ff00007202 */ /* 0x000fe40000000f00 */
[----:B------:R-:W-:Y:S02]  /*6ac0*/  LEA R42, R42, R5, 0x18 ;  /* 0x000000052a2a7211 */ /* 0x000fe400078ec0ff */
[----:B------:R-:W3:Y:S02]  /*6ad0*/  LDC.64 R22, c[0x0][0x3c0] ;  /* 0x0000f000ff167b82 */ /* 0x000ee40000000a00 */
[----:B------:R-:W-:-:S05]  /*6ae0*/  IADD3 R29, PT, PT, R42, UR7, RZ ;  /* 0x000000072a1d7c10 */ /* 0x000fca000fffe0ff */
[----:B------:R-:W-:Y:S01]  /*6af0*/  IMAD R44, R14, 0x2, R29 ;  /* 0x000000020e2c7824 */ /* 0x000fe200078e021d */
[----:B--2---:R-:W-:Y:S01]  /*6b00*/  VIMNMX R46, PT, PT, R8, UR10, PT ;  /* 0x0000000a082e7c48 */ /* 0x004fe2000bfe0100 */
[--C-:B------:R-:W-:Y:S02]  /*6b10*/  IMAD R21, R26, R8, R27.reuse ;  /* 0x000000081a157224 */ /* 0x100fe400078e021b */
[----:B------:R-:W-:Y:S01]  /*6b20*/  IMAD R5, R8, UR6, R27 ;  /* 0x0000000608057c24 */ /* 0x000fe2000f8e021b */
[----:B------:R-:W-:Y:S01]  /*6b30*/  ISETP.GE.AND P0, PT, R43, R46, PT ;  /* 0x0000002e2b00720c */ /* 0x000fe20003f06270 */
[----:B---3--:R-:W-:-:S04]  /*6b40*/  IMAD.WIDE R20, R21, 0x2, R22 ;  /* 0x0000000215147825 */ /* 0x008fc800078e0216 */
[----:B------:R-:W-:-:S08]  /*6b50*/  IMAD.WIDE R22, R5, 0x2, R22 ;  /* 0x0000000205167825 */ /* 0x000fd000078e0216 */
[----:B------:R-:W-:Y:S05]  /*6b60*/  @P0 BRA `(.L_x_72) ;  /* 0x0000000800c80947 */ /* 0x000fea0003800000 */
[----:B------:R-:W2:Y:S01]  /*6b70*/  LDC.64 R40, c[0x0][0x458] ;  /* 0x00011600ff287b82 */ /* 0x000ea20000000a00 */
[----:B------:R-:W-:Y:S01]  /*6b80*/  IADD3 R37, PT, PT, R43, 0x20, RZ ;  /* 0x000000202b257810 */ /* 0x000fe20007ffe0ff */
[----:B------:R-:W-:Y:S01]  /*6b90*/  UIMAD UR5, UR38, UR8, UR14 ;  /* 0x00000008260572a4 */ /* 0x000fe2000f8e020e */
[----:B------:R-:W-:Y:S01]  /*6ba0*/  LOP3.LUT R0, RZ, R25, RZ, 0x33, !PT ;  /* 0x00000019ff007212 */ /* 0x000fe200078e33ff */
[----:B------:R-:W-:Y:S01]  /*6bb0*/  IMAD R8, R8, UR8, RZ ;  /* 0x0000000808087c24 */ /* 0x000fe2000f8e02ff */
[----:B------:R-:W-:Y:S01]  /*6bc0*/  VIMNMX R5, PT, PT, R46, R37, !PT ;  /* 0x000000252e057248 */ /* 0x000fe20007fe0100 */
[----:B------:R-:W-:Y:S01]  /*6bd0*/  BSSY.RECONVERGENT B2, `(.L_x_73) ;  /* 0x0000042000027945 */ /* 0x000fe20003800200 */
[----:B------:R-:W-:Y:S02]  /*6be0*/  CS2R R32, SRZ ;  /* 0x0000000000207805 */ /* 0x000fe4000001ff00 */
[----:B------:R-:W-:Y:S01]  /*6bf0*/  MOV R4, UR5 ;  /* 0x0000000500047c02 */ /* 0x000fe20008000f00 */
[----:B------:R-:W-:Y:S01]  /*6c00*/  IMAD.MOV.U32 R15, RZ, RZ, R43 ;  /* 0x000000ffff0f7224 */ /* 0x000fe200078e002b */
[----:B------:R-:W-:Y:S01]  /*6c10*/  IADD3 R6, PT, PT, -R14, R5, R0 ;  /* 0x000000050e067210 */ /* 0x000fe20007ffe100 */
[----:B------:R-:W-:Y:S01]  /*6c20*/  HFMA2 R0, -RZ, RZ, 0, 0 ;  /* 0x00000000ff007431 */ /* 0x000fe200000001ff */
[----:B------:R-:W-:Y:S01]  /*6c30*/  CS2R R30, SRZ ;  /* 0x00000000001e7805 */ /* 0x000fe2000001ff00 */
[----:B------:R-:W-:Y:S01]  /*6c40*/  IMAD R3, R4, 0x30, R27 ;  /* 0x0000003004037824 */ /* 0x000fe200078e021b */
[----:B------:R-:W-:Y:S01]  /*6c50*/  LOP3.LUT P0, RZ, R6, 0x20, RZ, 0xc0, !PT ;  /* 0x0000002006ff7812 */ /* 0x000fe2000780c0ff */
[----:B------:R-:W-:Y:S01]  /*6c60*/  IMAD.MOV.U32 R13, RZ, RZ, RZ ;  /* 0x000000ffff0d7224 */ /* 0x000fe200078e00ff */
[----:B------:R-:W-:Y:S01]  /*6c70*/  MOV R34, RZ ;  /* 0x000000ff00227202 */ /* 0x000fe20000000f00 */
[----:B------:R-:W-:-:S02]  /*6c80*/  IMAD R45, R8, 0x30, RZ ;  /* 0x00000030082d7824 */ /* 0x000fc400078e02ff */
[----:B--2---:R-:W-:-:S04]  /*6c90*/  IMAD.WIDE R40, R3, 0x2, R40 ;  /* 0x0000000203287825 */ /* 0x004fc800078e0228 */
[----:B------:R-:W-:-:S04]  /*6ca0*/  HFMA2 R3, -RZ, RZ, 0, 0 ;  /* 0x00000000ff037431 */ /* 0x000fc800000001ff */
[----:B------:R-:W-:Y:S05]  /*6cb0*/  @P0 BRA `(.L_x_74) ;  /* 0x0000000000cc0947 */ /* 0x000fea0003800000 */
[----:B------:R-:W2:Y:S01]  /*6cc0*/  LDCU.64 UR12, c[0x0][0x3c8] ;  /* 0x00007900ff0c77ac */ /* 0x000ea20008000a00 */
[----:B------:R-:W-:-:S04]  /*6cd0*/  IADD3 R0, P0, PT, R43, UR42, RZ ;  /* 0x0000002a2b007c10 */ /* 0x000fc8000ff1e0ff */
[----:B------:R-:W-:Y:S02]  /*6ce0*/  IADD3.X R3, PT, PT, RZ, R24, RZ, P0, !PT ;  /* 0x00000018ff037210 */ /* 0x000fe400007fe4ff */
[----:B--2---:R-:W-:-:S04]  /*6cf0*/  LEA R4, P0, R0, UR12, 0x2 ;  /* 0x0000000c00047c11 */ /* 0x004fc8000f8010ff */
[----:B------:R-:W-:Y:S02]  /*6d00*/  LEA.HI.X R5, R0, UR13, R3, 0x2, P0 ;  /* 0x0000000d00057c11 */ /* 0x000fe400080f1403 */
[----:B------:R-:W2:Y:S04]  /*6d10*/  LDS.U16 R0, [R44] ;  /* 0x000000002c007984 */ /* 0x000ea80000000400 */
[----:B------:R-:W3:Y:S01]  /*6d20*/  LDG.E R4, desc[UR36][R4.64] ;  /* 0x0000002404047981 */ /* 0x000ee2000c1e1900 */
[----:B------:R-:W-:Y:S01]  /*6d30*/  ISETP.NE.AND P0, PT, R36, RZ, PT ;  /* 0x000000ff2400720c */ /* 0x000fe20003f05270 */
[----:B---3--:R-:W-:-:S04]  /*6d40*/  IMAD R33, R8, R4, R43 ;  /* 0x0000000408217224 */ /* 0x008fc800078e022b */
[----:B------:R-:W-:-:S04]  /*6d50*/  IMAD R33, R33, 0x30, RZ ;  /* 0x0000003021217824 */ /* 0x000fc800078e02ff */
[----:B------:R-:W-:-:S06]  /*6d60*/  IMAD.WIDE R32, R33, 0x2, R22 ;  /* 0x0000000221207825 */ /* 0x000fcc00078e0216 */
[----:B------:R-:W5:Y:S01]  /*6d70*/  LDG.E.128 R32, desc[UR36][R32.64] ;  /* 0x0000002420207981 */ /* 0x000f62000c1e1d00 */
[----:B--2---:R-:W-:Y:S01]  /*6d80*/  HADD2.F32 R0, -RZ, R0.H0_H0 ;  /* 0x20000000ff007230 */ /* 0x004fe20000004100 */
[----:B------:R-:W-:Y:S06]  /*6d90*/  @P0 BRA `(.L_x_75) ;  /* 0x0000000000500947 */ /* 0x000fec0003800000 */
[----:B------:R-:W-:Y:S01]  /*6da0*/  ISETP.NE.AND P1, PT, R2, RZ, PT ;  /* 0x000000ff0200720c */ /* 0x000fe20003f25270 */
[----:B-1----:R-:W1:-:S12]  /*6db0*/  LDS.128 R8, [R28] ;  /* 0x000000001c087984 */ /* 0x002e580000000c00 */
[----:B------:R-:W-:Y:S01]  /*6dc0*/  VOTEU.ANY UP0, P1 ;  /* 0x0000000000ff7886 */ /* 0x000fe20000800100 */
[----:B------:R-:W-:-:S13]  /*6dd0*/  PLOP3.LUT P0, PT, PT, PT, UP0, 0x80, 0x8 ;  /* 0x000000000008781c */ /* 0x000fda0003f0f008 */
[----:B------:R-:W2:Y:S01]  /*6de0*/  @P0 LDG.E.128 R48, desc[UR36][R40.64] ;  /* 0x0000002428300981 */ /* 0x000ea2000c1e1d00 */
[----:B------:R-:W-:Y:S01]  /*6df0*/  PLOP3.LUT P1, PT, PT, PT, UP0, 0x80, 0x8 ;  /* 0x000000000008781c */ /* 0x000fe20003f2f008 */
[----:B------:R-:W-:Y:S01]  /*6e00*/  IMAD R5, R43, 0x30, RZ ;  /* 0x000000302b057824 */ /* 0x000fe200078e02ff */
[----:B------:R-:W-:Y:S02]  /*6e10*/  PLOP3.LUT P3, PT, PT, PT, UP0, 0x80, 0x8 ;  /* 0x000000000008781c */ /* 0x000fe40003f6f008 */
[----:B------:R-:W-:Y:S01]  /*6e20*/  PLOP3.LUT P0, PT, PT, PT, UP0, 0x80, 0x8 ;  /* 0x000000000008781c */ /* 0x000fe20003f0f008 */
[----:B------:R-:W-:Y:S01]  /*6e30*/  IMAD.WIDE.U32 R4, R5, 0x2, R20 ;  /* 0x0000000205047825 */ /* 0x000fe200078e0014 */
[----:B------:R-:W-:-:S03]  /*6e40*/  PLOP3.LUT P2, PT, PT, PT, UP0, 0x80, 0x8 ;  /* 0x000000000008781c */ /* 0x000fc60003f4f008 */
[----:B-1---5:R-:W-:Y:S02]  /*6e50*/  HFMA2 R32, R32, 1, 1, R8 ;  /* 0x3c003c0020207831 */ /* 0x022fe40000000008 */
[----:B------:R-:W-:Y:S02]  /*6e60*/  HADD2 R33, R33, R9 ;  /* 0x0000000921217230 */ /* 0x000fe40000000000 */
[----:B------:R-:W-:Y:S02]  /*6e70*/  HFMA2 R34, R34, 1, 1, R10 ;  /* 0x3c003c0022227831 */ /* 0x000fe4000000000a */
[----:B------:R-:W-:Y:S02]  /*6e80*/  HADD2 R35, R35, R11 ;  /* 0x0000000b23237230 */ /* 0x000fe40000000000 */
[----:B--2---:R-:W-:Y:S02]  /*6e90*/  @P1 HFMA2 R33, R33, R49, -RZ ;  /* 0x0000003121211231 */ /* 0x004fe400001000ff */
[----:B------:R-:W-:-:S02]  /*6ea0*/  @P0 HMUL2 R32, R32, R48 ;  /* 0x0000003020200232 */ /* 0x000fc40000000000 */
[----:B------:R-:W-:Y:S02]  /*6eb0*/  @P3 HFMA2 R35, R35, R51, -RZ ;  /* 0x0000003323233231 */ /* 0x000fe400001000ff */
[----:B------:R-:W-:-:S05]  /*6ec0*/  @P2 HMUL2 R34, R34, R50 ;  /* 0x0000003222222232 */ /* 0x000fca0000000000 */
[----:B------:R2:W-:Y:S02]  /*6ed0*/  STG.E.128 desc[UR36][R4.64], R32 ;  /* 0x0000002004007986 */ /* 0x0005e4000c101d24 */
.L_x_75:
[--C-:B-----5:R-:W-:Y:S02]  /*6ee0*/  HADD2.F32 R31, -RZ, R32.reuse.H0_H0 ;  /* 0x20000020ff1f7230 */ /* 0x120fe40000004100 */
[----:B------:R-:W-:Y:S02]  /*6ef0*/  HADD2.F32 R3, -RZ, R32.H1_H1 ;  /* 0x30000020ff037230 */ /* 0x000fe40000004100 */
[--C-:B--2---:R-:W-:Y:S02]  /*6f00*/  HADD2.F32 R5, -RZ, R33.reuse.H0_H0 ;  /* 0x20000021ff057230 */ /* 0x104fe40000004100 */
[C---:B------:R-:W-:Y:S01]  /*6f10*/  FFMA.FTZ R32, R0.reuse, R31, RZ ;  /* 0x0000001f00207223 */ /* 0x040fe200000100ff */
[----:B------:R-:W-:Y:S02]  /*6f20*/  HADD2.F32 R7, -RZ, R33.H1_H1 ;  /* 0x30000021ff077230 */ /* 0x000fe40000004100 */
[----:B------:R-:W-:Y:S01]  /*6f30*/  FFMA.FTZ R31, R0, R3, RZ ;  /* 0x00000003001f7223 */ /* 0x000fe200000100ff */
[----:B------:R-:W-:-:S02]  /*6f40*/  HADD2.F32 R9, -RZ, R34.H0_H0 ;  /* 0x20000022ff097230 */ /* 0x000fc40000004100 */
[C---:B------:R-:W-:Y:S01]  /*6f50*/  FFMA.FTZ R30, R0.reuse, R5, RZ ;  /* 0x00000005001e7223 */ /* 0x040fe200000100ff */
[----:B-1----:R-:W-:Y:S02]  /*6f60*/  HADD2.F32 R11, -RZ, R34.H1_H1 ;  /* 0x30000022ff0b7230 */ /* 0x002fe40000004100 */
[C---:B------:R-:W-:Y:S01]  /*6f70*/  FFMA.FTZ R3, R0.reuse, R7, RZ ;  /* 0x0000000700037223 */ /* 0x040fe200000100ff */
[--C-:B------:R-:W-:Y:S02]  /*6f80*/  HADD2.F32 R13, -RZ, R35.reuse.H0_H0 ;  /* 0x20000023ff0d7230 */ /* 0x100fe40000004100 */
[C---:B------:R-:W-:Y:S01]  /*6f90*/  FFMA.FTZ R34, R0.reuse, R9, RZ ;  /* 0x0000000900227223 */ /* 0x040fe200000100ff */
[----:B------:R-:W-:Y:S02]  /*6fa0*/  HADD2.F32 R15, -RZ, R35.H1_H1 ;  /* 0x30000023ff0f7230 */ /* 0x000fe40000004100 */
[C---:B------:R-:W-:Y:S01]  /*6fb0*/  FFMA.FTZ R33, R0.reuse, R11, RZ ;  /* 0x0000000b00217223 */ /* 0x040fe200000100ff */
[----:B------:R-:W-:-:S02]  /*6fc0*/  FFMA.FTZ R13, R0, R13, RZ ;  /* 0x0000000d000d7223 */ /* 0x000fc400000100ff */
[----:B------:R-:W-:Y:S01]  /*6fd0*/  FFMA.FTZ R0, R0, R15, RZ ;  /* 0x0000000f00007223 */ /* 0x000fe200000100ff */
[----:B------:R-:W-:-:S07]  /*6fe0*/  IMAD.MOV.U32 R15, RZ, RZ, R37 ;  /* 0x000000ffff0f7224 */ /* 0x000fce00078e0025 */
.L_x_74:
[----:B------:R-:W-:Y:S05]  /*6ff0*/  BSYNC.RECONVERGENT B2 ;  /* 0x0000000000027941 */ /* 0x000fea0003800200 */
.L_x_73:
[----:B------:R-:W-:-:S13]  /*7000*/  ISETP.GE.U32.AND P0, PT, R6, 0x20, PT ;  /* 0x000000200600780c */ /* 0x000fda0003f06070 */
[----:B------:R-:W-:Y:S05]  /*7010*/  @!P0 BRA `(.L_x_72) ;  /* 0x00000004009c8947 */ /* 0x000fea0003800000 */
[C---:B------:R-:W-:Y:S01]  /*7020*/  LEA R4, R15.reuse, UR7, 0x1 ;  /* 0x000000070f047c11 */ /* 0x040fe2000f8e08ff */
[----:B------:R-:W-:Y:S01]  /*7030*/  IMAD R50, R15, 0x30, RZ ;  /* 0x000000300f327824 */ /* 0x000fe200078e02ff */
[----:B------:R-:W-:-:S03]  /*7040*/  ISETP.NE.AND P0, PT, R36, RZ, PT ;  /* 0x000000ff2400720c */ /* 0x000fc60003f05270 */
[----:B------:R-:W-:-:S05]  /*7050*/  IMAD R5, R25, -0x2, R4 ;  /* 0xfffffffe19057824 */ /* 0x000fca00078e0204 */
[----:B------:R-:W-:-:S07]  /*7060*/  IADD3 R47, PT, PT, R5, 0x40, R42 ;  /* 0x00000040052f7810 */ /* 0x000fce0007ffe02a */
.L_x_79:
[----:B------:R-:W-:Y:S02]  /*7070*/  IADD3 R4, P1, PT, R15, UR42, RZ ;  /* 0x0000002a0f047c10 */ /* 0x000fe4000ff3e0ff */
[----:B------:R-:W-:Y:S02]  /*7080*/  ISETP.NE.AND P4, PT, R2, RZ, PT ;  /* 0x000000ff0200720c */ /* 0x000fe40003f85270 */
[----:B------:R-:W-:Y:S02]  /*7090*/  IADD3.X R5, PT, PT, RZ, R24, RZ, P1, !PT ;  /* 0x00000018ff057210 */ /* 0x000fe40000ffe4ff */
[----:B------:R-:W-:-:S04]  /*70a0*/  LEA R48, P1, R4, UR16, 0x2 ;  /* 0x0000001004307c11 */ /* 0x000fc8000f8210ff */
[----:B------:R-:W-:-:S05]  /*70b0*/  LEA.HI.X R49, R4, UR17, R5, 0x2, P1 ;  /* 0x0000001104317c11 */ /* 0x000fca00088f1405 */
[----:B------:R-:W2:Y:S02]  /*70c0*/  LDG.E R4, desc[UR36][R48.64] ;  /* 0x0000002430047981 */ /* 0x000ea4000c1e1900 */
[----:B--2---:R-:W-:-:S04]  /*70d0*/  IMAD R5, R45, R4, R50 ;  /* 0x000000042d057224 */ /* 0x004fc800078e0232 */
[----:B------:R-:W-:-:S06]  /*70e0*/  IMAD.WIDE R4, R5, 0x2, R22 ;  /* 0x0000000205047825 */ /* 0x000fcc00078e0216 */
[----:B------:R-:W5:Y:S01]  /*70f0*/  LDG.E.128 R4, desc[UR36][R4.64] ;  /* 0x0000002404047981 */ /* 0x000f62000c1e1d00 */
[----:B------:R-:W-:Y:S04]  /*7100*/  BSSY.RECONVERGENT B2, `(.L_x_76) ;  /* 0x0000014000027945 */ /* 0x000fe80003800200 */
[----:B------:R-:W-:Y:S05]  /*7110*/  @P0 BRA `(.L_x_77) ;  /* 0x0000000000480947 */ /* 0x000fea0003800000 */
[----:B------:R-:W-:Y:S01]  /*7120*/  VOTEU.ANY UP0, P4 ;  /* 0x0000000000ff7886 */ /* 0x000fe20002000100 */
[----:B------:R-:W-:Y:S01]  /*7130*/  PLOP3.LUT P0, PT, PT, PT, UP0, 0x80, 0x8 ;  /* 0x000000000008781c */ /* 0x000fe20003f0f008 */
[----:B------:R-:W2:-:S12]  /*7140*/  LDS.128 R36, [R28] ;  /* 0x000000001c247984 */ /* 0x000e980000000c00 */
[----:B-1----:R-:W3:Y:S01]  /*7150*/  @P0 LDG.E.128 R8, desc[UR36][R40.64] ;  /* 0x0000002428080981 */ /* 0x002ee2000c1e1d00 */
[----:B------:R-:W-:Y:S02]  /*7160*/  PLOP3.LUT P1, PT, PT, PT, UP0, 0x80, 0x8 ;  /* 0x000000000008781c */ /* 0x000fe40003f2f008 */
[----:B------:R-:W-:Y:S02]  /*7170*/  PLOP3.LUT P3, PT, PT, PT, UP0, 0x80, 0x8 ;  /* 0x000000000008781c */ /* 0x000fe40003f6f008 */
[----:B------:R-:W-:Y:S02]  /*7180*/  PLOP3.LUT P0, PT, PT, PT, UP0, 0x80, 0x8 ;  /* 0x000000000008781c */ /* 0x000fe40003f0f008 */
[----:B------:R-:W-:Y:S01]  /*7190*/  PLOP3.LUT P2, PT, PT, PT, UP0, 0x80, 0x8 ;  /* 0x000000000008781c */ /* 0x000fe20003f4f008 */
[----:B--2--5:R-:W-:Y:S02]  /*71a0*/  HFMA2 R4, R4, 1, 1, R36 ;  /* 0x3c003c0004047831 */ /* 0x024fe40000000024 */
[----:B------:R-:W-:-:S02]  /*71b0*/  HADD2 R5, R5, R37 ;  /* 0x0000002505057230 */ /* 0x000fc40000000000 */
[----:B------:R-:W-:Y:S02]  /*71c0*/  HFMA2 R6, R6, 1, 1, R38 ;  /* 0x3c003c0006067831 */ /* 0x000fe40000000026 */
[----:B------:R-:W-:Y:S02]  /*71d0*/  HADD2 R7, R7, R39 ;  /* 0x0000002707077230 */ /* 0x000fe40000000000 */
[----:B---3--:R-:W-:Y:S02]  /*71e0*/  @P1 HFMA2 R5, R5, R9, -RZ ;  /* 0x0000000905051231 */ /* 0x008fe400001000ff */
[----:B------:R-:W-:Y:S02]  /*71f0*/  @P0 HMUL2 R4, R4, R8 ;  /* 0x0000000804040232 */ /* 0x000fe40000000000 */
[----:B------:R-:W-:Y:S02]  /*7200*/  @P3 HFMA2 R7, R7, R11, -RZ ;  /* 0x0000000b07073231 */ /* 0x000fe400001000ff */
[----:B------:R-:W-:-:S02]  /*7210*/  @P2 HMUL2 R6, R6, R10 ;  /* 0x0000000a06062232 */ /* 0x000fc40000000000 */
[----:B------:R-:W-:-:S05]  /*7220*/  IMAD.WIDE.U32 R8, R50, 0x2, R20 ;  /* 0x0000000232087825 */ /* 0x000fca00078e0014 */
[----:B------:R2:W-:Y:S02]  /*7230*/  STG.E.128 desc[UR36][R8.64], R4 ;  /* 0x0000000408007986 */ /* 0x0005e4000c101d24 */
.L_x_77:
[----:B------:R-:W-:Y:S05]  /*7240*/  BSYNC.RECONVERGENT B2 ;  /* 0x0000000000027941 */ /* 0x000fea0003800200 */
.L_x_76:
[----:B------:R-:W2:Y:S04]  /*7250*/  LDG.E R48, desc[UR36][R48.64+0x80] ;  /* 0x0000802430307981 */ /* 0x000ea8000c1e1900 */
[----:B------:R-:W3:Y:S01]  /*7260*/  LDS.U16 R35, [R47+-0x40] ;  /* 0xffffc0002f237984 */ /* 0x000ee20000000400 */
[----:B------:R-:W-:Y:S02]  /*7270*/  IMAD.U32 R36, RZ, RZ, UR11 ;  /* 0x0000000bff247e24 */ /* 0x000fe4000f8e00ff */
[----:B--2---:R-:W-:-:S05]  /*7280*/  IMAD R8, R45, R48, R50 ;  /* 0x000000302d087224 */ /* 0x004fca00078e0232 */
[----:B------:R-:W-:-:S05]  /*7290*/  IADD3 R9, PT, PT, R8, 0x600, RZ ;  /* 0x0000060008097810 */ /* 0x000fca0007ffe0ff */
[----:B------:R-:W-:-:S06]  /*72a0*/  IMAD.WIDE R8, R9, 0x2, R22 ;  /* 0x0000000209087825 */ /* 0x000fcc00078e0216 */
[----:B-1----:R-:W5:Y:S01]  /*72b0*/  LDG.E.128 R8, desc[UR36][R8.64] ;  /* 0x0000002408087981 */ /* 0x002f62000c1e1d00 */
[----:B------:R-:W-:Y:S01]  /*72c0*/  ISETP.NE.AND P0, PT, R36, RZ, PT ;  /* 0x000000ff2400720c */ /* 0x000fe20003f05270 */
[--C-:B-----5:R-:W-:Y:S02]  /*72d0*/  HADD2.F32 R39, -RZ, R5.reuse.H0_H0 ;  /* 0x20000005ff277230 */ /* 0x120fe40000004100 */
[----:B------:R-:W-:Y:S02]  /*72e0*/  HADD2.F32 R38, -RZ, R5.H1_H1 ;  /* 0x30000005ff267230 */ /* 0x000fe40000004100 */
[----:B------:R-:W-:Y:S02]  /*72f0*/  HADD2.F32 R37, -RZ, R4.H0_H0 ;  /* 0x20000004ff257230 */ /* 0x000fe40000004100 */
[----:B------:R-:W-:Y:S02]  /*7300*/  HADD2.F32 R5, -RZ, R6.H0_H0 ;  /* 0x20000006ff057230 */ /* 0x000fe40000004100 */
[----:B------:R-:W-:-:S02]  /*7310*/  HADD2.F32 R48, -RZ, R7.H0_H0 ;  /* 0x20000007ff307230 */ /* 0x000fc40000004100 */
[----:B---3--:R-:W-:Y:S02]  /*7320*/  HADD2.F32 R35, -RZ, R35.H0_H0 ;  /* 0x20000023ff237230 */ /* 0x008fe40000004100 */
[----:B------:R-:W-:Y:S02]  /*7330*/  HADD2.F32 R4, -RZ, R4.H1_H1 ;  /* 0x30000004ff047230 */ /* 0x000fe40000004100 */
[----:B------:R-:W-:Y:S02]  /*7340*/  HADD2.F32 R6, -RZ, R6.H1_H1 ;  /* 0x30000006ff067230 */ /* 0x000fe40000004100 */
[C---:B------:R-:W-:Y:S01]  /*7350*/  FFMA.FTZ R37, R35.reuse, R37, R32 ;  /* 0x0000002523257223 */ /* 0x040fe20000010020 */
[----:B------:R-:W-:Y:S02]  /*7360*/  HADD2.F32 R7, -RZ, R7.H1_H1 ;  /* 0x30000007ff077230 */ /* 0x000fe40000004100 */
[C---:B------:R-:W-:Y:S01]  /*7370*/  FFMA.FTZ R52, R35.reuse, R4, R31 ;  /* 0x0000000423347223 */ /* 0x040fe2000001001f */
[C---:B------:R-:W-:Y:S01]  /*7380*/  FFMA.FTZ R30, R35.reuse, R39, R30 ;  /* 0x00000027231e7223 */ /* 0x040fe2000001001e */
[C---:B------:R-:W-:Y:S01]  /*7390*/  FFMA.FTZ R38, R35.reuse, R38, R3 ;  /* 0x0000002623267223 */ /* 0x040fe20000010003 */
[C---:B------:R-:W-:Y:S01]  /*73a0*/  FFMA.FTZ R54, R35.reuse, R5, R34 ;  /* 0x0000000523367223 */ /* 0x040fe20000010022 */
[C---:B------:R-:W-:Y:S01]  /*73b0*/  FFMA.FTZ R56, R35.reuse, R6, R33 ;  /* 0x0000000623387223 */ /* 0x040fe20000010021 */
[C---:B------:R-:W-:Y:S01]  /*73c0*/  FFMA.FTZ R48, R35.reuse, R48, R13 ;  /* 0x0000003023307223 */ /* 0x040fe2000001000d */
[----:B------:R-:W-:Y:S01]  /*73d0*/  FFMA.FTZ R58, R35, R7, R0 ;  /* 0x00000007233a7223 */ /* 0x000fe20000010000 */
[----:B------:R-:W-:Y:S06]  /*73e0*/  @P0 BRA `(.L_x_78) ;  /* 0x00000000004c0947 */ /* 0x000fec0003800000 */
[----:B------:R-:W-:Y:S01]  /*73f0*/  VOTEU.ANY UP0, P4 ;  /* 0x0000000000ff7886 */ /* 0x000fe20002000100 */
[----:B------:R-:W-:Y:S01]  /*7400*/  PLOP3.LUT P1, PT, PT, PT, UP0, 0x80, 0x8 ;  /* 0x000000000008781c */ /* 0x000fe20003f2f008 */
[----:B------:R-:W1:-:S12]  /*7410*/  LDS.128 R32, [R28] ;  /* 0x000000001c207984 */ /* 0x000e580000000c00 */
[----:B------:R-:W2:Y:S01]  /*7420*/  @P1 LDG.E.128 R4, desc[UR36][R40.64] ;  /* 0x0000002428041981 */ /* 0x000ea2000c1e1d00 */
[----:B------:R-:W-:Y:S02]  /*7430*/  PLOP3.LUT P2, PT, PT, PT, UP0, 0x80, 0x8 ;  /* 0x000000000008781c */ /* 0x000fe40003f4f008 */
[----:B------:R-:W-:Y:S02]  /*7440*/  PLOP3.LUT P4, PT, PT, PT, UP0, 0x80, 0x8 ;  /* 0x000000000008781c */ /* 0x000fe40003f8f008 */
[----:B------:R-:W-:Y:S02]  /*7450*/  PLOP3.LUT P1, PT, PT, PT, UP0, 0x80, 0x8 ;  /* 0x000000000008781c */ /* 0x000fe40003f2f008 */
[----:B------:R-:W-:Y:S02]  /*7460*/  PLOP3.LUT P3, PT, PT, PT, UP0, 0x80, 0x8 ;  /* 0x000000000008781c */ /* 0x000fe40003f6f008 */
[----:B------:R-:W-:Y:S01]  /*7470*/  IADD3 R3, PT, PT, R50, 0x600, RZ ;  /* 0x0000060032037810 */ /* 0x000fe20007ffe0ff */
[----:B-1----:R-:W-:-:S02]  /*7480*/  HFMA2 R8, R8, 1, 1, R32 ;  /* 0x3c003c0008087831 */ /* 0x002fc40000000020 */
[----:B------:R-:W-:Y:S02]  /*7490*/  HADD2 R9, R9, R33 ;  /* 0x0000002109097230 */ /* 0x000fe40000000000 */
[----:B------:R-:W-:Y:S02]  /*74a0*/  HFMA2 R10, R10, 1, 1, R34 ;  /* 0x3c003c000a0a7831 */ /* 0x000fe40000000022 */
[----:B------:R-:W-:Y:S02]  /*74b0*/  HADD2 R11, R11, R35 ;  /* 0x000000230b0b7230 */ /* 0x000fe40000000000 */
[----:B--2---:R-:W-:Y:S02]  /*74c0*/  @P2 HFMA2 R9, R9, R5, -RZ ;  /* 0x0000000509092231 */ /* 0x004fe400001000ff */
[----:B------:R-:W-:Y:S02]  /*74d0*/  @P1 HMUL2 R8, R8, R4 ;  /* 0x0000000408081232 */ /* 0x000fe40000000000 */
[----:B------:R-:W-:-:S02]  /*74e0*/  @P4 HFMA2 R11, R11, R7, -RZ ;  /* 0x000000070b0b4231 */ /* 0x000fc400001000ff */
[----:B------:R-:W-:Y:S02]  /*74f0*/  @P3 HMUL2 R10, R10, R6 ;  /* 0x000000060a0a3232 */ /* 0x000fe40000000000 */
[----:B------:R-:W-:-:S05]  /*7500*/  IMAD.WIDE.U32 R4, R3, 0x2, R20 ;  /* 0x0000000203047825 */ /* 0x000fca00078e0014 */
[----:B------:R1:W-:Y:S02]  /*7510*/  STG.E.128 desc[UR36][R4.64], R8 ;  /* 0x0000000804007986 */ /* 0x0003e4000c101d24 */
.L_x_78:
[----:B------:R2:W3:Y:S01]  /*7520*/  LDS.U16 R0, [R47] ;  /* 0x000000002f007984 */ /* 0x0004e20000000400 */
[----:B------:R-:W-:Y:S01]  /*7530*/  IADD3 R15, PT, PT, R15, 0x40, RZ ;  /* 0x000000400f0f7810 */ /* 0x000fe20007ffe0ff */
[--C-:B------:R-:W-:Y:S02]  /*7540*/  HADD2.F32 R3, -RZ, R8.reuse.H0_H0 ;  /* 0x20000008ff037230 */ /* 0x100fe40000004100 */
[--C-:B-1----:R-:W-:Y:S01]  /*7550*/  HADD2.F32 R5, -RZ, R9.reuse.H0_H0 ;  /* 0x20000009ff057230 */ /* 0x102fe20000004100 */
[----:B------:R-:W-:Y:S01]  /*7560*/  ISETP.GE.AND P1, PT, R15, R46, PT ;  /* 0x0000002e0f00720c */ /* 0x000fe20003f26270 */
[----:B------:R-:W-:Y:S02]  /*7570*/  HADD2.F32 R31, -RZ, R8.H1_H1 ;  /* 0x30000008ff1f7230 */ /* 0x000fe40000004100 */
[----:B------:R-:W-:Y:S01]  /*7580*/  HADD2.F32 R9, -RZ, R9.H1_H1 ;  /* 0x30000009ff097230 */ /* 0x000fe20000004100 */
[----:B--2---:R-:W-:Y:S01]  /*7590*/  IADD3 R47, PT, PT, R47, 0x80, RZ ;  /* 0x000000802f2f7810 */ /* 0x004fe20007ffe0ff */
[----:B------:R-:W-:-:S02]  /*75a0*/  HADD2.F32 R7, -RZ, R10.H0_H0 ;  /* 0x2000000aff077230 */ /* 0x000fc40000004100 */
[----:B------:R-:W-:Y:S02]  /*75b0*/  HADD2.F32 R33, -RZ, R10.H1_H1 ;  /* 0x3000000aff217230 */ /* 0x000fe40000004100 */
[--C-:B------:R-:W-:Y:S02]  /*75c0*/  HADD2.F32 R13, -RZ, R11.reuse.H0_H0 ;  /* 0x2000000bff0d7230 */ /* 0x100fe40000004100 */
[----:B------:R-:W-:Y:S02]  /*75d0*/  HADD2.F32 R11, -RZ, R11.H1_H1 ;  /* 0x3000000bff0b7230 */ /* 0x000fe40000004100 */
[----:B------:R-:W-:Y:S02]  /*75e0*/  VIADD R50, R50, 0xc00 ;  /* 0x00000c0032327836 */ /* 0x000fe40000000000 */
[----:B---3--:R-:W-:-:S05]  /*75f0*/  HADD2.F32 R0, -RZ, R0.H0_H0 ;  /* 0x20000000ff007230 */ /* 0x008fca0000004100 */
[C---:B------:R-:W-:Y:S01]  /*7600*/  FFMA.FTZ R32, R0.reuse, R3, R37 ;  /* 0x0000000300207223 */ /* 0x040fe20000010025 */
[C---:B------:R-:W-:Y:S01]  /*7610*/  FFMA.FTZ R31, R0.reuse, R31, R52 ;  /* 0x0000001f001f7223 */ /* 0x040fe20000010034 */
[C---:B------:R-:W-:Y:S01]  /*7620*/  FFMA.FTZ R30, R0.reuse, R5, R30 ;  /* 0x00000005001e7223 */ /* 0x040fe2000001001e */
[C---:B------:R-:W-:Y:S01]  /*7630*/  FFMA.FTZ R3, R0.reuse, R9, R38 ;  /* 0x0000000900037223 */ /* 0x040fe20000010026 */
[C---:B------:R-:W-:Y:S01]  /*7640*/  FFMA.FTZ R34, R0.reuse, R7, R54 ;  /* 0x0000000700227223 */ /* 0x040fe20000010036 */
[C---:B------:R-:W-:Y:S01]  /*7650*/  FFMA.FTZ R33, R0.reuse, R33, R56 ;  /* 0x0000002100217223 */ /* 0x040fe20000010038 */
[C---:B------:R-:W-:Y:S01]  /*7660*/  FFMA.FTZ R13, R0.reuse, R13, R48 ;  /* 0x0000000d000d7223 */ /* 0x040fe20000010030 */
[----:B------:R-:W-:Y:S01]  /*7670*/  FFMA.FTZ R0, R0, R11, R58 ;  /* 0x0000000b00007223 */ /* 0x000fe2000001003a */
[----:B------:R-:W-:Y:S06]  /*7680*/  @!P1 BRA `(.L_x_79) ;  /* 0xfffffff800789947 */ /* 0x000fec000383ffff */
.L_x_72:
[----:B------:R-:W-:Y:S05]  /*7690*/  BSYNC.RECONVERGENT B1 ;  /* 0x0000000000017941 */ /* 0x000fea0003800200 */
.L_x_71:
[----:B------:R-:W-:Y:S01]  /*76a0*/  ISETP.GE.AND P0, PT, R43, UR10, PT ;  /* 0x0000000a2b007c0c */ /* 0x000fe2000bf06270 */
[----:B------:R-:W-:-:S12]  /*76b0*/  BSSY.RECONVERGENT B1, `(.L_x_80) ;  /* 0x0000109000017945 */ /* 0x000fd80003800200 */
[----:B------:R-:W-:Y:S05]  /*76c0*/  @P0 BRA `(.L_x_81) ;  /* 0x00000010001c0947 */ /* 0x000fea0003800000 */
[----:B------:R-:W2:Y:S01]  /*76d0*/  LDCU UR5, c[0x0][0x3f8] ;  /* 0x00007f00ff0577ac */ /* 0x000ea20008000800 */
[----:B------:R-:W3:Y:S01]  /*76e0*/  LDC R6, c[0x0][0x3f4] ;  /* 0x0000fd00ff067b82 */ /* 0x000ee20000000800 */
[----:B------:R-:W-:Y:S01]  /*76f0*/  IADD3 R40, PT, PT, R43, 0x20, RZ ;  /* 0x000000202b287810 */ /* 0x000fe20007ffe0ff */
[----:B------:R-:W-:Y:S01]  /*7700*/  BSSY.RECONVERGENT B2, `(.L_x_82) ;  /* 0x000005b000027945 */ /* 0x000fe20003800200 */
[----:B-1----:R-:W-:Y:S02]  /*7710*/  LOP3.LUT R11, RZ, R25, RZ, 0x33, !PT ;  /* 0x00000019ff0b7212 */ /* 0x002fe400078e33ff */
[----:B------:R-:W-:Y:S02]  /*7720*/  VIMNMX R5, PT, PT, R40, UR10, !PT ;  /* 0x0000000a28057c48 */ /* 0x000fe4000ffe0100 */
[----:B------:R-:W-:Y:S01]  /*7730*/  MOV R15, R43 ;  /* 0x0000002b000f7202 */ /* 0x000fe20000000f00 */
[----:B------:R-:W1:Y:S01]  /*7740*/  LDC.64 R8, c[0x0][0x458] ;  /* 0x00011600ff087b82 */ /* 0x000e620000000a00 */
[----:B------:R-:W-:-:S04]  /*7750*/  IADD3 R11, PT, PT, -R14, R5, R11 ;  /* 0x000000050e0b7210 */ /* 0x000fc80007ffe10b */
[----:B------:R-:W-:Y:S01]  /*7760*/  LOP3.LUT P0, RZ, R11, 0x20, RZ, 0xc0, !PT ;  /* 0x000000200bff7812 */ /* 0x000fe2000780c0ff */
[----:B--2---:R-:W-:-:S06]  /*7770*/  UIMAD UR9, UR38, UR5, UR14 ;  /* 0x00000005260972a4 */ /* 0x004fcc000f8e020e */
[----:B------:R-:W-:Y:S02]  /*7780*/  IMAD.U32 R4, RZ, RZ, UR9 ;  /* 0x00000009ff047e24 */ /* 0x000fe4000f8e00ff */
[----:B---3--:R-:W-:Y:S02]  /*7790*/  IMAD R10, R6, UR5, RZ ;  /* 0x00000005060a7c24 */ /* 0x008fe4000f8e02ff */
[----:B------:R-:W-:-:S04]  /*77a0*/  IMAD R5, R4, 0x30, R27 ;  /* 0x0000003004057824 */ /* 0x000fc800078e021b */
[----:B-1----:R-:W-:Y:S01]  /*77b0*/  IMAD.WIDE R8, R5, 0x2, R8 ;  /* 0x0000000205087825 */ /* 0x002fe200078e0208 */
[----:B------:R-:W-:Y:S06]  /*77c0*/  @P0 BRA `(.L_x_83) ;  /* 0x0000000400380947 */ /* 0x000fec0003800000 */
[----:B------:R-:W-:Y:S02]  /*77d0*/  ISETP.GE.AND P0, PT, R43, R6, PT ;  /* 0x000000062b00720c */ /* 0x000fe40003f06270 */
[----:B------:R-:W-:-:S11]  /*77e0*/  MOV R15, R40 ;  /* 0x00000028000f7202 */ /* 0x000fd60000000f00 */
[----:B------:R-:W-:Y:S05]  /*77f0*/  @!P0 BRA `(.L_x_83) ;  /* 0x00000004002c8947 */ /* 0x000fea0003800000 */
[----:B------:R-:W-:Y:S01]  /*7800*/  IABS R7, R6 ;  /* 0x0000000600077213 */ /* 0x000fe20000000000 */
[----:B------:R-:W1:Y:S01]  /*7810*/  LDCU.64 UR12, c[0x0][0x3c8] ;  /* 0x00007900ff0c77ac */ /* 0x000e620008000a00 */
[----:B------:R-:W-:Y:S01]  /*7820*/  IABS R38, R43 ;  /* 0x0000002b00267213 */ /* 0x000fe20000000000 */
[----:B------:R-:W2:Y:S01]  /*7830*/  LDS.U16 R44, [R44] ;  /* 0x000000002c2c7984 */ /* 0x000ea20000000400 */
[----:B------:R-:W3:Y:S01]  /*7840*/  I2F.RP R15, R7 ;  /* 0x00000007000f7306 */ /* 0x000ee20000209400 */
[----:B------:R-:W-:Y:S02]  /*7850*/  ISETP.GE.AND P1, PT, R43, RZ, PT ;  /* 0x000000ff2b00720c */ /* 0x000fe40003f26270 */
[----:B------:R-:W-:-:S05]  /*7860*/  ISETP.NE.AND P2, PT, R6, RZ, PT ;  /* 0x000000ff0600720c */ /* 0x000fca0003f45270 */
[----:B---3--:R-:W3:Y:S02]  /*7870*/  MUFU.RCP R15, R15 ;  /* 0x0000000f000f7308 */ /* 0x008ee40000001000 */
[----:B---3--:R-:W-:-:S06]  /*7880*/  VIADD R35, R15, 0xffffffe ;  /* 0x0ffffffe0f237836 */ /* 0x008fcc0000000000 */
[----:B------:R-:W3:Y:S02]  /*7890*/  F2I.FTZ.U32.TRUNC.NTZ R5, R35 ;  /* 0x0000002300057305 */ /* 0x000ee4000021f000 */
[----:B---3--:R-:W-:-:S05]  /*78a0*/  IADD3 R4, PT, PT, RZ, -R5, RZ ;  /* 0x80000005ff047210 */ /* 0x008fca0007ffe0ff */
[----:B------:R-:W-:Y:S02]  /*78b0*/  IMAD R37, R4, R7, RZ ;  /* 0x0000000704257224 */ /* 0x000fe400078e02ff */
[----:B------:R-:W-:-:S05]  /*78c0*/  HFMA2 R4, -RZ, RZ, 0, 0 ;  /* 0x00000000ff047431 */ /* 0x000fca00000001ff */
[----:B------:R-:W-:-:S04]  /*78d0*/  IMAD.HI.U32 R4, R5, R37, R4 ;  /* 0x0000002505047227 */ /* 0x000fc800078e0004 */
[----:B------:R-:W-:-:S04]  /*78e0*/  IMAD.MOV.U32 R5, RZ, RZ, R38 ;  /* 0x000000ffff057224 */ /* 0x000fc800078e0026 */
[----:B------:R-:W-:-:S05]  /*78f0*/  IMAD.HI.U32 R4, R4, R5, RZ ;  /* 0x0000000504047227 */ /* 0x000fca00078e00ff */
[----:B------:R-:W-:-:S05]  /*7900*/  IADD3 R4, PT, PT, -R4, RZ, RZ ;  /* 0x000000ff04047210 */ /* 0x000fca0007ffe1ff */
[----:B------:R-:W-:-:S05]  /*7910*/  IMAD R4, R7, R4, R5 ;  /* 0x0000000407047224 */ /* 0x000fca00078e0205 */
[----:B------:R-:W-:-:S13]  /*7920*/  ISETP.GT.U32.AND P0, PT, R7, R4, PT ;  /* 0x000000040700720c */ /* 0x000fda0003f04070 */
[----:B------:R-:W-:-:S04]  /*7930*/  @!P0 IADD3 R4, PT, PT, R4, -R7, RZ ;  /* 0x8000000704048210 */ /* 0x000fc80007ffe0ff */
[----:B------:R-:W-:-:S13]  /*7940*/  ISETP.GT.U32.AND P0, PT, R7, R4, PT ;  /* 0x000000040700720c */ /* 0x000fda0003f04070 */
[----:B------:R-:W-:-:S05]  /*7950*/  @!P0 IMAD.IADD R4, R4, 0x1, -R7 ;  /* 0x0000000104048824 */ /* 0x000fca00078e0a07 */
[----:B------:R-:W-:Y:S02]  /*7960*/  @!P1 IADD3 R4, PT, PT, -R4, RZ, RZ ;  /* 0x000000ff04049210 */ /* 0x000fe40007ffe1ff */
[----:B------:R-:W-:-:S04]  /*7970*/  @!P2 LOP3.LUT R4, RZ, R6, RZ, 0x33, !PT ;  /* 0x00000006ff04a212 */ /* 0x000fc800078e33ff */
[----:B------:R-:W-:-:S04]  /*7980*/  IADD3 R5, P0, PT, R4, UR42, RZ ;  /* 0x0000002a04057c10 */ /* 0x000fc8000ff1e0ff */
[----:B------:R-:W-:Y:S02]  /*7990*/  IADD3.X R6, PT, PT, RZ, R24, RZ, P0, !PT ;  /* 0x00000018ff067210 */ /* 0x000fe400007fe4ff */
[----:B-1----:R-:W-:-:S04]  /*79a0*/  LEA R38, P0, R5, UR12, 0x2 ;  /* 0x0000000c05267c11 */ /* 0x002fc8000f8010ff */
[----:B------:R-:W-:-:S06]  /*79b0*/  LEA.HI.X R39, R5, UR13, R6, 0x2, P0 ;  /* 0x0000000d05277c11 */ /* 0x000fcc00080f1406 */
[----:B------:R-:W3:Y:S01]  /*79c0*/  LDG.E R39, desc[UR36][R38.64] ;  /* 0x0000002426277981 */ /* 0x000ee2000c1e1900 */
[----:B------:R-:W-:Y:S01]  /*79d0*/  ISETP.NE.AND P0, PT, R36, RZ, PT ;  /* 0x000000ff2400720c */ /* 0x000fe20003f05270 */
[----:B---3--:R-:W-:-:S04]  /*79e0*/  IMAD R4, R10, R39, R4 ;  /* 0x000000270a047224 */ /* 0x008fc800078e0204 */
[----:B------:R-:W-:-:S04]  /*79f0*/  IMAD R5, R4, 0x30, RZ ;  /* 0x0000003004057824 */ /* 0x000fc800078e02ff */
[----:B------:R-:W-:-:S06]  /*7a00*/  IMAD.WIDE R4, R5, 0x2, R22 ;  /* 0x0000000205047825 */ /* 0x000fcc00078e0216 */
[----:B------:R-:W5:Y:S01]  /*7a10*/  LDG.E.128 R4, desc[UR36][R4.64] ;  /* 0x0000002404047981 */ /* 0x000f62000c1e1d00 */
[----:B------:R-:W-:Y:S01]  /*7a20*/  BSSY.RECONVERGENT B3, `(.L_x_84) ;  /* 0x0000017000037945 */ /* 0x000fe20003800200 */
[----:B--2---:R-:W-:-:S03]  /*7a30*/  HADD2.F32 R15, -RZ, R44.H0_H0 ;  /* 0x2000002cff0f7230 */ /* 0x004fc60000004100 */
[----:B------:R-:W-:Y:S05]  /*7a40*/  @P0 BRA `(.L_x_85) ;  /* 0x0000000000500947 */ /* 0x000fea0003800000 */
[----:B------:R-:W-:Y:S01]  /*7a50*/  ISETP.NE.AND P3, PT, R2, RZ, PT ;  /* 0x000000ff0200720c */ /* 0x000fe20003f65270 */
[----:B------:R-:W1:-:S12]  /*7a60*/  LDS.128 R44, [R28] ;  /* 0x000000001c2c7984 */ /* 0x000e580000000c00 */
[----:B------:R-:W-:Y:S01]  /*7a70*/  VOTEU.ANY UP0, P3 ;  /* 0x0000000000ff7886 */ /* 0x000fe20001800100 */
[----:B------:R-:W-:-:S13]  /*7a80*/  PLOP3.LUT P0, PT, PT, PT, UP0, 0x80, 0x8 ;  /* 0x000000000008781c */ /* 0x000fda0003f0f008 */
[----:B------:R-:W2:Y:S01]  /*7a90*/  @P0 LDG.E.128 R36, desc[UR36][R8.64] ;  /* 0x0000002408240981 */ /* 0x000ea2000c1e1d00 */
[----:B------:R-:W-:Y:S01]  /*7aa0*/  PLOP3.LUT P1, PT, PT, PT, UP0, 0x80, 0x8 ;  /* 0x000000000008781c */ /* 0x000fe20003f2f008 */
[----:B------:R-:W-:Y:S01]  /*7ab0*/  IMAD R43, R43, 0x30, RZ ;  /* 0x000000302b2b7824 */ /* 0x000fe200078e02ff */
[----:B------:R-:W-:Y:S02]  /*7ac0*/  PLOP3.LUT P3, PT, PT, PT, UP0, 0x80, 0x8 ;  /* 0x000000000008781c */ /* 0x000fe40003f6f008 */
[----:B------:R-:W-:Y:S02]  /*7ad0*/  PLOP3.LUT P0, PT, PT, PT, UP0, 0x80, 0x8 ;  /* 0x000000000008781c */ /* 0x000fe40003f0f008 */
[----:B------:R-:W-:Y:S01]  /*7ae0*/  PLOP3.LUT P2, PT, PT, PT, UP0, 0x80, 0x8 ;  /* 0x000000000008781c */ /* 0x000fe20003f4f008 */
[----:B-1---5:R-:W-:Y:S02]  /*7af0*/  HFMA2 R4, R4, 1, 1, R44 ;  /* 0x3c003c0004047831 */ /* 0x022fe4000000002c */
[----:B------:R-:W-:-:S02]  /*7b00*/  HADD2 R5, R5, R45 ;  /* 0x0000002d05057230 */ /* 0x000fc40000000000 */
[----:B------:R-:W-:Y:S02]  /*7b10*/  HFMA2 R6, R6, 1, 1, R46 ;  /* 0x3c003c0006067831 */ /* 0x000fe4000000002e */
[----:B------:R-:W-:Y:S02]  /*7b20*/  HADD2 R7, R7, R47 ;  /* 0x0000002f07077230 */ /* 0x000fe40000000000 */
[----:B--2---:R-:W-:Y:S02]  /*7b30*/  @P1 HFMA2 R5, R5, R37, -RZ ;  /* 0x0000002505051231 */ /* 0x004fe400001000ff */
[----:B------:R-:W-:Y:S02]  /*7b40*/  @P0 HMUL2 R4, R4, R36 ;  /* 0x0000002404040232 */ /* 0x000fe40000000000 */
[----:B------:R-:W-:Y:S02]  /*7b50*/  @P3 HFMA2 R7, R7, R39, -RZ ;  /* 0x0000002707073231 */ /* 0x000fe400001000ff */
[----:B------:R-:W-:-:S02]  /*7b60*/  @P2 HMUL2 R6, R6, R38 ;  /* 0x0000002606062232 */ /* 0x000fc40000000000 */
[----:B------:R-:W-:-:S05]  /*7b70*/  IMAD.WIDE.U32 R36, R43, 0x2, R20 ;  /* 0x000000022b247825 */ /* 0x000fca00078e0014 */
[----:B------:R1:W-:Y:S02]  /*7b80*/  STG.E.128 desc[UR36][R36.64], R4 ;  /* 0x0000000424007986 */ /* 0x0003e4000c101d24 */
.L_x_85:
[----:B------:R-:W-:Y:S05]  /*7b90*/  BSYNC.RECONVERGENT B3 ;  /* 0x0000000000037941 */ /* 0x000fea0003800200 */
.L_x_84:
[--C-:B-1---5:R-:W-:Y:S02]  /*7ba0*/  HADD2.F32 R37, -RZ, R5.reuse.H0_H0 ;  /* 0x20000005ff257230 */ /* 0x122fe40000004100 */
[----:B------:R-:W-:Y:S02]  /*7bb0*/  HADD2.F32 R36, -RZ, R5.H1_H1 ;  /* 0x30000005ff247230 */ /* 0x000fe40000004100 */
[----:B------:R-:W-:Y:S02]  /*7bc0*/  HADD2.F32 R35, -RZ, R4.H0_H0 ;  /* 0x20000004ff237230 */ /* 0x000fe40000004100 */
[C---:B------:R-:W-:Y:S01]  /*7bd0*/  FFMA.FTZ R30, R15.reuse, R37, R30 ;  /* 0x000000250f1e7223 */ /* 0x040fe2000001001e */
[----:B------:R-:W-:Y:S02]  /*7be0*/  HADD2.F32 R5, -RZ, R6.H0_H0 ;  /* 0x20000006ff057230 */ /* 0x000fe40000004100 */
[----:B------:R-:W-:Y:S01]  /*7bf0*/  FFMA.FTZ R3, R15, R36, R3 ;  /* 0x000000240f037223 */ /* 0x000fe20000010003 */
[----:B------:R-:W-:-:S02]  /*7c00*/  HADD2.F32 R38, -RZ, R7.H0_H0 ;  /* 0x20000007ff267230 */ /* 0x000fc40000004100 */
[C---:B------:R-:W-:Y:S01]  /*7c10*/  FFMA.FTZ R32, R15.reuse, R35, R32 ;  /* 0x000000230f207223 */ /* 0x040fe20000010020 */
[----:B------:R-:W-:Y:S02]  /*7c20*/  HADD2.F32 R4, -RZ, R4.H1_H1 ;  /* 0x30000004ff047230 */ /* 0x000fe40000004100 */
[C---:B------:R-:W-:Y:S01]  /*7c30*/  FFMA.FTZ R34, R15.reuse, R5, R34 ;  /* 0x000000050f227223 */ /* 0x040fe20000010022 */
[----:B------:R-:W-:Y:S02]  /*7c40*/  HADD2.F32 R6, -RZ, R6.H1_H1 ;  /* 0x30000006ff067230 */ /* 0x000fe40000004100 */
[C---:B------:R-:W-:Y:S01]  /*7c50*/  FFMA.FTZ R13, R15.reuse, R38, R13 ;  /* 0x000000260f0d7223 */ /* 0x040fe2000001000d */
[----:B------:R-:W-:Y:S02]  /*7c60*/  HADD2.F32 R7, -RZ, R7.H1_H1 ;  /* 0x30000007ff077230 */ /* 0x000fe40000004100 */
[C---:B------:R-:W-:Y:S01]  /*7c70*/  FFMA.FTZ R31, R15.reuse, R4, R31 ;  /* 0x000000040f1f7223 */ /* 0x040fe2000001001f */
[----:B------:R-:W-:-:S02]  /*7c80*/  FFMA.FTZ R33, R15, R6, R33 ;  /* 0x000000060f217223 */ /* 0x000fc40000010021 */
[----:B------:R-:W-:Y:S01]  /*7c90*/  FFMA.FTZ R0, R15, R7, R0 ;  /* 0x000000070f007223 */ /* 0x000fe20000010000 */
[----:B------:R-:W-:-:S07]  /*7ca0*/  IMAD.MOV.U32 R15, RZ, RZ, R40 ;  /* 0x000000ffff0f7224 */ /* 0x000fce00078e0028 */
.L_x_83:
[----:B------:R-:W-:Y:S05]  /*7cb0*/  BSYNC.RECONVERGENT B2 ;  /* 0x0000000000027941 */ /* 0x000fea0003800200 */
.L_x_82:
[----:B------:R-:W-:-:S13]  /*7cc0*/  ISETP.GE.U32.AND P0, PT, R11, 0x20, PT ;  /* 0x000000200b00780c */ /* 0x000fda0003f06070 */
[----:B------:R-:W-:Y:S05]  /*7cd0*/  @!P0 BRA `(.L_x_81) ;  /* 0x0000000800988947 */ /* 0x000fea0003800000 */
[C---:B------:R-:W-:Y:S02]  /*7ce0*/  LEA R4, R15.reuse, UR7, 0x1 ;  /* 0x000000070f047c11 */ /* 0x040fe4000f8e08ff */
[C---:B------:R-:W-:Y:S01]  /*7cf0*/  IADD3 R11, PT, PT, R15.reuse, 0x20, RZ ;  /* 0x000000200f0b7810 */ /* 0x040fe20007ffe0ff */
[----:B------:R-:W-:Y:S02]  /*7d00*/  IMAD R15, R15, 0x30, RZ ;  /* 0x000000300f0f7824 */ /* 0x000fe400078e02ff */
[----:B------:R-:W-:-:S05]  /*7d10*/  IMAD R5, R25, -0x2, R4 ;  /* 0xfffffffe19057824 */ /* 0x000fca00078e0204 */
[----:B------:R-:W-:-:S07]  /*7d20*/  IADD3 R42, PT, PT, R5, 0x40, R42 ;  /* 0x00000040052a7810 */ /* 0x000fce0007ffe02a */
.L_x_92:
[----:B------:R-:W1:Y:S01]  /*7d30*/  LDC R41, c[0x0][0x3f4] ;  /* 0x0000fd00ff297b82 */ /* 0x000e620000000800 */
[----:B------:R-:W-:Y:S01]  /*7d40*/  IADD3 R6, PT, PT, R11, -0x20, RZ ;  /* 0xffffffe00b067810 */ /* 0x000fe20007ffe0ff */
[----:B------:R-:W-:Y:S03]  /*7d50*/  BSSY.RECONVERGENT B2, `(.L_x_86) ;  /* 0x000004b000027945 */ /* 0x000fe60003800200 */
[----:B-1----:R-:W-:-:S13]  /*7d60*/  ISETP.GE.AND P0, PT, R6, R41, PT ;  /* 0x000000290600720c */ /* 0x002fda0003f06270 */
[----:B------:R-:W-:Y:S05]  /*7d70*/  @!P0 BRA `(.L_x_87) ;  /* 0x0000000400208947 */ /* 0x000fea0003800000 */
[----:B------:R-:W-:Y:S01]  /*7d80*/  IABS R7, R41 ;  /* 0x0000002900077213 */ /* 0x000fe20000000000 */
[----:B------:R-:W1:Y:S01]  /*7d90*/  LDCU.64 UR12, c[0x0][0x3c8] ;  /* 0x00007900ff0c77ac */ /* 0x000e620008000a00 */
[----:B------:R-:W-:Y:S02]  /*7da0*/  IABS R38, R6 ;  /* 0x0000000600267213 */ /* 0x000fe40000000000 */
[----:B------:R-:W2:Y:S01]  /*7db0*/  I2F.RP R35, R7 ;  /* 0x0000000700237306 */ /* 0x000ea20000209400 */
[----:B------:R-:W-:Y:S01]  /*7dc0*/  ISETP.GE.AND P1, PT, R6, RZ, PT ;  /* 0x000000ff0600720c */ /* 0x000fe20003f26270 */
[----:B------:R-:W3:Y:S01]  /*7dd0*/  LDCU UR5, c[0x0][0x40c] ;  /* 0x00008180ff0577ac */ /* 0x000ee20008000800 */
[----:B------:R-:W-:-:S05]  /*7de0*/  ISETP.NE.AND P2, PT, R41, RZ, PT ;  /* 0x000000ff2900720c */ /* 0x000fca0003f45270 */
[----:B--2---:R-:W2:Y:S02]  /*7df0*/  MUFU.RCP R35, R35 ;  /* 0x0000002300237308 */ /* 0x004ea40000001000 */
[----:B--2---:R-:W-:Y:S02]  /*7e00*/  VIADD R36, R35, 0xffffffe ;  /* 0x0ffffffe23247836 */ /* 0x004fe40000000000 */
[----:B------:R-:W2:Y:S04]  /*7e10*/  LDS.U16 R35, [R42+-0x40] ;  /* 0xffffc0002a237984 */ /* 0x000ea80000000400 */
[----:B------:R-:W4:Y:S02]  /*7e20*/  F2I.FTZ.U32.TRUNC.NTZ R5, R36 ;  /* 0x0000002400057305 */ /* 0x000f24000021f000 */
[----:B----4-:R-:W-:-:S05]  /*7e30*/  IADD3 R4, PT, PT, RZ, -R5, RZ ;  /* 0x80000005ff047210 */ /* 0x010fca0007ffe0ff */
[----:B------:R-:W-:Y:S01]  /*7e40*/  IMAD R37, R4, R7, RZ ;  /* 0x0000000704257224 */ /* 0x000fe200078e02ff */
[----:B------:R-:W-:-:S05]  /*7e50*/  MOV R4, RZ ;  /* 0x000000ff00047202 */ /* 0x000fca0000000f00 */
        /* <DEDUP_REMOVED lines=15> */
[----:B------:R-:W4:Y:S01]  /*7f50*/  LDG.E R37, desc[UR36][R36.64] ;  /* 0x0000002424257981 */ /* 0x000f22000c1e1900 */
[----:B---3--:R-:W-:Y:S01]  /*7f60*/  UISETP.NE.AND UP0, UPT, UR5, URZ, UPT ;  /* 0x000000ff0500728c */ /* 0x008fe2000bf05270 */
[----:B----4-:R-:W-:-:S04]  /*7f70*/  IMAD R4, R10, R37, R4 ;  /* 0x000000250a047224 */ /* 0x010fc800078e0204 */
[----:B------:R-:W-:-:S04]  /*7f80*/  IMAD R5, R4, 0x30, RZ ;  /* 0x0000003004057824 */ /* 0x000fc800078e02ff */
[----:B------:R-:W-:-:S06]  /*7f90*/  IMAD.WIDE R4, R5, 0x2, R22 ;  /* 0x0000000205047825 */ /* 0x000fcc00078e0216 */
[----:B------:R-:W5:Y:S01]  /*7fa0*/  LDG.E.128 R4, desc[UR36][R4.64] ;  /* 0x0000002404047981 */ /* 0x000f62000c1e1d00 */
[----:B--2---:R-:W-:Y:S01]  /*7fb0*/  HADD2.F32 R35, -RZ, R35.H0_H0 ;  /* 0x20000023ff237230 */ /* 0x004fe20000004100 */
[----:B------:R-:W-:Y:S06]  /*7fc0*/  BRA.U UP0, `(.L_x_88) ;  /* 0x00000001004c7547 */ /* 0x000fec000b800000 */
[----:B------:R-:W-:Y:S01]  /*7fd0*/  ISETP.NE.AND P3, PT, R2, RZ, PT ;  /* 0x000000ff0200720c */ /* 0x000fe20003f65270 */
[----:B------:R-:W1:-:S12]  /*7fe0*/  LDS.128 R36, [R28] ;  /* 0x000000001c247984 */ /* 0x000e580000000c00 */
[----:B------:R-:W-:Y:S01]  /*7ff0*/  VOTEU.ANY UP0, P3 ;  /* 0x0000000000ff7886 */ /* 0x000fe20001800100 */
[----:B------:R-:W-:-:S13]  /*8000*/  PLOP3.LUT P0, PT, PT, PT, UP0, 0x80, 0x8 ;  /* 0x000000000008781c */ /* 0x000fda0003f0f008 */
[----:B------:R-:W2:Y:S01]  /*8010*/  @P0 LDG.E.128 R44, desc[UR36][R8.64] ;  /* 0x00000024082c0981 */ /* 0x000ea2000c1e1d00 */
[----:B------:R-:W-:Y:S02]  /*8020*/  PLOP3.LUT P1, PT, PT, PT, UP0, 0x80, 0x8 ;  /* 0x000000000008781c */ /* 0x000fe40003f2f008 */
[----:B------:R-:W-:Y:S02]  /*8030*/  PLOP3.LUT P3, PT, PT, PT, UP0, 0x80, 0x8 ;  /* 0x000000000008781c */ /* 0x000fe40003f6f008 */
[----:B------:R-:W-:Y:S02]  /*8040*/  PLOP3.LUT P0, PT, PT, PT, UP0, 0x80, 0x8 ;  /* 0x000000000008781c */ /* 0x000fe40003f0f008 */
[----:B------:R-:W-:Y:S01]  /*8050*/  PLOP3.LUT P2, PT, PT, PT, UP0, 0x80, 0x8 ;  /* 0x000000000008781c */ /* 0x000fe20003f4f008 */
[----:B-1---5:R-:W-:Y:S02]  /*8060*/  HFMA2 R4, R4, 1, 1, R36 ;  /* 0x3c003c0004047831 */ /* 0x022fe40000000024 */
[----:B------:R-:W-:-:S02]  /*8070*/  HADD2 R5, R5, R37 ;  /* 0x0000002505057230 */ /* 0x000fc40000000000 */
[----:B------:R-:W-:Y:S02]  /*8080*/  HFMA2 R6, R6, 1, 1, R38 ;  /* 0x3c003c0006067831 */ /* 0x000fe40000000026 */
[----:B------:R-:W-:Y:S02]  /*8090*/  HADD2 R7, R7, R39 ;  /* 0x0000002707077230 */ /* 0x000fe40000000000 */
[----:B------:R-:W-:-:S04]  /*80a0*/  IMAD.WIDE.U32 R36, R15, 0x2, R20 ;  /* 0x000000020f247825 */ /* 0x000fc800078e0014 */
[----:B--2---:R-:W-:Y:S02]  /*80b0*/  @P1 HFMA2 R5, R5, R45, -RZ ;  /* 0x0000002d05051231 */ /* 0x004fe400001000ff */
[----:B------:R-:W-:Y:S02]  /*80c0*/  @P0 HMUL2 R4, R4, R44 ;  /* 0x0000002c04040232 */ /* 0x000fe40000000000 */
[----:B------:R-:W-:Y:S02]  /*80d0*/  @P3 HFMA2 R7, R7, R47, -RZ ;  /* 0x0000002f07073231 */ /* 0x000fe400001000ff */
[----:B------:R-:W-:-:S05]  /*80e0*/  @P2 HMUL2 R6, R6, R46 ;  /* 0x0000002e06062232 */ /* 0x000fca0000000000 */
[----:B------:R1:W-:Y:S02]  /*80f0*/  STG.E.128 desc[UR36][R36.64], R4 ;  /* 0x0000000424007986 */ /* 0x0003e4000c101d24 */
.L_x_88:
        /* <DEDUP_REMOVED lines=15> */
[----:B------:R-:W-:-:S07]  /*81f0*/  FFMA.FTZ R0, R35, R7, R0 ;  /* 0x0000000723007223 */ /* 0x000fce0000010000 */
.L_x_87:
[----:B------:R-:W-:Y:S05]  /*8200*/  BSYNC.RECONVERGENT B2 ;  /* 0x0000000000027941 */ /* 0x000fea0003800200 */
.L_x_86:
[----:B------:R-:W-:Y:S01]  /*8210*/  ISETP.GE.AND P0, PT, R11, R41, PT ;  /* 0x000000290b00720c */ /* 0x000fe20003f06270 */
[----:B------:R-:W-:-:S12]  /*8220*/  BSSY.RECONVERGENT B2, `(.L_x_89) ;  /* 0x000004b000027945 */ /* 0x000fd80003800200 */
        /* <DEDUP_REMOVED lines=9> */
[----:B--2---:R-:W-:-:S06]  /*82c0*/  VIADD R35, R6, 0xffffffe ;  /* 0x0ffffffe06237836 */ /* 0x004fcc0000000000 */
[----:B------:R2:W4:Y:S02]  /*82d0*/  F2I.FTZ.U32.TRUNC.NTZ R5, R35 ;  /* 0x0000002300057305 */ /* 0x000524000021f000 */
[----:B--2---:R-:W2:Y:S01]  /*82e0*/  LDS.U16 R35, [R42] ;  /* 0x000000002a237984 */ /* 0x004ea20000000400 */
        /* <DEDUP_REMOVED lines=31> */
[----:B------:R-:W-:Y:S01]  /*84e0*/  PLOP3.LUT P1, PT, PT, PT, UP0, 0x80, 0x8 ;  /* 0x000000000008781c */ /* 0x000fe20003f2f008 */
[----:B------:R-:W-:Y:S01]  /*84f0*/  VIADD R35, R15, 0x600 ;  /* 0x000006000f237836 */ /* 0x000fe20000000000 */
        /* <DEDUP_REMOVED lines=13> */
.L_x_91:
        /* <DEDUP_REMOVED lines=16> */
.L_x_90:
[----:B------:R-:W-:Y:S05]  /*86d0*/  BSYNC.RECONVERGENT B2 ;  /* 0x0000000000027941 */ /* 0x000fea0003800200 */
.L_x_89:
[----:B------:R-:W-:Y:S01]  /*86e0*/  IADD3 R4, PT, PT, R11, 0x20, RZ ;  /* 0x000000200b047810 */ /* 0x000fe20007ffe0ff */
[----:B------:R-:W-:Y:S01]  /*86f0*/  VIADD R15, R15, 0xc00 ;  /* 0x00000c000f0f7836 */ /* 0x000fe20000000000 */
[----:B------:R-:W-:Y:S02]  /*8700*/  IADD3 R11, PT, PT, R11, 0x40, RZ ;  /* 0x000000400b0b7810 */ /* 0x000fe40007ffe0ff */
[----:B------:R-:W-:Y:S02]  /*8710*/  ISETP.GE.AND P0, PT, R4, UR10, PT ;  /* 0x0000000a04007c0c */ /* 0x000fe4000bf06270 */
[----:B------:R-:W-:-:S11]  /*8720*/  IADD3 R42, PT, PT, R42, 0x80, RZ ;  /* 0x000000802a2a7810 */ /* 0x000fd60007ffe0ff */
[----:B------:R-:W-:Y:S05]  /*8730*/  @!P0 BRA `(.L_x_92) ;  /* 0xfffffff4007c8947 */ /* 0x000fea000383ffff */
.L_x_81:
[----:B------:R-:W-:Y:S05]  /*8740*/  BSYNC.RECONVERGENT B1 ;  /* 0x0000000000017941 */ /* 0x000fea0003800200 */
.L_x_80:
[----:B------:R-:W-:-:S13]  /*8750*/  ISETP.NE.AND P0, PT, R14, UR4, PT ;  /* 0x000000040e007c0c */ /* 0x000fda000bf05270 */
[----:B------:R-:W-:Y:S05]  /*8760*/  @P0 BRA `(.L_x_70) ;  /* 0x0000000000d00947 */ /* 0x000fea0003800000 */
[----:B------:R-:W-:Y:S02]  /*8770*/  UMOV UR5, 0x30 ;  /* 0x0000003000057882 */ /* 0x000fe40000000000 */
[----:B------:R-:W-:-:S06]  /*8780*/  UIMAD UR5, UR45, UR5, -0x30 ;  /* 0xffffffd02d0574a4 */ /* 0x000fcc000f8e0205 */
[----:B------:R-:W-:-:S05]  /*8790*/  MOV R5, UR5 ;  /* 0x0000000500057c02 */ /* 0x000fca0008000f00 */
[----:B------:R-:W-:Y:S01]  /*87a0*/  IMAD.WIDE R4, R5, 0x2, R20 ;  /* 0x0000000205047825 */ /* 0x000fe200078e0214 */
[----:B------:R-:W-:Y:S01]  /*87b0*/  IADD3 R2, PT, PT, -R25, UR45, RZ ;  /* 0x0000002d19027c10 */ /* 0x000fe2000fffe1ff */
[----:B------:R-:W2:Y:S04]  /*87c0*/  LDCU UR5, c[0x0][0x40c] ;  /* 0x00008180ff0577ac */ /* 0x000ea80008000800 */
[----:B------:R-:W5:Y:S01]  /*87d0*/  LDG.E.128 R4, desc[UR36][R4.64] ;  /* 0x0000002404047981 */ /* 0x000f62000c1e1d00 */
[----:B------:R-:W-:-:S06]  /*87e0*/  IMAD R29, R2, 0x2, R29 ;  /* 0x00000002021d7824 */ /* 0x000fcc00078e021d */
[----:B------:R-:W3:Y:S01]  /*87f0*/  LDS.U16 R29, [R29+-0x2] ;  /* 0xfffffe001d1d7984 */ /* 0x000ee20000000400 */
[----:B--2---:R-:W-:Y:S01]  /*8800*/  UISETP.NE.AND UP0, UPT, UR5, URZ, UPT ;  /* 0x000000ff0500728c */ /* 0x004fe2000bf05270 */
[----:B---3--:R-:W-:-:S08]  /*8810*/  HADD2.F32 R15, -RZ, R29.H0_H0 ;  /* 0x2000001dff0f7230 */ /* 0x008fd00000004100 */
[----:B------:R-:W-:Y:S05]  /*8820*/  BRA.U UP0, `(.L_x_93) ;  /* 0x0000000100607547 */ /* 0x000fea000b800000 */
[----:B------:R-:W2:Y:S02]  /*8830*/  LDCU.64 UR12, c[0x0][0x460] ;  /* 0x00008c00ff0c77ac */ /* 0x000ea40008000a00 */
[----:B--2---:R-:W-:-:S04]  /*8840*/  ISETP.NE.U32.AND P0, PT, RZ, UR12, PT ;  /* 0x0000000cff007c0c */ /* 0x004fc8000bf05070 */
[----:B------:R-:W-:-:S13]  /*8850*/  ISETP.NE.AND.EX P0, PT, RZ, UR13, PT, P0 ;  /* 0x0000000dff007c0c */ /* 0x000fda000bf05300 */
[----:B------:R-:W-:Y:S01]  /*8860*/  VOTEU.ANY UP0, P0 ;  /* 0x0000000000ff7886 */ /* 0x000fe20000000100 */
[----:B------:R-:W-:-:S04]  /*8870*/  PLOP3.LUT P0, PT, PT, PT, UP0, 0x80, 0x8 ;  /* 0x000000000008781c */ /* 0x000fc80003f0f008 */
[----:B------:R-:W2:Y:S09]  /*8880*/  @UP0 LDCU UR5, c[0x0][0x3f8] ;  /* 0x00007f00ff0507ac */ /* 0x000eb20008000800 */
[----:B------:R-:W3:Y:S01]  /*8890*/  @P0 LDC.64 R8, c[0x0][0x458] ;  /* 0x00011600ff080b82 */ /* 0x000ee20000000a00 */
[----:B--2---:R-:W-:-:S06]  /*88a0*/  @UP0 UIMAD UR5, UR38, UR5, UR14 ;  /* 0x00000005260502a4 */ /* 0x004fcc000f8e020e */
[----:B------:R-:W-:-:S05]  /*88b0*/  MOV R2, UR5 ;  /* 0x0000000500027c02 */ /* 0x000fca0008000f00 */
[----:B-1----:R-:W-:-:S04]  /*88c0*/  @P0 IMAD R11, R2, 0x30, R27 ;  /* 0x00000030020b0824 */ /* 0x002fc800078e021b */
[----:B---3--:R-:W-:-:S06]  /*88d0*/  @P0 IMAD.WIDE R8, R11, 0x2, R8 ;  /* 0x000000020b080825 */ /* 0x008fcc00078e0208 */
[----:B------:R-:W2:Y:S01]  /*88e0*/  @P0 LDG.E.128 R8, desc[UR36][R8.64] ;  /* 0x0000002408080981 */ /* 0x000ea2000c1e1d00 */
[----:B------:R-:W-:Y:S01]  /*88f0*/  UIMAD UR5, UR40, 0x30, URZ ;  /* 0x00000030280578a4 */ /* 0x000fe2000f8e02ff */
[----:B-----5:R-:W-:Y:S02]  /*8900*/  HFMA2 R4, R4, 1, 1, R16 ;  /* 0x3c003c0004047831 */ /* 0x020fe40000000010 */
[----:B------:R-:W-:Y:S02]  /*8910*/  HADD2 R5, R5, R17 ;  /* 0x0000001105057230 */ /* 0x000fe40000000000 */
[----:B------:R-:W-:Y:S02]  /*8920*/  HFMA2 R6, R6, 1, 1, R18 ;  /* 0x3c003c0006067831 */ /* 0x000fe40000000012 */
[----:B------:R-:W-:Y:S01]  /*8930*/  HADD2 R7, R7, R19 ;  /* 0x0000001307077230 */ /* 0x000fe20000000000 */
[----:B------:R-:W-:-:S05]  /*8940*/  MOV R23, UR5 ;  /* 0x0000000500177c02 */ /* 0x000fca0008000f00 */
[----:B------:R-:W-:-:S04]  /*8950*/  IMAD.WIDE R20, R23, 0x2, R20 ;  /* 0x0000000217147825 */ /* 0x000fc800078e0214 */
[----:B--2---:R-:W-:Y:S02]  /*8960*/  @P0 HFMA2 R5, R5, R9, -RZ ;  /* 0x0000000905050231 */ /* 0x004fe400001000ff */
[----:B------:R-:W-:Y:S02]  /*8970*/  @P0 HMUL2 R4, R4, R8 ;  /* 0x0000000804040232 */ /* 0x000fe40000000000 */
[----:B------:R-:W-:Y:S02]  /*8980*/  @P0 HFMA2 R7, R7, R11, -RZ ;  /* 0x0000000b07070231 */ /* 0x000fe400001000ff */
[----:B------:R-:W-:-:S05]  /*8990*/  @P0 HMUL2 R6, R6, R10 ;  /* 0x0000000a06060232 */ /* 0x000fca0000000000 */
[----:B------:R2:W-:Y:S02]  /*89a0*/  STG.E.128 desc[UR36][R20.64], R4 ;  /* 0x0000000414007986 */ /* 0x0005e4000c101d24 */
.L_x_93:
[--C-:B-----5:R-:W-:Y:S02]  /*89b0*/  HADD2.F32 R9, -RZ, R5.reuse.H0_H0 ;  /* 0x20000005ff097230 */ /* 0x120fe40000004100 */
[----:B------:R-:W-:Y:S02]  /*89c0*/  HADD2.F32 R8, -RZ, R5.H1_H1 ;  /* 0x30000005ff087230 */ /* 0x000fe40000004100 */
[----:B------:R-:W-:Y:S02]  /*89d0*/  HADD2.F32 R2, -RZ, R4.H0_H0 ;  /* 0x20000004ff027230 */ /* 0x000fe40000004100 */
[C---:B------:R-:W-:Y:S01]  /*89e0*/  FFMA.FTZ R30, R15.reuse, R9, R30 ;  /* 0x000000090f1e7223 */ /* 0x040fe2000001001e */
[----:B--2---:R-:W-:Y:S02]  /*89f0*/  HADD2.F32 R5, -RZ, R6.H0_H0 ;  /* 0x20000006ff057230 */ /* 0x004fe40000004100 */
        /* <DEDUP_REMOVED lines=11> */
.L_x_70:
[----:B------:R-:W-:Y:S05]  /*8ab0*/  BSYNC.RECONVERGENT B0 ;  /* 0x0000000000007941 */ /* 0x000fea0003800200 */
.L_x_69:
[----:B------:R-:W-:Y:S01]  /*8ac0*/  BAR.SYNC.DEFER_BLOCKING 0x0 ;  /* 0x0000000000007b1d */ /* 0x000fe20000010000 */
[----:B------:R-:W-:-:S13]  /*8ad0*/  ISETP.GT.U32.AND P4, PT, R27, 0x2f, PT ;  /* 0x0000002f1b00780c */ /* 0x000fda0003f84070 */
[----:B------:R-:W-:Y:S05]  /*8ae0*/  @P4 BRA `(.L_x_94) ;  /* 0x0000000800c04947 */ /* 0x000fea0003800000 */
[----:B------:R-:W2:Y:S01]  /*8af0*/  S2UR UR5, SR_CgaCtaId ;  /* 0x00000000000579c3 */ /* 0x000ea20000008800 */
[C---:B------:R-:W-:Y:S01]  /*8b00*/  LOP3.LUT R4, R12.reuse, 0x380, RZ, 0xc0, !PT ;  /* 0x000003800c047812 */ /* 0x040fe200078ec0ff */
[----:B------:R-:W-:Y:S01]  /*8b10*/  UMOV UR4, 0x400 ;  /* 0x0000040000047882 */ /* 0x000fe20000000000 */
[----:B------:R-:W-:Y:S01]  /*8b20*/  LOP3.LUT R5, R12, 0x3c0, RZ, 0xc0, !PT ;  /* 0x000003c00c057812 */ /* 0x000fe200078ec0ff */
[----:B------:R-:W-:Y:S01]  /*8b30*/  UIADD3 UR4, UPT, UPT, UR4, 0x140, URZ ;  /* 0x0000014004047890 */ /* 0x000fe2000fffe0ff */
[----:B------:R-:W-:Y:S01]  /*8b40*/  ISETP.NE.AND P0, PT, R4, 0x80, PT ;  /* 0x000000800400780c */ /* 0x000fe20003f05270 */
[----:B------:R-:W-:Y:S01]  /*8b50*/  IMAD R14, R14, 0x30, R27 ;  /* 0x000000300e0e7824 */ /* 0x000fe200078e021b */
[----:B------:R-:W-:Y:S02]  /*8b60*/  P2R R2, PR, RZ, 0x10 ;  /* 0x00000010ff027803 */ /* 0x000fe40000000000 */
[----:B------:R-:W-:Y:S02]  /*8b70*/  LOP3.LUT R4, R12, 0x3e0, RZ, 0xc0, !PT ;  /* 0x000003e00c047812 */ /* 0x000fe400078ec0ff */
[----:B------:R-:W-:-:S02]  /*8b80*/  ISETP.NE.AND P5, PT, R5, 0x40, PT ;  /* 0x000000400500780c */ /* 0x000fc40003fa5270 */
[C---:B------:R-:W-:Y:S02]  /*8b90*/  ISETP.GT.U32.AND P4, PT, R12.reuse, 0x3f, PT ;  /* 0x0000003f0c00780c */ /* 0x040fe40003f84070 */
[C---:B------:R-:W-:Y:S02]  /*8ba0*/  LOP3.LUT R5, R12.reuse, 0x3f0, RZ, 0xc0, !PT ;  /* 0x000003f00c057812 */ /* 0x040fe400078ec0ff */
[----:B------:R-:W-:Y:S02]  /*8bb0*/  LOP3.LUT R6, R12, 0x3f8, RZ, 0xc0, !PT ;  /* 0x000003f80c067812 */ /* 0x000fe400078ec0ff */
[----:B------:R-:W-:Y:S02]  /*8bc0*/  ISETP.NE.AND P3, PT, R4, 0x20, PT ;  /* 0x000000200400780c */ /* 0x000fe40003f65270 */
[----:B------:R-:W-:Y:S02]  /*8bd0*/  P2R R4, PR, RZ, 0x10 ;  /* 0x00000010ff047803 */ /* 0x000fe40000000000 */
[----:B------:R-:W-:Y:S01]  /*8be0*/  ISETP.NE.AND P2, PT, R5, 0x10, PT ;  /* 0x000000100500780c */ /* 0x000fe20003f45270 */
[----:B--2---:R-:W-:Y:S01]  /*8bf0*/  ULEA UR4, UR5, UR4, 0x18 ;  /* 0x0000000405047291 */ /* 0x004fe2000f8ec0ff */
[----:B------:R-:W-:-:S02]  /*8c00*/  ISETP.NE.AND P1, PT, R6, 0x8, PT ;  /* 0x000000080600780c */ /* 0x000fc40003f25270 */
[----:B------:R-:W-:Y:S02]  /*8c10*/  ISETP.GT.U32.AND P6, PT, R12, 0x7f, PT ;  /* 0x0000007f0c00780c */ /* 0x000fe40003fc4070 */
[----:B------:R-:W-:Y:S02]  /*8c20*/  ISETP.NE.AND P4, PT, R2, RZ, PT ;  /* 0x000000ff0200720c */ /* 0x000fe40003f85270 */
[----:B------:R-:W-:Y:S01]  /*8c30*/  LEA R14, R14, UR4, 0x1 ;  /* 0x000000040e0e7c11 */ /* 0x000fe2000f8e08ff */
[----:B------:R-:W-:Y:S10]  /*8c40*/  @P0 BRA `(.L_x_95) ;  /* 0x0000000000140947 */ /* 0x000ff40003800000 */
[----:B------:R-:W-:Y:S02]  /*8c50*/  F2FP.F16.F32.PACK_AB R4, R31, R32 ;  /* 0x000000201f04723e */ /* 0x000fe400000000ff */
[----:B------:R-:W-:Y:S02]  /*8c60*/  F2FP.F16.F32.PACK_AB R5, R3, R30 ;  /* 0x0000001e0305723e */ /* 0x000fe400000000ff */
[----:B------:R-:W-:Y:S02]  /*8c70*/  F2FP.F16.F32.PACK_AB R6, R33, R34 ;  /* 0x000000222106723e */ /* 0x000fe400000000ff */
[----:B------:R-:W-:-:S05]  /*8c80*/  F2FP.F16.F32.PACK_AB R7, R0, R13 ;  /* 0x0000000d0007723e */ /* 0x000fca00000000ff */
[----:B------:R2:W-:Y:S02]  /*8c90*/  STS.128 [R14+-0x600], R4 ;  /* 0xfffa00040e007388 */ /* 0x0005e40000000c00 */
.L_x_95:
[----:B------:R-:W-:Y:S05]  /*8ca0*/  WARPSYNC.ALL ;  /* 0x0000000000007948 */ /* 0x000fea0003800000 */
[----:B------:R-:W-:Y:S01]  /*8cb0*/  BAR.SYNC.DEFER_BLOCKING 0x0 ;  /* 0x0000000000007b1d */ /* 0x000fe20000010000 */
[----:B------:R-:W-:-:S05]  /*8cc0*/  ISETP.GT.U32.AND P0, PT, R12, 0x1f, PT ;  /* 0x0000001f0c00780c */ /* 0x000fca0003f04070 */
[----:B------:R-:W-:Y:S04]  /*8cd0*/  BSSY.RECONVERGENT B0, `(.L_x_96) ;  /* 0x0000013000007945 */ /* 0x000fe80003800200 */
[----:B------:R-:W-:Y:S05]  /*8ce0*/  @P6 BRA `(.L_x_97) ;  /* 0x0000000000446947 */ /* 0x000fea0003800000 */
[----:B--2---:R-:W1:Y:S02]  /*8cf0*/  LDS.128 R4, [R14] ;  /* 0x000000000e047984 */ /* 0x004e640000000c00 */
[--C-:B-1----:R-:W-:Y:S02]  /*8d00*/  HADD2.F32 R11, -RZ, R5.reuse.H0_H0 ;  /* 0x20000005ff0b7230 */ /* 0x102fe40000004100 */
[----:B------:R-:W-:Y:S02]  /*8d10*/  HADD2.F32 R2, -RZ, R5.H1_H1 ;  /* 0x30000005ff027230 */ /* 0x000fe40000004100 */
[----:B------:R-:W-:Y:S02]  /*8d20*/  HADD2.F32 R9, -RZ, R4.H0_H0 ;  /* 0x20000004ff097230 */ /* 0x000fe40000004100 */
[----:B------:R-:W-:Y:S01]  /*8d30*/  FADD.FTZ R30, R30, R11 ;  /* 0x0000000b1e1e7221 */ /* 0x000fe20000010000 */
[----:B------:R-:W-:Y:S02]  /*8d40*/  HADD2.F32 R5, -RZ, R6.H0_H0 ;  /* 0x20000006ff057230 */ /* 0x000fe40000004100 */
[----:B------:R-:W-:Y:S01]  /*8d50*/  FADD.FTZ R3, R3, R2 ;  /* 0x0000000203037221 */ /* 0x000fe20000010000 */
[----:B------:R-:W-:-:S02]  /*8d60*/  HADD2.F32 R8, -RZ, R7.H0_H0 ;  /* 0x20000007ff087230 */ /* 0x000fc40000004100 */
[----:B------:R-:W-:Y:S01]  /*8d70*/  FADD.FTZ R32, R32, R9 ;  /* 0x0000000920207221 */ /* 0x000fe20000010000 */
[----:B------:R-:W-:Y:S02]  /*8d80*/  HADD2.F32 R4, -RZ, R4.H1_H1 ;  /* 0x30000004ff047230 */ /* 0x000fe40000004100 */
[----:B------:R-:W-:Y:S01]  /*8d90*/  FADD.FTZ R34, R34, R5 ;  /* 0x0000000522227221 */ /* 0x000fe20000010000 */
[----:B------:R-:W-:Y:S02]  /*8da0*/  HADD2.F32 R6, -RZ, R6.H1_H1 ;  /* 0x30000006ff067230 */ /* 0x000fe40000004100 */
[----:B------:R-:W-:Y:S01]  /*8db0*/  FADD.FTZ R13, R13, R8 ;  /* 0x000000080d0d7221 */ /* 0x000fe20000010000 */
[----:B------:R-:W-:Y:S02]  /*8dc0*/  HADD2.F32 R7, -RZ, R7.H1_H1 ;  /* 0x30000007ff077230 */ /* 0x000fe40000004100 */
[----:B------:R-:W-:Y:S01]  /*8dd0*/  FADD.FTZ R31, R31, R4 ;  /* 0x000000041f1f7221 */ /* 0x000fe20000010000 */
[----:B------:R-:W-:-:S02]  /*8de0*/  FADD.FTZ R33, R33, R6 ;  /* 0x0000000621217221 */ /* 0x000fc40000010000 */
[----:B------:R-:W-:-:S07]  /*8df0*/  FADD.FTZ R0, R0, R7 ;  /* 0x0000000700007221 */ /* 0x000fce0000010000 */
.L_x_97:
[----:B------:R-:W-:Y:S05]  /*8e00*/  BSYNC.RECONVERGENT B0 ;  /* 0x0000000000007941 */ /* 0x000fea0003800200 */
.L_x_96:
[----:B------:R-:W-:Y:S01]  /*8e10*/  BAR.SYNC.DEFER_BLOCKING 0x0 ;  /* 0x0000000000007b1d */ /* 0x000fe20000010000 */
[----:B------:R-:W-:-:S04]  /*8e20*/  ISETP.GT.U32.AND P6, PT, R12, 0xf, PT ;  /* 0x0000000f0c00780c */ /* 0x000fc80003fc4070 */
[----:B------:R-:W-:Y:S01]  /*8e30*/  P2R R2, PR, RZ, 0x40 ;  /* 0x00000040ff027803 */ /* 0x000fe20000000000 */
[----:B------:R-:W-:Y:S04]  /*8e40*/  BSSY.RECONVERGENT B0, `(.L_x_98) ;  /* 0x0000007000007945 */ /* 0x000fe80003800200 */
[----:B------:R-:W-:Y:S05]  /*8e50*/  @P5 BRA `(.L_x_99) ;  /* 0x0000000000145947 */ /* 0x000fea0003800000 */
[----:B--2---:R-:W-:Y:S02]  /*8e60*/  F2FP.F16.F32.PACK_AB R4, R31, R32 ;  /* 0x000000201f04723e */ /* 0x004fe400000000ff */
[----:B------:R-:W-:Y:S02]  /*8e70*/  F2FP.F16.F32.PACK_AB R5, R3, R30 ;  /* 0x0000001e0305723e */ /* 0x000fe400000000ff */
[----:B------:R-:W-:Y:S02]  /*8e80*/  F2FP.F16.F32.PACK_AB R6, R33, R34 ;  /* 0x000000222106723e */ /* 0x000fe400000000ff */
[----:B------:R-:W-:-:S05]  /*8e90*/  F2FP.F16.F32.PACK_AB R7, R0, R13 ;  /* 0x0000000d0007723e */ /* 0x000fca00000000ff */
[----:B------:R3:W-:Y:S02]  /*8ea0*/  STS.128 [R14+-0x300], R4 ;  /* 0xfffd00040e007388 */ /* 0x0007e40000000c00 */
.L_x_99:
[----:B------:R-:W-:Y:S05]  /*8eb0*/  BSYNC.RECONVERGENT B0 ;  /* 0x0000000000007941 */ /* 0x000fea0003800200 */
.L_x_98:
[----:B------:R-:W-:Y:S01]  /*8ec0*/  BAR.SYNC.DEFER_BLOCKING 0x0 ;  /* 0x0000000000007b1d */ /* 0x000fe20000010000 */
[C---:B------:R-:W-:Y:S02]  /*8ed0*/  ISETP.GT.U32.AND P6, PT, R12.reuse, 0x3f, PT ;  /* 0x0000003f0c00780c */ /* 0x040fe40003fc4070 */
[----:B------:R-:W-:-:S03]  /*8ee0*/  ISETP.GT.U32.AND P5, PT, R12, 0x7, PT ;  /* 0x000000070c00780c */ /* 0x000fc60003fa4070 */
[----:B------:R-:W-:Y:S08]  /*8ef0*/  BSSY.RECONVERGENT B0, `(.L_x_100) ;  /* 0x0000013000007945 */ /* 0x000ff00003800200 */
[----:B------:R-:W-:Y:S05]  /*8f00*/  @P6 BRA `(.L_x_101) ;  /* 0x0000000000446947 */ /* 0x000fea0003800000 */
[----:B--23--:R-:W1:Y:S02]  /*8f10*/  LDS.128 R4, [R14] ;  /* 0x000000000e047984 */ /* 0x00ce640000000c00 */
        /* <DEDUP_REMOVED lines=16> */
.L_x_101:
[----:B------:R-:W-:Y:S05]  /*9020*/  BSYNC.RECONVERGENT B0 ;  /* 0x0000000000007941 */ /* 0x000fea0003800200 */
.L_x_100:
[----:B------:R-:W-:Y:S06]  /*9030*/  BAR.SYNC.DEFER_BLOCKING 0x0 ;  /* 0x0000000000007b1d */ /* 0x000fec0000010000 */
[----:B------:R-:W-:Y:S04]  /*9040*/  BSSY.RECONVERGENT B0, `(.L_x_102) ;  /* 0x0000007000007945 */ /* 0x000fe80003800200 */
[----:B------:R-:W-:Y:S05]  /*9050*/  @P3 BRA `(.L_x_103) ;  /* 0x0000000000143947 */ /* 0x000fea0003800000 */
[----:B--23--:R-:W-:Y:S02]  /*9060*/  F2FP.F16.F32.PACK_AB R4, R31, R32 ;  /* 0x000000201f04723e */ /* 0x00cfe400000000ff */
[----:B------:R-:W-:Y:S02]  /*9070*/  F2FP.F16.F32.PACK_AB R5, R3, R30 ;  /* 0x0000001e0305723e */ /* 0x000fe400000000ff */
[----:B------:R-:W-:Y:S02]  /*9080*/  F2FP.F16.F32.PACK_AB R6, R33, R34 ;  /* 0x000000222106723e */ /* 0x000fe400000000ff */
[----:B------:R-:W-:-:S05]  /*9090*/  F2FP.F16.F32.PACK_AB R7, R0, R13 ;  /* 0x0000000d0007723e */ /* 0x000fca00000000ff */
[----:B------:R4:W-:Y:S02]  /*90a0*/  STS.128 [R14+-0x180], R4 ;  /* 0xfffe80040e007388 */ /* 0x0009e40000000c00 */
.L_x_103:
[----:B------:R-:W-:Y:S05]  /*90b0*/  BSYNC.RECONVERGENT B0 ;  /* 0x0000000000007941 */ /* 0x000fea0003800200 */
.L_x_102:
[----:B------:R-:W-:Y:S06]  /*90c0*/  BAR.SYNC.DEFER_BLOCKING 0x0 ;  /* 0x0000000000007b1d */ /* 0x000fec0000010000 */
[----:B------:R-:W-:Y:S04]  /*90d0*/  BSSY.RECONVERGENT B0, `(.L_x_104) ;  /* 0x0000013000007945 */ /* 0x000fe80003800200 */
[----:B------:R-:W-:Y:S05]  /*90e0*/  @P0 BRA `(.L_x_105) ;  /* 0x0000000000440947 */ /* 0x000fea0003800000 */
[----:B--234-:R-:W1:Y:S02]  /*90f0*/  LDS.128 R4, [R14] ;  /* 0x000000000e047984 */ /* 0x01ce640000000c00 */
        /* <DEDUP_REMOVED lines=16> */
.L_x_105:
[----:B------:R-:W-:Y:S05]  /*9200*/  BSYNC.RECONVERGENT B0 ;  /* 0x0000000000007941 */ /* 0x000fea0003800200 */
.L_x_104:
[----:B------:R-:W-:Y:S06]  /*9210*/  BAR.SYNC.DEFER_BLOCKING 0x0 ;  /* 0x0000000000007b1d */ /* 0x000fec0000010000 */
[----:B------:R-:W-:Y:S04]  /*9220*/  BSSY.RECONVERGENT B0, `(.L_x_106) ;  /* 0x0000007000007945 */ /* 0x000fe80003800200 */
[----:B------:R-:W-:Y:S05]  /*9230*/  @P2 BRA `(.L_x_107) ;  /* 0x0000000000142947 */ /* 0x000fea0003800000 */
[----:B--234-:R-:W-:Y:S02]  /*9240*/  F2FP.F16.F32.PACK_AB R4, R31, R32 ;  /* 0x000000201f04723e */ /* 0x01cfe400000000ff */
[----:B------:R-:W-:Y:S02]  /*9250*/  F2FP.F16.F32.PACK_AB R5, R3, R30 ;  /* 0x0000001e0305723e */ /* 0x000fe400000000ff */
[----:B------:R-:W-:Y:S02]  /*9260*/  F2FP.F16.F32.PACK_AB R6, R33, R34 ;  /* 0x000000222106723e */ /* 0x000fe400000000ff */
[----:B------:R-:W-:-:S05]  /*9270*/  F2FP.F16.F32.PACK_AB R7, R0, R13 ;  /* 0x0000000d0007723e */ /* 0x000fca00000000ff */
[----:B------:R2:W-:Y:S02]  /*9280*/  STS.128 [R14+-0xc0], R4 ;  /* 0xffff40040e007388 */ /* 0x0005e40000000c00 */
.L_x_107:
[----:B------:R-:W-:Y:S05]  /*9290*/  BSYNC.RECONVERGENT B0 ;  /* 0x0000000000007941 */ /* 0x000fea0003800200 */
.L_x_106:
[----:B------:R-:W-:Y:S01]  /*92a0*/  BAR.SYNC.DEFER_BLOCKING 0x0 ;  /* 0x0000000000007b1d */ /* 0x000fe20000010000 */
[----:B------:R-:W-:-:S05]  /*92b0*/  ISETP.GT.U32.AND P0, PT, R12, 0xf, PT ;  /* 0x0000000f0c00780c */ /* 0x000fca0003f04070 */
[----:B------:R-:W-:Y:S08]  /*92c0*/  BSSY.RECONVERGENT B0, `(.L_x_108) ;  /* 0x0000013000007945 */ /* 0x000ff00003800200 */
        /* <DEDUP_REMOVED lines=18> */
.L_x_109:
[----:B------:R-:W-:Y:S05]  /*93f0*/  BSYNC.RECONVERGENT B0 ;  /* 0x0000000000007941 */ /* 0x000fea0003800200 */
.L_x_108:
        /* <DEDUP_REMOVED lines=8> */
.L_x_111:
[----:B------:R-:W-:Y:S05]  /*9480*/  BSYNC.RECONVERGENT B0 ;  /* 0x0000000000007941 */ /* 0x000fea0003800200 */
.L_x_110:
        /* <DEDUP_REMOVED lines=20> */
.L_x_113:
[----:B------:R-:W-:Y:S05]  /*95d0*/  BSYNC.RECONVERGENT B0 ;  /* 0x0000000000007941 */ /* 0x000fea0003800200 */
.L_x_112:
[----:B------:R-:W-:Y:S06]  /*95e0*/  BAR.SYNC.DEFER_BLOCKING 0x0 ;  /* 0x0000000000007b1d */ /* 0x000fec0000010000 */
.L_x_94:
[----:B------:R-:W-:-:S13]  /*95f0*/  ISETP.GT.U32.OR P4, PT, R12, 0x7, P4 ;  /* 0x000000070c00780c */ /* 0x000fda0002784470 */
[----:B------:R-:W-:Y:S05]  /*9600*/  @P4 EXIT ;  /* 0x000000000000494d */ /* 0x000fea0003800000 */
[----:B------:R-:W5:Y:S02]  /*9610*/  LDCU UR4, c[0x0][0x478] ;  /* 0x00008f00ff0477ac */ /* 0x000f640008000800 */
[----:B-----5:R-:W-:-:S09]  /*9620*/  UISETP.NE.AND UP0, UPT, UR4, 0x2, UPT ;  /* 0x000000020400788c */ /* 0x020fd2000bf05270 */
[----:B------:R-:W-:Y:S05]  /*9630*/  BRA.U UP0, `(.L_x_114) ;  /* 0x0000000100e07547 */ /* 0x000fea000b800000 */
[----:B--234-:R-:W2:Y:S01]  /*9640*/  LDC.64 R4, c[0x0][0x470] ;  /* 0x00011c00ff047b82 */ /* 0x01cea20000000a00 */
[----:B------:R-:W3:Y:S01]  /*9650*/  LDCU.64 UR4, c[0x0][0x380] ;  /* 0x00007000ff0477ac */ /* 0x000ee20008000a00 */
[----:B--2---:R-:W2:Y:S01]  /*9660*/  LDG.E R4, desc[UR36][R4.64] ;  /* 0x0000002404047981 */ /* 0x004ea2000c1e1900 */
[----:B------:R-:W-:-:S04]  /*9670*/  IADD3 R26, PT, PT, R26, R27, RZ ;  /* 0x0000001b1a1a7210 */ /* 0x000fc80007ffe0ff */
[----:B---3--:R-:W-:Y:S01]  /*9680*/  IADD3 R8, P0, PT, R26, UR4, RZ ;  /* 0x000000041a087c10 */ /* 0x008fe2000ff1e0ff */
[C---:B--2---:R-:W-:Y:S01]  /*9690*/  FMUL.FTZ R13, R4.reuse, R13 ;  /* 0x0000000d040d7220 */ /* 0x044fe20000410000 */
[C---:B------:R-:W-:Y:S01]  /*96a0*/  FMUL.FTZ R33, R4.reuse, R33 ;  /* 0x0000002104217220 */ /* 0x040fe20000410000 */
[C---:B------:R-:W-:Y:S01]  /*96b0*/  FMUL.FTZ R0, R4.reuse, R0 ;  /* 0x0000000004007220 */ /* 0x040fe20000410000 */
[C---:B------:R-:W-:Y:S01]  /*96c0*/  FMUL.FTZ R31, R4.reuse, R31 ;  /* 0x0000001f041f7220 */ /* 0x040fe20000410000 */
[C---:B------:R-:W-:Y:S01]  /*96d0*/  FMUL.FTZ R30, R4.reuse, R30 ;  /* 0x0000001e041e7220 */ /* 0x040fe20000410000 */
[C---:B------:R-:W-:Y:S01]  /*96e0*/  FMUL.FTZ R3, R4.reuse, R3 ;  /* 0x0000000304037220 */ /* 0x040fe20000410000 */
[----:B------:R-:W2:Y:S01]  /*96f0*/  F2I.S8.NTZ R13, R13 ;  /* 0x0000000d000d7305 */ /* 0x000ea20000202100 */
[C---:B------:R-:W-:Y:S01]  /*9700*/  FMUL.FTZ R34, R4.reuse, R34 ;  /* 0x0000002204227220 */ /* 0x040fe20000410000 */
[----:B------:R-:W-:-:S06]  /*9710*/  FMUL.FTZ R4, R4, R32 ;  /* 0x0000002004047220 */ /* 0x000fcc0000410000 */
[----:B------:R-:W3:Y:S01]  /*9720*/  F2I.S8.NTZ R33, R33 ;  /* 0x0000002100217305 */ /* 0x000ee20000202100 */
[----:B--2---:R-:W-:-:S07]  /*9730*/  PRMT R2, R13, 0x8880, RZ ;  /* 0x000088800d027816 */ /* 0x004fce00000000ff */
[----:B------:R-:W2:Y:S01]  /*9740*/  F2I.S8.NTZ R0, R0 ;  /* 0x0000000000007305 */ /* 0x000ea20000202100 */
[----:B------:R-:W-:Y:S02]  /*9750*/  PRMT R2, R2, 0x7710, RZ ;  /* 0x0000771002027816 */ /* 0x000fe400000000ff */
[----:B---3--:R-:W-:-:S05]  /*9760*/  PRMT R33, R33, 0x8880, RZ ;  /* 0x0000888021217816 */ /* 0x008fca00000000ff */
[----:B------:R-:W3:Y:S01]  /*9770*/  F2I.S8.NTZ R31, R31 ;  /* 0x0000001f001f7305 */ /* 0x000ee20000202100 */
[----:B------:R-:W-:-:S05]  /*9780*/  IMAD.U32 R5, R2, 0x10000, RZ ;  /* 0x0001000002057824 */ /* 0x000fca00078e00ff */
[----:B------:R-:W-:Y:S02]  /*9790*/  LOP3.LUT R5, R5, 0xff0000, RZ, 0xc0, !PT ;  /* 0x00ff000005057812 */ /* 0x000fe400078ec0ff */
[----:B------:R-:W4:Y:S01]  /*97a0*/  F2I.S8.NTZ R30, R30 ;  /* 0x0000001e001e7305 */ /* 0x000f220000202100 */
[----:B--2---:R-:W-:Y:S02]  /*97b0*/  PRMT R6, R0, 0x8880, RZ ;  /* 0x0000888000067816 */ /* 0x004fe400000000ff */
[----:B------:R-:W-:Y:S02]  /*97c0*/  PRMT R0, R33, 0x7710, RZ ;  /* 0x0000771021007816 */ /* 0x000fe400000000ff */
[----:B------:R-:W-:Y:S02]  /*97d0*/  PRMT R2, R6, 0x7710, RZ ;  /* 0x0000771006027816 */ /* 0x000fe400000000ff */
[----:B------:R-:W-:Y:S01]  /*97e0*/  SHF.L.U32 R0, R0, 0x8, RZ ;  /* 0x0000000800007819 */ /* 0x000fe200000006ff */
[----:B------:R-:W2:Y:S01]  /*97f0*/  F2I.S8.NTZ R3, R3 ;  /* 0x0000000300037305 */ /* 0x000ea20000202100 */
[----:B------:R-:W-:-:S02]  /*9800*/  PRMT R9, R5, 0x4210, R2 ;  /* 0x0000421005097816 */ /* 0x000fc40000000002 */
[----:B---3--:R-:W-:Y:S02]  /*9810*/  PRMT R31, R31, 0x8880, RZ ;  /* 0x000088801f1f7816 */ /* 0x008fe400000000ff */
[----:B------:R-:W-:Y:S02]  /*9820*/  LOP3.LUT R9, R9, 0xff00, R0, 0xf8, !PT ;  /* 0x0000ff0009097812 */ /* 0x000fe400078ef800 */
[----:B----4-:R-:W-:Y:S01]  /*9830*/  PRMT R2, R30, 0x8880, RZ ;  /* 0x000088801e027816 */ /* 0x010fe200000000ff */
[----:B------:R-:W3:Y:S01]  /*9840*/  F2I.S8.NTZ R34, R34 ;  /* 0x0000002200227305 */ /* 0x000ee20000202100 */
[----:B------:R-:W-:Y:S02]  /*9850*/  PRMT R0, R31, 0x7710, RZ ;  /* 0x000077101f007816 */ /* 0x000fe400000000ff */
[----:B------:R-:W-:Y:S02]  /*9860*/  PRMT R2, R2, 0x7710, RZ ;  /* 0x0000771002027816 */ /* 0x000fe400000000ff */
[----:B------:R-:W-:-:S02]  /*9870*/  LOP3.LUT R6, R0, 0xff, RZ, 0xc0, !PT ;  /* 0x000000ff00067812 */ /* 0x000fc400078ec0ff */
[----:B--2---:R-:W-:Y:S01]  /*9880*/  PRMT R3, R3, 0x8880, RZ ;  /* 0x0000888003037816 */ /* 0x004fe200000000ff */
[----:B------:R-:W2:Y:S01]  /*9890*/  F2I.S8.NTZ R4, R4 ;  /* 0x0000000400047305 */ /* 0x000ea20000202100 */
[----:B------:R-:W-:Y:S01]  /*98a0*/  LOP3.LUT R5, R2, 0xff, RZ, 0xc0, !PT ;  /* 0x000000ff02057812 */ /* 0x000fe200078ec0ff */
[----:B------:R-:W-:Y:S01]  /*98b0*/  IMAD.WIDE.U32 R6, R6, 0x100, RZ ;  /* 0x0000010006067825 */ /* 0x000fe200078e00ff */
[----:B------:R-:W-:Y:S02]  /*98c0*/  PRMT R3, R3, 0x7710, RZ ;  /* 0x0000771003037816 */ /* 0x000fe400000000ff */
[----:B---3--:R-:W-:Y:S02]  /*98d0*/  PRMT R34, R34, 0x8880, RZ ;  /* 0x0000888022227816 */ /* 0x008fe400000000ff */
[----:B------:R-:W-:Y:S02]  /*98e0*/  LOP3.LUT R3, R3, 0xff, RZ, 0xc0, !PT ;  /* 0x000000ff03037812 */ /* 0x000fe400078ec0ff */
[----:B------:R-:W-:-:S03]  /*98f0*/  PRMT R0, R34, 0x7710, RZ ;  /* 0x0000771022007816 */ /* 0x000fc600000000ff */
[----:B------:R-:W-:Y:S01]  /*9900*/  IMAD.WIDE.U32 R2, R3, 0x1000000, RZ ;  /* 0x0100000003027825 */ /* 0x000fe200078e00ff */
[----:B--2---:R-:W-:Y:S02]  /*9910*/  PRMT R10, R4, 0x8880, RZ ;  /* 0x00008880040a7816 */ /* 0x004fe400000000ff */
[----:B------:R-:W-:Y:S01]  /*9920*/  LOP3.LUT R9, R9, 0xff, R0, 0xf8, !PT ;  /* 0x000000ff09097812 */ /* 0x000fe200078ef800 */
[----:B------:R-:W-:Y:S01]  /*9930*/  IMAD.WIDE.U32 R4, R5, 0x10000, RZ ;  /* 0x0001000005047825 */ /* 0x000fe200078e00ff */
[----:B------:R-:W-:Y:S02]  /*9940*/  PRMT R0, R10, 0x7710, RZ ;  /* 0x000077100a007816 */ /* 0x000fe400000000ff */
[----:B-1----:R-:W-:Y:S02]  /*9950*/  LOP3.LUT R11, R6, R2, R4, 0xfe, !PT ;  /* 0x00000002060b7212 */ /* 0x002fe400078efe04 */
[----:B------:R-:W-:Y:S02]  /*9960*/  LOP3.LUT R3, R5, R9, R3, 0xfe, !PT ;  /* 0x0000000905037212 */ /* 0x000fe400078efe03 */
[----:B------:R-:W-:-:S02]  /*9970*/  LEA.HI.X.SX32 R9, R26, UR5, 0x1, P0 ;  /* 0x000000051a097c11 */ /* 0x000fc400080f0eff */
[----:B------:R-:W-:Y:S02]  /*9980*/  LOP3.LUT R2, R11, 0xff, R0, 0xf8, !PT ;  /* 0x000000ff0b027812 */ /* 0x000fe400078ef800 */
[----:B------:R-:W-:-:S05]  /*9990*/  LOP3.LUT R3, R3, R7, RZ, 0xfc, !PT ;  /* 0x0000000703037212 */ /* 0x000fca00078efcff */
[----:B------:R-:W-:Y:S01]  /*99a0*/  STG.E.64 desc[UR36][R8.64], R2 ;  /* 0x0000000208007986 */ /* 0x000fe2000c101b24 */
[----:B------:R-:W-:Y:S05]  /*99b0*/  EXIT ;  /* 0x000000000000794d */ /* 0x000fea0003800000 */
.L_x_114:
[----:B--234-:R-:W2:Y:S01]  /*99c0*/  LDC.64 R4, c[0x0][0x380] ;  /* 0x0000e000ff047b82 */ /* 0x01cea20000000a00 */
[----:B------:R-:W-:Y:S01]  /*99d0*/  IMAD.IADD R27, R26, 0x1, R27 ;  /* 0x000000011a1b7824 */ /* 0x000fe200078e021b */
[----:B------:R-:W-:Y:S02]  /*99e0*/  F2FP.F16.F32.PACK_AB R31, R31, R32 ;  /* 0x000000201f1f723e */ /* 0x000fe400000000ff */
[----:B------:R-:W-:Y:S02]  /*99f0*/  F2FP.F16.F32.PACK_AB R3, R3, R30 ;  /* 0x0000001e0303723e */ /* 0x000fe400000000ff */
[----:B------:R-:W-:Y:S02]  /*9a00*/  F2FP.F16.F32.PACK_AB R33, R33, R34 ;  /* 0x000000222121723e */ /* 0x000fe400000000ff */
[----:B------:R-:W-:Y:S01]  /*9a10*/  F2FP.F16.F32.PACK_AB R13, R0, R13 ;  /* 0x0000000d000d723e */ /* 0x000fe200000000ff */
[----:B--2---:R-:W-:-:S05]  /*9a20*/  IMAD.WIDE R4, R27, 0x2, R4 ;  /* 0x000000021b047825 */ /* 0x004fca00078e0204 */
[----:B------:R-:W-:Y:S04]  /*9a30*/  STG.E desc[UR36][R4.64], R31 ;  /* 0x0000001f04007986 */ /* 0x000fe8000c101924 */
[----:B------:R-:W-:Y:S04]  /*9a40*/  STG.E desc[UR36][R4.64+0x4], R3 ;  /* 0x0000040304007986 */ /* 0x000fe8000c101924 */
[----:B------:R-:W-:Y:S04]  /*9a50*/  STG.E desc[UR36][R4.64+0x8], R33 ;  /* 0x0000082104007986 */ /* 0x000fe8000c101924 */
[----:B------:R-:W-:Y:S01]  /*9a60*/  STG.E desc[UR36][R4.64+0xc], R13 ;  /* 0x00000c0d04007986 */ /* 0x000fe2000c101924 */
[----:B------:R-:W-:Y:S05]  /*9a70*/  EXIT ;  /* 0x000000000000794d */ /* 0x000fea0003800000 */
.L_x_19:
[----:B------:R-:W-:Y:S01]  /*9a80*/  HFMA2 R12, -RZ, RZ, 0, 9.5367431640625e-07 ;  /* 0x00000010ff0c7431 */ /* 0x000fe200000001ff */
[----:B------:R-:W-:Y:S01]  /*9a90*/  MOV R11, 0x1f ;  /* 0x0000001f000b7802 */ /* 0x000fe20000000f00 */
[----:B------:R-:W-:-:S07]  /*9aa0*/  IMAD.MOV.U32 R15, RZ, RZ, -0x1 ;  /* 0xffffffffff0f7424 */ /* 0x000fce00078e00ff */
[----:B------:R-:W-:Y:S05]  /*9ab0*/  WARPSYNC.COLLECTIVE R15, `(.L_x_115) ;  /* 0x000000000f087348 */ /* 0x000fea0003c00000 */
[----:B------:R0:W1:Y:S02]  /*9ac0*/  SHFL.BFLY P6, R14, R13, R12, R11 ;  /* 0x0c00000c0d0e7389 */ /* 0x00006400000c000b */
[----:B01----:R-:W-:Y:S05]  /*9ad0*/  ENDCOLLECTIVE ;  /* 0x000000000000791b */ /* 0x003fea0003800000 */
.L_x_115:
[----:B------:R-:W-:Y:S02]  /*9ae0*/  HFMA2 R12, -RZ, RZ, 0, 4.76837158203125e-07 ;  /* 0x00000008ff0c7431 */ /* 0x000fe400000001ff */
[----:B------:R-:W-:-:S05]  /*9af0*/  FADD.FTZ R3, R13, R14 ;  /* 0x0000000e0d037221 */ /* 0x000fca0000010000 */
[----:B------:R-:W-:-:S07]  /*9b00*/  MOV R13, R3 ;  /* 0x00000003000d7202 */ /* 0x000fce0000000f00 */
[----:B------:R-:W-:Y:S05]  /*9b10*/  WARPSYNC.COLLECTIVE R15, `(.L_x_116) ;  /* 0x000000000f087348 */ /* 0x000fea0003c00000 */
[----:B------:R0:W1:Y:S02]  /*9b20*/  SHFL.BFLY P6, R14, R13, R12, R11 ;  /* 0x0c00000c0d0e7389 */ /* 0x00006400000c000b */
[----:B01----:R-:W-:Y:S05]  /*9b30*/  ENDCOLLECTIVE ;  /* 0x000000000000791b */ /* 0x003fea0003800000 */
.L_x_116:
[----:B------:R-:W-:Y:S01]  /*9b40*/  MOV R12, 0x4 ;  /* 0x00000004000c7802 */ /* 0x000fe20000000f00 */
[----:B------:R-:W-:-:S04]  /*9b50*/  FADD.FTZ R4, R3, R14 ;  /* 0x0000000e03047221 */ /* 0x000fc80000010000 */
[----:B------:R-:W-:-:S07]  /*9b60*/  IMAD.MOV.U32 R13, RZ, RZ, R4 ;  /* 0x000000ffff0d7224 */ /* 0x000fce00078e0004 */
[----:B------:R-:W-:Y:S05]  /*9b70*/  WARPSYNC.COLLECTIVE R15, `(.L_x_117) ;  /* 0x000000000f087348 */ /* 0x000fea0003c00000 */
[----:B------:R0:W1:Y:S02]  /*9b80*/  SHFL.BFLY P6, R14, R13, R12, R11 ;  /* 0x0c00000c0d0e7389 */ /* 0x00006400000c000b */
[----:B01----:R-:W-:Y:S05]  /*9b90*/  ENDCOLLECTIVE ;  /* 0x000000000000791b */ /* 0x003fea0003800000 */
.L_x_117:
[----:B------:R-:W-:Y:S02]  /*9ba0*/  IMAD.MOV.U32 R12, RZ, RZ, 0x2 ;  /* 0x00000002ff0c7424 */ /* 0x000fe400078e00ff */
[----:B------:R-:W-:-:S05]  /*9bb0*/  FADD.FTZ R5, R4, R14 ;  /* 0x0000000e04057221 */ /* 0x000fca0000010000 */
[----:B------:R-:W-:-:S07]  /*9bc0*/  MOV R13, R5 ;  /* 0x00000005000d7202 */ /* 0x000fce0000000f00 */
[----:B------:R-:W-:Y:S05]  /*9bd0*/  WARPSYNC.COLLECTIVE R15, `(.L_x_118) ;  /* 0x000000000f087348 */ /* 0x000fea0003c00000 */
[----:B------:R0:W1:Y:S02]  /*9be0*/  SHFL.BFLY P6, R14, R13, R12, R11 ;  /* 0x0c00000c0d0e7389 */ /* 0x00006400000c000b */
[----:B01----:R-:W-:Y:S05]  /*9bf0*/  ENDCOLLECTIVE ;  /* 0x000000000000791b */ /* 0x003fea0003800000 */
.L_x_118:
[----:B------:R-:W-:Y:S02]  /*9c00*/  HFMA2 R12, -RZ, RZ, 0, 5.9604644775390625e-08 ;  /* 0x00000001ff0c7431 */ /* 0x000fe400000001ff */
[----:B------:R-:W-:-:S05]  /*9c10*/  FADD.FTZ R6, R5, R14 ;  /* 0x0000000e05067221 */ /* 0x000fca0000010000 */
[----:B------:R-:W-:-:S07]  /*9c20*/  MOV R13, R6 ;  /* 0x00000006000d7202 */ /* 0x000fce0000000f00 */
[----:B------:R-:W-:Y:S05]  /*9c30*/  WARPSYNC.COLLECTIVE R15, `(.L_x_119) ;  /* 0x000000000f087348 */ /* 0x000fea0003c00000 */
[----:B------:R0:W1:Y:S02]  /*9c40*/  SHFL.BFLY P6, R14, R13, R12, R11 ;  /* 0x0c00000c0d0e7389 */ /* 0x00006400000c000b */
[----:B01----:R-:W-:Y:S05]  /*9c50*/  ENDCOLLECTIVE ;  /* 0x000000000000791b */ /* 0x003fea0003800000 */
.L_x_119:
[----:B------:R-:W-:Y:S05]  /*9c60*/  BRA `(.L_x_120) ;  /* 0xffffff7c00f87947 */ /* 0x000fea000383ffff */
.L_x_121:
[----:B------:R-:W-:-:S00]  /*9c70*/  BRA `(.L_x_121) ;  /* 0xfffffffc00fc7947 */ /* 0x000fc0000383ffff */
[----:B------:R-:W-:-:S00]  /*9c80*/  NOP ;  /* 0x0000000000007918 */ /* 0x000fc00000000000 */
[----:B------:R-:W-:-:S00]  /*9c90*/  NOP ;  /* 0x0000000000007918 */ /* 0x000fc00000000000 */
[----:B------:R-:W-:-:S00]  /*9ca0*/  NOP ;  /* 0x0000000000007918 */ /* 0x000fc00000000000 */
[----:B------:R-:W-:-:S00]  /*9cb0*/  NOP ;  /* 0x0000000000007918 */ /* 0x000fc00000000000 */
[----:B------:R-:W-:-:S00]  /*9cc0*/  NOP ;  /* 0x0000000000007918 */ /* 0x000fc00000000000 */
[----:B------:R-:W-:-:S00]  /*9cd0*/  NOP ;  /* 0x0000000000007918 */ /* 0x000fc00000000000 */
[----:B------:R-:W-:-:S00]  /*9ce0*/  NOP ;  /* 0x0000000000007918 */ /* 0x000fc00000000000 */
[----:B------:R-:W-:-:S00]  /*9cf0*/  NOP ;  /* 0x0000000000007918 */ /* 0x000fc00000000000 */
.L_x_3247:


//--------------------- .text._ZN4mmha33masked_multihead_attention_kernelItLi48ELi64ELi2ELi8ELi128ELb1ELb1EEEv26Multihead_attention_paramsIT_XT5_EE --------------------------
	.section	.text._ZN4mmha33masked_multihead_attention_kernelItLi48ELi64ELi2ELi8ELi128ELb1ELb1EEEv26Multihead_attention_paramsIT_XT5_EE,"ax",@progbits
	.align	128
        .global         _ZN4mmha33masked_multihead_attention_kernelItLi48ELi64ELi2ELi8ELi128ELb1ELb1EEEv26Multihead_attention_paramsIT_XT5_EE
        .type           _ZN4mmha33masked_multihead_attention_kernelItLi48ELi64ELi2ELi8ELi128ELb1ELb1EEEv26Multihead_attention_paramsIT_XT5_EE,@function
        .size           _ZN4mmha33masked_multihead_attention_kernelItLi48ELi64ELi2ELi8ELi128ELb1ELb1EEEv26Multihead_attention_paramsIT_XT5_EE,(.L_x_3248 - _ZN4mmha33masked_multihead_attention_kernelItLi48ELi64ELi2ELi8ELi128ELb1ELb1EEEv26Multihead_attention_paramsIT_XT5_EE)
        .other          _ZN4mmha33masked_multihead_attention_kernelItLi48ELi64ELi2ELi8ELi128ELb1ELb1EEEv26Multihead_attention_paramsIT_XT5_EE,@"STO_CUDA_ENTRY STV_DEFAULT"
_ZN4mmha33masked_multihead_attention_kernelItLi48ELi64ELi2ELi8ELi128ELb1ELb1EEEv26Multihead_attention_paramsIT_XT5_EE:
.text._ZN4mmha33masked_multihead_attention_kernelItLi48ELi64ELi2ELi8ELi128ELb1ELb1EEEv26Multihead_attention_paramsIT_XT5_EE:
[----:B------:R-:W0:Y:S01]  /*0000*/  LDC R1, c[0x0][0x37c] ;  /* 0x0000df00ff017b82 */ /* 0x000e220000000800 */
[----:B------:R-:W1:Y:S01]  /*0010*/  LDCU.64 UR4, c[0x0][0x490] ;  /* 0x00009200ff0477ac */ /* 0x000e620008000a00 */
[----:B------:R-:W2:Y:S01]  /*0020*/  S2R R0, SR_CTAID.Y ;  /* 0x0000000000007919 */ /* 0x000ea20000002600 */
[----:B------:R-:W3:Y:S01]  /*0030*/  LDCU.64 UR36, c[0x0][0x358] ;  /* 0x00006b00ff2477ac */ /* 0x000ee20008000a00 */
[----:B-1----:R-:W-:-:S04]  /*0040*/  UISETP.NE.U32.AND UP0, UPT, UR4, URZ, UPT ;  /* 0x000000ff0400728c */ /* 0x002fc8000bf05070 */
[----:B------:R-:W-:-:S09]  /*0050*/  UISETP.NE.AND.EX UP0, UPT, UR5, URZ, UPT, UP0 ;  /* 0x000000ff0500728c */ /* 0x000fd2000bf05300 */
[----:B---3--:R-:W-:Y:S05]  /*0060*/  BRA.U !UP0, `(.L_x_122) ;  /* 0x0000000108147547 */ /* 0x008fea000b800000 */
[----:B--2---:R-:W-:-:S04]  /*0070*/  IADD3 R2, P0, PT, R0, UR4, RZ ;  /* 0x0000000400027c10 */ /* 0x004fc8000ff1e0ff */
[----:B------:R-:W-:-:S05]  /*0080*/  IADD3.X R3, PT, PT, RZ, UR5, RZ, P0, !PT ;  /* 0x00000005ff037c10 */ /* 0x000fca00087fe4ff */
[----:B------:R-:W2:Y:S02]  /*0090*/  LDG.E.U8 R2, desc[UR36][R2.64] ;  /* 0x0000002402027981 */ /* 0x000ea4000c1e1100 */
[----:B--2---:R-:W-:-:S13]  /*00a0*/  ISETP.NE.AND P0, PT, R2, 0x1, PT ;  /* 0x000000010200780c */ /* 0x004fda0003f05270 */
[----:B------:R-:W-:Y:S05]  /*00b0*/  @!P0 EXIT ;  /* 0x000000000000894d */ /* 0x000fea0003800000 */
.L_x_122:
[----:B------:R-:W2:Y:S01]  /*00c0*/  LDC.64 R18, c[0x0][0x498] ;  /* 0x00012600ff127b82 */ /* 0x000ea20000000a00 */
[----:B------:R-:W1:Y:S07]  /*00d0*/  LDCU UR4, c[0x0][0x3f4] ;  /* 0x00007e80ff0477ac */ /* 0x000e6e0008000800 */
[----:B------:R-:W3:Y:S08]  /*00e0*/  LDC R7, c[0x0][0x3f0] ;  /* 0x0000fc00ff077b82 */ /* 0x000ef00000000800 */
[----:B------:R-:W4:Y:S01]  /*00f0*/  LDC.64 R10, c[0x0][0x460] ;  /* 0x00011800ff0a7b82 */ /* 0x000f220000000a00 */
[----:B--2---:R-:W-:Y:S01]  /*0100*/  IMAD.WIDE.U32 R18, R0, 0x4, R18 ;  /* 0x0000000400127825 */ /* 0x004fe200078e0012 */
[----:B------:R-:W2:Y:S06]  /*0110*/  S2R R16, SR_TID.X ;  /* 0x0000000000107919 */ /* 0x000eac0000002100 */
[----:B------:R-:W0:Y:S01]  /*0120*/  LDC R33, c[0x0][0x3f8] ;  /* 0x0000fe00ff217b82 */ /* 0x000e220000000800 */
[----:B------:R-:W2:Y:S01]  /*0130*/  LDG.E R18, desc[UR36][R18.64] ;  /* 0x0000002412127981 */ /* 0x000ea2000c1e1900 */
[----:B---3--:R-:W-:-:S04]  /*0140*/  IABS R5, R7 ;  /* 0x0000000700057213 */ /* 0x008fc80000000000 */
[----:B------:R-:W3:Y:S08]  /*0150*/  I2F.RP R4, R5 ;  /* 0x0000000500047306 */ /* 0x000ef00000209400 */
[----:B---3--:R-:W3:Y:S02]  /*0160*/  MUFU.RCP R4, R4 ;  /* 0x0000000400047308 */ /* 0x008ee40000001000 */
[----:B---3--:R-:W-:-:S06]  /*0170*/  VIADD R2, R4, 0xffffffe ;  /* 0x0ffffffe04027836 */ /* 0x008fcc0000000000 */
[----:B------:R3:W1:Y:S01]  /*0180*/  F2I.FTZ.U32.TRUNC.NTZ R3, R2 ;  /* 0x0000000200037305 */ /* 0x000662000021f000 */
[----:B------:R-:W-:Y:S01]  /*0190*/  IABS R4, R0 ;  /* 0x0000000000047213 */ /* 0x000fe20000000000 */
[----:B---3--:R-:W-:Y:S01]  /*01a0*/  IMAD.MOV.U32 R2, RZ, RZ, RZ ;  /* 0x000000ffff027224 */ /* 0x008fe200078e00ff */
[----:B-1----:R-:W-:-:S05]  /*01b0*/  IADD3 R6, PT, PT, RZ, -R3, RZ ;  /* 0x80000003ff067210 */ /* 0x002fca0007ffe0ff */
[----:B------:R-:W-:-:S04]  /*01c0*/  IMAD R9, R6, R5, RZ ;  /* 0x0000000506097224 */ /* 0x000fc800078e02ff */
[----:B------:R-:W-:-:S06]  /*01d0*/  IMAD.HI.U32 R3, R3, R9, R2 ;  /* 0x0000000903037227 */ /* 0x000fcc00078e0002 */
[----:B------:R-:W-:Y:S02]  /*01e0*/  IMAD.HI.U32 R24, R3, R4, RZ ;  /* 0x0000000403187227 */ /* 0x000fe400078e00ff */
[----:B------:R-:W1:Y:S03]  /*01f0*/  LDC R3, c[0x0][0x40c] ;  /* 0x00010300ff037b82 */ /* 0x000e660000000800 */
[----:B------:R-:W-:-:S05]  /*0200*/  IADD3 R2, PT, PT, -R24, RZ, RZ ;  /* 0x000000ff18027210 */ /* 0x000fca0007ffe1ff */
[----:B------:R-:W-:-:S05]  /*0210*/  IMAD R2, R5, R2, R4 ;  /* 0x0000000205027224 */ /* 0x000fca00078e0204 */
[----:B------:R-:W-:Y:S02]  /*0220*/  ISETP.GT.U32.AND P1, PT, R5, R2, PT ;  /* 0x000000020500720c */ /* 0x000fe40003f24070 */
[----:B----4-:R-:W-:-:S04]  /*0230*/  ISETP.NE.U32.AND P0, PT, R10, RZ, PT ;  /* 0x000000ff0a00720c */ /* 0x010fc80003f05070 */
[----:B------:R-:W-:-:S07]  /*0240*/  ISETP.NE.AND.EX P0, PT, R11, RZ, PT, P0 ;  /* 0x000000ff0b00720c */ /* 0x000fce0003f05300 */
[----:B------:R-:W-:Y:S01]  /*0250*/  @!P1 IMAD.IADD R2, R2, 0x1, -R5 ;  /* 0x0000000102029824 */ /* 0x000fe200078e0a05 */
[----:B-1----:R-:W-:-:S04]  /*0260*/  ISETP.EQ.AND P5, PT, R3, RZ, P0 ;  /* 0x000000ff0300720c */ /* 0x002fc800007a2270 */
[----:B------:R-:W-:Y:S02]  /*0270*/  ISETP.GE.U32.AND P0, PT, R2, R5, PT ;  /* 0x000000050200720c */ /* 0x000fe40003f06070 */
[----:B------:R-:W-:-:S04]  /*0280*/  LOP3.LUT R2, R0, R7, RZ, 0x3c, !PT ;  /* 0x0000000700027212 */ /* 0x000fc800078e3cff */
[----:B------:R-:W-:Y:S01]  /*0290*/  ISETP.GE.AND P2, PT, R2, RZ, PT ;  /* 0x000000ff0200720c */ /* 0x000fe20003f46270 */
[----:B------:R-:W-:Y:S01]  /*02a0*/  IMAD.U32 R2, RZ, RZ, UR4 ;  /* 0x00000004ff027e24 */ /* 0x000fe2000f8e00ff */
[----:B------:R-:W-:Y:S01]  /*02b0*/  @!P1 IADD3 R24, PT, PT, R24, 0x1, RZ ;  /* 0x0000000118189810 */ /* 0x000fe20007ffe0ff */
[----:B------:R-:W1:Y:S03]  /*02c0*/  @P5 LDC.64 R4, c[0x0][0x460] ;  /* 0x00011800ff045b82 */ /* 0x000e660000000a00 */
[----:B------:R-:W-:-:S04]  /*02d0*/  IABS R8, R2 ;  /* 0x0000000200087213 */ /* 0x000fc80000000000 */
[----:B------:R-:W3:Y:S01]  /*02e0*/  I2F.RP R2, R8 ;  /* 0x0000000800027306 */ /* 0x000ee20000209400 */
[----:B------:R-:W-:-:S07]  /*02f0*/  ISETP.NE.AND P1, PT, R7, RZ, PT ;  /* 0x000000ff0700720c */ /* 0x000fce0003f25270 */
[----:B---3--:R-:W3:Y:S01]  /*0300*/  MUFU.RCP R2, R2 ;  /* 0x0000000200027308 */ /* 0x008ee20000001000 */
[----:B------:R-:W-:-:S05]  /*0310*/  @P0 VIADD R24, R24, 0x1 ;  /* 0x0000000118180836 */ /* 0x000fca0000000000 */
[----:B------:R-:W-:Y:S02]  /*0320*/  @!P2 IADD3 R24, PT, PT, -R24, RZ, RZ ;  /* 0x000000ff1818a210 */ /* 0x000fe40007ffe1ff */
[----:B------:R-:W-:Y:S02]  /*0330*/  @!P1 LOP3.LUT R24, RZ, R7, RZ, 0x33, !PT ;  /* 0x00000007ff189212 */ /* 0x000fe400078e33ff */
[----:B---3--:R-:W-:-:S04]  /*0340*/  IADD3 R6, PT, PT, R2, 0xffffffe, RZ ;  /* 0x0ffffffe02067810 */ /* 0x008fc80007ffe0ff */
[----:B------:R3:W4:Y:S01]  /*0350*/  F2I.FTZ.U32.TRUNC.NTZ R7, R6 ;  /* 0x0000000600077305 */ /* 0x000722000021f000 */
[----:B-1----:R-:W-:-:S05]  /*0360*/  @P5 IMAD.WIDE R4, R24, 0x4, R4 ;  /* 0x0000000418045825 */ /* 0x002fca00078e0204 */
[----:B------:R1:W5:Y:S01]  /*0370*/  @P5 LDG.E R12, desc[UR36][R4.64] ;  /* 0x00000024040c5981 */ /* 0x000362000c1e1900 */
[----:B---3--:R-:W-:Y:S02]  /*0380*/  IMAD.MOV.U32 R6, RZ, RZ, RZ ;  /* 0x000000ffff067224 */ /* 0x008fe400078e00ff */
[----:B----4-:R-:W-:-:S04]  /*0390*/  IMAD.MOV R9, RZ, RZ, -R7 ;  /* 0x000000ffff097224 */ /* 0x010fc800078e0a07 */
[----:B-1----:R-:W-:-:S04]  /*03a0*/  IMAD R5, R9, R8, RZ ;  /* 0x0000000809057224 */ /* 0x002fc800078e02ff */
[----:B------:R-:W-:Y:S02]  /*03b0*/  IMAD.HI.U32 R7, R7, R5, R6 ;  /* 0x0000000507077227 */ /* 0x000fe400078e0006 */
[----:B------:R-:W1:Y:S01]  /*03c0*/  LDC R5, c[0x0][0x3e8] ;  /* 0x0000fa00ff057b82 */ /* 0x000e620000000800 */
[----:B------:R-:W0:Y:S01]  /*03d0*/  S2R R23, SR_CTAID.X ;  /* 0x0000000000177919 */ /* 0x000e220000002500 */
[----:B------:R-:W-:Y:S01]  /*03e0*/  UISETP.NE.AND UP0, UPT, UR4, URZ, UPT ;  /* 0x000000ff0400728c */ /* 0x000fe2000bf05270 */
[----:B------:R-:W-:Y:S01]  /*03f0*/  BSSY.RECONVERGENT B0, `(.L_x_123) ;  /* 0x000002d000007945 */ /* 0x000fe20003800200 */
[----:B------:R-:W-:Y:S01]  /*0400*/  UMOV UR38, URZ ;  /* 0x000000ff00267c82 */ /* 0x000fe20008000000 */
[----:B------:R-:W-:Y:S01]  /*0410*/  P2R R19, PR, RZ, 0x20 ;  /* 0x00000020ff137803 */ /* 0x000fe20000000000 */
[----:B------:R-:W-:Y:S01]  /*0420*/  IMAD.MOV.U32 R31, RZ, RZ, RZ ;  /* 0x000000ffff1f7224 */ /* 0x000fe200078e00ff */
[----:B--2---:R-:W-:-:S04]  /*0430*/  IADD3 R22, PT, PT, R18, -0x1, RZ ;  /* 0xffffffff12167810 */ /* 0x004fc80007ffe0ff */
[----:B------:R-:W-:-:S05]  /*0440*/  IABS R4, R22 ;  /* 0x0000001600047213 */ /* 0x000fca0000000000 */
[----:B------:R-:W-:-:S05]  /*0450*/  IMAD.HI.U32 R7, R7, R4, RZ ;  /* 0x0000000407077227 */ /* 0x000fca00078e00ff */
[----:B------:R-:W-:-:S05]  /*0460*/  IADD3 R7, PT, PT, -R7, RZ, RZ ;  /* 0x000000ff07077210 */ /* 0x000fca0007ffe1ff */
[----:B------:R-:W-:-:S05]  /*0470*/  IMAD R7, R8, R7, R4 ;  /* 0x0000000708077224 */ /* 0x000fca00078e0204 */
[----:B------:R-:W-:-:S13]  /*0480*/  R2UR UR39, R7 ;  /* 0x00000000072772ca */ /* 0x000fda00000e0000 */
[----:B------:R-:W-:-:S13]  /*0490*/  ISETP.GT.U32.AND P0, PT, R8, UR39, PT ;  /* 0x0000002708007c0c */ /* 0x000fda000bf04070 */
[----:B------:R-:W-:-:S04]  /*04a0*/  @!P0 IADD3 R2, PT, PT, -R8, UR39, RZ ;  /* 0x0000002708028c10 */ /* 0x000fc8000fffe1ff */
[----:B------:R-:W-:Y:S02]  /*04b0*/  @!P0 R2UR UR39, R2 ;  /* 0x00000000022782ca */ /* 0x000fe400000e0000 */
[----:B------:R-:W-:-:S11]  /*04c0*/  ISETP.GE.AND P2, PT, R22, RZ, PT ;  /* 0x000000ff1600720c */ /* 0x000fd60003f46270 */
[----:B------:R-:W-:Y:S02]  /*04d0*/  ISETP.GT.U32.AND P1, PT, R8, UR39, PT ;  /* 0x0000002708007c0c */ /* 0x000fe4000bf24070 */
[----:B-1----:R-:W-:Y:S01]  /*04e0*/  ISETP.NE.AND P0, PT, R5, RZ, PT ;  /* 0x000000ff0500720c */ /* 0x002fe20003f05270 */
[----:B------:R-:W-:Y:S01]  /*04f0*/  VOTEU.ANY UP1, P2 ;  /* 0x0000000000ff7886 */ /* 0x000fe20001020100 */
[----:B------:R-:W-:-:S09]  /*0500*/  ISETP.GT.U32.AND P2, PT, R16, 0x17, PT ;  /* 0x000000171000780c */ /* 0x000fd20003f44070 */
[----:B------:R-:W-:-:S04]  /*0510*/  @!P1 IADD3 R8, PT, PT, -R8, UR39, RZ ;  /* 0x0000002708089c10 */ /* 0x000fc8000fffe1ff */
[----:B------:R-:W-:Y:S01]  /*0520*/  @!P1 R2UR UR39, R8 ;  /* 0x00000000082792ca */ /* 0x000fe200000e0000 */
[C---:B0-----:R-:W-:Y:S02]  /*0530*/  IMAD R27, R0.reuse, R33, R23 ;  /* 0x00000021001b7224 */ /* 0x041fe400078e0217 */
[----:B------:R-:W-:Y:S01]  /*0540*/  @P0 IMAD R4, R0, R5, RZ ;  /* 0x0000000500040224 */ /* 0x000fe200078e02ff */
[----:B------:R-:W-:Y:S01]  /*0550*/  SHF.L.U32 R5, R16, 0x1, RZ ;  /* 0x0000000110057819 */ /* 0x000fe200000006ff */
[----:B------:R-:W-:Y:S02]  /*0560*/  @!P0 IMAD R2, R27, 0x30, RZ ;  /* 0x000000301b028824 */ /* 0x000fe400078e02ff */
[----:B------:R-:W-:-:S06]  /*0570*/  @P0 IMAD R2, R23, 0x30, R4 ;  /* 0x0000003017020824 */ /* 0x000fcc00078e0204 */
[----:B------:R-:W-:Y:S02]  /*0580*/  @!UP1 UIADD3 UR39, UPT, UPT, -UR39, URZ, URZ ;  /* 0x000000ff27279290 */ /* 0x000fe4000fffe1ff */
[----:B------:R-:W-:Y:S01]  /*0590*/  @!UP0 ULOP3.LUT UR39, URZ, UR4, URZ, 0x33, !UPT ;  /* 0x00000004ff278292 */ /* 0x000fe2000f8e33ff */
[----:B------:R-:W-:Y:S11]  /*05a0*/  @P2 BRA `(.L_x_124) ;  /* 0x0000000000442947 */ /* 0x000ff60003800000 */
[----:B------:R-:W0:Y:S01]  /*05b0*/  LDC R4, c[0x0][0x478] ;  /* 0x00011e00ff047b82 */ /* 0x000e220000000800 */
[----:B------:R-:W-:Y:S01]  /*05c0*/  IMAD.IADD R17, R5, 0x1, R2 ;  /* 0x0000000105117824 */ /* 0x000fe200078e0202 */
        /* <DEDUP_REMOVED lines=15> */
.L_x_124:
[----:B------:R-:W-:Y:S05]  /*06c0*/  BSYNC.RECONVERGENT B0 ;  /* 0x0000000000007941 */ /* 0x000fea0003800200 */
.L_x_123:
[----:B------:R-:W1:Y:S01]  /*06d0*/  LDCU.64 UR8, c[0x0][0x3a0] ;  /* 0x00007400ff0877ac */ /* 0x000e620008000a00 */
[----:B0-----:R-:W0:Y:S01]  /*06e0*/  LDC.64 R8, c[0x0][0x418] ;  /* 0x00010600ff087b82 */ /* 0x001e220000000a00 */
[----:B------:R-:W-:Y:S01]  /*06f0*/  ISETP.GT.U32.OR P3, PT, R16, 0x1f, !P5 ;  /* 0x0000001f1000780c */ /* 0x000fe20006f64470 */
[----:B------:R-:W-:Y:S01]  /*0700*/  IMAD R27, R27, 0x30, RZ ;  /* 0x000000301b1b7824 */ /* 0x000fe200078e02ff */
[----:B------:R-:W2:Y:S01]  /*0710*/  LDCU.64 UR6, c[0x0][0x390] ;  /* 0x00007200ff0677ac */ /* 0x000ea20008000a00 */
[----:B------:R-:W-:Y:S02]  /*0720*/  SHF.R.U32.HI R25, RZ, 0x2, R16 ;  /* 0x00000002ff197819 */ /* 0x000fe40000011610 */
[----:B------:R-:W-:Y:S02]  /*0730*/  CS2R R28, SRZ ;  /* 0x00000000001c7805 */ /* 0x000fe4000001ff00 */
[----:B------:R-:W-:Y:S01]  /*0740*/  LOP3.LUT R26, R5, 0x6, RZ, 0xc0, !PT ;  /* 0x00000006051a7812 */ /* 0x000fe200078ec0ff */
[----:B------:R-:W3:Y:S01]  /*0750*/  @!P2 LDC.64 R6, c[0x0][0x3b8] ;  /* 0x0000ee00ff06ab82 */ /* 0x000ee20000000a00 */
[----:B-----5:R-:W-:Y:S01]  /*0760*/  @P5 R2UR UR38, R12 ;  /* 0x000000000c2652ca */ /* 0x020fe200000e0000 */
[----:B------:R-:W-:Y:S01]  /*0770*/  @!P2 IMAD R15, R25, UR4, R22 ;  /* 0x00000004190fac24 */ /* 0x000fe2000f8e0216 */
[----:B------:R-:W4:Y:S01]  /*0780*/  LDCU.U8 UR5, c[0x0][0x404] ;  /* 0x00008080ff0577ac */ /* 0x000f220008000000 */
[----:B------:R-:W-:-:S04]  /*0790*/  @!P2 IMAD R2, R27, UR4, R26 ;  /* 0x000000041b02ac24 */ /* 0x000fc8000f8e021a */
[----:B------:R-:W4:Y:S01]  /*07a0*/  @!P3 LDC.64 R12, c[0x0][0x450] ;  /* 0x00011400ff0cbb82 */ /* 0x000f220000000a00 */
[----:B-1----:R-:W-:Y:S02]  /*07b0*/  ISETP.NE.U32.AND P0, PT, RZ, UR8, PT ;  /* 0x00000008ff007c0c */ /* 0x002fe4000bf05070 */
[----:B------:R-:W-:Y:S02]  /*07c0*/  @!P2 LEA R17, R15, R2, 0x3 ;  /* 0x000000020f11a211 */ /* 0x000fe400078e18ff */
[----:B------:R-:W-:Y:S01]  /*07d0*/  ISETP.NE.AND.EX P0, PT, RZ, UR9, PT, P0 ;  /* 0x00000009ff007c0c */ /* 0x000fe2000bf05300 */
[----:B------:R-:W-:Y:S01]  /*07e0*/  @!P3 IMAD R2, R33, UR38, RZ ;  /* 0x000000262102bc24 */ /* 0x000fe2000f8e02ff */
[----:B--2---:R-:W-:Y:S01]  /*07f0*/  ISETP.NE.U32.AND P1, PT, RZ, UR6, PT ;  /* 0x00000006ff007c0c */ /* 0x004fe2000bf25070 */
[----:B------:R-:W-:Y:S01]  /*0800*/  IMAD.MOV.U32 R4, RZ, RZ, RZ ;  /* 0x000000ffff047224 */ /* 0x000fe200078e00ff */
[----:B------:R-:W-:Y:S01]  /*0810*/  ISETP.GT.U32.OR P0, PT, R16, 0x17, !P0 ;  /* 0x000000171000780c */ /* 0x000fe20004704470 */
[----:B------:R-:W1:Y:S01]  /*0820*/  LDC R20, c[0x0][0x400] ;  /* 0x00010000ff147b82 */ /* 0x000e620000000800 */
[----:B------:R-:W-:-:S02]  /*0830*/  ISETP.NE.AND.EX P1, PT, RZ, UR7, PT, P1 ;  /* 0x00000007ff007c0c */ /* 0x000fc4000bf25310 */
[----:B------:R-:W-:Y:S02]  /*0840*/  ISETP.NE.OR P0, PT, R3, RZ, P0 ;  /* 0x000000ff0300720c */ /* 0x000fe40000705670 */
[----:B------:R-:W-:Y:S01]  /*0850*/  ISETP.GT.U32.OR P1, PT, R16, 0x17, !P1 ;  /* 0x000000171000780c */ /* 0x000fe20004f24470 */
[----:B---3--:R-:W-:Y:S01]  /*0860*/  @!P2 IMAD.WIDE R6, R17, 0x2, R6 ;  /* 0x000000021106a825 */ /* 0x008fe200078e0206 */
[----:B0-----:R-:W-:-:S03]  /*0870*/  ISETP.NE.U32.AND P4, PT, R8, RZ, PT ;  /* 0x000000ff0800720c */ /* 0x001fc60003f85070 */
[----:B------:R-:W-:Y:S01]  /*0880*/  IMAD R17, R23, 0x30, R5 ;  /* 0x0000003017117824 */ /* 0x000fe200078e0205 */
[----:B------:R-:W-:Y:S01]  /*0890*/  ISETP.NE.AND.EX P4, PT, R9, RZ, PT, P4 ;  /* 0x000000ff0900720c */ /* 0x000fe20003f85340 */
[----:B------:R-:W2:Y:S02]  /*08a0*/  @!P2 LDG.E R28, desc[UR36][R6.64] ;  /* 0x00000024061ca981 */ /* 0x000ea4000c1e1900 */
[----:B------:R-:W-:Y:S02]  /*08b0*/  @!P3 IMAD R21, R2, 0x30, R17 ;  /* 0x000000300215b824 */ /* 0x000fe400078e0211 */
[----:B------:R-:W0:Y:S08]  /*08c0*/  @!P0 LDC.64 R10, c[0x0][0x3a0] ;  /* 0x0000e800ff0a8b82 */ /* 0x000e300000000a00 */
[----:B------:R-:W3:Y:S08]  /*08d0*/  @!P1 LDC.64 R8, c[0x0][0x390] ;  /* 0x0000e400ff089b82 */ /* 0x000ef00000000a00 */
[----:B------:R-:W1:Y:S01]  /*08e0*/  @P4 LDC.64 R14, c[0x0][0x418] ;  /* 0x00010600ff0e4b82 */ /* 0x000e620000000a00 */
[----:B----4-:R-:W-:-:S04]  /*08f0*/  @!P3 IMAD.WIDE R12, R21, 0x2, R12 ;  /* 0x00000002150cb825 */ /* 0x010fc800078e020c */
[----:B------:R-:W-:Y:S02]  /*0900*/  HFMA2 R2, -RZ, RZ, 0, 0 ;  /* 0x00000000ff027431 */ /* 0x000fe400000001ff */
[----:B------:R-:W4:Y:S01]  /*0910*/  @!P3 LDG.E R13, desc[UR36][R12.64] ;  /* 0x000000240c0db981 */ /* 0x000f22000c1e1900 */
[----:B0-----:R-:W-:-:S05]  /*0920*/  @!P0 IMAD.WIDE.U32 R10, R17, 0x2, R10 ;  /* 0x00000002110a8825 */ /* 0x001fca00078e000a */
[----:B------:R-:W2:Y:S01]  /*0930*/  @!P0 LDG.E R29, desc[UR36][R10.64] ;  /* 0x000000240a1d8981 */ /* 0x000ea2000c1e1900 */
[----:B---3--:R-:W-:-:S05]  /*0940*/  @!P1 IMAD.WIDE.U32 R8, R17, 0x2, R8 ;  /* 0x0000000211089825 */ /* 0x008fca00078e0008 */
[----:B------:R-:W3:Y:S01]  /*0950*/  @!P1 LDG.E R4, desc[UR36][R8.64] ;  /* 0x0000002408049981 */ /* 0x000ee2000c1e1900 */
[----:B-1----:R-:W-:-:S05]  /*0960*/  @P4 IMAD.WIDE.U32 R14, R0, 0x4, R14 ;  /* 0x00000004000e4825 */ /* 0x002fca00078e000e */
[----:B------:R0:W5:Y:S01]  /*0970*/  @P4 LDG.E R2, desc[UR36][R14.64] ;  /* 0x000000240e024981 */ /* 0x000162000c1e1900 */
[----:B------:R-:W-:Y:S02]  /*0980*/  ISETP.NE.AND P0, PT, RZ, UR5, PT ;  /* 0x00000005ff007c0c */ /* 0x000fe4000bf05270 */
[----:B------:R-:W-:Y:S02]  /*0990*/  ISETP.NE.AND P1, PT, R3, RZ, PT ;  /* 0x000000ff0300720c */ /* 0x000fe40003f25270 */
[----:B------:R-:W-:Y:S01]  /*09a0*/  ISETP.LT.OR P0, PT, R20, 0x1, P0 ;  /* 0x000000011400780c */ /* 0x000fe20000701670 */
[----:B------:R-:W-:Y:S01]  /*09b0*/  IMAD R17, R0, UR4, RZ ;  /* 0x0000000400117c24 */ /* 0x000fe2000f8e02ff */
[----:B------:R-:W-:Y:S01]  /*09c0*/  BSSY.RECONVERGENT B6, `(.L_x_125) ;  /* 0x00000e0000067945 */ /* 0x000fe20003800200 */
[----:B------:R-:W-:-:S03]  /*09d0*/  IMAD R24, R24, R33, RZ ;  /* 0x0000002118187224 */ /* 0x000fc600078e02ff */
[----:B------:R-:W-:-:S05]  /*09e0*/  SHF.R.S32.HI R50, RZ, 0x1f, R17 ;  /* 0x0000001fff327819 */ /* 0x000fca0000011411 */
[----:B--2---:R-:W-:-:S04]  /*09f0*/  @!P1 HADD2 R28, R28, R29 ;  /* 0x0000001d1c1c9230 */ /* 0x004fc80000000000 */
[----:B----4-:R-:W-:Y:S02]  /*0a00*/  @!P3 HMUL2 R28, R28, R13 ;  /* 0x0000000d1c1cb232 */ /* 0x010fe40000000000 */
[----:B---3--:R-:W-:Y:S01]  /*0a10*/  HFMA2 R31, R31, 1, 1, R4 ;  /* 0x3c003c001f1f7831 */ /* 0x008fe20000000004 */
[----:B0-----:R-:W-:Y:S06]  /*0a20*/  @P0 BRA `(.L_x_126) ;  /* 0x0000000000d00947 */ /* 0x001fec0003800000 */
[----:B------:R-:W-:Y:S05]  /*0a30*/  @P1 BRA `(.L_x_127) ;  /* 0x0000000000741947 */ /* 0x000fea0003800000 */
[----:B------:R-:W-:-:S13]  /*0a40*/  ISETP.GE.AND P0, PT, R5, R20, PT ;  /* 0x000000140500720c */ /* 0x000fda0003f06270 */
[----:B------:R-:W-:Y:S05]  /*0a50*/  @P0 BRA `(.L_x_128) ;  /* 0x0000000c00580947 */ /* 0x000fea0003800000 */
[----:B------:R-:W-:Y:S01]  /*0a60*/  I2FP.F32.U32 R0, R20 ;  /* 0x0000001400007245 */ /* 0x000fe20000201000 */
[----:B-----5:R-:W-:Y:S01]  /*0a70*/  IMAD.IADD R3, R3, 0x1, -R2 ;  /* 0x0000000103037824 */ /* 0x020fe200078e0a02 */
[----:B------:R-:W-:Y:S01]  /*0a80*/  I2FP.F32.U32 R5, R5 ;  /* 0x0000000500057245 */ /* 0x000fe20000201000 */
[--C-:B------:R-:W-:Y:S02]  /*0a90*/  HADD2.F32 R7, -RZ, R28.reuse.H1_H1 ;  /* 0x3000001cff077230 */ /* 0x100fe40000004100 */
[----:B------:R-:W-:Y:S01]  /*0aa0*/  HADD2.F32 R28, -RZ, R28.H0_H0 ;  /* 0x2000001cff1c7230 */ /* 0x000fe20000004100 */
[----:B------:R-:W0:Y:S01]  /*0ab0*/  MUFU.RCP R0, R0 ;  /* 0x0000000000007308 */ /* 0x000e220000001000 */
[----:B------:R-:W-:Y:S01]  /*0ac0*/  I2FP.F32.S32 R3, R3 ;  /* 0x0000000300037245 */ /* 0x000fe20000201400 */
[----:B0-----:R-:W-:Y:S01]  /*0ad0*/  FMUL.FTZ R5, R5, R0 ;  /* 0x0000000005057220 */ /* 0x001fe20000410000 */
[--C-:B------:R-:W-:Y:S02]  /*0ae0*/  HADD2.F32 R0, -RZ, R31.reuse.H1_H1 ;  /* 0x3000001fff007230 */ /* 0x100fe40000004100 */
[----:B------:R-:W-:-:S02]  /*0af0*/  HADD2.F32 R31, -RZ, R31.H0_H0 ;  /* 0x2000001fff1f7230 */ /* 0x000fc40000004100 */
[----:B------:R-:W-:-:S04]  /*0b00*/  FMUL.FTZ R5, R5, 13.28771209716796875 ;  /* 0x41549a7805057820 */ /* 0x000fc80000410000 */
        /* <DEDUP_REMOVED lines=16> */
.L_x_127:
[----:B------:R-:W-:-:S13]  /*0c10*/  ISETP.GE.AND P0, PT, R5, R20, PT ;  /* 0x000000140500720c */ /* 0x000fda0003f06270 */
[----:B------:R-:W-:Y:S05]  /*0c20*/  @P0 BRA `(.L_x_128) ;  /* 0x0000000800e40947 */ /* 0x000fea0003800000 */
[----:B------:R-:W-:Y:S01]  /*0c30*/  I2FP.F32.U32 R20, R20 ;  /* 0x0000001400147245 */ /* 0x000fe20000201000 */
[--C-:B------:R-:W-:Y:S01]  /*0c40*/  HADD2.F32 R6, -RZ, R31.reuse.H1_H1 ;  /* 0x3000001fff067230 */ /* 0x100fe20000004100 */
[----:B------:R-:W-:Y:S01]  /*0c50*/  I2FP.F32.U32 R5, R5 ;  /* 0x0000000500057245 */ /* 0x000fe20000201000 */
[----:B------:R-:W-:Y:S01]  /*0c60*/  HADD2.F32 R31, -RZ, R31.H0_H0 ;  /* 0x2000001fff1f7230 */ /* 0x000fe20000004100 */
[----:B-----5:R-:W-:Y:S02]  /*0c70*/  IADD3 R3, PT, PT, -R2, R3, RZ ;  /* 0x0000000302037210 */ /* 0x020fe40007ffe1ff */
[----:B------:R-:W0:Y:S02]  /*0c80*/  MUFU.RCP R20, R20 ;  /* 0x0000001400147308 */ /* 0x000e240000001000 */
[----:B------:R-:W-:Y:S01]  /*0c90*/  I2FP.F32.S32 R3, R3 ;  /* 0x0000000300037245 */ /* 0x000fe20000201400 */
[----:B0-----:R-:W-:-:S04]  /*0ca0*/  FMUL.FTZ R5, R5, R20 ;  /* 0x0000001405057220 */ /* 0x001fc80000410000 */
[----:B------:R-:W-:-:S04]  /*0cb0*/  FMUL.FTZ R5, R5, 13.28771209716796875 ;  /* 0x41549a7805057820 */ /* 0x000fc80000410000 */
        /* <DEDUP_REMOVED lines=11> */
.L_x_126:
        /* <DEDUP_REMOVED lines=10> */
[----:B0-----:R-:W-:-:S02]  /*0e10*/  VIADD R6, R0, 0xffffffe ;  /* 0x0ffffffe00067836 */ /* 0x001fc40000000000 */
[----:B------:R-:W-:-:S04]  /*0e20*/  IMAD.MOV R0, RZ, RZ, -R10 ;  /* 0x000000ffff007224 */ /* 0x000fc800078e0a0a */
[----:B------:R0:W1:Y:S02]  /*0e30*/  F2I.FTZ.U32.TRUNC.NTZ R7, R6 ;  /* 0x0000000600077305 */ /* 0x000064000021f000 */
[----:B0-----:R-:W-:Y:S02]  /*0e40*/  MOV R6, RZ ;  /* 0x000000ff00067202 */ /* 0x001fe40000000f00 */
[----:B-1----:R-:W-:-:S05]  /*0e50*/  IADD3 R4, PT, PT, RZ, -R7, RZ ;  /* 0x80000007ff047210 */ /* 0x002fca0007ffe0ff */
[----:B------:R-:W-:Y:S02]  /*0e60*/  IMAD R9, R4, R3, RZ ;  /* 0x0000000304097224 */ /* 0x000fe400078e02ff */
[----:B------:R-:W-:Y:S02]  /*0e70*/  IMAD.MOV.U32 R4, RZ, RZ, R8 ;  /* 0x000000ffff047224 */ /* 0x000fe400078e0008 */
[----:B------:R-:W-:-:S06]  /*0e80*/  IMAD.HI.U32 R7, R7, R9, R6 ;  /* 0x0000000907077227 */ /* 0x000fcc00078e0006 */
[----:B------:R-:W-:-:S04]  /*0e90*/  IMAD.HI.U32 R33, R7, R4, RZ ;  /* 0x0000000407217227 */ /* 0x000fc800078e00ff */
[----:B------:R-:W-:-:S05]  /*0ea0*/  IMAD R0, R33, R0, R4 ;  /* 0x0000000021007224 */ /* 0x000fca00078e0204 */
[----:B------:R-:W-:-:S13]  /*0eb0*/  ISETP.GT.U32.AND P1, PT, R3, R0, PT ;  /* 0x000000000300720c */ /* 0x000fda0003f24070 */
[-C--:B------:R-:W-:Y:S01]  /*0ec0*/  @!P1 IADD3 R0, PT, PT, R0, -R3.reuse, RZ ;  /* 0x8000000300009210 */ /* 0x080fe20007ffe0ff */
[----:B------:R-:W-:Y:S01]  /*0ed0*/  @!P1 VIADD R33, R33, 0x1 ;  /* 0x0000000121219836 */ /* 0x000fe20000000000 */
[----:B------:R-:W-:Y:S02]  /*0ee0*/  ISETP.NE.AND P1, PT, R30, RZ, PT ;  /* 0x000000ff1e00720c */ /* 0x000fe40003f25270 */
[----:B------:R-:W-:Y:S02]  /*0ef0*/  ISETP.GE.U32.AND P0, PT, R0, R3, PT ;  /* 0x000000030000720c */ /* 0x000fe40003f06070 */
[----:B------:R-:W-:-:S04]  /*0f00*/  LOP3.LUT R0, R5, R30, RZ, 0x3c, !PT ;  /* 0x0000001e05007212 */ /* 0x000fc800078e3cff */
[----:B------:R-:W-:Y:S02]  /*0f10*/  ISETP.GE.AND P2, PT, R0, RZ, PT ;  /* 0x000000ff0000720c */ /* 0x000fe40003f46270 */
[----:B------:R-:W-:-:S05]  /*0f20*/  LOP3.LUT R0, R30, 0x1, RZ, 0xc0, !PT ;  /* 0x000000011e007812 */ /* 0x000fca00078ec0ff */
[----:B------:R-:W-:Y:S02]  /*0f30*/  @P0 IADD3 R33, PT, PT, R33, 0x1, RZ ;  /* 0x0000000121210810 */ /* 0x000fe40007ffe0ff */
[----:B------:R-:W-:-:S04]  /*0f40*/  ISETP.GE.AND P0, PT, R5, R20, PT ;  /* 0x000000140500720c */ /* 0x000fc80003f06270 */
        /* <DEDUP_REMOVED lines=23> */
[----:B--2--5:R-:W-:Y:S05]  /*10c0*/  CALL.ABS.NOINC R14 ;  /* 0x000000000e007343 */ /* 0x024fea0003c00000 */
.L_x_129:
        /* <DEDUP_REMOVED lines=15> */
.L_x_130:
        /* <DEDUP_REMOVED lines=29> */
[----:B-----5:R-:W-:Y:S01]  /*1390*/  IMAD.IADD R9, R9, 0x1, -R2 ;  /* 0x0000000109097824 */ /* 0x020fe200078e0a02 */
[----:B------:R-:W-:Y:S01]  /*13a0*/  I2FP.F32.S32 R4, R6 ;  /* 0x0000000600047245 */ /* 0x000fe20000201400 */
[--C-:B------:R-:W-:Y:S02]  /*13b0*/  HADD2.F32 R8, -RZ, R31.reuse.H1_H1 ;  /* 0x3000001fff087230 */ /* 0x100fe40000004100 */
[--C-:B------:R-:W-:Y:S01]  /*13c0*/  HADD2.F32 R15, -RZ, R28.reuse.H1_H1 ;  /* 0x3000001cff0f7230 */ /* 0x100fe20000004100 */
[----:B------:R-:W0:Y:S01]  /*13d0*/  MUFU.RCP R5, R5 ;  /* 0x0000000500057308 */ /* 0x000e220000001000 */
[----:B------:R-:W-:Y:S01]  /*13e0*/  I2FP.F32.S32 R9, R9 ;  /* 0x0000000900097245 */ /* 0x000fe20000201400 */
[----:B------:R-:W-:Y:S02]  /*13f0*/  HADD2.F32 R20, -RZ, R31.H0_H0 ;  /* 0x2000001fff147230 */ /* 0x000fe40000004100 */
        /* <DEDUP_REMOVED lines=18> */
.L_x_136:
[----:B------:R-:W-:Y:S05]  /*1520*/  BSYNC.RECONVERGENT B2 ;  /* 0x0000000000027941 */ /* 0x000fea0003800200 */
.L_x_135:
[----:B------:R-:W-:Y:S01]  /*1530*/  PRMT R7, R28, 0x7632, R7 ;  /* 0x000076321c077816 */ /* 0x000fe20000000007 */
[----:B------:R0:W-:Y:S04]  /*1540*/  STS.U16 [R13], R28 ;  /* 0x0000001c0d007388 */ /* 0x0001e80000000400 */
[----:B------:R0:W-:Y:S01]  /*1550*/  STS.U16 [R14], R7 ;  /* 0x000000070e007388 */ /* 0x0001e20000000400 */
[----:B------:R-:W-:Y:S05]  /*1560*/  BRA `(.L_x_137) ;  /* 0x0000000000507947 */ /* 0x000fea0003800000 */
.L_x_134:
[----:B------:R-:W-:-:S13]  /*1570*/  ISETP.GE.AND P0, PT, R6, R7, PT ;  /* 0x000000070600720c */ /* 0x000fda0003f06270 */
[----:B------:R-:W-:Y:S05]  /*1580*/  @P0 BRA `(.L_x_137) ;  /* 0x0000000000480947 */ /* 0x000fea0003800000 */
[----:B------:R-:W-:Y:S01]  /*1590*/  I2FP.F32.S32 R7, R7 ;  /* 0x0000000700077245 */ /* 0x000fe20000201400 */
[----:B------:R-:W-:Y:S01]  /*15a0*/  HADD2.F32 R14, -RZ, R31.H0_H0 ;  /* 0x2000001fff0e7230 */ /* 0x000fe20000004100 */
[----:B------:R-:W-:Y:S02]  /*15b0*/  I2FP.F32.S32 R6, R6 ;  /* 0x0000000600067245 */ /* 0x000fe40000201400 */
[----:B------:R-:W-:Y:S02]  /*15c0*/  I2FP.F32.S32 R4, R9 ;  /* 0x0000000900047245 */ /* 0x000fe40000201400 */
[----:B------:R-:W0:Y:S02]  /*15d0*/  MUFU.RCP R7, R7 ;  /* 0x0000000700077308 */ /* 0x000e240000001000 */
[----:B0-----:R-:W-:-:S04]  /*15e0*/  FMUL.FTZ R6, R6, R7 ;  /* 0x0000000706067220 */ /* 0x001fc80000410000 */
[----:B------:R-:W-:Y:S01]  /*15f0*/  FMUL.FTZ R10, R6, 13.28771209716796875 ;  /* 0x41549a78060a7820 */ /* 0x000fe20000410000 */
[----:B------:R-:W-:-:S03]  /*1600*/  HADD2.F32 R6, -RZ, R31.H1_H1 ;  /* 0x3000001fff067230 */ /* 0x000fc60000004100 */
        /* <DEDUP_REMOVED lines=10> */
.L_x_137:
[----:B------:R-:W-:Y:S05]  /*16b0*/  BSYNC.RECONVERGENT B1 ;  /* 0x0000000000017941 */ /* 0x000fea0003800200 */
.L_x_133:
[----:B------:R-:W-:Y:S01]  /*16c0*/  PRMT R6, R31, 0x7632, R6 ;  /* 0x000076321f067816 */ /* 0x000fe20000000006 */
[----:B------:R1:W-:Y:S04]  /*16d0*/  STS.U16 [R11], R31 ;  /* 0x0000001f0b007388 */ /* 0x0003e80000000400 */
[----:B------:R1:W-:Y:S02]  /*16e0*/  STS.U16 [R12], R6 ;  /* 0x000000060c007388 */ /* 0x0003e40000000400 */
.L_x_132:
[----:B------:R-:W-:Y:S05]  /*16f0*/  BSYNC.RECONVERGENT B0 ;  /* 0x0000000000007941 */ /* 0x000fea0003800200 */
.L_x_131:
        /* <DEDUP_REMOVED lines=8> */
[----:B------:R-:W-:-:S05]  /*1780*/  @!P0 LEA R0, R30, R0, 0x1 ;  /* 0x000000001e008211 */ /* 0x000fca00078e08ff */
[----:B0-----:R3:W2:Y:S02]  /*1790*/  @!P0 LDS R28, [R0] ;  /* 0x00000000001c8984 */ /* 0x0016a40000000800 */
.L_x_139:
[----:B------:R-:W-:Y:S05]  /*17a0*/  BSYNC.RECONVERGENT B0 ;  /* 0x0000000000007941 */ /* 0x000fea0003800200 */
.L_x_138:
[----:B------:R-:W-:Y:S06]  /*17b0*/  BAR.SYNC.DEFER_BLOCKING 0x0 ;  /* 0x0000000000007b1d */ /* 0x000fec0000010000 */
.L_x_128:
[----:B------:R-:W-:Y:S05]  /*17c0*/  BSYNC.RECONVERGENT B6 ;  /* 0x0000000000067941 */ /* 0x000fea0003800200 */
.L_x_125:
[----:B0-----:R-:W3:Y:S01]  /*17d0*/  LDC R7, c[0x0][0x3f4] ;  /* 0x0000fd00ff077b82 */ /* 0x001ee20000000800 */
[----:B------:R-:W-:Y:S01]  /*17e0*/  ISETP.GT.U32.AND P0, PT, R16, 0x1f, PT ;  /* 0x0000001f1000780c */ /* 0x000fe20003f04070 */
[----:B------:R-:W-:Y:S01]  /*17f0*/  IMAD.MOV.U32 R68, RZ, RZ, -0x800001 ;  /* 0xff7fffffff447424 */ /* 0x000fe200078e00ff */
[----:B---3--:R-:W-:-:S11]  /*1800*/  VIADDMNMX R3, R18, -R7, RZ, !PT ;  /* 0x8000000712037246 */ /* 0x008fd600078001ff */
[----:B------:R-:W-:Y:S05]  /*1810*/  @P0 BRA `(.L_x_140) ;  /* 0x0000000000e00947 */ /* 0x000fea0003800000 */
[----:B------:R-:W0:Y:S01]  /*1820*/  LDCU UR4, c[0x0][0x40c] ;  /* 0x00008180ff0477ac */ /* 0x000e220008000800 */
[----:B------:R-:W3:Y:S01]  /*1830*/  S2R R21, SR_CgaCtaId ;  /* 0x0000000000157919 */ /* 0x000ee20000008800 */
[----:B------:R-:W-:Y:S01]  /*1840*/  MOV R10, 0x400 ;  /* 0x00000400000a7802 */ /* 0x000fe20000000f00 */
[-C--:B------:R-:W-:Y:S02]  /*1850*/  IMAD R26, R27, R7.reuse, R26 ;  /* 0x000000071b1a7224 */ /* 0x080fe400078e021a */
[----:B------:R-:W-:Y:S01]  /*1860*/  IMAD R25, R25, R7, UR39 ;  /* 0x0000002719197e24 */ /* 0x000fe2000f8e0207 */
[----:B------:R-:W-:-:S03]  /*1870*/  IADD3 R0, PT, PT, R10, 0x20, RZ ;  /* 0x000000200a007810 */ /* 0x000fc60007ffe0ff */
[----:B------:R-:W-:Y:S01]  /*1880*/  IMAD R25, R25, 0x8, R26 ;  /* 0x0000000819197824 */ /* 0x000fe200078e021a */
[----:B0-----:R-:W-:Y:S01]  /*1890*/  ISETP.NE.AND P1, PT, RZ, UR4, PT ;  /* 0x00000004ff007c0c */ /* 0x001fe2000bf25270 */
[----:B------:R-:W-:-:S03]  /*18a0*/  UMOV UR4, 0xffffffff ;  /* 0xffffffff00047882 */ /* 0x000fc60000000000 */
[----:B------:R-:W-:-:S09]  /*18b0*/  ISETP.GT.U32.OR P0, PT, R16, 0x17, P1 ;  /* 0x000000171000780c */ /* 0x000fd20000f04470 */
[----:B-1----:R-:W-:Y:S02]  /*18c0*/  @!P1 IADD3 R6, PT, PT, R10, 0xa0, RZ ;  /* 0x000000a00a069810 */ /* 0x002fe40007ffe0ff */
[C---:B---3--:R-:W-:Y:S02]  /*18d0*/  LEA R9, R21.reuse, R0, 0x18 ;  /* 0x0000000015097211 */ /* 0x048fe400078ec0ff */
[----:B------:R-:W0:Y:S01]  /*18e0*/  @!P0 LDC.64 R4, c[0x0][0x3b8] ;  /* 0x0000ee00ff048b82 */ /* 0x000e220000000a00 */
[----:B------:R-:W-:Y:S02]  /*18f0*/  @!P1 LEA R11, R21, R6, 0x18 ;  /* 0x00000006150b9211 */ /* 0x000fe400078ec0ff */
[C---:B------:R-:W-:Y:S02]  /*1900*/  LEA R0, R16.reuse, R9, 0x2 ;  /* 0x0000000910007211 */ /* 0x040fe400078e10ff */
[----:B------:R-:W-:-:S03]  /*1910*/  @!P1 LEA R6, R16, R11, 0x2 ;  /* 0x0000000b10069211 */ /* 0x000fc600078e10ff */
        /* <DEDUP_REMOVED lines=18> */
.L_x_254:
[----:B------:R-:W-:Y:S01]  /*1a40*/  ISETP.NE.AND P0, PT, R16, RZ, PT ;  /* 0x000000ff1000720c */ /* 0x000fe20003f05270 */
[----:B-1----:R-:W-:-:S12]  /*1a50*/  FADD.FTZ R14, R6, R14 ;  /* 0x0000000e060e7221 */ /* 0x002fd80000010000 */
[----:B------:R-:W-:Y:S05]  /*1a60*/  @P0 BRA `(.L_x_140) ;  /* 0x00000000004c0947 */ /* 0x000fea0003800000 */
[----:B------:R-:W1:Y:S02]  /*1a70*/  LDCU.64 UR4, c[0x0][0x438] ;  /* 0x00008700ff0477ac */ /* 0x000e640008000a00 */
[----:B-1----:R-:W-:Y:S01]  /*1a80*/  ISETP.NE.U32.AND P0, PT, RZ, UR4, PT ;  /* 0x00000004ff007c0c */ /* 0x002fe2000bf05070 */
[----:B------:R-:W1:Y:S03]  /*1a90*/  LDCU UR4, c[0x0][0x410] ;  /* 0x00008200ff0477ac */ /* 0x000e660008000800 */
[----:B------:R-:W-:-:S13]  /*1aa0*/  ISETP.NE.AND.EX P0, PT, RZ, UR5, PT, P0 ;  /* 0x00000005ff007c0c */ /* 0x000fda000bf05300 */
[----:B0-----:R-:W0:Y:S01]  /*1ab0*/  @P0 LDC R6, c[0x0][0x440] ;  /* 0x00011000ff060b82 */ /* 0x001e220000000800 */
[----:B-----5:R-:W-:-:S07]  /*1ac0*/  @P0 IMAD.IADD R0, R22, 0x1, -R2 ;  /* 0x0000000116000824 */ /* 0x020fce00078e0a02 */
[----:B------:R-:W2:Y:S01]  /*1ad0*/  @P0 LDC.64 R4, c[0x0][0x438] ;  /* 0x00010e00ff040b82 */ /* 0x000ea20000000a00 */
[----:B0-----:R-:W-:-:S04]  /*1ae0*/  @P0 IMAD R9, R23, R6, R0 ;  /* 0x0000000617090224 */ /* 0x001fc800078e0200 */
[----:B------:R-:W-:-:S04]  /*1af0*/  @P0 IMAD R9, R9, R6, R0 ;  /* 0x0000000609090224 */ /* 0x000fc800078e0200 */
[----:B--2---:R-:W-:-:S06]  /*1b00*/  @P0 IMAD.WIDE R4, R9, 0x2, R4 ;  /* 0x0000000209040825 */ /* 0x004fcc00078e0204 */
[----:B------:R-:W2:Y:S01]  /*1b10*/  @P0 LDG.E.U16 R4, desc[UR36][R4.64] ;  /* 0x0000002404040981 */ /* 0x000ea2000c1e1500 */
[----:B------:R-:W-:Y:S01]  /*1b20*/  IADD3 R10, PT, PT, R10, 0x120, RZ ;  /* 0x000001200a0a7810 */ /* 0x000fe20007ffe0ff */
[----:B-1----:R-:W-:Y:S01]  /*1b30*/  FMUL.FTZ R68, R14, UR4 ;  /* 0x000000040e447c20 */ /* 0x002fe20008410000 */
[----:B------:R-:W-:Y:S02]  /*1b40*/  IADD3 R0, PT, PT, R18, -R3, RZ ;  /* 0x8000000312007210 */ /* 0x000fe40007ffe0ff */
[----:B------:R-:W-:-:S05]  /*1b50*/  LEA R11, R21, R10, 0x18 ;  /* 0x0000000a150b7211 */ /* 0x000fca00078ec0ff */
[----:B------:R-:W-:Y:S02]  /*1b60*/  IMAD R11, R0, 0x4, R11 ;  /* 0x00000004000b7824 */ /* 0x000fe400078e020b */
[----:B--2---:R-:W-:-:S05]  /*1b70*/  @P0 HADD2.F32 R9, -RZ, R4.H0_H0 ;  /* 0x20000004ff090230 */ /* 0x004fca0000004100 */
[----:B------:R-:W-:-:S05]  /*1b80*/  @P0 FADD.FTZ R68, R68, R9 ;  /* 0x0000000944440221 */ /* 0x000fca0000010000 */
[----:B------:R3:W-:Y:S02]  /*1b90*/  STS [R11+-0x4], R68 ;  /* 0xfffffc440b007388 */ /* 0x0007e40000000800 */
.L_x_140:
[----:B------:R-:W-:Y:S05]  /*1ba0*/  WARPSYNC.ALL ;  /* 0x0000000000007948 */ /* 0x000fea0003800000 */
[----:B------:R-:W0:Y:S08]  /*1bb0*/  S2UR UR17, SR_CgaCtaId ;  /* 0x00000000001179c3 */ /* 0x000e300000008800 */
[----:B------:R-:W-:Y:S01]  /*1bc0*/  BAR.SYNC.DEFER_BLOCKING 0x0 ;  /* 0x0000000000007b1d */ /* 0x000fe20000010000 */
[----:B------:R-:W-:-:S02]  /*1bd0*/  SHF.L.U32 R0, R16, 0x3, RZ ;  /* 0x0000000310007819 */ /* 0x000fc400000006ff */
[----:B------:R-:W-:Y:S02]  /*1be0*/  IADD3 R22, PT, PT, R22, 0xf, -R3 ;  /* 0x0000000f16167810 */ /* 0x000fe40007ffe803 */
[----:B------:R-:W-:Y:S01]  /*1bf0*/  LOP3.LUT R0, R0, 0x8, RZ, 0xc0, !PT ;  /* 0x0000000800007812 */ /* 0x000fe200078ec0ff */
[----:B------:R-:W-:Y:S01]  /*1c00*/  UMOV UR16, 0x400 ;  /* 0x0000040000107882 */ /* 0x000fe20000000000 */
[----:B------:R-:W2:Y:S01]  /*1c10*/  LDCU UR5, c[0x0][0x3f0] ;  /* 0x00007e00ff0577ac */ /* 0x000ea20008000800 */
[----:B-1----:R-:W-:Y:S02]  /*1c20*/  SHF.R.S32.HI R5, RZ, 0x1f, R22 ;  /* 0x0000001fff057819 */ /* 0x002fe40000011416 */
[----:B------:R-:W-:Y:S01]  /*1c30*/  SHF.R.U32.HI R66, RZ, 0x1, R16 ;  /* 0x00000001ff427819 */ /* 0x000fe20000011610 */
[----:B------:R-:W-:Y:S01]  /*1c40*/  UIADD3 UR4, UPT, UPT, UR16, 0x20, URZ ;  /* 0x0000002010047890 */ /* 0x000fe2000fffe0ff */
[----:B------:R-:W-:Y:S01]  /*1c50*/  LEA.HI R5, R5, R22, RZ, 0x4 ;  /* 0x0000001605057211 */ /* 0x000fe200078f20ff */
[----:B------:R-:W1:Y:S03]  /*1c60*/  LDCU UR18, c[0x0][0x3f8] ;  /* 0x00007f00ff1277ac */ /* 0x000e660008000800 */
[----:B------:R-:W-:Y:S01]  /*1c70*/  LOP3.LUT R5, R5, 0xfffffff0, RZ, 0xc0, !PT ;  /* 0xfffffff005057812 */ /* 0x000fe200078ec0ff */
[----:B------:R-:W1:Y:S03]  /*1c80*/  LDCU UR19, c[0x0][0x40c] ;  /* 0x00008180ff1377ac */ /* 0x000e660008000800 */
[----:B------:R-:W-:Y:S01]  /*1c90*/  ISETP.GE.AND P0, PT, R66, R5, PT ;  /* 0x000000054200720c */ /* 0x000fe20003f06270 */
[----:B------:R-:W1:Y:S01]  /*1ca0*/  LDCU UR20, c[0x0][0x410] ;  /* 0x00008200ff1477ac */ /* 0x000e620008000800 */
[----:B0-----:R-:W-:Y:S01]  /*1cb0*/  ULEA UR4, UR17, UR4, 0x18 ;  /* 0x0000000411047291 */ /* 0x001fe2000f8ec0ff */
[----:B--2---:R-:W-:Y:S01]  /*1cc0*/  IMAD R5, R24, UR5, R23 ;  /* 0x0000000518057c24 */ /* 0x004fe2000f8e0217 */
[----:B------:R-:W0:Y:S01]  /*1cd0*/  LDCU.64 UR12, c[0x0][0x3b8] ;  /* 0x00007700ff0c77ac */ /* 0x000e220008000a00 */
[----:B------:R-:W2:Y:S06]  /*1ce0*/  LDCU.64 UR10, c[0x0][0x3c8] ;  /* 0x00007900ff0a77ac */ /* 0x000eac0008000a00 */
[----:B------:R-:W0:Y:S01]  /*1cf0*/  LDS.64 R48, [R0+UR4] ;  /* 0x0000000400307984 */ /* 0x000e220008000a00 */
[----:B------:R-:W0:Y:S03]  /*1d00*/  LDCU.64 UR8, c[0x0][0x438] ;  /* 0x00008700ff0877ac */ /* 0x000e260008000a00 */
[----:B------:R-:W0:Y:S01]  /*1d10*/  LDS.64 R46, [R0+UR4+0x10] ;  /* 0x00001004002e7984 */ /* 0x000e220008000a00 */
[----:B------:R-:W0:Y:S03]  /*1d20*/  LDCU.64 UR6, c[0x0][0x448] ;  /* 0x00008900ff0677ac */ /* 0x000e260008000a00 */
[----:B------:R-:W0:Y:S04]  /*1d30*/  LDS.64 R44, [R0+UR4+0x20] ;  /* 0x00002004002c7984 */ /* 0x000e280008000a00 */
[----:B------:R-:W0:Y:S04]  /*1d40*/  LDS.64 R42, [R0+UR4+0x30] ;  /* 0x00003004002a7984 */ /* 0x000e280008000a00 */
[----:B------:R-:W0:Y:S04]  /*1d50*/  LDS.64 R40, [R0+UR4+0x40] ;  /* 0x0000400400287984 */ /* 0x000e280008000a00 */
[----:B------:R-:W0:Y:S04]  /*1d60*/  LDS.64 R38, [R0+UR4+0x50] ;  /* 0x0000500400267984 */ /* 0x000e280008000a00 */
[----:B------:R-:W0:Y:S04]  /*1d70*/  LDS.64 R36, [R0+UR4+0x60] ;  /* 0x0000600400247984 */ /* 0x000e280008000a00 */
[----:B------:R4:W0:Y:S01]  /*1d80*/  LDS.64 R34, [R0+UR4+0x70] ;  /* 0x0000700400227984 */ /* 0x0008220008000a00 */
[----:B------:R-:W3:Y:S01]  /*1d90*/  LDCU UR4, c[0x0][0x40c] ;  /* 0x00008180ff0477ac */ /* 0x000ee20008000800 */
[----:B----4-:R-:W-:-:S04]  /*1da0*/  SHF.L.U32 R0, R16, 0x2, RZ ;  /* 0x0000000210007819 */ /* 0x010fc800000006ff */
[----:B------:R-:W-:Y:S01]  /*1db0*/  LOP3.LUT R4, R0, 0x4, RZ, 0xc0, !PT ;  /* 0x0000000400047812 */ /* 0x000fe200078ec0ff */
[----:B---3--:R-:W-:-:S09]  /*1dc0*/  UISETP.NE.AND UP0, UPT, UR4, URZ, UPT ;  /* 0x000000ff0400728c */ /* 0x008fd2000bf05270 */
[----:B-12---:R-:W-:Y:S05]  /*1dd0*/  BRA.U UP0, `(.L_x_142) ;  /* 0x00000001002c7547 */ /* 0x006fea000b800000 */
[----:B------:R-:W-:-:S04]  /*1de0*/  UIADD3 UR4, UPT, UPT, UR16, 0xa0, URZ ;  /* 0x000000a010047890 */ /* 0x000fc8000fffe0ff */
[----:B------:R-:W-:-:S06]  /*1df0*/  ULEA UR4, UR17, UR4, 0x18 ;  /* 0x0000000411047291 */ /* 0x000fcc000f8ec0ff */
[----:B------:R-:W-:-:S05]  /*1e00*/  LEA R0, R4, UR4, 0x1 ;  /* 0x0000000404007c11 */ /* 0x000fca000f8e08ff */
[----:B------:R1:W2:Y:S04]  /*1e10*/  LDS.64 R32, [R0] ;  /* 0x0000000000207984 */ /* 0x0002a80000000a00 */
[----:B------:R1:W3:Y:S04]  /*1e20*/  LDS.64 R30, [R0+0x10] ;  /* 0x00001000001e7984 */ /* 0x0002e80000000a00 */
[----:B------:R1:W4:Y:S04]  /*1e30*/  LDS.64 R28, [R0+0x20] ;  /* 0x00002000001c7984 */ /* 0x0003280000000a00 */
[----:B------:R1:W0:Y:S04]  /*1e40*/  LDS.64 R26, [R0+0x30] ;  /* 0x00003000001a7984 */ /* 0x0002280000000a00 */
[----:B------:R1:W0:Y:S04]  /*1e50*/  LDS.64 R24, [R0+0x40] ;  /* 0x0000400000187984 */ /* 0x0002280000000a00 */
[----:B------:R1:W0:Y:S04]  /*1e60*/  LDS.64 R22, [R0+0x50] ;  /* 0x0000500000167984 */ /* 0x0002280000000a00 */
[----:B------:R1:W0:Y:S04]  /*1e70*/  LDS.64 R20, [R0+0x60] ;  /* 0x0000600000147984 */ /* 0x0002280000000a00 */
[----:B------:R1:W0:Y:S02]  /*1e80*/  LDS.64 R8, [R0+0x70] ;  /* 0x0000700000087984 */ /* 0x0002240000000a00 */
.L_x_142:
[----:B------:R-:W-:Y:S01]  /*1e90*/  BSSY B0, `(.L_x_143) ;  /* 0x0000215000007945 */ /* 0x000fe20003800000 */
[----:B-1----:R-:W-:-:S03]  /*1ea0*/  IMAD R0, R5, 0x30, RZ ;  /* 0x0000003005007824 */ /* 0x002fc600078e02ff */
[----:B------:R-:W-:Y:S05]  /*1eb0*/  @P0 BRA `(.L_x_144) ;  /* 0x0000002000480947 */ /* 0x000fea0003800000 */
[----:B------:R-:W1:Y:S01]  /*1ec0*/  S2UR UR5, SR_CTAID.X ;  /* 0x00000000000579c3 */ /* 0x000e620000002500 */
[----:B------:R-:W1:Y:S01]  /*1ed0*/  LDCU UR4, c[0x0][0x3f8] ;  /* 0x00007f00ff0477ac */ /* 0x000e620008000800 */
[----:B------:R-:W-:Y:S02]  /*1ee0*/  IADD3 R10, PT, PT, R66, R3, RZ ;  /* 0x00000003420a7210 */ /* 0x000fe40007ffe0ff */
[----:B------:R-:W-:Y:S01]  /*1ef0*/  IABS R6, R7 ;  /* 0x0000000700067213 */ /* 0x000fe20000000000 */
[----:B------:R-:W2:Y:S02]  /*1f00*/  LDCU.64 UR14, c[0x0][0x420] ;  /* 0x00008400ff0e77ac */ /* 0x000ea40008000a00 */
[----:B------:R-:W-:Y:S01]  /*1f10*/  VIADD R67, R10, 0x1 ;  /* 0x000000010a437836 */ /* 0x000fe20000000000 */
[----:B------:R-:W3:Y:S08]  /*1f20*/  LDC R13, c[0x0][0x440] ;  /* 0x00011000ff0d7b82 */ /* 0x000ef00000000800 */
[----:B------:R-:W4:Y:S01]  /*1f30*/  LDC.64 R70, c[0x0][0x450] ;  /* 0x00011400ff467b82 */ /* 0x000f220000000a00 */
[----:B--2---:R-:W-:Y:S01]  /*1f40*/  ISETP.NE.U32.AND P0, PT, RZ, UR14, PT ;  /* 0x0000000eff007c0c */ /* 0x004fe2000bf05070 */
[----:B-1----:R-:W-:-:S03]  /*1f50*/  UIMAD UR4, UR38, UR4, UR5 ;  /* 0x00000004260472a4 */ /* 0x002fc6000f8e0205 */
[----:B------:R-:W-:-:S03]  /*1f60*/  ISETP.NE.AND.EX P0, PT, RZ, UR15, PT, P0 ;  /* 0x0000000fff007c0c */ /* 0x000fc6000bf05300 */
[----:B------:R-:W-:Y:S01]  /*1f70*/  IMAD.U32 R11, RZ, RZ, UR4 ;  /* 0x00000004ff0b7e24 */ /* 0x000fe2000f8e00ff */
[----:B------:R-:W-:Y:S01]  /*1f80*/  UIADD3 UR4, UPT, UPT, UR16, 0x120, URZ ;  /* 0x0000012010047890 */ /* 0x000fe2000fffe0ff */
[----:B---3--:R-:W-:Y:S02]  /*1f90*/  IMAD R5, R13, UR5, R18 ;  /* 0x000000050d057c24 */ /* 0x008fe4000f8e0212 */
[----:B------:R-:W-:Y:S01]  /*1fa0*/  IMAD R11, R11, 0x30, R4 ;  /* 0x000000300b0b7824 */ /* 0x000fe200078e0204 */
[----:B------:R-:W-:Y:S01]  /*1fb0*/  ULEA UR4, UR17, UR4, 0x18 ;  /* 0x0000000411047291 */ /* 0x000fe2000f8ec0ff */
[----:B------:R-:W-:Y:S02]  /*1fc0*/  IADD3 R4, P1, P2, R17, UR14, R10 ;  /* 0x0000000e11047c10 */ /* 0x000fe4000fa3e00a */
[----:B------:R-:W-:Y:S01]  /*1fd0*/  IADD3 R5, PT, PT, R5, -0x1, RZ ;  /* 0xffffffff05057810 */ /* 0x000fe20007ffe0ff */
[----:B----4-:R-:W-:Y:S01]  /*1fe0*/  IMAD.WIDE R70, R11, 0x2, R70 ;  /* 0x000000020b467825 */ /* 0x010fe200078e0246 */
[----:B------:R-:W-:-:S02]  /*1ff0*/  IADD3.X R7, PT, PT, R50, UR15, RZ, P1, P2 ;  /* 0x0000000f32077c10 */ /* 0x000fc40008fe44ff */
[----:B------:R-:W-:Y:S01]  /*2000*/  LEA R66, R66, UR4, 0x2 ;  /* 0x0000000442427c11 */ /* 0x000fe2000f8e10ff */
[----:B------:R-:W-:-:S07]  /*2010*/  IMAD R5, R5, R13, R10 ;  /* 0x0000000d05057224 */ /* 0x000fce00078e020a */
.L_x_180:
[----:B------:R-:W-:Y:S02]  /*2020*/  @P0 MOV R14, R4 ;  /* 0x00000004000e0202 */ /* 0x000fe40000000f00 */
[----:B------:R-:W-:Y:S01]  /*2030*/  @P0 MOV R15, R7 ;  /* 0x00000007000f0202 */ /* 0x000fe20000000f00 */
[----:B------:R-:W1:Y:S01]  /*2040*/  I2F.RP R12, R6 ;  /* 0x00000006000c7306 */ /* 0x000e620000209400 */
[----:B0-----:R-:W2:Y:S03]  /*2050*/  LDC R13, c[0x0][0x3f4] ;  /* 0x0000fd00ff0d7b82 */ /* 0x001ea60000000800 */
[----:B------:R3:W4:Y:S01]  /*2060*/  @P0 LDG.E.U8 R69, desc[UR36][R14.64] ;  /* 0x000000240e450981 */ /* 0x000722000c1e1100 */
[----:B------:R-:W-:Y:S01]  /*2070*/  HFMA2 R10, -RZ, RZ, 0, 0 ;  /* 0x00000000ff0a7431 */ /* 0x000fe200000001ff */
[----:B------:R-:W-:Y:S01]  /*2080*/  BSSY.RECONVERGENT B1, `(.L_x_145) ;  /* 0x0000047000017945 */ /* 0x000fe20003800200 */
[----:B---3--:R-:W-:Y:S01]  /*2090*/  VIADD R14, R67, 0xffffffff ;  /* 0xffffffff430e7836 */ /* 0x008fe20000000000 */
[----:B-1----:R-:W1:Y:S04]  /*20a0*/  MUFU.RCP R12, R12 ;  /* 0x0000000c000c7308 */ /* 0x002e680000001000 */
[----:B------:R-:W-:-:S02]  /*20b0*/  ISETP.GE.AND P2, PT, R14, RZ, PT ;  /* 0x000000ff0e00720c */ /* 0x000fc40003f46270 */
[----:B--2---:R-:W-:Y:S02]  /*20c0*/  IABS R15, R13 ;  /* 0x0000000d000f7213 */ /* 0x004fe40000000000 */
[----:B------:R-:W-:Y:S01]  /*20d0*/  ISETP.NE.AND P3, PT, R13, RZ, PT ;  /* 0x000000ff0d00720c */ /* 0x000fe20003f65270 */
[----:B-1----:R-:W-:Y:S01]  /*20e0*/  VIADD R11, R12, 0xffffffe ;  /* 0x0ffffffe0c0b7836 */ /* 0x002fe20000000000 */
[----:B------:R-:W-:-:S05]  /*20f0*/  IABS R12, R14 ;  /* 0x0000000e000c7213 */ /* 0x000fca0000000000 */
[----:B------:R-:W1:Y:S02]  /*2100*/  F2I.FTZ.U32.TRUNC.NTZ R11, R11 ;  /* 0x0000000b000b7305 */ /* 0x000e64000021f000 */
[----:B-1----:R-:W-:-:S05]  /*2110*/  IADD3 R73, PT, PT, RZ, -R11, RZ ;  /* 0x8000000bff497210 */ /* 0x002fca0007ffe0ff */
[----:B------:R-:W-:-:S04]  /*2120*/  IMAD R73, R73, R6, RZ ;  /* 0x0000000649497224 */ /* 0x000fc800078e02ff */
[----:B------:R-:W-:-:S06]  /*2130*/  IMAD.HI.U32 R73, R11, R73, R10 ;  /* 0x000000490b497227 */ /* 0x000fcc00078e000a */
[----:B------:R-:W-:-:S05]  /*2140*/  IMAD.HI.U32 R10, R73, R12, RZ ;  /* 0x0000000c490a7227 */ /* 0x000fca00078e00ff */
[----:B------:R-:W-:-:S05]  /*2150*/  IADD3 R11, PT, PT, -R10, RZ, RZ ;  /* 0x000000ff0a0b7210 */ /* 0x000fca0007ffe1ff */
[----:B------:R-:W-:Y:S01]  /*2160*/  IMAD R12, R15, R11, R12 ;  /* 0x0000000b0f0c7224 */ /* 0x000fe200078e020c */
[----:B------:R-:W-:-:S04]  /*2170*/  IADD3 R11, PT, PT, R18, -0x1, RZ ;  /* 0xffffffff120b7810 */ /* 0x000fc80007ffe0ff */
[----:B------:R-:W-:-:S13]  /*2180*/  ISETP.GT.U32.AND P1, PT, R6, R12, PT ;  /* 0x0000000c0600720c */ /* 0x000fda0003f24070 */
[----:B------:R-:W-:-:S04]  /*2190*/  @!P1 IADD3 R12, PT, PT, R12, -R15, RZ ;  /* 0x8000000f0c0c9210 */ /* 0x000fc80007ffe0ff */
[----:B------:R-:W-:-:S13]  /*21a0*/  ISETP.GT.U32.AND P1, PT, R6, R12, PT ;  /* 0x0000000c0600720c */ /* 0x000fda0003f24070 */
[----:B------:R-:W-:Y:S01]  /*21b0*/  @!P1 IMAD.IADD R12, R12, 0x1, -R15 ;  /* 0x000000010c0c9824 */ /* 0x000fe200078e0a0f */
[----:B------:R-:W-:Y:S01]  /*21c0*/  ISETP.GE.AND P1, PT, R14, R11, PT ;  /* 0x0000000b0e00720c */ /* 0x000fe20003f26270 */
[----:B------:R-:W-:-:S03]  /*21d0*/  IMAD R14, R13, 0x30, RZ ;  /* 0x000000300d0e7824 */ /* 0x000fc600078e02ff */
[----:B------:R-:W-:Y:S02]  /*21e0*/  @!P2 IADD3 R12, PT, PT, -R12, RZ, RZ ;  /* 0x000000ff0c0ca210 */ /* 0x000fe40007ffe1ff */
[----:B------:R-:W-:-:S05]  /*21f0*/  @!P3 LOP3.LUT R12, RZ, R13, RZ, 0x33, !PT ;  /* 0x0000000dff0cb212 */ /* 0x000fca00078e33ff */
[----:B------:R-:W-:Y:S01]  /*2200*/  IMAD.SHL.U32 R72, R12, 0x8, RZ ;  /* 0x000000080c487824 */ /* 0x000fe200078e00ff */
[----:B----4-:R-:W-:Y:S01]  /*2210*/  ISETP.NE.AND P2, PT, R69, RZ, P0 ;  /* 0x000000ff4500720c */ /* 0x010fe20000745270 */
[----:B------:R-:W-:-:S12]  /*2220*/  @P1 BRA `(.L_x_146) ;  /* 0x0000000000b01947 */ /* 0x000fd80003800000 */
[----:B------:R-:W-:Y:S01]  /*2230*/  ISETP.GE.AND P1, PT, R72, R14, PT ;  /* 0x0000000e4800720c */ /* 0x000fe20003f26270 */
[----:B------:R-:W-:Y:S01]  /*2240*/  BSSY.RECONVERGENT B2, `(.L_x_147) ;  /* 0x0000015000027945 */ /* 0x000fe20003800200 */
[----:B------:R-:W-:-:S11]  /*2250*/  CS2R R50, SRZ ;  /* 0x0000000000327805 */ /* 0x000fd6000001ff00 */
[----:B------:R-:W-:Y:S05]  /*2260*/  @P1 BRA `(.L_x_148) ;  /* 0x0000000000481947 */ /* 0x000fea0003800000 */
[----:B------:R-:W-:Y:S02]  /*2270*/  SHF.R.S32.HI R50, RZ, 0x1f, R17 ;  /* 0x0000001fff327819 */ /* 0x000fe40000011411 */
[----:B------:R-:W-:-:S04]  /*2280*/  IADD3 R11, P3, PT, R17, R12, RZ ;  /* 0x0000000c110b7210 */ /* 0x000fc80007f7e0ff */
[----:B------:R-:W-:Y:S02]  /*2290*/  IADD3.X R50, PT, PT, RZ, R50, RZ, P3, !PT ;  /* 0x00000032ff327210 */ /* 0x000fe40001ffe4ff */
[----:B------:R-:W-:-:S04]  /*22a0*/  LEA R10, P3, R11, UR10, 0x2 ;  /* 0x0000000a0b0a7c11 */ /* 0x000fc8000f8610ff */
[----:B------:R-:W-:-:S05]  /*22b0*/  LEA.HI.X R11, R11, UR11, R50, 0x2, P3 ;  /* 0x0000000b0b0b7c11 */ /* 0x000fca00098f1432 */
[----:B------:R-:W2:Y:S01]  /*22c0*/  LDG.E R10, desc[UR36][R10.64] ;  /* 0x000000240a0a7981 */ /* 0x000ea2000c1e1900 */
[----:B------:R-:W-:Y:S01]  /*22d0*/  SHF.L.U32 R50, R16, 0x2, RZ ;  /* 0x0000000210327819 */ /* 0x000fe200000006ff */
[----:B------:R-:W-:-:S03]  /*22e0*/  IMAD R15, R13, UR18, RZ ;  /* 0x000000120d0f7c24 */ /* 0x000fc6000f8e02ff */
[----:B------:R-:W-:-:S05]  /*22f0*/  LOP3.LUT R50, R50, 0x4, RZ, 0xc0, !PT ;  /* 0x0000000432327812 */ /* 0x000fca00078ec0ff */
[----:B------:R-:W-:-:S05]  /*2300*/  IMAD R50, R0, R13, R50 ;  /* 0x0000000d00327224 */ /* 0x000fca00078e0232 */
[----:B------:R-:W-:Y:S01]  /*2310*/  SHF.R.S32.HI R74, RZ, 0x1f, R50 ;  /* 0x0000001fff4a7819 */ /* 0x000fe20000011432 */
[----:B--2---:R-:W-:-:S04]  /*2320*/  IMAD R15, R10, R15, RZ ;  /* 0x0000000f0a0f7224 */ /* 0x004fc800078e02ff */
[----:B------:R-:W-:-:S05]  /*2330*/  IMAD R15, R15, 0x30, R72 ;  /* 0x000000300f0f7824 */ /* 0x000fca00078e0248 */
[----:B------:R-:W-:-:S04]  /*2340*/  IADD3 R51, P3, PT, R15, R50, RZ ;  /* 0x000000320f337210 */ /* 0x000fc80007f7e0ff */
[----:B------:R-:W-:Y:S02]  /*2350*/  LEA.HI.X.SX32 R74, R15, R74, 0x1, P3 ;  /* 0x0000004a0f4a7211 */ /* 0x000fe400018f0eff */
[----:B0-----:R-:W-:-:S04]  /*2360*/  LEA R50, P3, R51, UR12, 0x1 ;  /* 0x0000000c33327c11 */ /* 0x001fc8000f8608ff */
[----:B------:R-:W-:-:S06]  /*2370*/  LEA.HI.X R51, R51, UR13, R74, 0x1, P3 ;  /* 0x0000000d33337c11 */ /* 0x000fcc00098f0c4a */
[----:B------:R-:W5:Y:S03]  /*2380*/  LDG.E.64 R50, desc[UR36][R50.64] ;  /* 0x0000002432327981 */ /* 0x000f66000c1e1b00 */
.L_x_148:
[----:B0-----:R-:W-:Y:S05]  /*2390*/  BSYNC.RECONVERGENT B2 ;  /* 0x0000000000027941 */ /* 0x001fea0003800200 */
.L_x_147:
[----:B------:R-:W-:-:S09]  /*23a0*/  UISETP.NE.AND UP0, UPT, UR19, URZ, UPT ;  /* 0x000000ff1300728c */ /* 0x000fd2000bf05270 */
[----:B------:R-:W-:Y:S05]  /*23b0*/  BRA.U UP0, `(.L_x_146) ;  /* 0x00000001004c7547 */ /* 0x000fea000b800000 */
[----:B------:R-:W-:-:S13]  /*23c0*/  ISETP.NE.AND P3, PT, R19, RZ, PT ;  /* 0x000000ff1300720c */ /* 0x000fda0003f65270 */
[----:B------:R-:W2:Y:S01]  /*23d0*/  @P3 LDG.E.64 R10, desc[UR36][R70.64] ;  /* 0x00000024460a3981 */ /* 0x000ea2000c1e1b00 */
[----:B-----5:R-:W-:Y:S02]  /*23e0*/  HFMA2 R50, R50, 1, 1, R32 ;  /* 0x3c003c0032327831 */ /* 0x020fe40000000020 */
[----:B------:R-:W-:-:S04]  /*23f0*/  HADD2 R51, R51, R33 ;  /* 0x0000002133337230 */ /* 0x000fc80000000000 */
[----:B--2---:R-:W-:Y:S02]  /*2400*/  @P3 HFMA2 R51, R51, R11, -RZ ;  /* 0x0000000b33333231 */ /* 0x004fe400001000ff */
[----:B------:R-:W-:Y:S01]  /*2410*/  @P3 HMUL2 R50, R50, R10 ;  /* 0x0000000a32323232 */ /* 0x000fe20000000000 */
[----:B------:R-:W-:Y:S06]  /*2420*/  @P1 BRA `(.L_x_146) ;  /* 0x0000000000301947 */ /* 0x000fec0003800000 */
[----:B------:R-:W-:Y:S01]  /*2430*/  S2UR UR4, SR_CTAID.Y ;  /* 0x00000000000479c3 */ /* 0x000fe20000002600 */
[----:B------:R-:W-:-:S05]  /*2440*/  IMAD.SHL.U32 R10, R16, 0x4, RZ ;  /* 0x00000004100a7824 */ /* 0x000fca00078e00ff */
[----:B------:R-:W-:Y:S02]  /*2450*/  LOP3.LUT R11, R10, 0x4, RZ, 0xc0, !PT ;  /* 0x000000040a0b7812 */ /* 0x000fe400078ec0ff */
[----:B------:R-:W0:Y:S02]  /*2460*/  S2UR UR5, SR_CTAID.X ;  /* 0x00000000000579c3 */ /* 0x000e240000002500 */
[----:B0-----:R-:W-:-:S06]  /*2470*/  UIMAD UR4, UR4, UR18, UR5 ;  /* 0x00000012040472a4 */ /* 0x001fcc000f8e0205 */
[----:B------:R-:W-:-:S04]  /*2480*/  IMAD R10, R13, UR4, RZ ;  /* 0x000000040d0a7c24 */ /* 0x000fc8000f8e02ff */
[----:B------:R-:W-:-:S05]  /*2490*/  IMAD R11, R10, 0x30, R11 ;  /* 0x000000300a0b7824 */ /* 0x000fca00078e020b */
[----:B------:R-:W-:-:S04]  /*24a0*/  IADD3 R15, P1, PT, R72, R11, RZ ;  /* 0x0000000b480f7210 */ /* 0x000fc80007f3e0ff */
[----:B------:R-:W-:Y:S02]  /*24b0*/  LEA.HI.X.SX32 R74, R11, RZ, 0x1, P1 ;  /* 0x000000ff0b4a7211 */ /* 0x000fe400008f0eff */
[----:B------:R-:W-:-:S04]  /*24c0*/  LEA R10, P1, R15, UR12, 0x1 ;  /* 0x0000000c0f0a7c11 */ /* 0x000fc8000f8208ff */
[----:B------:R-:W-:-:S05]  /*24d0*/  LEA.HI.X R11, R15, UR13, R74, 0x1, P1 ;  /* 0x0000000d0f0b7c11 */ /* 0x000fca00088f0c4a */
[----:B------:R1:W-:Y:S04]  /*24e0*/  STG.E.64 desc[UR36][R10.64], R50 ;  /* 0x000000320a007986 */ /* 0x0003e8000c101b24 */
.L_x_146:
[----:B0-----:R-:W-:Y:S05]  /*24f0*/  BSYNC.RECONVERGENT B1 ;  /* 0x0000000000017941 */ /* 0x001fea0003800200 */
.L_x_145:
[----:B-1----:R-:W-:Y:S01]  /*2500*/  IADD3 R10, PT, PT, R67, -0x1, RZ ;  /* 0xffffffff430a7810 */ /* 0x002fe20007ffe0ff */
[----:B------:R-:W-:Y:S01]  /*2510*/  BSSY.RECONVERGENT B1, `(.L_x_149) ;  /* 0x0000068000017945 */ /* 0x000fe20003800200 */
[----:B------:R-:W-:-:S04]  /*2520*/  IADD3 R11, PT, PT, R18, -0x1, RZ ;  /* 0xffffffff120b7810 */ /* 0x000fc80007ffe0ff */
[----:B------:R-:W-:Y:S01]  /*2530*/  ISETP.GE.AND P1, PT, R10, R11, PT ;  /* 0x0000000b0a00720c */ /* 0x000fe20003f26270 */
[----:B------:R-:W-:-:S12]  /*2540*/  IMAD.IADD R11, R12, 0x1, R13 ;  /* 0x000000010c0b7824 */ /* 0x000fd800078e020d */
[----:B------:R-:W-:Y:S05]  /*2550*/  @P1 BRA `(.L_x_150) ;  /* 0x00000004008c1947 */ /* 0x000fea0003800000 */
[----:B------:R-:W-:Y:S01]  /*2560*/  SHF.L.U32 R11, R11, 0x3, RZ ;  /* 0x000000030b0b7819 */ /* 0x000fe200000006ff */
[----:B------:R-:W-:Y:S01]  /*2570*/  BSSY.RECONVERGENT B2, `(.L_x_151) ;  /* 0x000001a000027945 */ /* 0x000fe20003800200 */
[----:B------:R-:W-:Y:S02]  /*2580*/  LEA R15, R13, R72, 0x4 ;  /* 0x000000480d0f7211 */ /* 0x000fe400078e20ff */
[----:B------:R-:W-:Y:S02]  /*2590*/  CS2R R52, SRZ ;  /* 0x0000000000347805 */ /* 0x000fe4000001ff00 */
[-C--:B------:R-:W-:Y:S02]  /*25a0*/  ISETP.GE.AND P3, PT, R11, R14.reuse, PT ;  /* 0x0000000e0b00720c */ /* 0x080fe40003f66270 */
[----:B------:R-:W-:-:S11]  /*25b0*/  ISETP.GE.AND P4, PT, R15, R14, PT ;  /* 0x0000000e0f00720c */ /* 0x000fd60003f86270 */
[----:B------:R-:W-:Y:S05]  /*25c0*/  @P3 BRA `(.L_x_152) ;  /* 0x0000000000503947 */ /* 0x000fea0003800000 */
[----:B------:R-:W-:Y:S02]  /*25d0*/  SHF.R.S32.HI R52, RZ, 0x1f, R17 ;  /* 0x0000001fff347819 */ /* 0x000fe40000011411 */
[----:B------:R-:W-:-:S05]  /*25e0*/  IADD3 R11, P5, PT, R17, R12, RZ ;  /* 0x0000000c110b7210 */ /* 0x000fca0007fbe0ff */
[----:B------:R-:W-:Y:S01]  /*25f0*/  IMAD.X R52, RZ, RZ, R52, P5 ;  /* 0x000000ffff347224 */ /* 0x000fe200028e0634 */
[----:B------:R-:W-:-:S04]  /*2600*/  LEA R10, P5, R11, UR10, 0x2 ;  /* 0x0000000a0b0a7c11 */ /* 0x000fc8000f8a10ff */
[----:B------:R-:W-:-:S05]  /*2610*/  LEA.HI.X R11, R11, UR11, R52, 0x2, P5 ;  /* 0x0000000b0b0b7c11 */ /* 0x000fca000a8f1434 */
[----:B------:R-:W2:Y:S01]  /*2620*/  LDG.E R10, desc[UR36][R10.64] ;  /* 0x000000240a0a7981 */ /* 0x000ea2000c1e1900 */
[----:B------:R-:W-:Y:S01]  /*2630*/  IMAD R53, R13, UR18, RZ ;  /* 0x000000120d357c24 */ /* 0x000fe2000f8e02ff */
[----:B------:R-:W-:Y:S02]  /*2640*/  IADD3 R55, PT, PT, R12, R13, RZ ;  /* 0x0000000d0c377210 */ /* 0x000fe40007ffe0ff */
[----:B------:R-:W-:-:S04]  /*2650*/  SHF.L.U32 R54, R16, 0x2, RZ ;  /* 0x0000000210367819 */ /* 0x000fc800000006ff */
[----:B------:R-:W-:Y:S01]  /*2660*/  LOP3.LUT R54, R54, 0x4, RZ, 0xc0, !PT ;  /* 0x0000000436367812 */ /* 0x000fe200078ec0ff */
[----:B--2---:R-:W-:-:S04]  /*2670*/  IMAD R52, R53, R10, RZ ;  /* 0x0000000a35347224 */ /* 0x004fc800078e02ff */
[----:B------:R-:W-:Y:S02]  /*2680*/  IMAD R52, R52, 0x6, R55 ;  /* 0x0000000634347824 */ /* 0x000fe400078e0237 */
[----:B------:R-:W-:Y:S02]  /*2690*/  IMAD R55, R0, R13, R54 ;  /* 0x0000000d00377224 */ /* 0x000fe400078e0236 */
[----:B------:R-:W-:-:S05]  /*26a0*/  IMAD.SHL.U32 R52, R52, 0x8, RZ ;  /* 0x0000000834347824 */ /* 0x000fca00078e00ff */
[----:B------:R-:W-:Y:S02]  /*26b0*/  SHF.R.S32.HI R53, RZ, 0x1f, R52 ;  /* 0x0000001fff357819 */ /* 0x000fe40000011434 */
[----:B------:R-:W-:-:S04]  /*26c0*/  IADD3 R54, P5, PT, R55, R52, RZ ;  /* 0x0000003437367210 */ /* 0x000fc80007fbe0ff */
[----:B------:R-:W-:Y:S02]  /*26d0*/  LEA.HI.X.SX32 R53, R55, R53, 0x1, P5 ;  /* 0x0000003537357211 */ /* 0x000fe400028f0eff */
[----:B------:R-:W-:-:S04]  /*26e0*/  LEA R52, P5, R54, UR12, 0x1 ;  /* 0x0000000c36347c11 */ /* 0x000fc8000f8a08ff */
[----:B------:R-:W-:-:S06]  /*26f0*/  LEA.HI.X R53, R54, UR13, R53, 0x1, P5 ;  /* 0x0000000d36357c11 */ /* 0x000fcc000a8f0c35 */
[----:B------:R-:W5:Y:S03]  /*2700*/  LDG.E.64 R52, desc[UR36][R52.64] ;  /* 0x0000002434347981 */ /* 0x000f66000c1e1b00 */
.L_x_152:
[----:B------:R-:W-:Y:S05]  /*2710*/  BSYNC.RECONVERGENT B2 ;  /* 0x0000000000027941 */ /* 0x000fea0003800200 */
.L_x_151:
[----:B------:R-:W-:Y:S01]  /*2720*/  UISETP.NE.AND UP0, UPT, UR19, URZ, UPT ;  /* 0x000000ff1300728c */ /* 0x000fe2000bf05270 */
[----:B------:R-:W-:-:S08]  /*2730*/  CS2R R54, SRZ ;  /* 0x0000000000367805 */ /* 0x000fd0000001ff00 */
[----:B------:R-:W-:Y:S05]  /*2740*/  BRA.U UP0, `(.L_x_153) ;  /* 0x0000000100607547 */ /* 0x000fea000b800000 */
[----:B------:R-:W-:-:S13]  /*2750*/  ISETP.NE.AND P5, PT, R19, RZ, PT ;  /* 0x000000ff1300720c */ /* 0x000fda0003fa5270 */
[----:B------:R-:W2:Y:S01]  /*2760*/  @P5 LDG.E.64 R10, desc[UR36][R70.64+0x10] ;  /* 0x00001024460a5981 */ /* 0x000ea2000c1e1b00 */
[----:B-----5:R-:W-:Y:S02]  /*2770*/  HFMA2 R53, R53, 1, 1, R31 ;  /* 0x3c003c0035357831 */ /* 0x020fe4000000001f */
[----:B------:R-:W-:Y:S01]  /*2780*/  HADD2 R52, R52, R30 ;  /* 0x0000001e34347230 */ /* 0x000fe20000000000 */
[----:B------:R-:W-:Y:S01]  /*2790*/  BSSY.RECONVERGENT B2, `(.L_x_153) ;  /* 0x0000013000027945 */ /* 0x000fe20003800200 */
[----:B--2---:R-:W-:Y:S02]  /*27a0*/  @P5 HFMA2 R53, R53, R11, -RZ ;  /* 0x0000000b35355231 */ /* 0x004fe400001000ff */
[----:B------:R-:W-:Y:S01]  /*27b0*/  @P5 HMUL2 R52, R52, R10 ;  /* 0x0000000a34345232 */ /* 0x000fe20000000000 */
[----:B------:R-:W-:Y:S06]  /*27c0*/  @P3 BRA `(.L_x_154) ;  /* 0x00000000003c3947 */ /* 0x000fec0003800000 */
[----:B------:R-:W-:Y:S01]  /*27d0*/  S2UR UR4, SR_CTAID.Y ;  /* 0x00000000000479c3 */ /* 0x000fe20000002600 */
[----:B------:R-:W-:-:S04]  /*27e0*/  SHF.L.U32 R10, R16, 0x2, RZ ;  /* 0x00000002100a7819 */ /* 0x000fc800000006ff */
[----:B------:R-:W-:-:S03]  /*27f0*/  LOP3.LUT R11, R10, 0x4, RZ, 0xc0, !PT ;  /* 0x000000040a0b7812 */ /* 0x000fc600078ec0ff */
[----:B------:R-:W0:Y:S02]  /*2800*/  S2UR UR5, SR_CTAID.X ;  /* 0x00000000000579c3 */ /* 0x000e240000002500 */
[----:B0-----:R-:W-:-:S06]  /*2810*/  UIMAD UR4, UR4, UR18, UR5 ;  /* 0x00000012040472a4 */ /* 0x001fcc000f8e0205 */
[----:B------:R-:W-:-:S04]  /*2820*/  IMAD R10, R13, UR4, RZ ;  /* 0x000000040d0a7c24 */ /* 0x000fc8000f8e02ff */
[----:B------:R-:W-:Y:S01]  /*2830*/  IMAD R69, R10, 0x30, R11 ;  /* 0x000000300a457824 */ /* 0x000fe200078e020b */
[----:B------:R-:W-:-:S05]  /*2840*/  IADD3 R10, PT, PT, R12, R13, RZ ;  /* 0x0000000d0c0a7210 */ /* 0x000fca0007ffe0ff */
[----:B------:R-:W-:-:S05]  /*2850*/  IMAD.SHL.U32 R74, R10, 0x8, RZ ;  /* 0x000000080a4a7824 */ /* 0x000fca00078e00ff */
[----:B------:R-:W-:Y:S02]  /*2860*/  SHF.R.S32.HI R10, RZ, 0x1f, R74 ;  /* 0x0000001fff0a7819 */ /* 0x000fe4000001144a */
[----:B------:R-:W-:-:S04]  /*2870*/  IADD3 R11, P3, PT, R69, R74, RZ ;  /* 0x0000004a450b7210 */ /* 0x000fc80007f7e0ff */
[----:B------:R-:W-:Y:S02]  /*2880*/  LEA.HI.X.SX32 R74, R69, R10, 0x1, P3 ;  /* 0x0000000a454a7211 */ /* 0x000fe400018f0eff */
[----:B------:R-:W-:-:S04]  /*2890*/  LEA R10, P3, R11, UR12, 0x1 ;  /* 0x0000000c0b0a7c11 */ /* 0x000fc8000f8608ff */
[----:B------:R-:W-:-:S05]  /*28a0*/  LEA.HI.X R11, R11, UR13, R74, 0x1, P3 ;  /* 0x0000000d0b0b7c11 */ /* 0x000fca00098f0c4a */
[----:B------:R0:W-:Y:S04]  /*28b0*/  STG.E.64 desc[UR36][R10.64], R52 ;  /* 0x000000340a007986 */ /* 0x0001e8000c101b24 */
.L_x_154:
[----:B------:R-:W-:Y:S05]  /*28c0*/  BSYNC.RECONVERGENT B2 ;  /* 0x0000000000027941 */ /* 0x000fea0003800200 */
.L_x_153:
[----:B------:R-:W-:Y:S04]  /*28d0*/  BSSY.RECONVERGENT B2, `(.L_x_155) ;  /* 0x0000014000027945 */ /* 0x000fe80003800200 */
[----:B------:R-:W-:Y:S05]  /*28e0*/  @P4 BRA `(.L_x_156) ;  /* 0x0000000000484947 */ /* 0x000fea0003800000 */
[----:B------:R-:W-:Y:S02]  /*28f0*/  SHF.R.S32.HI R54, RZ, 0x1f, R17 ;  /* 0x0000001fff367819 */ /* 0x000fe40000011411 */
[----:B0-----:R-:W-:-:S04]  /*2900*/  IADD3 R11, P3, PT, R17, R12, RZ ;  /* 0x0000000c110b7210 */ /* 0x001fc80007f7e0ff */
[----:B------:R-:W-:Y:S02]  /*2910*/  IADD3.X R54, PT, PT, RZ, R54, RZ, P3, !PT ;  /* 0x00000036ff367210 */ /* 0x000fe40001ffe4ff */
[----:B------:R-:W-:-:S04]  /*2920*/  LEA R10, P3, R11, UR10, 0x2 ;  /* 0x0000000a0b0a7c11 */ /* 0x000fc8000f8610ff */
[----:B------:R-:W-:-:S05]  /*2930*/  LEA.HI.X R11, R11, UR11, R54, 0x2, P3 ;  /* 0x0000000b0b0b7c11 */ /* 0x000fca00098f1436 */
[----:B------:R-:W2:Y:S01]  /*2940*/  LDG.E R10, desc[UR36][R10.64] ;  /* 0x000000240a0a7981 */ /* 0x000ea2000c1e1900 */
[----:B------:R-:W-:Y:S01]  /*2950*/  SHF.L.U32 R69, R16, 0x2, RZ ;  /* 0x0000000210457819 */ /* 0x000fe200000006ff */
[----:B------:R-:W-:-:S03]  /*2960*/  IMAD R55, R13, UR18, RZ ;  /* 0x000000120d377c24 */ /* 0x000fc6000f8e02ff */
[----:B------:R-:W-:-:S05]  /*2970*/  LOP3.LUT R69, R69, 0x4, RZ, 0xc0, !PT ;  /* 0x0000000445457812 */ /* 0x000fca00078ec0ff */
[----:B------:R-:W-:Y:S02]  /*2980*/  IMAD R74, R0, R13, R69 ;  /* 0x0000000d004a7224 */ /* 0x000fe400078e0245 */
[----:B--2---:R-:W-:-:S04]  /*2990*/  IMAD R54, R55, R10, RZ ;  /* 0x0000000a37367224 */ /* 0x004fc800078e02ff */
[----:B------:R-:W-:-:S05]  /*29a0*/  IMAD R54, R54, 0x30, R15 ;  /* 0x0000003036367824 */ /* 0x000fca00078e020f */
[----:B------:R-:W-:Y:S02]  /*29b0*/  SHF.R.S32.HI R55, RZ, 0x1f, R54 ;  /* 0x0000001fff377819 */ /* 0x000fe40000011436 */
[----:B------:R-:W-:-:S04]  /*29c0*/  IADD3 R69, P3, PT, R74, R54, RZ ;  /* 0x000000364a457210 */ /* 0x000fc80007f7e0ff */
[----:B------:R-:W-:Y:S02]  /*29d0*/  LEA.HI.X.SX32 R74, R74, R55, 0x1, P3 ;  /* 0x000000374a4a7211 */ /* 0x000fe400018f0eff */
[----:B------:R-:W-:-:S04]  /*29e0*/  LEA R54, P3, R69, UR12, 0x1 ;  /* 0x0000000c45367c11 */ /* 0x000fc8000f8608ff */
[----:B------:R-:W-:-:S06]  /*29f0*/  LEA.HI.X R55, R69, UR13, R74, 0x1, P3 ;  /* 0x0000000d45377c11 */ /* 0x000fcc00098f0c4a */
[----:B------:R-:W5:Y:S03]  /*2a00*/  LDG.E.64 R54, desc[UR36][R54.64] ;  /* 0x0000002436367981 */ /* 0x000f66000c1e1b00 */
.L_x_156:
[----:B------:R-:W-:Y:S05]  /*2a10*/  BSYNC.RECONVERGENT B2 ;  /* 0x0000000000027941 */ /* 0x000fea0003800200 */
.L_x_155:
[----:B------:R-:W-:-:S09]  /*2a20*/  UISETP.NE.AND UP0, UPT, UR19, URZ, UPT ;  /* 0x000000ff1300728c */ /* 0x000fd2000bf05270 */
[----:B------:R-:W-:Y:S05]  /*2a30*/  BRA.U UP0, `(.L_x_150) ;  /* 0x0000000100547547 */ /* 0x000fea000b800000 */
[----:B------:R-:W-:-:S13]  /*2a40*/  ISETP.NE.AND P4, PT, R19, RZ, PT ;  /* 0x000000ff1300720c */ /* 0x000fda0003f85270 */
[----:B0-----:R-:W2:Y:S01]  /*2a50*/  @P4 LDG.E.64 R10, desc[UR36][R70.64+0x20] ;  /* 0x00002024460a4981 */ /* 0x001ea2000c1e1b00 */
[----:B------:R-:W-:Y:S01]  /*2a60*/  ISETP.GE.AND P3, PT, R15, R14, PT ;  /* 0x0000000e0f00720c */ /* 0x000fe20003f66270 */
[----:B-----5:R-:W-:Y:S02]  /*2a70*/  HFMA2 R55, R55, 1, 1, R29 ;  /* 0x3c003c0037377831 */ /* 0x020fe4000000001d */
[----:B------:R-:W-:Y:S02]  /*2a80*/  HADD2 R54, R54, R28 ;  /* 0x0000001c36367230 */ /* 0x000fe40000000000 */
[----:B--2---:R-:W-:Y:S02]  /*2a90*/  @P4 HFMA2 R55, R55, R11, -RZ ;  /* 0x0000000b37374231 */ /* 0x004fe400001000ff */
[----:B------:R-:W-:-:S06]  /*2aa0*/  @P4 HMUL2 R54, R54, R10 ;  /* 0x0000000a36364232 */ /* 0x000fcc0000000000 */
[----:B------:R-:W-:Y:S05]  /*2ab0*/  @P3 BRA `(.L_x_150) ;  /* 0x0000000000343947 */ /* 0x000fea0003800000 */
[----:B------:R-:W-:Y:S01]  /*2ac0*/  S2UR UR4, SR_CTAID.Y ;  /* 0x00000000000479c3 */ /* 0x000fe20000002600 */
[----:B------:R-:W-:-:S05]  /*2ad0*/  IMAD.SHL.U32 R10, R16, 0x4, RZ ;  /* 0x00000004100a7824 */ /* 0x000fca00078e00ff */
[----:B------:R-:W-:Y:S02]  /*2ae0*/  LOP3.LUT R11, R10, 0x4, RZ, 0xc0, !PT ;  /* 0x000000040a0b7812 */ /* 0x000fe400078ec0ff */
[----:B------:R-:W0:Y:S02]  /*2af0*/  S2UR UR5, SR_CTAID.X ;  /* 0x00000000000579c3 */ /* 0x000e240000002500 */
[----:B0-----:R-:W-:-:S06]  /*2b00*/  UIMAD UR4, UR4, UR18, UR5 ;  /* 0x00000012040472a4 */ /* 0x001fcc000f8e0205 */
[----:B------:R-:W-:-:S04]  /*2b10*/  IMAD R10, R13, UR4, RZ ;  /* 0x000000040d0a7c24 */ /* 0x000fc8000f8e02ff */
[----:B------:R-:W-:Y:S01]  /*2b20*/  IMAD R11, R10, 0x30, R11 ;  /* 0x000000300a0b7824 */ /* 0x000fe200078e020b */
[----:B------:R-:W-:-:S04]  /*2b30*/  SHF.R.S32.HI R10, RZ, 0x1f, R15 ;  /* 0x0000001fff0a7819 */ /* 0x000fc8000001140f */
[----:B------:R-:W-:-:S04]  /*2b40*/  IADD3 R15, P3, PT, R11, R15, RZ ;  /* 0x0000000f0b0f7210 */ /* 0x000fc80007f7e0ff */
[----:B------:R-:W-:Y:S02]  /*2b50*/  LEA.HI.X.SX32 R74, R11, R10, 0x1, P3 ;  /* 0x0000000a0b4a7211 */ /* 0x000fe400018f0eff */
[----:B------:R-:W-:-:S04]  /*2b60*/  LEA R10, P3, R15, UR12, 0x1 ;  /* 0x0000000c0f0a7c11 */ /* 0x000fc8000f8608ff */
[----:B------:R-:W-:-:S05]  /*2b70*/  LEA.HI.X R11, R15, UR13, R74, 0x1, P3 ;  /* 0x0000000d0f0b7c11 */ /* 0x000fca00098f0c4a */
[----:B------:R1:W-:Y:S04]  /*2b80*/  STG.E.64 desc[UR36][R10.64], R54 ;  /* 0x000000360a007986 */ /* 0x0003e8000c101b24 */
.L_x_150:
[----:B------:R-:W-:Y:S05]  /*2b90*/  BSYNC.RECONVERGENT B1 ;  /* 0x0000000000017941 */ /* 0x000fea0003800200 */
.L_x_149:
[----:B------:R-:W-:Y:S04]  /*2ba0*/  BSSY.RECONVERGENT B1, `(.L_x_157) ;  /* 0x0000033000017945 */ /* 0x000fe80003800200 */
[----:B------:R-:W-:Y:S05]  /*2bb0*/  @P1 BRA `(.L_x_158) ;  /* 0x0000000000c41947 */ /* 0x000fea0003800000 */
[----:B01----:R-:W-:Y:S01]  /*2bc0*/  IADD3 R10, PT, PT, R12, R13, RZ ;  /* 0x0000000d0c0a7210 */ /* 0x003fe20007ffe0ff */
[----:B------:R-:W-:Y:S01]  /*2bd0*/  BSSY.RECONVERGENT B2, `(.L_x_159) ;  /* 0x0000018000027945 */ /* 0x000fe20003800200 */
[----:B------:R-:W-:Y:S02]  /*2be0*/  CS2R R56, SRZ ;  /* 0x0000000000387805 */ /* 0x000fe4000001ff00 */
[----:B------:R-:W-:-:S05]  /*2bf0*/  LEA R15, R13, R10, 0x1 ;  /* 0x0000000a0d0f7211 */ /* 0x000fca00078e08ff */
[----:B------:R-:W-:-:S05]  /*2c00*/  IMAD.SHL.U32 R15, R15, 0x8, RZ ;  /* 0x000000080f0f7824 */ /* 0x000fca00078e00ff */
[----:B------:R-:W-:-:S13]  /*2c10*/  ISETP.GE.AND P3, PT, R15, R14, PT ;  /* 0x0000000e0f00720c */ /* 0x000fda0003f66270 */
        /* <DEDUP_REMOVED lines=19> */
.L_x_160:
[----:B------:R-:W-:Y:S05]  /*2d50*/  BSYNC.RECONVERGENT B2 ;  /* 0x0000000000027941 */ /* 0x000fea0003800200 */
.L_x_159:
[----:B------:R-:W-:-:S09]  /*2d60*/  UISETP.NE.AND UP0, UPT, UR19, URZ, UPT ;  /* 0x000000ff1300728c */ /* 0x000fd2000bf05270 */
[----:B------:R-:W-:Y:S05]  /*2d70*/  BRA.U UP0, `(.L_x_158) ;  /* 0x0000000100547547 */ /* 0x000fea000b800000 */
[----:B------:R-:W-:-:S13]  /*2d80*/  ISETP.NE.AND P4, PT, R19, RZ, PT ;  /* 0x000000ff1300720c */ /* 0x000fda0003f85270 */
[----:B------:R-:W2:Y:S01]  /*2d90*/  @P4 LDG.E.64 R10, desc[UR36][R70.64+0x30] ;  /* 0x00003024460a4981 */ /* 0x000ea2000c1e1b00 */
        /* <DEDUP_REMOVED lines=19> */
.L_x_158:
[----:B------:R-:W-:Y:S05]  /*2ed0*/  BSYNC.RECONVERGENT B1 ;  /* 0x0000000000017941 */ /* 0x000fea0003800200 */
.L_x_157:
[----:B------:R-:W-:Y:S01]  /*2ee0*/  BSSY.RECONVERGENT B1, `(.L_x_161) ;  /* 0x0000030000017945 */ /* 0x000fe20003800200 */
[----:B------:R-:W-:-:S03]  /*2ef0*/  LEA R15, R13, R72, 0x5 ;  /* 0x000000480d0f7211 */ /* 0x000fc600078e28ff */
[----:B------:R-:W-:Y:S05]  /*2f00*/  @P1 BRA `(.L_x_162) ;  /* 0x0000000000b41947 */ /* 0x000fea0003800000 */
[----:B------:R-:W-:Y:S01]  /*2f10*/  ISETP.GE.AND P3, PT, R15, R14, PT ;  /* 0x0000000e0f00720c */ /* 0x000fe20003f66270 */
[----:B------:R-:W-:Y:S01]  /*2f20*/  BSSY.RECONVERGENT B2, `(.L_x_163) ;  /* 0x0000015000027945 */ /* 0x000fe20003800200 */
[----:B------:R-:W-:-:S11]  /*2f30*/  CS2R R58, SRZ ;  /* 0x00000000003a7805 */ /* 0x000fd6000001ff00 */
[----:B------:R-:W-:Y:S05]  /*2f40*/  @P3 BRA `(.L_x_164) ;  /* 0x0000000000483947 */ /* 0x000fea0003800000 */
[----:B------:R-:W-:Y:S02]  /*2f50*/  SHF.R.S32.HI R58, RZ, 0x1f, R17 ;  /* 0x0000001fff3a7819 */ /* 0x000fe40000011411 */
[----:B012---:R-:W-:-:S04]  /*2f60*/  IADD3 R11, P4, PT, R17, R12, RZ ;  /* 0x0000000c110b7210 */ /* 0x007fc80007f9e0ff */
[----:B------:R-:W-:Y:S02]  /*2f70*/  IADD3.X R58, PT, PT, RZ, R58, RZ, P4, !PT ;  /* 0x0000003aff3a7210 */ /* 0x000fe400027fe4ff */
[----:B------:R-:W-:-:S04]  /*2f80*/  LEA R10, P4, R11, UR10, 0x2 ;  /* 0x0000000a0b0a7c11 */ /* 0x000fc8000f8810ff */
[----:B------:R-:W-:-:S05]  /*2f90*/  LEA.HI.X R11, R11, UR11, R58, 0x2, P4 ;  /* 0x0000000b0b0b7c11 */ /* 0x000fca000a0f143a */
[----:B------:R-:W2:Y:S01]  /*2fa0*/  LDG.E R10, desc[UR36][R10.64] ;  /* 0x000000240a0a7981 */ /* 0x000ea2000c1e1900 */
[----:B------:R-:W-:Y:S02]  /*2fb0*/  IMAD.SHL.U32 R58, R16, 0x4, RZ ;  /* 0x00000004103a7824 */ /* 0x000fe400078e00ff */
        /* <DEDUP_REMOVED lines=11> */
.L_x_164:
[----:B------:R-:W-:Y:S05]  /*3070*/  BSYNC.RECONVERGENT B2 ;  /* 0x0000000000027941 */ /* 0x000fea0003800200 */
.L_x_163:
[----:B------:R-:W-:-:S09]  /*3080*/  UISETP.NE.AND UP0, UPT, UR19, URZ, UPT ;  /* 0x000000ff1300728c */ /* 0x000fd2000bf05270 */
[----:B------:R-:W-:Y:S05]  /*3090*/  BRA.U UP0, `(.L_x_162) ;  /* 0x0000000100507547 */ /* 0x000fea000b800000 */
[----:B------:R-:W-:-:S13]  /*30a0*/  ISETP.NE.AND P4, PT, R19, RZ, PT ;  /* 0x000000ff1300720c */ /* 0x000fda0003f85270 */
[----:B012---:R-:W2:Y:S01]  /*30b0*/  @P4 LDG.E.64 R10, desc[UR36][R70.64+0x40] ;  /* 0x00004024460a4981 */ /* 0x007ea2000c1e1b00 */
[----:B-----5:R-:W-:Y:S02]  /*30c0*/  HFMA2 R59, R59, 1, 1, R25 ;  /* 0x3c003c003b3b7831 */ /* 0x020fe40000000019 */
[----:B------:R-:W-:Y:S02]  /*30d0*/  HADD2 R58, R58, R24 ;  /* 0x000000183a3a7230 */ /* 0x000fe40000000000 */
        /* <DEDUP_REMOVED lines=16> */
.L_x_162:
[----:B------:R-:W-:Y:S05]  /*31e0*/  BSYNC.RECONVERGENT B1 ;  /* 0x0000000000017941 */ /* 0x000fea0003800200 */
.L_x_161:
[----:B------:R-:W-:Y:S01]  /*31f0*/  IADD3 R72, PT, PT, R12, R13, RZ ;  /* 0x0000000d0c487210 */ /* 0x000fe20007ffe0ff */
[----:B------:R-:W-:Y:S04]  /*3200*/  BSSY.RECONVERGENT B1, `(.L_x_165) ;  /* 0x0000032000017945 */ /* 0x000fe80003800200 */
[----:B------:R-:W-:Y:S01]  /*3210*/  IMAD R72, R13, 0x4, R72 ;  /* 0x000000040d487824 */ /* 0x000fe200078e0248 */
[----:B------:R-:W-:Y:S06]  /*3220*/  @P1 BRA `(.L_x_166) ;  /* 0x0000000000bc1947 */ /* 0x000fec0003800000 */
[----:B------:R-:W-:Y:S01]  /*3230*/  SHF.L.U32 R15, R72, 0x3, RZ ;  /* 0x00000003480f7819 */ /* 0x000fe200000006ff */
[----:B------:R-:W-:Y:S01]  /*3240*/  BSSY.RECONVERGENT B2, `(.L_x_167) ;  /* 0x0000017000027945 */ /* 0x000fe20003800200 */
[----:B------:R-:W-:Y:S02]  /*3250*/  CS2R R60, SRZ ;  /* 0x00000000003c7805 */ /* 0x000fe4000001ff00 */
[----:B------:R-:W-:-:S13]  /*3260*/  ISETP.GE.AND P3, PT, R15, R14, PT ;  /* 0x0000000e0f00720c */ /* 0x000fda0003f66270 */
[----:B------:R-:W-:Y:S05]  /*3270*/  @P3 BRA `(.L_x_168) ;  /* 0x00000000004c3947 */ /* 0x000fea0003800000 */
[----:B------:R-:W-:Y:S02]  /*3280*/  SHF.R.S32.HI R60, RZ, 0x1f, R17 ;  /* 0x0000001fff3c7819 */ /* 0x000fe40000011411 */
[----:B0123--:R-:W-:-:S04]  /*3290*/  IADD3 R11, P4, PT, R17, R12, RZ ;  /* 0x0000000c110b7210 */ /* 0x00ffc80007f9e0ff */
[----:B------:R-:W-:Y:S02]  /*32a0*/  IADD3.X R60, PT, PT, RZ, R60, RZ, P4, !PT ;  /* 0x0000003cff3c7210 */ /* 0x000fe400027fe4ff */
[----:B------:R-:W-:-:S04]  /*32b0*/  LEA R10, P4, R11, UR10, 0x2 ;  /* 0x0000000a0b0a7c11 */ /* 0x000fc8000f8810ff */
[----:B------:R-:W-:-:S05]  /*32c0*/  LEA.HI.X R11, R11, UR11, R60, 0x2, P4 ;  /* 0x0000000b0b0b7c11 */ /* 0x000fca000a0f143c */
[----:B------:R-:W2:Y:S01]  /*32d0*/  LDG.E R10, desc[UR36][R10.64] ;  /* 0x000000240a0a7981 */ /* 0x000ea2000c1e1900 */
[----:B------:R-:W-:Y:S02]  /*32e0*/  IMAD R61, R13, UR18, RZ ;  /* 0x000000120d3d7c24 */ /* 0x000fe4000f8e02ff */
[----:B------:R-:W-:-:S05]  /*32f0*/  IMAD.SHL.U32 R60, R16, 0x4, RZ ;  /* 0x00000004103c7824 */ /* 0x000fca00078e00ff */
[----:B------:R-:W-:-:S05]  /*3300*/  LOP3.LUT R69, R60, 0x4, RZ, 0xc0, !PT ;  /* 0x000000043c457812 */ /* 0x000fca00078ec0ff */
[----:B------:R-:W-:Y:S02]  /*3310*/  IMAD R74, R0, R13, R69 ;  /* 0x0000000d004a7224 */ /* 0x000fe400078e0245 */
        /* <DEDUP_REMOVED lines=8> */
[----:B------:R-:W5:Y:S03]  /*33a0*/  LDG.E.64 R60, desc[UR36][R60.64] ;  /* 0x000000243c3c7981 */ /* 0x000f66000c1e1b00 */
.L_x_168:
[----:B------:R-:W-:Y:S05]  /*33b0*/  BSYNC.RECONVERGENT B2 ;  /* 0x0000000000027941 */ /* 0x000fea0003800200 */
.L_x_167:
[----:B------:R-:W-:-:S09]  /*33c0*/  UISETP.NE.AND UP0, UPT, UR19, URZ, UPT ;  /* 0x000000ff1300728c */ /* 0x000fd2000bf05270 */
[----:B------:R-:W-:Y:S05]  /*33d0*/  BRA.U UP0, `(.L_x_166) ;  /* 0x0000000100507547 */ /* 0x000fea000b800000 */
[----:B------:R-:W-:-:S13]  /*33e0*/  ISETP.NE.AND P4, PT, R19, RZ, PT ;  /* 0x000000ff1300720c */ /* 0x000fda0003f85270 */
[----:B0123--:R-:W2:Y:S01]  /*33f0*/  @P4 LDG.E.64 R10, desc[UR36][R70.64+0x50] ;  /* 0x00005024460a4981 */ /* 0x00fea2000c1e1b00 */
        /* <DEDUP_REMOVED lines=18> */
.L_x_166:
[----:B------:R-:W-:Y:S05]  /*3520*/  BSYNC.RECONVERGENT B1 ;  /* 0x0000000000017941 */ /* 0x000fea0003800200 */
.L_x_165:
[----:B------:R-:W-:Y:S01]  /*3530*/  BSSY.RECONVERGENT B1, `(.L_x_169) ;  /* 0x0000032000017945 */ /* 0x000fe20003800200 */
[----:B------:R-:W-:-:S03]  /*3540*/  IMAD.IADD R72, R72, 0x1, R13 ;  /* 0x0000000148487824 */ /* 0x000fc600078e020d */
[----:B------:R-:W-:Y:S05]  /*3550*/  @P1 BRA `(.L_x_170) ;  /* 0x0000000000bc1947 */ /* 0x000fea0003800000 */
[----:B------:R-:W-:Y:S01]  /*3560*/  SHF.L.U32 R15, R72, 0x3, RZ ;  /* 0x00000003480f7819 */ /* 0x000fe200000006ff */
[----:B------:R-:W-:Y:S01]  /*3570*/  BSSY.RECONVERGENT B2, `(.L_x_171) ;  /* 0x0000017000027945 */ /* 0x000fe20003800200 */
[----:B------:R-:W-:Y:S02]  /*3580*/  CS2R R62, SRZ ;  /* 0x00000000003e7805 */ /* 0x000fe4000001ff00 */
[----:B------:R-:W-:-:S13]  /*3590*/  ISETP.GE.AND P3, PT, R15, R14, PT ;  /* 0x0000000e0f00720c */ /* 0x000fda0003f66270 */
[----:B------:R-:W-:Y:S05]  /*35a0*/  @P3 BRA `(.L_x_172) ;  /* 0x00000000004c3947 */ /* 0x000fea0003800000 */
[----:B------:R-:W-:Y:S02]  /*35b0*/  SHF.R.S32.HI R62, RZ, 0x1f, R17 ;  /* 0x0000001fff3e7819 */ /* 0x000fe40000011411 */
[----:B01234-:R-:W-:-:S04]  /*35c0*/  IADD3 R11, P4, PT, R17, R12, RZ ;  /* 0x0000000c110b7210 */ /* 0x01ffc80007f9e0ff */
        /* <DEDUP_REMOVED lines=17> */
.L_x_172:
[----:B------:R-:W-:Y:S05]  /*36e0*/  BSYNC.RECONVERGENT B2 ;  /* 0x0000000000027941 */ /* 0x000fea0003800200 */
.L_x_171:
[----:B------:R-:W-:-:S09]  /*36f0*/  UISETP.NE.AND UP0, UPT, UR19, URZ, UPT ;  /* 0x000000ff1300728c */ /* 0x000fd2000bf05270 */
[----:B------:R-:W-:Y:S05]  /*3700*/  BRA.U UP0, `(.L_x_170) ;  /* 0x0000000100507547 */ /* 0x000fea000b800000 */
[----:B------:R-:W-:-:S13]  /*3710*/  ISETP.NE.AND P4, PT, R19, RZ, PT ;  /* 0x000000ff1300720c */ /* 0x000fda0003f85270 */
[----:B01234-:R-:W2:Y:S01]  /*3720*/  @P4 LDG.E.64 R10, desc[UR36][R70.64+0x60] ;  /* 0x00006024460a4981 */ /* 0x01fea2000c1e1b00 */
        /* <DEDUP_REMOVED lines=18> */
.L_x_170:
[----:B------:R-:W-:Y:S05]  /*3850*/  BSYNC.RECONVERGENT B1 ;  /* 0x0000000000017941 */ /* 0x000fea0003800200 */
.L_x_169:
[----:B------:R-:W-:Y:S04]  /*3860*/  BSSY.RECONVERGENT B1, `(.L_x_173) ;  /* 0x0000032000017945 */ /* 0x000fe80003800200 */
[----:B------:R-:W-:Y:S05]  /*3870*/  @P1 BRA `(.L_x_174) ;  /* 0x0000000000c01947 */ /* 0x000fea0003800000 */
[----:B------:R-:W-:Y:S01]  /*3880*/  IMAD.IADD R69, R72, 0x1, R13 ;  /* 0x0000000148457824 */ /* 0x000fe200078e020d */
[----:B------:R-:W-:Y:S01]  /*3890*/  BSSY.RECONVERGENT B2, `(.L_x_175) ;  /* 0x0000017000027945 */ /* 0x000fe20003800200 */
[----:B------:R-:W-:-:S03]  /*38a0*/  CS2R R64, SRZ ;  /* 0x0000000000407805 */ /* 0x000fc6000001ff00 */
[----:B------:R-:W-:-:S04]  /*38b0*/  SHF.L.U32 R69, R69, 0x3, RZ ;  /* 0x0000000345457819 */ /* 0x000fc800000006ff */
[----:B------:R-:W-:-:S13]  /*38c0*/  ISETP.GE.AND P3, PT, R69, R14, PT ;  /* 0x0000000e4500720c */ /* 0x000fda0003f66270 */
[----:B------:R-:W-:Y:S05]  /*38d0*/  @P3 BRA `(.L_x_176) ;  /* 0x0000000000483947 */ /* 0x000fea0003800000 */
[----:B------:R-:W-:Y:S02]  /*38e0*/  IADD3 R12, P4, PT, R17, R12, RZ ;  /* 0x0000000c110c7210 */ /* 0x000fe40007f9e0ff */
[----:B01234-:R-:W-:-:S04]  /*38f0*/  SHF.R.S32.HI R11, RZ, 0x1f, R17 ;  /* 0x0000001fff0b7819 */ /* 0x01ffc80000011411 */
[----:B------:R-:W-:Y:S02]  /*3900*/  IADD3.X R11, PT, PT, RZ, R11, RZ, P4, !PT ;  /* 0x0000000bff0b7210 */ /* 0x000fe400027fe4ff */
[----:B------:R-:W-:-:S04]  /*3910*/  LEA R10, P4, R12, UR10, 0x2 ;  /* 0x0000000a0c0a7c11 */ /* 0x000fc8000f8810ff */
[----:B------:R-:W-:-:S05]  /*3920*/  LEA.HI.X R11, R12, UR11, R11, 0x2, P4 ;  /* 0x0000000b0c0b7c11 */ /* 0x000fca000a0f140b */
[----:B------:R-:W2:Y:S01]  /*3930*/  LDG.E R10, desc[UR36][R10.64] ;  /* 0x000000240a0a7981 */ /* 0x000ea2000c1e1900 */
[----:B------:R-:W-:Y:S02]  /*3940*/  IMAD.SHL.U32 R12, R16, 0x4, RZ ;  /* 0x00000004100c7824 */ /* 0x000fe400078e00ff */
[----:B------:R-:W-:-:S03]  /*3950*/  IMAD R15, R13, UR18, RZ ;  /* 0x000000120d0f7c24 */ /* 0x000fc6000f8e02ff */
[----:B------:R-:W-:Y:S01]  /*3960*/  LOP3.LUT R14, R12, 0x4, RZ, 0xc0, !PT ;  /* 0x000000040c0e7812 */ /* 0x000fe200078ec0ff */
[----:B--2---:R-:W-:-:S04]  /*3970*/  IMAD R12, R15, R10, RZ ;  /* 0x0000000a0f0c7224 */ /* 0x004fc800078e02ff */
[----:B------:R-:W-:Y:S02]  /*3980*/  IMAD R15, R0, R13, R14 ;  /* 0x0000000d000f7224 */ /* 0x000fe400078e020e */
[----:B------:R-:W-:-:S05]  /*3990*/  IMAD R12, R12, 0x30, R69 ;  /* 0x000000300c0c7824 */ /* 0x000fca00078e0245 */
[----:B------:R-:W-:Y:S02]  /*39a0*/  SHF.R.S32.HI R14, RZ, 0x1f, R12 ;  /* 0x0000001fff0e7819 */ /* 0x000fe4000001140c */
[----:B------:R-:W-:-:S04]  /*39b0*/  IADD3 R12, P4, PT, R15, R12, RZ ;  /* 0x0000000c0f0c7210 */ /* 0x000fc80007f9e0ff */
[----:B------:R-:W-:Y:S02]  /*39c0*/  LEA.HI.X.SX32 R15, R15, R14, 0x1, P4 ;  /* 0x0000000e0f0f7211 */ /* 0x000fe400020f0eff */
[----:B------:R-:W-:-:S04]  /*39d0*/  LEA R64, P4, R12, UR12, 0x1 ;  /* 0x0000000c0c407c11 */ /* 0x000fc8000f8808ff */
[----:B------:R-:W-:-:S06]  /*39e0*/  LEA.HI.X R65, R12, UR13, R15, 0x1, P4 ;  /* 0x0000000d0c417c11 */ /* 0x000fcc000a0f0c0f */
[----:B------:R-:W5:Y:S03]  /*39f0*/  LDG.E.64 R64, desc[UR36][R64.64] ;  /* 0x0000002440407981 */ /* 0x000f66000c1e1b00 */
.L_x_176:
[----:B------:R-:W-:Y:S05]  /*3a00*/  BSYNC.RECONVERGENT B2 ;  /* 0x0000000000027941 */ /* 0x000fea0003800200 */
.L_x_175:
[----:B------:R-:W-:-:S09]  /*3a10*/  UISETP.NE.AND UP0, UPT, UR19, URZ, UPT ;  /* 0x000000ff1300728c */ /* 0x000fd2000bf05270 */
[----:B------:R-:W-:Y:S05]  /*3a20*/  BRA.U UP0, `(.L_x_174) ;  /* 0x0000000100547547 */ /* 0x000fea000b800000 */
[----:B------:R-:W-:Y:S01]  /*3a30*/  ISETP.NE.AND P5, PT, R19, RZ, PT ;  /* 0x000000ff1300720c */ /* 0x000fe20003fa5270 */
[----:B------:R-:W0:Y:S01]  /*3a40*/  @!P3 S2R R12, SR_CTAID.Y ;  /* 0x00000000000cb919 */ /* 0x000e220000002600 */
[----:B------:R-:W0:Y:S11]  /*3a50*/  @!P3 LDC R14, c[0x0][0x3f8] ;  /* 0x0000fe00ff0ebb82 */ /* 0x000e360000000800 */
[----:B01234-:R-:W2:Y:S01]  /*3a60*/  @P5 LDG.E.64 R10, desc[UR36][R70.64+0x70] ;  /* 0x00007024460a5981 */ /* 0x01fea2000c1e1b00 */
[----:B-----5:R-:W-:-:S02]  /*3a70*/  HFMA2 R65, R65, 1, 1, R9 ;  /* 0x3c003c0041417831 */ /* 0x020fc40000000009 */
[----:B------:R-:W-:Y:S01]  /*3a80*/  HADD2 R64, R64, R8 ;  /* 0x0000000840407230 */ /* 0x000fe20000000000 */
[----:B------:R-:W0:Y:S02]  /*3a90*/  @!P3 S2R R15, SR_CTAID.X ;  /* 0x00000000000fb919 */ /* 0x000e240000002500 */
[----:B0-----:R-:W-:Y:S02]  /*3aa0*/  @!P3 IMAD R12, R12, R14, R15 ;  /* 0x0000000e0c0cb224 */ /* 0x001fe400078e020f */
[----:B------:R-:W0:Y:S02]  /*3ab0*/  @!P3 LDC.64 R14, c[0x0][0x3b8] ;  /* 0x0000ee00ff0ebb82 */ /* 0x000e240000000a00 */
[----:B------:R-:W-:Y:S01]  /*3ac0*/  @!P3 IMAD R12, R12, R13, RZ ;  /* 0x0000000d0c0cb224 */ /* 0x000fe200078e02ff */
[----:B------:R-:W-:-:S04]  /*3ad0*/  @!P3 SHF.L.U32 R13, R16, 0x2, RZ ;  /* 0x00000002100db819 */ /* 0x000fc800000006ff */
[----:B------:R-:W-:-:S05]  /*3ae0*/  @!P3 LOP3.LUT R13, R13, 0x4, RZ, 0xc0, !PT ;  /* 0x000000040d0db812 */ /* 0x000fca00078ec0ff */
[----:B------:R-:W-:Y:S01]  /*3af0*/  @!P3 IMAD R13, R12, 0x30, R13 ;  /* 0x000000300c0db824 */ /* 0x000fe200078e020d */
[----:B------:R-:W-:-:S04]  /*3b00*/  @!P3 SHF.R.S32.HI R12, RZ, 0x1f, R69 ;  /* 0x0000001fff0cb819 */ /* 0x000fc80000011445 */
[----:B------:R-:W-:-:S04]  /*3b10*/  @!P3 IADD3 R69, P4, PT, R13, R69, RZ ;  /* 0x000000450d45b210 */ /* 0x000fc80007f9e0ff */
[----:B------:R-:W-:Y:S02]  /*3b20*/  @!P3 LEA.HI.X.SX32 R12, R13, R12, 0x1, P4 ;  /* 0x0000000c0d0cb211 */ /* 0x000fe400020f0eff */
[----:B0-----:R-:W-:-:S04]  /*3b30*/  @!P3 LEA R14, P4, R69, R14, 0x1 ;  /* 0x0000000e450eb211 */ /* 0x001fc800078808ff */
[----:B------:R-:W-:Y:S01]  /*3b40*/  @!P3 LEA.HI.X R15, R69, R15, R12, 0x1, P4 ;  /* 0x0000000f450fb211 */ /* 0x000fe200020f0c0c */
[----:B--2---:R-:W-:Y:S02]  /*3b50*/  @P5 HFMA2 R65, R65, R11, -RZ ;  /* 0x0000000b41415231 */ /* 0x004fe400001000ff */
[----:B------:R-:W-:-:S05]  /*3b60*/  @P5 HMUL2 R64, R64, R10 ;  /* 0x0000000a40405232 */ /* 0x000fca0000000000 */
[----:B------:R0:W-:Y:S02]  /*3b70*/  @!P3 STG.E.64 desc[UR36][R14.64], R64 ;  /* 0x000000400e00b986 */ /* 0x0001e4000c101b24 */
.L_x_174:
[----:B------:R-:W-:Y:S05]  /*3b80*/  BSYNC.RECONVERGENT B1 ;  /* 0x0000000000017941 */ /* 0x000fea0003800200 */
.L_x_173:
[----:B012345:R-:W-:Y:S02]  /*3b90*/  HMUL2 R10, R48, R50 ;  /* 0x00000032300a7232 */ /* 0x03ffe40000000000 */
[----:B------:R-:W-:Y:S01]  /*3ba0*/  HFMA2 R11, R49, R51, -RZ ;  /* 0x00000033310b7231 */ /* 0x000fe200001000ff */
[----:B------:R-:W-:Y:S01]  /*3bb0*/  UMOV UR4, 0xffffffff ;  /* 0xffffffff00047882 */ /* 0x000fe20000000000 */
[----:B------:R-:W-:Y:S01]  /*3bc0*/  LOP3.LUT R69, R16, 0x1, RZ, 0xc0, !PT ;  /* 0x0000000110457812 */ /* 0x000fe200078ec0ff */
[----:B------:R-:W-:Y:S02]  /*3bd0*/  HFMA2 R10, R46, R52, R10 ;  /* 0x000000342e0a7231 */ /* 0x000fe4000000000a */
[----:B------:R-:W-:Y:S02]  /*3be0*/  HFMA2 R11, R47, R53, R11 ;  /* 0x000000352f0b7231 */ /* 0x000fe4000000000b */
[----:B------:R-:W-:Y:S02]  /*3bf0*/  HFMA2 R10, R44, R54, R10 ;  /* 0x000000362c0a7231 */ /* 0x000fe4000000000a */
[----:B------:R-:W-:-:S04]  /*3c00*/  HFMA2 R11, R45, R55, R11 ;  /* 0x000000372d0b7231 */ /* 0x000fc8000000000b */
[----:B------:R-:W-:Y:S02]  /*3c10*/  HFMA2 R11, R43, R57, R11 ;  /* 0x000000392b0b7231 */ /* 0x000fe4000000000b */
[----:B------:R-:W-:Y:S02]  /*3c20*/  HFMA2 R10, R42, R56, R10 ;  /* 0x000000382a0a7231 */ /* 0x000fe4000000000a */
[----:B------:R-:W-:-:S04]  /*3c30*/  HFMA2 R11, R41, R59, R11 ;  /* 0x0000003b290b7231 */ /* 0x000fc8000000000b */
[----:B------:R-:W-:Y:S02]  /*3c40*/  HFMA2 R11, R39, R61, R11 ;  /* 0x0000003d270b7231 */ /* 0x000fe4000000000b */
[----:B------:R-:W-:Y:S02]  /*3c50*/  HFMA2 R10, R40, R58, R10 ;  /* 0x0000003a280a7231 */ /* 0x000fe4000000000a */
[----:B------:R-:W-:-:S04]  /*3c60*/  HFMA2 R11, R37, R63, R11 ;  /* 0x0000003f250b7231 */ /* 0x000fc8000000000b */
[----:B------:R-:W-:Y:S02]  /*3c70*/  HFMA2 R11, R35, R65, R11 ;  /* 0x00000041230b7231 */ /* 0x000fe4000000000b */
[----:B------:R-:W-:-:S04]  /*3c80*/  HFMA2 R10, R38, R60, R10 ;  /* 0x0000003c260a7231 */ /* 0x000fc8000000000a */
[----:B------:R-:W-:-:S04]  /*3c90*/  HFMA2 R10, R36, R62, R10 ;  /* 0x0000003e240a7231 */ /* 0x000fc8000000000a */
[----:B------:R-:W-:-:S04]  /*3ca0*/  HFMA2 R10, R34, R64, R10 ;  /* 0x00000040220a7231 */ /* 0x000fc8000000000a */
[----:B------:R-:W-:-:S05]  /*3cb0*/  HADD2 R10, R10, R11 ;  /* 0x0000000b0a0a7230 */ /* 0x000fca0000000000 */
[--C-:B------:R-:W-:Y:S02]  /*3cc0*/  HADD2.F32 R13, -RZ, R10.reuse.H0_H0 ;  /* 0x2000000aff0d7230 */ /* 0x100fe40000004100 */
[----:B------:R-:W-:-:S05]  /*3cd0*/  HADD2.F32 R10, -RZ, R10.H1_H1 ;  /* 0x3000000aff0a7230 */ /* 0x000fca0000004100 */
[----:B------:R-:W-:Y:S01]  /*3ce0*/  FADD.FTZ R13, R13, R10 ;  /* 0x0000000a0d0d7221 */ /* 0x000fe20000010000 */
[----:B------:R-:W-:Y:S06]  /*3cf0*/  BRA.DIV UR4, `(.L_x_177) ;  /* 0x0000005204b47947 */ /* 0x000fec000b800000 */
[----:B------:R0:W1:Y:S02]  /*3d00*/  SHFL.BFLY PT, R14, R13, 0x1, 0x1f ;  /* 0x0c201f000d0e7f89 */ /* 0x00006400000e0000 */
.L_x_257:
[----:B------:R-:W-:Y:S01]  /*3d10*/  ISETP.EQ.U32.OR P1, PT, R69, 0x1, P1 ;  /* 0x000000014500780c */ /* 0x000fe20000f22470 */
[----:B-1----:R-:W-:Y:S01]  /*3d20*/  FADD.FTZ R14, R13, R14 ;  /* 0x0000000e0d0e7221 */ /* 0x002fe20000010000 */
[----:B------:R-:W-:Y:S03]  /*3d30*/  BSSY.RECONVERGENT B1, `(.L_x_178) ;  /* 0x000001c000017945 */ /* 0x000fe60003800200 */
[----:B------:R-:W-:-:S08]  /*3d40*/  FMUL.FTZ R14, R14, UR20 ;  /* 0x000000140e0e7c20 */ /* 0x000fd00008410000 */
[----:B------:R-:W-:Y:S05]  /*3d50*/  @P1 BRA `(.L_x_179) ;  /* 0x0000000000641947 */ /* 0x000fea0003800000 */
[----:B------:R-:W-:Y:S02]  /*3d60*/  ISETP.NE.U32.AND P1, PT, RZ, UR6, PT ;  /* 0x00000006ff007c0c */ /* 0x000fe4000bf25070 */
[----:B------:R-:W-:Y:S02]  /*3d70*/  ISETP.NE.U32.AND P3, PT, RZ, UR8, PT ;  /* 0x00000008ff007c0c */ /* 0x000fe4000bf65070 */
[----:B------:R-:W-:Y:S02]  /*3d80*/  ISETP.NE.AND.EX P1, PT, RZ, UR7, PT, P1 ;  /* 0x00000007ff007c0c */ /* 0x000fe4000bf25310 */
[----:B------:R-:W-:-:S11]  /*3d90*/  ISETP.NE.AND.EX P3, PT, RZ, UR9, PT, P3 ;  /* 0x00000009ff007c0c */ /* 0x000fd6000bf65330 */
[----:B------:R-:W1:Y:S01]  /*3da0*/  @P1 S2R R15, SR_CTAID.X ;  /* 0x00000000000f1919 */ /* 0x000e620000002500 */
[----:B0-----:R-:W1:Y:S08]  /*3db0*/  @P1 LDC.64 R12, c[0x0][0x448] ;  /* 0x00011200ff0c1b82 */ /* 0x001e700000000a00 */
[----:B------:R-:W0:Y:S08]  /*3dc0*/  @P3 LDC.64 R10, c[0x0][0x438] ;  /* 0x00010e00ff0a3b82 */ /* 0x000e300000000a00 */
[----:B------:R-:W2:Y:S01]  /*3dd0*/  @P1 LDC R72, c[0x0][0x430] ;  /* 0x00010c00ff481b82 */ /* 0x000ea20000000800 */
[----:B-1----:R-:W-:-:S07]  /*3de0*/  @P1 IMAD.WIDE.U32 R12, R15, 0x2, R12 ;  /* 0x000000020f0c1825 */ /* 0x002fce00078e000c */
[----:B------:R-:W2:Y:S01]  /*3df0*/  @P1 LDC R15, c[0x0][0x408] ;  /* 0x00010200ff0f1b82 */ /* 0x000ea20000000800 */
[----:B0-----:R-:W-:Y:S01]  /*3e00*/  @P3 IMAD.WIDE R10, R5, 0x2, R10 ;  /* 0x00000002050a3825 */ /* 0x001fe200078e020a */
[----:B------:R-:W3:Y:S05]  /*3e10*/  @P1 LDG.E.U16 R12, desc[UR36][R12.64] ;  /* 0x000000240c0c1981 */ /* 0x000eea000c1e1500 */
[----:B------:R-:W4:Y:S01]  /*3e20*/  @P3 LDG.E.U16 R10, desc[UR36][R10.64] ;  /* 0x000000240a0a3981 */ /* 0x000f22000c1e1500 */
[----:B--2---:R-:W-:Y:S01]  /*3e30*/  @P1 IADD3 R15, PT, PT, R15, R72, RZ ;  /* 0x000000480f0f1210 */ /* 0x004fe20007ffe0ff */
[----:B------:R-:W-:-:S05]  /*3e40*/  VIADD R72, R67, 0xffffffff ;  /* 0xffffffff43487836 */ /* 0x000fca0000000000 */
[----:B------:R-:W-:-:S04]  /*3e50*/  @P1 ISETP.GE.AND P4, PT, R72, R15, PT ;  /* 0x0000000f4800120c */ /* 0x000fc80003f86270 */
[----:B------:R-:W-:-:S04]  /*3e60*/  @P1 SEL R69, R2, RZ, !P4 ;  /* 0x000000ff02451207 */ /* 0x000fc80006000000 */
[----:B------:R-:W-:-:S04]  /*3e70*/  @P1 IADD3 R69, PT, PT, R67, R69, -R18 ;  /* 0x0000004543451210 */ /* 0x000fc80007ffe812 */
[----:B------:R-:W-:Y:S01]  /*3e80*/  @P1 I2FP.F32.S32 R69, R69 ;  /* 0x0000004500451245 */ /* 0x000fe20000201400 */
[----:B----4-:R-:W-:Y:S02]  /*3e90*/  @P3 HADD2.F32 R15, -RZ, R10.H0_H0 ;  /* 0x2000000aff0f3230 */ /* 0x010fe40000004100 */
[----:B---3--:R-:W-:-:S03]  /*3ea0*/  @P1 HADD2.F32 R10, -RZ, R12.H0_H0 ;  /* 0x2000000cff0a1230 */ /* 0x008fc60000004100 */
[----:B------:R-:W-:-:S04]  /*3eb0*/  @P3 FADD.FTZ R14, R14, R15 ;  /* 0x0000000f0e0e3221 */ /* 0x000fc80000010000 */
[----:B------:R-:W-:-:S05]  /*3ec0*/  @P1 FFMA.FTZ R14, R69, R10, R14 ;  /* 0x0000000a450e1223 */ /* 0x000fca000001000e */
[----:B------:R1:W-:Y:S01]  /*3ed0*/  STS [R66], R14 ;  /* 0x0000000e42007388 */ /* 0x0003e20000000800 */
[----:B------:R-:W-:-:S07]  /*3ee0*/  @!P2 FMNMX.FTZ R68, R68, R14, !PT ;  /* 0x0000000e4444a209 */ /* 0x000fce0007810000 */
.L_x_179:
[----:B------:R-:W-:Y:S05]  /*3ef0*/  BSYNC.RECONVERGENT B1 ;  /* 0x0000000000017941 */ /* 0x000fea0003800200 */
.L_x_178:
[----:B------:R-:W-:Y:S01]  /*3f00*/  IADD3 R10, PT, PT, R18, -0x1, RZ ;  /* 0xffffffff120a7810 */ /* 0x000fe20007ffe0ff */
[----:B------:R-:W-:Y:S01]  /*3f10*/  VIADD R5, R5, 0x40 ;  /* 0x0000004005057836 */ /* 0x000fe20000000000 */
[----:B------:R-:W-:Y:S02]  /*3f20*/  IADD3 R4, P2, PT, R4, 0x40, RZ ;  /* 0x0000004004047810 */ /* 0x000fe40007f5e0ff */
[----:B------:R-:W-:Y:S02]  /*3f30*/  IADD3 R10, PT, PT, R10, 0xf, -R3 ;  /* 0x0000000f0a0a7810 */ /* 0x000fe40007ffe803 */
[----:B-1----:R-:W-:Y:S02]  /*3f40*/  IADD3 R66, PT, PT, R66, 0x100, RZ ;  /* 0x0000010042427810 */ /* 0x002fe40007ffe0ff */
[----:B------:R-:W-:Y:S02]  /*3f50*/  SHF.R.S32.HI R11, RZ, 0x1f, R10 ;  /* 0x0000001fff0b7819 */ /* 0x000fe4000001140a */
[----:B------:R-:W-:-:S02]  /*3f60*/  IADD3.X R7, PT, PT, RZ, R7, RZ, P2, !PT ;  /* 0x00000007ff077210 */ /* 0x000fc400017fe4ff */
[----:B------:R-:W-:Y:S02]  /*3f70*/  LEA.HI R11, R11, R10, RZ, 0x4 ;  /* 0x0000000a0b0b7211 */ /* 0x000fe400078f20ff */
[----:B------:R-:W-:Y:S02]  /*3f80*/  IADD3 R10, PT, PT, R67, 0x3f, RZ ;  /* 0x0000003f430a7810 */ /* 0x000fe40007ffe0ff */
[----:B------:R-:W-:Y:S02]  /*3f90*/  LOP3.LUT R12, R11, 0xfffffff0, RZ, 0xc0, !PT ;  /* 0xfffffff00b0c7812 */ /* 0x000fe400078ec0ff */
[----:B------:R-:W-:-:S03]  /*3fa0*/  IADD3 R67, PT, PT, R67, 0x40, RZ ;  /* 0x0000004043437810 */ /* 0x000fc60007ffe0ff */
[----:B------:R-:W-:-:S05]  /*3fb0*/  IMAD.IADD R11, R12, 0x1, R3 ;  /* 0x000000010c0b7824 */ /* 0x000fca00078e0203 */
[----:B------:R-:W-:-:S13]  /*3fc0*/  ISETP.GE.AND P1, PT, R10, R11, PT ;  /* 0x0000000b0a00720c */ /* 0x000fda0003f26270 */
[----:B------:R-:W-:Y:S05]  /*3fd0*/  @!P1 BRA `(.L_x_180) ;  /* 0xffffffe000109947 */ /* 0x000fea000383ffff */
.L_x_144:
[----:B0-----:R-:W-:Y:S05]  /*3fe0*/  BSYNC B0 ;  /* 0x0000000000007941 */ /* 0x001fea0003800000 */
.L_x_143:
[----:B------:R-:W-:Y:S01]  /*3ff0*/  UMOV UR4, 0xffffffff ;  /* 0xffffffff00047882 */ /* 0x000fe20000000000 */
[----:B-----5:R-:W-:Y:S02]  /*4000*/  SHF.R.S32.HI R2, RZ, 0x1f, R17 ;  /* 0x0000001fff027819 */ /* 0x020fe40000011411 */
[----:B------:R-:W-:Y:S05]  /*4010*/  BRA.DIV UR4, `(.L_x_181) ;  /* 0x0000005204107947 */ /* 0x000fea000b800000 */
[----:B------:R-:W0:Y:S02]  /*4020*/  SHFL.BFLY PT, R14, R68, 0x10, 0x1f ;  /* 0x0e001f00440e7f89 */ /* 0x000e2400000e0000 */
[----:B0-----:R-:W-:-:S05]  /*4030*/  FMNMX.FTZ R13, R14, R68, !PT ;  /* 0x000000440e0d7209 */ /* 0x001fca0007810000 */
[----:B------:R-:W0:Y:S02]  /*4040*/  SHFL.BFLY PT, R14, R13, 0x8, 0x1f ;  /* 0x0d001f000d0e7f89 */ /* 0x000e2400000e0000 */
[----:B0-----:R-:W-:-:S05]  /*4050*/  FMNMX.FTZ R4, R13, R14, !PT ;  /* 0x0000000e0d047209 */ /* 0x001fca0007810000 */
[----:B------:R-:W0:Y:S02]  /*4060*/  SHFL.BFLY PT, R14, R4, 0x4, 0x1f ;  /* 0x0c801f00040e7f89 */ /* 0x000e2400000e0000 */
[----:B0-----:R-:W-:-:S05]  /*4070*/  FMNMX.FTZ R5, R4, R14, !PT ;  /* 0x0000000e04057209 */ /* 0x001fca0007810000 */
[----:B------:R0:W1:Y:S02]  /*4080*/  SHFL.BFLY PT, R14, R5, 0x2, 0x1f ;  /* 0x0c401f00050e7f89 */ /* 0x00006400000e0000 */
.L_x_263:
[----:B------:R-:W5:Y:S01]  /*4090*/  S2R R20, SR_CgaCtaId ;  /* 0x0000000000147919 */ /* 0x000f620000008800 */
[----:B------:R-:W-:Y:S01]  /*40a0*/  LOP3.LUT P0, R4, R16, 0x1f, RZ, 0xc0, !PT ;  /* 0x0000001f10047812 */ /* 0x000fe2000780c0ff */
[----:B------:R-:W-:Y:S05]  /*40b0*/  WARPSYNC.ALL ;  /* 0x0000000000007948 */ /* 0x000fea0003800000 */
[----:B------:R-:W-:Y:S02]  /*40c0*/  MOV R15, 0x400 ;  /* 0x00000400000f7802 */ /* 0x000fe40000000f00 */
[----:B------:R-:W-:Y:S02]  /*40d0*/  SHF.R.U32.HI R36, RZ, 0x3, R16 ;  /* 0x00000003ff247819 */ /* 0x000fe40000011610 */
[----:B-1----:R-:W-:-:S02]  /*40e0*/  FMNMX.FTZ R14, R5, R14, !PT ;  /* 0x0000000e050e7209 */ /* 0x002fc40007810000 */
[----:B-----5:R-:W-:-:S04]  /*40f0*/  LEA R7, R20, R15, 0x18 ;  /* 0x0000000f14077211 */ /* 0x020fc800078ec0ff */
[----:B0-----:R-:W-:-:S05]  /*4100*/  IADD3 R5, PT, PT, R36, R7, RZ ;  /* 0x0000000724057210 */ /* 0x001fca0007ffe0ff */
[----:B------:R-:W-:Y:S01]  /*4110*/  @!P0 STS [R5], R14 ;  /* 0x0000000e05008388 */ /* 0x000fe20000000800 */
[----:B------:R-:W-:Y:S01]  /*4120*/  BAR.SYNC.DEFER_BLOCKING 0x0 ;  /* 0x0000000000007b1d */ /* 0x000fe20000010000 */
[C---:B------:R-:W-:Y:S01]  /*4130*/  ISETP.GT.U32.AND P0, PT, R4.reuse, 0x3, PT ;  /* 0x000000030400780c */ /* 0x040fe20003f04070 */
[----:B------:R-:W-:Y:S01]  /*4140*/  IMAD R6, R4, 0x4, R7 ;  /* 0x0000000404067824 */ /* 0x000fe200078e0207 */
[----:B------:R-:W-:Y:S01]  /*4150*/  MOV R10, 0xff7fffff ;  /* 0xff7fffff000a7802 */ /* 0x000fe20000000f00 */
[----:B------:R-:W-:Y:S02]  /*4160*/  IMAD.MOV.U32 R9, RZ, RZ, RZ ;  /* 0x000000ffff097224 */ /* 0x000fe400078e00ff */
[----:B------:R-:W-:Y:S08]  /*4170*/  BSSY.RECONVERGENT B0, `(.L_x_182) ;  /* 0x000014f000007945 */ /* 0x000ff00003800200 */
[----:B------:R-:W0:Y:S04]  /*4180*/  @!P0 LDS R10, [R6] ;  /* 0x00000000060a8984 */ /* 0x000e280000000800 */
[----:B0-----:R-:W0:Y:S02]  /*4190*/  SHFL.BFLY PT, R7, R10, 0x2, 0x1f ;  /* 0x0c401f000a077f89 */ /* 0x001e2400000e0000 */
[----:B0-----:R-:W-:-:S02]  /*41a0*/  FMNMX.FTZ R11, R7, R10, !PT ;  /* 0x0000000a070b7209 */ /* 0x001fc40007810000 */
[----:B------:R-:W-:-:S03]  /*41b0*/  IADD3 R7, PT, PT, R16, R3, RZ ;  /* 0x0000000310077210 */ /* 0x000fc60007ffe0ff */
[----:B------:R-:W0:Y:S01]  /*41c0*/  SHFL.BFLY PT, R8, R11, 0x1, 0x1f ;  /* 0x0c201f000b087f89 */ /* 0x000e2200000e0000 */
[----:B------:R-:W-:Y:S02]  /*41d0*/  ISETP.GE.AND P0, PT, R7, R18, PT ;  /* 0x000000120700720c */ /* 0x000fe40003f06270 */
[----:B0-----:R-:W-:-:S06]  /*41e0*/  FMNMX.FTZ R8, R11, R8, !PT ;  /* 0x000000080b087209 */ /* 0x001fcc0007810000 */
[----:B------:R-:W0:Y:S05]  /*41f0*/  SHFL.IDX PT, R8, R8, RZ, 0x1f ;  /* 0x00001fff08087589 */ /* 0x000e2a00000e0000 */
[----:B------:R-:W-:Y:S05]  /*4200*/  @P0 BRA `(.L_x_183) ;  /* 0x0000001400140947 */ /* 0x000fea0003800000 */
[----:B------:R-:W1:Y:S02]  /*4210*/  LDC.64 R10, c[0x0][0x420] ;  /* 0x00010800ff0a7b82 */ /* 0x000e640000000a00 */
[----:B-1----:R-:W-:-:S04]  /*4220*/  ISETP.NE.U32.AND P0, PT, R10, RZ, PT ;  /* 0x000000ff0a00720c */ /* 0x002fc80003f05070 */
[----:B------:R-:W-:-:S13]  /*4230*/  ISETP.NE.AND.EX P0, PT, R11, RZ, PT, P0 ;  /* 0x000000ff0b00720c */ /* 0x000fda0003f05300 */
[----:B------:R-:W-:Y:S05]  /*4240*/  @P0 BRA `(.L_x_184) ;  /* 0x0000000c008c0947 */ /* 0x000fea0003800000 */
[----:B------:R-:W-:Y:S01]  /*4250*/  VIADDMNMX R10, R7, 0x80, R18, !PT ;  /* 0x00000080070a7846 */ /* 0x000fe20007800112 */
[----:B------:R-:W-:Y:S01]  /*4260*/  BSSY.RECONVERGENT B1, `(.L_x_185) ;  /* 0x000001c000017945 */ /* 0x000fe20003800200 */
[----:B------:R-:W-:Y:S02]  /*4270*/  LOP3.LUT R9, RZ, R16, RZ, 0x33, !PT ;  /* 0x00000010ff097212 */ /* 0x000fe400078e33ff */
[----:B------:R-:W-:Y:S02]  /*4280*/  MOV R11, R7 ;  /* 0x00000007000b7202 */ /* 0x000fe40000000f00 */
[----:B------:R-:W-:-:S04]  /*4290*/  IADD3 R10, PT, PT, -R3, R10, R9 ;  /* 0x0000000a030a7210 */ /* 0x000fc80007ffe109 */
[C---:B------:R-:W-:Y:S02]  /*42a0*/  LOP3.LUT R9, R10.reuse, 0x180, RZ, 0xc0, !PT ;  /* 0x000001800a097812 */ /* 0x040fe400078ec0ff */
[----:B------:R-:W-:Y:S02]  /*42b0*/  ISETP.GE.U32.AND P1, PT, R10, 0x180, PT ;  /* 0x000001800a00780c */ /* 0x000fe40003f26070 */
[----:B------:R-:W-:Y:S01]  /*42c0*/  ISETP.NE.AND P0, PT, R9, 0x180, PT ;  /* 0x000001800900780c */ /* 0x000fe20003f05270 */
[----:B------:R-:W-:-:S12]  /*42d0*/  HFMA2 R9, -RZ, RZ, 0, 0 ;  /* 0x00000000ff097431 */ /* 0x000fd800000001ff */
[----:B------:R-:W-:Y:S05]  /*42e0*/  @!P0 BRA `(.L_x_186) ;  /* 0x00000000004c8947 */ /* 0x000fea0003800000 */
[----:B------:R-:W-:Y:S01]  /*42f0*/  VIADD R11, R15, 0x120 ;  /* 0x000001200f0b7836 */ /* 0x000fe20000000000 */
[----:B------:R-:W-:-:S04]  /*4300*/  LEA.HI R9, R10, 0x1, RZ, 0x19 ;  /* 0x000000010a097811 */ /* 0x000fc800078fc8ff */
[----:B------:R-:W-:Y:S02]  /*4310*/  LEA R13, R20, R11, 0x18 ;  /* 0x0000000b140d7211 */ /* 0x000fe400078ec0ff */
[----:B------:R-:W-:Y:S02]  /*4320*/  LOP3.LUT R10, R9, 0x3, RZ, 0xc0, !PT ;  /* 0x00000003090a7812 */ /* 0x000fe400078ec0ff */
[----:B------:R-:W-:Y:S01]  /*4330*/  MOV R9, RZ ;  /* 0x000000ff00097202 */ /* 0x000fe20000000f00 */
[----:B------:R-:W-:Y:S01]  /*4340*/  IMAD R12, R16, 0x4, R13 ;  /* 0x00000004100c7824 */ /* 0x000fe200078e020d */
[----:B------:R-:W-:Y:S02]  /*4350*/  MOV R11, R7 ;  /* 0x00000007000b7202 */ /* 0x000fe40000000f00 */
[----:B------:R-:W-:-:S07]  /*4360*/  IADD3 R10, PT, PT, -R10, RZ, RZ ;  /* 0x000000ff0a0a7210 */ /* 0x000fce0007ffe1ff */
.L_x_187:
[----:B------:R-:W0:Y:S01]  /*4370*/  LDS R13, [R12] ;  /* 0x000000000c0d7984 */ /* 0x000e220000000800 */
[----:B------:R-:W-:Y:S01]  /*4380*/  IADD3 R10, PT, PT, R10, 0x1, RZ ;  /* 0x000000010a0a7810 */ /* 0x000fe20007ffe0ff */
[----:B------:R-:W-:-:S03]  /*4390*/  VIADD R11, R11, 0x80 ;  /* 0x000000800b0b7836 */ /* 0x000fc60000000000 */
        /* <DEDUP_REMOVED lines=8> */
.L_x_186:
[----:B------:R-:W-:Y:S05]  /*4420*/  BSYNC.RECONVERGENT B1 ;  /* 0x0000000000017941 */ /* 0x000fea0003800200 */
.L_x_185:
[----:B------:R-:W-:Y:S05]  /*4430*/  @!P1 BRA `(.L_x_183) ;  /* 0x0000001000889947 */ /* 0x000fea0003800000 */
[----:B------:R-:W-:Y:S01]  /*4440*/  IADD3 R12, PT, PT, R18, -R11, RZ ;  /* 0x8000000b120c7210 */ /* 0x000fe20007ffe0ff */
[----:B------:R-:W-:Y:S01]  /*4450*/  VIADD R15, R15, 0x120 ;  /* 0x000001200f0f7836 */ /* 0x000fe20000000000 */
[----:B------:R-:W-:Y:S01]  /*4460*/  SHF.L.U32 R10, R3, 0x2, RZ ;  /* 0x00000002030a7819 */ /* 0x000fe200000006ff */
[----:B------:R-:W-:Y:S01]  /*4470*/  BSSY.RECONVERGENT B1, `(.L_x_188) ;  /* 0x000006d000017945 */ /* 0x000fe20003800200 */
[----:B------:R-:W-:Y:S02]  /*4480*/  ISETP.GT.AND P1, PT, R12, 0x600, PT ;  /* 0x000006000c00780c */ /* 0x000fe40003f24270 */
[----:B------:R-:W-:Y:S02]  /*4490*/  LEA R15, R20, R15, 0x18 ;  /* 0x0000000f140f7211 */ /* 0x000fe400078ec0ff */
[----:B------:R-:W-:Y:S02]  /*44a0*/  LEA R10, R11, -R10, 0x2 ;  /* 0x8000000a0b0a7211 */ /* 0x000fe400078e10ff */
[----:B------:R-:W-:-:S02]  /*44b0*/  PLOP3.LUT P0, PT, PT, PT, PT, 0x80, 0x8 ;  /* 0x000000000008781c */ /* 0x000fc40003f0f070 */
[----:B------:R-:W-:-:S05]  /*44c0*/  IADD3 R10, PT, PT, R10, 0x400, R15 ;  /* 0x000004000a0a7810 */ /* 0x000fca0007ffe00f */
[----:B------:R-:W-:Y:S06]  /*44d0*/  @!P1 BRA `(.L_x_189) ;  /* 0x0000000400989947 */ /* 0x000fec0003800000 */
[----:B------:R-:W-:Y:S01]  /*44e0*/  PLOP3.LUT P0, PT, PT, PT, PT, 0x8, 0x80 ;  /* 0x000000000080781c */ /* 0x000fe20003f0e170 */
[----:B------:R-:W-:-:S12]  /*44f0*/  VIADD R12, R18, 0xfffffa00 ;  /* 0xfffffa00120c7836 */ /* 0x000fd80000000000 */
.L_x_190:
[----:B------:R-:W0:Y:S01]  /*4500*/  LDS R13, [R10+-0x400] ;  /* 0xfffc00000a0d7984 */ /* 0x000e220000000800 */
[----:B------:R-:W-:-:S03]  /*4510*/  IADD3 R11, PT, PT, R11, 0x800, RZ ;  /* 0x000008000b0b7810 */ /* 0x000fc60007ffe0ff */
[----:B------:R-:W1:Y:S01]  /*4520*/  LDS R15, [R10+-0x200] ;  /* 0xfffe00000a0f7984 */ /* 0x000e620000000800 */
[----:B------:R-:W-:-:S03]  /*4530*/  ISETP.GE.AND P1, PT, R11, R12, PT ;  /* 0x0000000c0b00720c */ /* 0x000fc60003f26270 */
[----:B------:R-:W5:Y:S04]  /*4540*/  LDS R21, [R10] ;  /* 0x000000000a157984 */ /* 0x000f680000000800 */
[----:B------:R-:W5:Y:S04]  /*4550*/  LDS R23, [R10+0x200] ;  /* 0x000200000a177984 */ /* 0x000f680000000800 */
[----:B------:R-:W5:Y:S04]  /*4560*/  LDS R25, [R10+0x400] ;  /* 0x000400000a197984 */ /* 0x000f680000000800 */
[----:B------:R-:W5:Y:S04]  /*4570*/  LDS R27, [R10+0x600] ;  /* 0x000600000a1b7984 */ /* 0x000f680000000800 */
[----:B----4-:R-:W4:Y:S04]  /*4580*/  LDS R29, [R10+0x800] ;  /* 0x000800000a1d7984 */ /* 0x010f280000000800 */
[----:B---3--:R-:W3:Y:S04]  /*4590*/  LDS R31, [R10+0xa00] ;  /* 0x000a00000a1f7984 */ /* 0x008ee80000000800 */
[----:B--2---:R-:W2:Y:S04]  /*45a0*/  LDS R33, [R10+0xc00] ;  /* 0x000c00000a217984 */ /* 0x004ea80000000800 */
[----:B------:R-:W2:Y:S01]  /*45b0*/  LDS R35, [R10+0xe00] ;  /* 0x000e00000a237984 */ /* 0x000ea20000000800 */
[----:B0-----:R-:W-:-:S03]  /*45c0*/  FADD.FTZ R13, -R8, R13 ;  /* 0x0000000d080d7221 */ /* 0x001fc60000010100 */
[----:B------:R-:W0:Y:S01]  /*45d0*/  LDS R37, [R10+0x1000] ;  /* 0x001000000a257984 */ /* 0x000e220000000800 */
[----:B------:R-:W-:Y:S01]  /*45e0*/  FMUL.FTZ R13, R13, 1.4426950216293334961 ;  /* 0x3fb8aa3b0d0d7820 */ /* 0x000fe20000410000 */
[C---:B-1----:R-:W-:Y:S02]  /*45f0*/  FADD.FTZ R15, -R8.reuse, R15 ;  /* 0x0000000f080f7221 */ /* 0x042fe40000010100 */
[----:B------:R-:W1:Y:S01]  /*4600*/  LDS R39, [R10+0x1200] ;  /* 0x001200000a277984 */ /* 0x000e620000000800 */
[C---:B-----5:R-:W-:Y:S01]  /*4610*/  FADD.FTZ R21, -R8.reuse, R21 ;  /* 0x0000001508157221 */ /* 0x060fe20000010100 */
[----:B------:R-:W-:Y:S02]  /*4620*/  FMUL.FTZ R15, R15, 1.4426950216293334961 ;  /* 0x3fb8aa3b0f0f7820 */ /* 0x000fe40000410000 */
[----:B------:R-:W5:Y:S01]  /*4630*/  LDS R41, [R10+0x1400] ;  /* 0x001400000a297984 */ /* 0x000f620000000800 */
[----:B------:R-:W3:Y:S01]  /*4640*/  MUFU.EX2 R13, R13 ;  /* 0x0000000d000d7308 */ /* 0x000ee20000000800 */
[----:B------:R-:W-:Y:S01]  /*4650*/  FMUL.FTZ R21, R21, 1.4426950216293334961 ;  /* 0x3fb8aa3b15157820 */ /* 0x000fe20000410000 */
[C---:B------:R-:W-:Y:S01]  /*4660*/  FADD.FTZ R23, -R8.reuse, R23 ;  /* 0x0000001708177221 */ /* 0x040fe20000010100 */
[----:B------:R-:W5:Y:S01]  /*4670*/  LDS R43, [R10+0x1600] ;  /* 0x001600000a2b7984 */ /* 0x000f620000000800 */
[----:B------:R-:W-:-:S02]  /*4680*/  FADD.FTZ R25, -R8, R25 ;  /* 0x0000001908197221 */ /* 0x000fc40000010100 */
[----:B------:R-:W-:Y:S01]  /*4690*/  FMUL.FTZ R23, R23, 1.4426950216293334961 ;  /* 0x3fb8aa3b17177820 */ /* 0x000fe20000410000 */
[----:B------:R-:W5:Y:S01]  /*46a0*/  LDS R45, [R10+0x1800] ;  /* 0x001800000a2d7984 */ /* 0x000f620000000800 */
[----:B------:R-:W2:Y:S01]  /*46b0*/  MUFU.EX2 R15, R15 ;  /* 0x0000000f000f7308 */ /* 0x000ea20000000800 */
[----:B------:R-:W-:Y:S01]  /*46c0*/  FMUL.FTZ R25, R25, 1.4426950216293334961 ;  /* 0x3fb8aa3b19197820 */ /* 0x000fe20000410000 */
[C---:B------:R-:W-:Y:S01]  /*46d0*/  FADD.FTZ R27, -R8.reuse, R27 ;  /* 0x0000001b081b7221 */ /* 0x040fe20000010100 */
[----:B------:R-:W5:Y:S01]  /*46e0*/  LDS R47, [R10+0x1a00] ;  /* 0x001a00000a2f7984 */ /* 0x000f620000000800 */
[C---:B----4-:R-:W-:Y:S02]  /*46f0*/  FADD.FTZ R29, -R8.reuse, R29 ;  /* 0x0000001d081d7221 */ /* 0x050fe40000010100 */
[----:B------:R-:W-:Y:S02]  /*4700*/  FMUL.FTZ R27, R27, 1.4426950216293334961 ;  /* 0x3fb8aa3b1b1b7820 */ /* 0x000fe40000410000 */
[----:B------:R-:W4:Y:S01]  /*4710*/  MUFU.EX2 R21, R21 ;  /* 0x0000001500157308 */ /* 0x000f220000000800 */
[----:B---3--:R-:W-:Y:S01]  /*4720*/  FADD.FTZ R14, R13, R9 ;  /* 0x000000090d0e7221 */ /* 0x008fe20000010000 */
[----:B------:R-:W-:Y:S01]  /*4730*/  FMUL.FTZ R29, R29, 1.4426950216293334961 ;  /* 0x3fb8aa3b1d1d7820 */ /* 0x000fe20000410000 */
[C---:B------:R-:W-:Y:S01]  /*4740*/  FADD.FTZ R31, -R8.reuse, R31 ;  /* 0x0000001f081f7221 */ /* 0x040fe20000010100 */
[----:B------:R-:W-:Y:S01]  /*4750*/  STS [R10+-0x400], R13 ;  /* 0xfffc000d0a007388 */ /* 0x000fe20000000800 */
[----:B--2---:R-:W-:-:S02]  /*4760*/  FADD.FTZ R33, -R8, R33 ;  /* 0x0000002108217221 */ /* 0x004fc40000010100 */
[----:B------:R-:W-:Y:S01]  /*4770*/  FMUL.FTZ R31, R31, 1.4426950216293334961 ;  /* 0x3fb8aa3b1f1f7820 */ /* 0x000fe20000410000 */
[----:B------:R-:W2:Y:S01]  /*4780*/  MUFU.EX2 R23, R23 ;  /* 0x0000001700177308 */ /* 0x000ea20000000800 */
[----:B------:R-:W-:Y:S01]  /*4790*/  FADD.FTZ R14, R14, R15 ;  /* 0x0000000f0e0e7221 */ /* 0x000fe20000010000 */
[----:B------:R-:W-:Y:S01]  /*47a0*/  FMUL.FTZ R33, R33, 1.4426950216293334961 ;  /* 0x3fb8aa3b21217820 */ /* 0x000fe20000410000 */
[C---:B------:R-:W-:Y:S01]  /*47b0*/  FADD.FTZ R35, -R8.reuse, R35 ;  /* 0x0000002308237221 */ /* 0x040fe20000010100 */
[----:B------:R-:W-:Y:S01]  /*47c0*/  STS [R10+-0x200], R15 ;  /* 0xfffe000f0a007388 */ /* 0x000fe20000000800 */
[----:B0-----:R-:W-:Y:S02]  /*47d0*/  FADD.FTZ R37, -R8, R37 ;  /* 0x0000002508257221 */ /* 0x001fe40000010100 */
[----:B------:R-:W-:Y:S01]  /*47e0*/  FMUL.FTZ R35, R35, 1.4426950216293334961 ;  /* 0x3fb8aa3b23237820 */ /* 0x000fe20000410000 */
[----:B------:R-:W0:Y:S01]  /*47f0*/  MUFU.EX2 R25, R25 ;  /* 0x0000001900197308 */ /* 0x000e220000000800 */
[----:B----4-:R-:W-:Y:S01]  /*4800*/  FADD.FTZ R14, R14, R21 ;  /* 0x000000150e0e7221 */ /* 0x010fe20000010000 */
[----:B------:R-:W-:Y:S01]  /*4810*/  FMUL.FTZ R37, R37, 1.4426950216293334961 ;  /* 0x3fb8aa3b25257820 */ /* 0x000fe20000410000 */
[----:B-1----:R-:W-:Y:S01]  /*4820*/  FADD.FTZ R39, -R8, R39 ;  /* 0x0000002708277221 */ /* 0x002fe20000010100 */
[----:B------:R-:W-:Y:S03]  /*4830*/  STS [R10], R21 ;  /* 0x000000150a007388 */ /* 0x000fe60000000800 */
[----:B------:R-:W-:Y:S01]  /*4840*/  FMUL.FTZ R39, R39, 1.4426950216293334961 ;  /* 0x3fb8aa3b27277820 */ /* 0x000fe20000410000 */
[----:B------:R-:W1:Y:S01]  /*4850*/  MUFU.EX2 R27, R27 ;  /* 0x0000001b001b7308 */ /* 0x000e620000000800 */
[----:B--2---:R-:W-:Y:S01]  /*4860*/  FADD.FTZ R14, R14, R23 ;  /* 0x000000170e0e7221 */ /* 0x004fe20000010000 */
[C---:B-----5:R-:W-:Y:S01]  /*4870*/  FADD.FTZ R41, -R8.reuse, R41 ;  /* 0x0000002908297221 */ /* 0x060fe20000010100 */
[----:B------:R-:W-:Y:S01]  /*4880*/  FADD.FTZ R43, -R8, R43 ;  /* 0x0000002b082b7221 */ /* 0x000fe20000010100 */
[----:B------:R-:W-:Y:S02]  /*4890*/  STS [R10+0x200], R23 ;  /* 0x000200170a007388 */ /* 0x000fe40000000800 */
[----:B------:R-:W-:Y:S01]  /*48a0*/  FMUL.FTZ R41, R41, 1.4426950216293334961 ;  /* 0x3fb8aa3b29297820 */ /* 0x000fe20000410000 */
[----:B------:R-:W-:Y:S01]  /*48b0*/  FMUL.FTZ R43, R43, 1.4426950216293334961 ;  /* 0x3fb8aa3b2b2b7820 */ /* 0x000fe20000410000 */
[----:B------:R-:W2:Y:S01]  /*48c0*/  MUFU.EX2 R29, R29 ;  /* 0x0000001d001d7308 */ /* 0x000ea20000000800 */
[----:B0-----:R-:W-:Y:S01]  /*48d0*/  FADD.FTZ R14, R14, R25 ;  /* 0x000000190e0e7221 */ /* 0x001fe20000010000 */
[C---:B------:R-:W-:Y:S01]  /*48e0*/  FADD.FTZ R45, -R8.reuse, R45 ;  /* 0x0000002d082d7221 */ /* 0x040fe20000010100 */
[----:B------:R-:W-:Y:S01]  /*48f0*/  FADD.FTZ R47, -R8, R47 ;  /* 0x0000002f082f7221 */ /* 0x000fe20000010100 */
        /* <DEDUP_REMOVED lines=34> */
[----:B0-----:R-:W-:Y:S01]  /*4b20*/  IADD3 R10, PT, PT, R10, 0x2000, RZ ;  /* 0x000020000a0a7810 */ /* 0x001fe20007ffe0ff */
[----:B------:R-:W-:Y:S06]  /*4b30*/  @!P1 BRA `(.L_x_190) ;  /* 0xfffffff800709947 */ /* 0x000fec000383ffff */
.L_x_189:
[----:B------:R-:W-:Y:S05]  /*4b40*/  BSYNC.RECONVERGENT B1 ;  /* 0x0000000000017941 */ /* 0x000fea0003800200 */
.L_x_188:
[----:B------:R-:W-:Y:S01]  /*4b50*/  IMAD.IADD R12, R18, 0x1, -R11 ;  /* 0x00000001120c7824 */ /* 0x000fe200078e0a0b */
[----:B------:R-:W-:Y:S04]  /*4b60*/  BSSY.RECONVERGENT B1, `(.L_x_191) ;  /* 0x0000036000017945 */ /* 0x000fe80003800200 */
[----:B------:R-:W-:-:S13]  /*4b70*/  ISETP.GT.AND P1, PT, R12, 0x200, PT ;  /* 0x000002000c00780c */ /* 0x000fda0003f24270 */
[----:B------:R-:W-:Y:S05]  /*4b80*/  @!P1 BRA `(.L_x_192) ;  /* 0x0000000000cc9947 */ /* 0x000fea0003800000 */
[----:B------:R-:W0:Y:S01]  /*4b90*/  LDS R13, [R10+-0x400] ;  /* 0xfffc00000a0d7984 */ /* 0x000e220000000800 */
[----:B------:R-:W-:Y:S02]  /*4ba0*/  PLOP3.LUT P0, PT, PT, PT, PT, 0x8, 0x80 ;  /* 0x000000000080781c */ /* 0x000fe40003f0e170 */
[----:B------:R-:W-:Y:S01]  /*4bb0*/  IADD3 R11, PT, PT, R11, 0x400, RZ ;  /* 0x000004000b0b7810 */ /* 0x000fe20007ffe0ff */
[----:B------:R-:W1:Y:S04]  /*4bc0*/  LDS R15, [R10+-0x200] ;  /* 0xfffe00000a0f7984 */ /* 0x000e680000000800 */
[----:B------:R-:W5:Y:S04]  /*4bd0*/  LDS R21, [R10] ;  /* 0x000000000a157984 */ /* 0x000f680000000800 */
[----:B------:R-:W2:Y:S04]  /*4be0*/  LDS R23, [R10+0x200] ;  /* 0x000200000a177984 */ /* 0x000ea80000000800 */
[----:B------:R-:W2:Y:S04]  /*4bf0*/  LDS R25, [R10+0x400] ;  /* 0x000400000a197984 */ /* 0x000ea80000000800 */
[----:B------:R-:W2:Y:S04]  /*4c00*/  LDS R27, [R10+0x600] ;  /* 0x000600000a1b7984 */ /* 0x000ea80000000800 */
[----:B----4-:R-:W4:Y:S04]  /*4c10*/  LDS R29, [R10+0x800] ;  /* 0x000800000a1d7984 */ /* 0x010f280000000800 */
[----:B---3--:R-:W3:Y:S01]  /*4c20*/  LDS R31, [R10+0xa00] ;  /* 0x000a00000a1f7984 */ /* 0x008ee20000000800 */
[----:B0-----:R-:W-:-:S04]  /*4c30*/  FADD.FTZ R13, -R8, R13 ;  /* 0x0000000d080d7221 */ /* 0x001fc80000010100 */
[----:B------:R-:W-:Y:S01]  /*4c40*/  FMUL.FTZ R13, R13, 1.4426950216293334961 ;  /* 0x3fb8aa3b0d0d7820 */ /* 0x000fe20000410000 */
[C---:B-1----:R-:W-:Y:S01]  /*4c50*/  FADD.FTZ R15, -R8.reuse, R15 ;  /* 0x0000000f080f7221 */ /* 0x042fe20000010100 */
[----:B-----5:R-:W-:-:S03]  /*4c60*/  FADD.FTZ R21, -R8, R21 ;  /* 0x0000001508157221 */ /* 0x020fc60000010100 */
[----:B------:R-:W-:Y:S01]  /*4c70*/  FMUL.FTZ R15, R15, 1.4426950216293334961 ;  /* 0x3fb8aa3b0f0f7820 */ /* 0x000fe20000410000 */
[----:B------:R-:W0:Y:S01]  /*4c80*/  MUFU.EX2 R13, R13 ;  /* 0x0000000d000d7308 */ /* 0x000e220000000800 */
[----:B------:R-:W-:Y:S01]  /*4c90*/  FMUL.FTZ R21, R21, 1.4426950216293334961 ;  /* 0x3fb8aa3b15157820 */ /* 0x000fe20000410000 */
[C---:B--2---:R-:W-:Y:S01]  /*4ca0*/  FADD.FTZ R23, -R8.reuse, R23 ;  /* 0x0000001708177221 */ /* 0x044fe20000010100 */
[----:B------:R-:W-:-:S03]  /*4cb0*/  FADD.FTZ R25, -R8, R25 ;  /* 0x0000001908197221 */ /* 0x000fc60000010100 */
[----:B------:R-:W-:Y:S02]  /*4cc0*/  FMUL.FTZ R23, R23, 1.4426950216293334961 ;  /* 0x3fb8aa3b17177820 */ /* 0x000fe40000410000 */
[----:B------:R-:W1:Y:S01]  /*4cd0*/  MUFU.EX2 R15, R15 ;  /* 0x0000000f000f7308 */ /* 0x000e620000000800 */
[----:B------:R-:W-:Y:S01]  /*4ce0*/  FMUL.FTZ R25, R25, 1.4426950216293334961 ;  /* 0x3fb8aa3b19197820 */ /* 0x000fe20000410000 */
[C---:B------:R-:W-:Y:S01]  /*4cf0*/  FADD.FTZ R27, -R8.reuse, R27 ;  /* 0x0000001b081b7221 */ /* 0x040fe20000010100 */
[----:B----4-:R-:W-:-:S03]  /*4d00*/  FADD.FTZ R29, -R8, R29 ;  /* 0x0000001d081d7221 */ /* 0x010fc60000010100 */
[----:B------:R-:W-:Y:S02]  /*4d10*/  FMUL.FTZ R27, R27, 1.4426950216293334961 ;  /* 0x3fb8aa3b1b1b7820 */ /* 0x000fe40000410000 */
[----:B------:R-:W2:Y:S01]  /*4d20*/  MUFU.EX2 R21, R21 ;  /* 0x0000001500157308 */ /* 0x000ea20000000800 */
[----:B0-----:R-:W-:Y:S01]  /*4d30*/  FADD.FTZ R9, R9, R13 ;  /* 0x0000000d09097221 */ /* 0x001fe20000010000 */
[----:B---3--:R-:W-:Y:S01]  /*4d40*/  FADD.FTZ R31, -R8, R31 ;  /* 0x0000001f081f7221 */ /* 0x008fe20000010100 */
        /* <DEDUP_REMOVED lines=23> */
.L_x_192:
[----:B------:R-:W-:Y:S05]  /*4ec0*/  BSYNC.RECONVERGENT B1 ;  /* 0x0000000000017941 */ /* 0x000fea0003800200 */
.L_x_191:
[----:B------:R-:W-:-:S13]  /*4ed0*/  ISETP.LT.OR P0, PT, R11, R18, P0 ;  /* 0x000000120b00720c */ /* 0x000fda0000701670 */
[----:B------:R-:W-:Y:S05]  /*4ee0*/  @!P0 BRA `(.L_x_183) ;  /* 0x0000000400dc8947 */ /* 0x000fea0003800000 */
[----:B------:R-:W0:Y:S04]  /*4ef0*/  LDS R11, [R10+-0x400] ;  /* 0xfffc00000a0b7984 */ /* 0x000e280000000800 */
[----:B------:R-:W1:Y:S04]  /*4f00*/  LDS R13, [R10+-0x200] ;  /* 0xfffe00000a0d7984 */ /* 0x000e680000000800 */
[----:B------:R-:W5:Y:S04]  /*4f10*/  LDS R15, [R10] ;  /* 0x000000000a0f7984 */ /* 0x000f680000000800 */
[----:B------:R-:W2:Y:S01]  /*4f20*/  LDS R21, [R10+0x200] ;  /* 0x000200000a157984 */ /* 0x000ea20000000800 */
[C---:B0-----:R-:W-:Y:S01]  /*4f30*/  FADD.FTZ R11, -R8.reuse, R11 ;  /* 0x0000000b080b7221 */ /* 0x041fe20000010100 */
[----:B-1----:R-:W-:-:S03]  /*4f40*/  FADD.FTZ R13, -R8, R13 ;  /* 0x0000000d080d7221 */ /* 0x002fc60000010100 */
[----:B------:R-:W-:Y:S01]  /*4f50*/  FMUL.FTZ R11, R11, 1.4426950216293334961 ;  /* 0x3fb8aa3b0b0b7820 */ /* 0x000fe20000410000 */
[----:B-----5:R-:W-:Y:S01]  /*4f60*/  FADD.FTZ R15, -R8, R15 ;  /* 0x0000000f080f7221 */ /* 0x020fe20000010100 */
[----:B------:R-:W-:-:S04]  /*4f70*/  FMUL.FTZ R13, R13, 1.4426950216293334961 ;  /* 0x3fb8aa3b0d0d7820 */ /* 0x000fc80000410000 */
[----:B------:R-:W0:Y:S01]  /*4f80*/  MUFU.EX2 R11, R11 ;  /* 0x0000000b000b7308 */ /* 0x000e220000000800 */
[----:B--2---:R-:W-:Y:S01]  /*4f90*/  FADD.FTZ R21, -R8, R21 ;  /* 0x0000001508157221 */ /* 0x004fe20000010100 */
[----:B------:R-:W-:-:S03]  /*4fa0*/  FMUL.FTZ R15, R15, 1.4426950216293334961 ;  /* 0x3fb8aa3b0f0f7820 */ /* 0x000fc60000410000 */
[----:B------:R-:W-:-:S03]  /*4fb0*/  FMUL.FTZ R21, R21, 1.4426950216293334961 ;  /* 0x3fb8aa3b15157820 */ /* 0x000fc60000410000 */
[----:B------:R-:W1:Y:S08]  /*4fc0*/  MUFU.EX2 R13, R13 ;  /* 0x0000000d000d7308 */ /* 0x000e700000000800 */
[----:B------:R-:W2:Y:S01]  /*4fd0*/  MUFU.EX2 R15, R15 ;  /* 0x0000000f000f7308 */ /* 0x000ea20000000800 */
[----:B0-----:R0:W-:Y:S01]  /*4fe0*/  STS [R10+-0x400], R11 ;  /* 0xfffc000b0a007388 */ /* 0x0011e20000000800 */
[----:B------:R-:W-:-:S06]  /*4ff0*/  FADD.FTZ R9, R9, R11 ;  /* 0x0000000b09097221 */ /* 0x000fcc0000010000 */
[----:B------:R-:W5:Y:S01]  /*5000*/  MUFU.EX2 R21, R21 ;  /* 0x0000001500157308 */ /* 0x000f620000000800 */
[----:B-1----:R0:W-:Y:S01]  /*5010*/  STS [R10+-0x200], R13 ;  /* 0xfffe000d0a007388 */ /* 0x0021e20000000800 */
[----:B------:R-:W-:-:S03]  /*5020*/  FADD.FTZ R9, R9, R13 ;  /* 0x0000000d09097221 */ /* 0x000fc60000010000 */
[----:B--2---:R0:W-:Y:S01]  /*5030*/  STS [R10], R15 ;  /* 0x0000000f0a007388 */ /* 0x0041e20000000800 */
[----:B------:R-:W-:-:S03]  /*5040*/  FADD.FTZ R9, R9, R15 ;  /* 0x0000000f09097221 */ /* 0x000fc60000010000 */
[----:B-----5:R0:W-:Y:S01]  /*5050*/  STS [R10+0x200], R21 ;  /* 0x000200150a007388 */ /* 0x0201e20000000800 */
[----:B------:R-:W-:Y:S01]  /*5060*/  FADD.FTZ R9, R9, R21 ;  /* 0x0000001509097221 */ /* 0x000fe20000010000 */
[----:B------:R-:W-:Y:S06]  /*5070*/  BRA `(.L_x_183) ;  /* 0x0000000400787947 */ /* 0x000fec0003800000 */
.L_x_184:
[----:B------:R-:W-:Y:S01]  /*5080*/  VIADDMNMX R12, R7, 0x80, R18, !PT ;  /* 0x00000080070c7846 */ /* 0x000fe20007800112 */
[----:B------:R-:W-:Y:S01]  /*5090*/  BSSY.RECONVERGENT B1, `(.L_x_193) ;  /* 0x0000024000017945 */ /* 0x000fe20003800200 */
[----:B------:R-:W-:-:S04]  /*50a0*/  LOP3.LUT R9, RZ, R16, RZ, 0x33, !PT ;  /* 0x00000010ff097212 */ /* 0x000fc800078e33ff */
[----:B------:R-:W-:Y:S02]  /*50b0*/  IADD3 R13, PT, PT, -R3, R12, R9 ;  /* 0x0000000c030d7210 */ /* 0x000fe40007ffe109 */
[----:B------:R-:W-:Y:S02]  /*50c0*/  MOV R12, R7 ;  /* 0x00000007000c7202 */ /* 0x000fe40000000f00 */
[C---:B------:R-:W-:Y:S02]  /*50d0*/  LOP3.LUT R9, R13.reuse, 0x180, RZ, 0xc0, !PT ;  /* 0x000001800d097812 */ /* 0x040fe400078ec0ff */
[----:B------:R-:W-:Y:S02]  /*50e0*/  ISETP.GE.U32.AND P0, PT, R13, 0x180, PT ;  /* 0x000001800d00780c */ /* 0x000fe40003f06070 */
[----:B------:R-:W-:Y:S01]  /*50f0*/  ISETP.NE.AND P1, PT, R9, 0x180, PT ;  /* 0x000001800900780c */ /* 0x000fe20003f25270 */
[----:B------:R-:W-:-:S12]  /*5100*/  IMAD.MOV.U32 R9, RZ, RZ, RZ ;  /* 0x000000ffff097224 */ /* 0x000fd800078e00ff */
[----:B------:R-:W-:Y:S05]  /*5110*/  @!P1 BRA `(.L_x_194) ;  /* 0x00000000006c9947 */ /* 0x000fea0003800000 */
[----:B------:R-:W-:Y:S02]  /*5120*/  LEA.HI R9, R13, 0x1, RZ, 0x19 ;  /* 0x000000010d097811 */ /* 0x000fe400078fc8ff */
[----:B------:R-:W-:Y:S02]  /*5130*/  IADD3 R15, PT, PT, R15, 0x120, RZ ;  /* 0x000001200f0f7810 */ /* 0x000fe40007ffe0ff */
[----:B------:R-:W-:Y:S02]  /*5140*/  IADD3 R21, P1, P2, R17, R10, R7 ;  /* 0x0000000a11157210 */ /* 0x000fe40007a3e007 */
[----:B------:R-:W-:Y:S01]  /*5150*/  LOP3.LUT R10, R9, 0x3, RZ, 0xc0, !PT ;  /* 0x00000003090a7812 */ /* 0x000fe200078ec0ff */
[----:B------:R-:W-:Y:S01]  /*5160*/  IMAD.MOV.U32 R9, RZ, RZ, RZ ;  /* 0x000000ffff097224 */ /* 0x000fe200078e00ff */
[----:B------:R-:W-:Y:S02]  /*5170*/  LEA R15, R20, R15, 0x18 ;  /* 0x0000000f140f7211 */ /* 0x000fe400078ec0ff */
[----:B------:R-:W-:Y:S01]  /*5180*/  IADD3.X R11, PT, PT, R2, R11, RZ, P1, P2 ;  /* 0x0000000b020b7210 */ /* 0x000fe20000fe44ff */
[----:B------:R-:W-:Y:S01]  /*5190*/  IMAD.MOV R14, RZ, RZ, -R10 ;  /* 0x000000ffff0e7224 */ /* 0x000fe200078e0a0a */
[----:B------:R-:W-:-:S02]  /*51a0*/  MOV R12, R7 ;  /* 0x00000007000c7202 */ /* 0x000fc40000000f00 */
[----:B------:R-:W-:-:S07]  /*51b0*/  LEA R13, R16, R15, 0x2 ;  /* 0x0000000f100d7211 */ /* 0x000fce00078e10ff */
.L_x_195:
[----:B------:R-:W-:-:S06]  /*51c0*/  MOV R10, R21 ;  /* 0x00000015000a7202 */ /* 0x000fcc0000000f00 */
[----:B------:R1:W5:Y:S01]  /*51d0*/  LDG.E.U8 R10, desc[UR36][R10.64] ;  /* 0x000000240a0a7981 */ /* 0x000362000c1e1100 */
[----:B------:R-:W-:Y:S02]  /*51e0*/  HFMA2 R20, -RZ, RZ, 0, 0 ;  /* 0x00000000ff147431 */ /* 0x000fe400000001ff */
[----:B------:R-:W-:Y:S01]  /*51f0*/  VIADD R14, R14, 0x1 ;  /* 0x000000010e0e7836 */ /* 0x000fe20000000000 */
[----:B------:R-:W-:Y:S02]  /*5200*/  IADD3 R21, P2, PT, R21, 0x80, RZ ;  /* 0x0000008015157810 */ /* 0x000fe40007f5e0ff */
[----:B------:R-:W-:Y:S02]  /*5210*/  IADD3 R12, PT, PT, R12, 0x80, RZ ;  /* 0x000000800c0c7810 */ /* 0x000fe40007ffe0ff */
[----:B-1----:R-:W-:Y:S02]  /*5220*/  IADD3.X R11, PT, PT, RZ, R11, RZ, P2, !PT ;  /* 0x0000000bff0b7210 */ /* 0x002fe400017fe4ff */
[----:B-----5:R-:W-:-:S13]  /*5230*/  ISETP.NE.AND P1, PT, R10, RZ, PT ;  /* 0x000000ff0a00720c */ /* 0x020fda0003f25270 */
[----:B------:R-:W0:Y:S02]  /*5240*/  @!P1 LDS R15, [R13] ;  /* 0x000000000d0f9984 */ /* 0x000e240000000800 */
[----:B0-----:R-:W-:-:S04]  /*5250*/  @!P1 FADD.FTZ R15, -R8, R15 ;  /* 0x0000000f080f9221 */ /* 0x001fc80000010100 */
[----:B------:R-:W-:-:S04]  /*5260*/  @!P1 FMUL.FTZ R15, R15, 1.4426950216293334961 ;  /* 0x3fb8aa3b0f0f9820 */ /* 0x000fc80000410000 */
[----:B------:R-:W0:Y:S01]  /*5270*/  @!P1 MUFU.EX2 R20, R15 ;  /* 0x0000000f00149308 */ /* 0x000e220000000800 */
[----:B------:R-:W-:Y:S01]  /*5280*/  ISETP.NE.AND P1, PT, R14, RZ, PT ;  /* 0x000000ff0e00720c */ /* 0x000fe20003f25270 */
[----:B0-----:R0:W-:Y:S01]  /*5290*/  STS [R13], R20 ;  /* 0x000000140d007388 */ /* 0x0011e20000000800 */
[----:B------:R-:W-:Y:S01]  /*52a0*/  FADD.FTZ R9, R20, R9 ;  /* 0x0000000914097221 */ /* 0x000fe20000010000 */
[----:B0-----:R-:W-:-:S10]  /*52b0*/  VIADD R13, R13, 0x200 ;  /* 0x000002000d0d7836 */ /* 0x001fd40000000000 */
[----:B------:R-:W-:Y:S05]  /*52c0*/  @P1 BRA `(.L_x_195) ;  /* 0xfffffffc00bc1947 */ /* 0x000fea000383ffff */
.L_x_194:
[----:B------:R-:W-:Y:S05]  /*52d0*/  BSYNC.RECONVERGENT B1 ;  /* 0x0000000000017941 */ /* 0x000fea0003800200 */
.L_x_193:
[----:B------:R-:W-:Y:S05]  /*52e0*/  @!P0 BRA `(.L_x_183) ;  /* 0x0000000000dc8947 */ /* 0x000fea0003800000 */
[----:B------:R-:W1:Y:S01]  /*52f0*/  S2R R14, SR_CgaCtaId ;  /* 0x00000000000e7919 */ /* 0x000e620000008800 */
[----:B------:R-:W5:Y:S01]  /*5300*/  LDCU.64 UR4, c[0x0][0x420] ;  /* 0x00008400ff0477ac */ /* 0x000f620008000a00 */
[----:B------:R-:W-:Y:S02]  /*5310*/  MOV R10, 0x400 ;  /* 0x00000400000a7802 */ /* 0x000fe40000000f00 */
[----:B------:R-:W-:Y:S02]  /*5320*/  SHF.L.U32 R11, R3, 0x2, RZ ;  /* 0x00000002030b7819 */ /* 0x000fe400000006ff */
[----:B------:R-:W-:-:S03]  /*5330*/  IADD3 R13, PT, PT, R10, 0x120, RZ ;  /* 0x000001200a0d7810 */ /* 0x000fc60007ffe0ff */
[----:B------:R-:W-:Y:S01]  /*5340*/  IMAD R10, R12, 0x4, -R11 ;  /* 0x000000040c0a7824 */ /* 0x000fe200078e0a0b */
[----:B-----5:R-:W-:-:S04]  /*5350*/  IADD3 R15, P0, P1, R17, UR4, R12 ;  /* 0x00000004110f7c10 */ /* 0x020fc8000f91e00c */
[----:B------:R-:W-:Y:S02]  /*5360*/  IADD3 R15, P2, PT, R15, 0x100, RZ ;  /* 0x000001000f0f7810 */ /* 0x000fe40007f5e0ff */
[----:B------:R-:W-:-:S04]  /*5370*/  IADD3.X R11, PT, PT, R2, UR5, RZ, P0, P1 ;  /* 0x00000005020b7c10 */ /* 0x000fc800087e24ff */
[----:B------:R-:W-:Y:S02]  /*5380*/  IADD3.X R11, PT, PT, RZ, R11, RZ, P2, !PT ;  /* 0x0000000bff0b7210 */ /* 0x000fe400017fe4ff */
[----:B-1----:R-:W-:-:S04]  /*5390*/  LEA R13, R14, R13, 0x18 ;  /* 0x0000000d0e0d7211 */ /* 0x002fc800078ec0ff */
[----:B------:R-:W-:-:S07]  /*53a0*/  IADD3 R13, PT, PT, R10, 0x400, R13 ;  /* 0x000004000a0d7810 */ /* 0x000fce0007ffe00d */
.L_x_196:
[----:B------:R-:W-:-:S05]  /*53b0*/  MOV R10, R15 ;  /* 0x0000000f000a7202 */ /* 0x000fca0000000f00 */
[----:B------:R-:W5:Y:S04]  /*53c0*/  LDG.E.U8 R15, desc[UR36][R10.64+-0x100] ;  /* 0xffff00240a0f7981 */ /* 0x000f68000c1e1100 */
[----:B------:R-:W2:Y:S04]  /*53d0*/  LDG.E.U8 R14, desc[UR36][R10.64+-0x80] ;  /* 0xffff80240a0e7981 */ /* 0x000ea8000c1e1100 */
[----:B------:R-:W3:Y:S04]  /*53e0*/  LDG.E.U8 R20, desc[UR36][R10.64] ;  /* 0x000000240a147981 */ /* 0x000ee8000c1e1100 */
[----:B------:R-:W4:Y:S01]  /*53f0*/  LDG.E.U8 R22, desc[UR36][R10.64+0x80] ;  /* 0x000080240a167981 */ /* 0x000f22000c1e1100 */
[----:B------:R-:W-:Y:S01]  /*5400*/  IMAD.MOV.U32 R24, RZ, RZ, RZ ;  /* 0x000000ffff187224 */ /* 0x000fe200078e00ff */
[----:B------:R-:W-:-:S02]  /*5410*/  IADD3 R12, PT, PT, R12, 0x200, RZ ;  /* 0x000002000c0c7810 */ /* 0x000fc40007ffe0ff */
[----:B-----5:R-:W-:Y:S02]  /*5420*/  ISETP.NE.AND P0, PT, R15, RZ, PT ;  /* 0x000000ff0f00720c */ /* 0x020fe40003f05270 */
[----:B--2---:R-:W-:Y:S01]  /*5430*/  ISETP.NE.AND P1, PT, R14, RZ, PT ;  /* 0x000000ff0e00720c */ /* 0x004fe20003f25270 */
[----:B------:R-:W-:Y:S01]  /*5440*/  IMAD.MOV.U32 R14, RZ, RZ, RZ ;  /* 0x000000ffff0e7224 */ /* 0x000fe200078e00ff */
[----:B---3--:R-:W-:Y:S01]  /*5450*/  ISETP.NE.AND P2, PT, R20, RZ, PT ;  /* 0x000000ff1400720c */ /* 0x008fe20003f45270 */
[----:B------:R-:W-:Y:S01]  /*5460*/  HFMA2 R20, -RZ, RZ, 0, 0 ;  /* 0x00000000ff147431 */ /* 0x000fe200000001ff */
[----:B----4-:R-:W-:-:S07]  /*5470*/  ISETP.NE.AND P3, PT, R22, RZ, PT ;  /* 0x000000ff1600720c */ /* 0x010fce0003f65270 */
        /* <DEDUP_REMOVED lines=11> */
[----:B------:R-:W-:Y:S01]  /*5530*/  ISETP.GE.AND P0, PT, R12, R18, PT ;  /* 0x000000120c00720c */ /* 0x000fe20003f06270 */
        /* <DEDUP_REMOVED lines=18> */
.L_x_183:
[----:B------:R-:W-:Y:S05]  /*5660*/  BSYNC.RECONVERGENT B0 ;  /* 0x0000000000007941 */ /* 0x000fea0003800200 */
.L_x_182:
[----:B0-----:R-:W0:Y:S01]  /*5670*/  SHFL.BFLY PT, R8, R9, 0x10, 0x1f ;  /* 0x0e001f0009087f89 */ /* 0x001e2200000e0000 */
[C---:B------:R-:W-:Y:S01]  /*5680*/  ISETP.NE.AND P0, PT, R4.reuse, RZ, PT ;  /* 0x000000ff0400720c */ /* 0x040fe20003f05270 */
[----:B------:R-:W1:Y:S01]  /*5690*/  LDCU UR4, c[0x0][0x3f4] ;  /* 0x00007e80ff0477ac */ /* 0x000e620008000800 */
[----:B------:R-:W-:Y:S01]  /*56a0*/  ISETP.GT.U32.AND P1, PT, R4, 0x3, PT ;  /* 0x000000030400780c */ /* 0x000fe20003f24070 */
[----:B------:R-:W2:Y:S01]  /*56b0*/  S2UR UR11, SR_CTAID.X ;  /* 0x00000000000b79c3 */ /* 0x000ea20000002500 */
[----:B------:R-:W5:Y:S01]  /*56c0*/  LDCU.U8 UR10, c[0x0][0x48c] ;  /* 0x00009180ff0a77ac */ /* 0x000f620008000000 */
[----:B-1----:R-:W-:Y:S01]  /*56d0*/  UIADD3 UR4, UPT, UPT, UR4, 0x4, URZ ;  /* 0x0000000404047890 */ /* 0x002fe2000fffe0ff */
[----:B0-----:R-:W-:-:S03]  /*56e0*/  FADD.FTZ R8, R8, R9 ;  /* 0x0000000908087221 */ /* 0x001fc60000010000 */
[----:B------:R-:W-:Y:S02]  /*56f0*/  USHF.R.S32.HI UR5, URZ, 0x1f, UR4 ;  /* 0x0000001fff057899 */ /* 0x000fe40008011404 */
[----:B------:R-:W0:Y:S02]  /*5700*/  SHFL.BFLY PT, R11, R8, 0x8, 0x1f ;  /* 0x0d001f00080b7f89 */ /* 0x000e2400000e0000 */
        /* <DEDUP_REMOVED lines=12> */
[----:B------:R-:W-:Y:S01]  /*57d0*/  @!P0 STS [R5+0x10], R12 ;  /* 0x0000100c05008388 */ /* 0x000fe20000000800 */
[----:B------:R-:W-:Y:S01]  /*57e0*/  BAR.SYNC.DEFER_BLOCKING 0x0 ;  /* 0x0000000000007b1d */ /* 0x000fe20000010000 */
[----:B-----5:R-:W-:-:S05]  /*57f0*/  ISETP.NE.AND P0, PT, RZ, UR10, PT ;  /* 0x0000000aff007c0c */ /* 0x020fca000bf05270 */
[----:B------:R-:W0:Y:S01]  /*5800*/  @!P1 LDS R12, [R6+0x10] ;  /* 0x00001000060c9984 */ /* 0x000e220000000800 */
[----:B------:R-:W-:-:S03]  /*5810*/  ISETP.GE.AND P1, PT, R7, R18, PT ;  /* 0x000000120700720c */ /* 0x000fc60003f26270 */
[----:B0-----:R-:W0:Y:S02]  /*5820*/  SHFL.BFLY PT, R9, R12, 0x2, 0x1f ;  /* 0x0c401f000c097f89 */ /* 0x001e2400000e0000 */
        /* <DEDUP_REMOVED lines=9> */
[----:B------:R-:W5:Y:S01]  /*58c0*/  LDCU UR4, c[0x0][0x488] ;  /* 0x00009100ff0477ac */ /* 0x000f620008000800 */
[----:B------:R-:W5:Y:S01]  /*58d0*/  LDCU UR8, c[0x0][0x40c] ;  /* 0x00008180ff0877ac */ /* 0x000f620008000800 */
[----:B------:R-:W3:Y:S01]  /*58e0*/  LDCU UR9, c[0x0][0x3f4] ;  /* 0x00007e80ff0977ac */ /* 0x000ee20008000800 */
[----:B--2---:R-:W-:-:S04]  /*58f0*/  UIMAD UR5, UR5, UR7, UR11 ;  /* 0x00000007050572a4 */ /* 0x004fc8000f8e020b */
[----:B-----5:R-:W-:-:S04]  /*5900*/  UIMAD UR4, UR5, UR4, UR8 ;  /* 0x00000004050472a4 */ /* 0x020fc8000f8e0208 */
[----:B---3--:R-:W-:-:S04]  /*5910*/  UIMAD UR4, UR4, UR9, URZ ;  /* 0x00000009040472a4 */ /* 0x008fc8000f8e02ff */
[----:B------:R-:W-:-:S12]  /*5920*/  USHF.R.S32.HI UR5, URZ, 0x1f, UR4 ;  /* 0x0000001fff057899 */ /* 0x000fd80008011404 */
.L_x_197:
[----:B------:R-:W-:Y:S04]  /*5930*/  BSSY.RECONVERGENT B0, `(.L_x_198) ;  /* 0x0000061000007945 */ /* 0x000fe80003800200 */
[----:B------:R-:W-:Y:S05]  /*5940*/  @P1 BRA `(.L_x_199) ;  /* 0x00000004007c1947 */ /* 0x000fea0003800000 */
[----:B------:R-:W-:Y:S01]  /*5950*/  VIADDMNMX R4, R7, 0x80, R18, !PT ;  /* 0x0000008007047846 */ /* 0x000fe20007800112 */
[----:B------:R-:W-:Y:S01]  /*5960*/  BSSY.RECONVERGENT B1, `(.L_x_200) ;  /* 0x0000028000017945 */ /* 0x000fe20003800200 */
[----:B0-----:R-:W-:-:S04]  /*5970*/  LOP3.LUT R5, RZ, R16, RZ, 0x33, !PT ;  /* 0x00000010ff057212 */ /* 0x001fc800078e33ff */
        /* <DEDUP_REMOVED lines=10> */
[----:B------:R-:W-:Y:S01]  /*5a20*/  SHF.L.U32 R5, R4, 0x7, RZ ;  /* 0x0000000704057819 */ /* 0x000fe200000006ff */
[----:B------:R-:W-:Y:S01]  /*5a30*/  UIADD3 UR7, UPT, UPT, UR7, 0x120, URZ ;  /* 0x0000012007077890 */ /* 0x000fe2000fffe0ff */
[----:B------:R-:W-:Y:S02]  /*5a40*/  IADD3.X R8, PT, PT, RZ, UR5, RZ, P2, !PT ;  /* 0x00000005ff087c10 */ /* 0x000fe400097fe4ff */
[----:B------:R-:W-:-:S02]  /*5a50*/  LOP3.LUT R6, R5, 0x180, RZ, 0xc0, !PT ;  /* 0x0000018005067812 */ /* 0x000fc400078ec0ff */
[----:B------:R-:W-:Y:S02]  /*5a60*/  LOP3.LUT R4, R4, 0x3, RZ, 0xc0, !PT ;  /* 0x0000000304047812 */ /* 0x000fe400078ec0ff */
[----:B------:R-:W-:Y:S01]  /*5a70*/  LEA R5, R16, UR6, 0x1 ;  /* 0x0000000610057c11 */ /* 0x000fe2000f8e08ff */
[----:B------:R-:W-:Y:S01]  /*5a80*/  IMAD.IADD R7, R7, 0x1, R6 ;  /* 0x0000000107077824 */ /* 0x000fe200078e0206 */
[----:B------:R-:W-:Y:S02]  /*5a90*/  IADD3 R9, PT, PT, -R4, RZ, RZ ;  /* 0x000000ff04097210 */ /* 0x000fe40007ffe1ff */
[----:B--2---:R-:W-:-:S04]  /*5aa0*/  LEA R10, P2, R11, UR12, 0x2 ;  /* 0x0000000c0b0a7c11 */ /* 0x004fc8000f8410ff */
[----:B------:R-:W-:Y:S01]  /*5ab0*/  LEA.HI.X R11, R11, UR13, R8, 0x2, P2 ;  /* 0x0000000d0b0b7c11 */ /* 0x000fe200090f1408 */
[----:B0-----:R-:W-:-:S06]  /*5ac0*/  ULEA UR7, UR8, UR7, 0x18 ;  /* 0x0000000708077291 */ /* 0x001fcc000f8ec0ff */
[----:B------:R-:W-:Y:S02]  /*5ad0*/  IADD3 R6, PT, PT, R5, UR7, RZ ;  /* 0x0000000705067c10 */ /* 0x000fe4000fffe0ff */
[----:B------:R-:W-:-:S07]  /*5ae0*/  LEA R8, R16, UR7, 0x2 ;  /* 0x0000000710087c11 */ /* 0x000fce000f8e10ff */
.L_x_202:
[----:B--2---:R0:W1:Y:S01]  /*5af0*/  LDS R4, [R8] ;  /* 0x0000000008047984 */ /* 0x0040620000000800 */
[----:B------:R-:W-:Y:S02]  /*5b00*/  @P0 MOV R5, R11 ;  /* 0x0000000b00050202 */ /* 0x000fe40000000f00 */
[----:B------:R-:W-:-:S04]  /*5b10*/  IADD3 R9, PT, PT, R9, 0x1, RZ ;  /* 0x0000000109097810 */ /* 0x000fc80007ffe0ff */
[----:B------:R-:W-:Y:S01]  /*5b20*/  ISETP.NE.AND P3, PT, R9, RZ, PT ;  /* 0x000000ff0900720c */ /* 0x000fe20003f65270 */
[----:B0-----:R-:W-:Y:S02]  /*5b30*/  VIADD R8, R8, 0x200 ;  /* 0x0000020008087836 */ /* 0x001fe40000000000 */
[----:B-1----:R-:W-:-:S05]  /*5b40*/  FMUL.FTZ R15, R4, R13 ;  /* 0x0000000d040f7220 */ /* 0x002fca0000410000 */
[----:B------:R-:W-:-:S04]  /*5b50*/  F2FP.F16.F32.PACK_AB R4, RZ, R15 ;  /* 0x0000000fff04723e */ /* 0x000fc800000000ff */
[----:B------:R-:W-:Y:S01]  /*5b60*/  PRMT R12, R4, 0x7610, R12 ;  /* 0x00007610040c7816 */ /* 0x000fe2000000000c */
[----:B------:R-:W-:Y:S01]  /*5b70*/  @P0 IMAD.MOV.U32 R4, RZ, RZ, R10 ;  /* 0x000000ffff040224 */ /* 0x000fe200078e000a */
[----:B------:R-:W-:-:S03]  /*5b80*/  IADD3 R10, P2, PT, R10, 0x200, RZ ;  /* 0x000002000a0a7810 */ /* 0x000fc60007f5e0ff */
[----:B------:R0:W-:Y:S01]  /*5b90*/  STS.U16 [R6], R12 ;  /* 0x0000000c06007388 */ /* 0x0001e20000000400 */
[----:B------:R-:W-:-:S03]  /*5ba0*/  IADD3.X R11, PT, PT, RZ, R11, RZ, P2, !PT ;  /* 0x0000000bff0b7210 */ /* 0x000fc600017fe4ff */
[----:B------:R2:W-:Y:S01]  /*5bb0*/  @P0 STG.E desc[UR36][R4.64], R15 ;  /* 0x0000000f04000986 */ /* 0x0005e2000c101924 */
[----:B0-----:R-:W-:Y:S01]  /*5bc0*/  IADD3 R6, PT, PT, R6, 0x100, RZ ;  /* 0x0000010006067810 */ /* 0x001fe20007ffe0ff */
[----:B------:R-:W-:Y:S06]  /*5bd0*/  @P3 BRA `(.L_x_202) ;  /* 0xfffffffc00c43947 */ /* 0x000fec000383ffff */
.L_x_201:
[----:B------:R-:W-:Y:S05]  /*5be0*/  BSYNC.RECONVERGENT B1 ;  /* 0x0000000000017941 */ /* 0x000fea0003800200 */
.L_x_200:
[----:B------:R-:W-:Y:S05]  /*5bf0*/  @!P1 BRA `(.L_x_199) ;  /* 0x0000000000d09947 */ /* 0x000fea0003800000 */
[----:B--2---:R-:W0:Y:S01]  /*5c00*/  S2R R5, SR_CgaCtaId ;  /* 0x0000000000057919 */ /* 0x004e220000008800 */
[----:B------:R-:W2:Y:S01]  /*5c10*/  LDCU.64 UR8, c[0x0][0x480] ;  /* 0x00009000ff0877ac */ /* 0x000ea20008000a00 */
[----:B------:R-:W-:Y:S02]  /*5c20*/  MOV R4, 0x400 ;  /* 0x0000040000047802 */ /* 0x000fe40000000f00 */
[C---:B------:R-:W-:Y:S01]  /*5c30*/  IADD3 R8, P2, PT, R7.reuse, UR4, RZ ;  /* 0x0000000407087c10 */ /* 0x040fe2000ff5e0ff */
[----:B------:R-:W-:Y:S01]  /*5c40*/  UISETP.NE.AND UP0, UPT, UR10, URZ, UPT ;  /* 0x000000ff0a00728c */ /* 0x000fe2000bf05270 */
[----:B------:R-:W-:Y:S01]  /*5c50*/  LEA R6, R7, UR6, 0x1 ;  /* 0x0000000607067c11 */ /* 0x000fe2000f8e08ff */
[----:B------:R-:W-:Y:S01]  /*5c60*/  VIADD R4, R4, 0x120 ;  /* 0x0000012004047836 */ /* 0x000fe20000000000 */
[----:B------:R-:W-:Y:S01]  /*5c70*/  ISETP.NE.AND P0, PT, RZ, UR10, PT ;  /* 0x0000000aff007c0c */ /* 0x000fe2000bf05270 */
[----:B------:R-:W-:Y:S02]  /*5c80*/  IMAD.X R9, RZ, RZ, UR5, P2 ;  /* 0x00000005ff097e24 */ /* 0x000fe400090e06ff */
[----:B------:R-:W-:Y:S01]  /*5c90*/  IMAD R6, R3, -0x2, R6 ;  /* 0xfffffffe03067824 */ /* 0x000fe200078e0206 */
[----:B------:R-:W-:-:S02]  /*5ca0*/  PLOP3.LUT P1, PT, PT, PT, UP0, 0x80, 0x8 ;  /* 0x000000000008781c */ /* 0x000fc40003f2f008 */
[----:B--2---:R-:W-:-:S04]  /*5cb0*/  LEA R10, P3, R8, UR8, 0x2 ;  /* 0x00000008080a7c11 */ /* 0x004fc8000f8610ff */
[----:B------:R-:W-:Y:S02]  /*5cc0*/  IADD3 R10, P2, PT, R10, 0x400, RZ ;  /* 0x000004000a0a7810 */ /* 0x000fe40007f5e0ff */
[----:B------:R-:W-:-:S04]  /*5cd0*/  LEA.HI.X R9, R8, UR9, R9, 0x2, P3 ;  /* 0x0000000908097c11 */ /* 0x000fc800098f1409 */
[----:B------:R-:W-:Y:S02]  /*5ce0*/  IADD3.X R11, PT, PT, RZ, R9, RZ, P2, !PT ;  /* 0x00000009ff0b7210 */ /* 0x000fe400017fe4ff */
[----:B0-----:R-:W-:Y:S02]  /*5cf0*/  LEA R5, R5, R4, 0x18 ;  /* 0x0000000405057211 */ /* 0x001fe400078ec0ff */
[----:B------:R-:W-:Y:S02]  /*5d00*/  SHF.L.U32 R4, R3, 0x2, RZ ;  /* 0x0000000203047819 */ /* 0x000fe400000006ff */
[----:B------:R-:W-:Y:S02]  /*5d10*/  IADD3 R6, PT, PT, R6, 0x200, R5 ;  /* 0x0000020006067810 */ /* 0x000fe40007ffe005 */
[----:B------:R-:W-:-:S04]  /*5d20*/  LEA R4, R7, -R4, 0x2 ;  /* 0x8000000407047211 */ /* 0x000fc800078e10ff */
[----:B------:R-:W-:-:S07]  /*5d30*/  IADD3 R8, PT, PT, R4, 0x400, R5 ;  /* 0x0000040004087810 */ /* 0x000fce0007ffe005 */
.L_x_203:
[----:B------:R-:W1:Y:S01]  /*5d40*/  LDS R4, [R8+-0x400] ;  /* 0xfffc000008047984 */ /* 0x000e620000000800 */
[----:B------:R-:W-:-:S04]  /*5d50*/  IADD3 R7, PT, PT, R7, 0x200, RZ ;  /* 0x0000020007077810 */ /* 0x000fc80007ffe0ff */
[----:B------:R-:W-:Y:S01]  /*5d60*/  ISETP.GE.AND P2, PT, R7, R18, PT ;  /* 0x000000120700720c */ /* 0x000fe20003f46270 */
[----:B-1----:R-:W-:-:S05]  /*5d70*/  FMUL.FTZ R15, R4, R13 ;  /* 0x0000000d040f7220 */ /* 0x002fca0000410000 */
[----:B------:R-:W-:-:S04]  /*5d80*/  F2FP.F16.F32.PACK_AB R4, RZ, R15 ;  /* 0x0000000fff04723e */ /* 0x000fc800000000ff */
[----:B------:R-:W-:-:S05]  /*5d90*/  PRMT R5, R4, 0x7610, R5 ;  /* 0x0000761004057816 */ /* 0x000fca0000000005 */
[----:B------:R0:W-:Y:S04]  /*5da0*/  STS.U16 [R6+-0x200], R5 ;  /* 0xfffe000506007388 */ /* 0x0001e80000000400 */
[----:B------:R-:W1:Y:S01]  /*5db0*/  LDS R4, [R8+-0x200] ;  /* 0xfffe000008047984 */ /* 0x000e620000000800 */
[----:B0-----:R-:W-:Y:S02]  /*5dc0*/  IMAD.MOV.U32 R5, RZ, RZ, R11 ;  /* 0x000000ffff057224 */ /* 0x001fe400078e000b */
        /* <DEDUP_REMOVED lines=9> */
[----:B0-----:R-:W-:Y:S01]  /*5e60*/  MOV R4, R10 ;  /* 0x0000000a00047202 */ /* 0x001fe20000000f00 */
[----:B-1----:R-:W-:-:S03]  /*5e70*/  VIADD R8, R8, 0x800 ;  /* 0x0000080008087836 */ /* 0x002fc60000000000 */
[----:B------:R-:W-:Y:S01]  /*5e80*/  IADD3 R10, P3, PT, R4, 0x800, RZ ;  /* 0x00000800040a7810 */ /* 0x000fe20007f7e0ff */
[----:B------:R-:W-:Y:S01]  /*5e90*/  @P1 STG.E desc[UR36][R4.64+-0x400], R15 ;  /* 0xfffc000f04001986 */ /* 0x000fe2000c101924 */
[----:B------:R-:W-:Y:S02]  /*5ea0*/  PLOP3.LUT P1, PT, P0, PT, PT, 0x80, 0x8 ;  /* 0x000000000008781c */ /* 0x000fe4000072f070 */
[----:B------:R-:W-:-:S11]  /*5eb0*/  IADD3.X R11, PT, PT, RZ, R5, RZ, P3, !PT ;  /* 0x00000005ff0b7210 */ /* 0x000fd60001ffe4ff */
        /* <DEDUP_REMOVED lines=8> */
.L_x_199:
[----:B------:R-:W-:Y:S05]  /*5f40*/  BSYNC.RECONVERGENT B0 ;  /* 0x0000000000007941 */ /* 0x000fea0003800200 */
.L_x_198:
[----:B------:R-:W-:Y:S01]  /*5f50*/  IADD3 R35, PT, PT, R18, -0x1, RZ ;  /* 0xffffffff12237810 */ /* 0x000fe20007ffe0ff */
[----:B------:R-:W4:Y:S01]  /*5f60*/  LDCU UR4, c[0x0][0x40c] ;  /* 0x00008180ff0477ac */ /* 0x000f220008000800 */
[----:B------:R-:W5:Y:S01]  /*5f70*/  S2R R40, SR_CgaCtaId ;  /* 0x0000000000287919 */ /* 0x000f620000008800 */
[----:B------:R-:W-:Y:S01]  /*5f80*/  SHF.L.U32 R33, R16, 0x3, RZ ;  /* 0x0000000310217819 */ /* 0x000fe200000006ff */
[----:B------:R-:W-:Y:S01]  /*5f90*/  BSSY.RECONVERGENT B0, `(.L_x_204) ;  /* 0x000001e000007945 */ /* 0x000fe20003800200 */
[----:B--2---:R-:W-:Y:S02]  /*5fa0*/  SHF.R.S32.HI R4, RZ, 0x1f, R35 ;  /* 0x0000001fff047819 */ /* 0x004fe40000011423 */
[----:B------:R-:W-:Y:S02]  /*5fb0*/  CS2R R14, SRZ ;  /* 0x00000000000e7805 */ /* 0x000fe4000001ff00 */
[----:B------:R-:W-:Y:S02]  /*5fc0*/  LOP3.LUT R33, R33, 0x38, RZ, 0xc0, !PT ;  /* 0x0000003821217812 */ /* 0x000fe400078ec0ff */
[----:B-1----:R-:W-:-:S02]  /*5fd0*/  CS2R R12, SRZ ;  /* 0x00000000000c7805 */ /* 0x002fc4000001ff00 */
[----:B------:R-:W-:Y:S02]  /*5fe0*/  LEA.HI R4, R4, R35, RZ, 0x4 ;  /* 0x0000002304047211 */ /* 0x000fe400078f20ff */
[----:B------:R-:W-:Y:S02]  /*5ff0*/  MOV R20, 0x400 ;  /* 0x0000040000147802 */ /* 0x000fe40000000f00 */
[----:B------:R-:W-:Y:S02]  /*6000*/  LOP3.LUT R4, R4, 0xfffffff0, RZ, 0xc0, !PT ;  /* 0xfffffff004047812 */ /* 0x000fe400078ec0ff */
[----:B0-----:R-:W-:-:S03]  /*6010*/  IADD3 R5, PT, PT, R20, 0xa0, RZ ;  /* 0x000000a014057810 */ /* 0x001fc60007ffe0ff */
[----:B------:R-:W-:Y:S01]  /*6020*/  IMAD.IADD R34, R35, 0x1, -R4 ;  /* 0x0000000123227824 */ /* 0x000fe200078e0a04 */
[----:B----4-:R-:W-:Y:S01]  /*6030*/  MOV R28, UR4 ;  /* 0x00000004001c7c02 */ /* 0x010fe20008000f00 */
[----:B------:R-:W-:-:S03]  /*6040*/  IMAD.SHL.U32 R4, R16, 0x10, RZ ;  /* 0x0000001010047824 */ /* 0x000fc600078e00ff */
[----:B------:R-:W-:Y:S02]  /*6050*/  ISETP.NE.AND P0, PT, R36, R34, PT ;  /* 0x000000222400720c */ /* 0x000fe40003f05270 */
[----:B------:R-:W-:Y:S02]  /*6060*/  LOP3.LUT R4, R4, 0x70, RZ, 0xc0, !PT ;  /* 0x0000007004047812 */ /* 0x000fe400078ec0ff */
[----:B------:R-:W-:-:S04]  /*6070*/  ISETP.NE.OR P0, PT, R28, RZ, P0 ;  /* 0x000000ff1c00720c */ /* 0x000fc80000705670 */
[----:B------:R-:W-:Y:S02]  /*6080*/  ISETP.GT.U32.OR P0, PT, R33, 0x2f, P0 ;  /* 0x0000002f2100780c */ /* 0x000fe40000704470 */
[----:B-----5:R-:W-:-:S04]  /*6090*/  LEA R5, R40, R5, 0x18 ;  /* 0x0000000528057211 */ /* 0x020fc800078ec0ff */
[----:B------:R-:W-:-:S07]  /*60a0*/  IADD3 R32, PT, PT, R5, R4, RZ ;  /* 0x0000000405207210 */ /* 0x000fce0007ffe0ff */
[----:B------:R-:W-:Y:S05]  /*60b0*/  @P0 BRA `(.L_x_205) ;  /* 0x00000000002c0947 */ /* 0x000fea0003800000 */
[----:B------:R-:W0:Y:S01]  /*60c0*/  LDCU.64 UR4, c[0x0][0x3b0] ;  /* 0x00007600ff0477ac */ /* 0x000e220008000a00 */
[----:B------:R-:W-:Y:S01]  /*60d0*/  IMAD.MOV.U32 R15, RZ, RZ, RZ ;  /* 0x000000ffff0f7224 */ /* 0x000fe200078e00ff */
[----:B0-----:R-:W-:-:S04]  /*60e0*/  UISETP.NE.U32.AND UP0, UPT, UR4, URZ, UPT ;  /* 0x000000ff0400728c */ /* 0x001fc8000bf05070 */
[----:B------:R-:W-:-:S09]  /*60f0*/  UISETP.NE.AND.EX UP0, UPT, UR5, URZ, UPT, UP0 ;  /* 0x000000ff0500728c */ /* 0x000fd2000bf05300 */
[----:B------:R-:W-:Y:S05]  /*6100*/  BRA.U !UP0, `(.L_x_206) ;  /* 0x0000000108147547 */ /* 0x000fea000b800000 */
[----:B------:R-:W0:Y:S01]  /*6110*/  S2R R4, SR_CTAID.X ;  /* 0x0000000000047919 */ /* 0x000e220000002500 */
[----:B------:R-:W1:Y:S01]  /*6120*/  LDC.64 R12, c[0x0][0x3b0] ;  /* 0x0000ec00ff0c7b82 */ /* 0x000e620000000a00 */
[----:B0-----:R-:W-:-:S04]  /*6130*/  IMAD R5, R4, 0x30, R33 ;  /* 0x0000003004057824 */ /* 0x001fc800078e0221 */
[----:B-1----:R-:W-:-:S06]  /*6140*/  IMAD.WIDE.U32 R12, R5, 0x2, R12 ;  /* 0x00000002050c7825 */ /* 0x002fcc00078e000c */
[----:B------:R-:W5:Y:S02]  /*6150*/  LDG.E.128 R12, desc[UR36][R12.64] ;  /* 0x000000240c0c7981 */ /* 0x000f64000c1e1d00 */
.L_x_206:
[----:B-----5:R0:W-:Y:S02]  /*6160*/  STS.128 [R32], R12 ;  /* 0x0000000c20007388 */ /* 0x0201e40000000c00 */
.L_x_205:
[----:B------:R-:W-:Y:S05]  /*6170*/  BSYNC.RECONVERGENT B0 ;  /* 0x0000000000007941 */ /* 0x000fea0003800200 */
.L_x_204:
[----:B------:R-:W1:Y:S01]  /*6180*/  S2UR UR4, SR_CTAID.Y ;  /* 0x00000000000479c3 */ /* 0x000e620000002600 */
[----:B------:R-:W1:Y:S01]  /*6190*/  LDCU UR7, c[0x0][0x3f8] ;  /* 0x00007f00ff0777ac */ /* 0x000e620008000800 */
[----:B------:R-:W-:Y:S01]  /*61a0*/  ISETP.GT.U32.AND P0, PT, R33, 0x2f, PT ;  /* 0x0000002f2100780c */ /* 0x000fe20003f04070 */
[----:B------:R-:W-:Y:S01]  /*61b0*/  BSSY.RECONVERGENT B0, `(.L_x_207) ;  /* 0x00001e9000007945 */ /* 0x000fe20003800200 */
[----:B------:R-:W-:Y:S01]  /*61c0*/  CS2R R10, SRZ ;  /* 0x00000000000a7805 */ /* 0x000fe2000001ff00 */
[----:B------:R-:W2:Y:S01]  /*61d0*/  LDCU UR10, c[0x0][0x40c] ;  /* 0x00008180ff0a77ac */ /* 0x000ea20008000800 */
[----:B------:R-:W-:Y:S02]  /*61e0*/  CS2R R8, SRZ ;  /* 0x0000000000087805 */ /* 0x000fe4000001ff00 */
[----:B------:R-:W-:Y:S02]  /*61f0*/  CS2R R6, SRZ ;  /* 0x0000000000067805 */ /* 0x000fe4000001ff00 */
[----:B------:R-:W-:Y:S01]  /*6200*/  CS2R R4, SRZ ;  /* 0x0000000000047805 */ /* 0x000fe2000001ff00 */
[----:B------:R-:W4:Y:S01]  /*6210*/  LDCU.64 UR12, c[0x0][0x3c8] ;  /* 0x00007900ff0c77ac */ /* 0x000f220008000a00 */
[----:B-1----:R-:W-:-:S04]  /*6220*/  UIMAD UR4, UR4, UR7, UR11 ;  /* 0x00000007040472a4 */ /* 0x002fc8000f8e020b */
[----:B------:R-:W-:Y:S01]  /*6230*/  UIMAD UR4, UR4, 0x30, URZ ;  /* 0x00000030040478a4 */ /* 0x000fe2000f8e02ff */
[----:B------:R-:W-:Y:S06]  /*6240*/  BAR.SYNC.DEFER_BLOCKING 0x0 ;  /* 0x0000000000007b1d */ /* 0x000fec0000010000 */
[----:B--2-4-:R-:W-:Y:S05]  /*6250*/  @P0 BRA `(.L_x_208) ;  /* 0x0000001c00780947 */ /* 0x014fea0003800000 */
[----:B------:R-:W1:Y:S01]  /*6260*/  LDC R22, c[0x0][0x3f4] ;  /* 0x0000fd00ff167b82 */ /* 0x000e620000000800 */
[----:B------:R-:W-:Y:S01]  /*6270*/  IADD3 R42, PT, PT, R36, R3, RZ ;  /* 0x00000003242a7210 */ /* 0x000fe20007ffe0ff */
[----:B------:R-:W-:Y:S01]  /*6280*/  BSSY.RECONVERGENT B1, `(.L_x_209) ;  /* 0x00000ac000017945 */ /* 0x000fe20003800200 */
[----:B------:R-:W-:-:S04]  /*6290*/  IADD3 R11, PT, PT, R20, 0x120, RZ ;  /* 0x00000120140b7810 */ /* 0x000fc80007ffe0ff */
[----:B------:R-:W-:Y:S01]  /*62a0*/  LEA R40, R40, R11, 0x18 ;  /* 0x0000000b28287211 */ /* 0x000fe200078ec0ff */
[----:B------:R-:W2:Y:S04]  /*62b0*/  LDC.64 R38, c[0x0][0x3c0] ;  /* 0x0000f000ff267b82 */ /* 0x000ea80000000a00 */
[----:B------:R-:W-:-:S05]  /*62c0*/  VIADD R37, R40, UR6 ;  /* 0x0000000628257c36 */ /* 0x000fca0008000000 */
[----:B------:R-:W-:Y:S02]  /*62d0*/  LEA R41, R36, R37, 0x1 ;  /* 0x0000002524297211 */ /* 0x000fe400078e08ff */
[-C--:B-1----:R-:W-:Y:S01]  /*62e0*/  VIMNMX R43, PT, PT, R35, R22.reuse, PT ;  /* 0x00000016232b7248 */ /* 0x082fe20003fe0100 */
[--C-:B------:R-:W-:Y:S02]  /*62f0*/  IMAD R45, R22, UR4, R33.reuse ;  /* 0x00000004162d7c24 */ /* 0x100fe4000f8e0221 */
[----:B------:R-:W-:Y:S01]  /*6300*/  IMAD R11, R0, R22, R33 ;  /* 0x00000016000b7224 */ /* 0x000fe200078e0221 */
[----:B------:R-:W-:Y:S01]  /*6310*/  ISETP.GE.AND P0, PT, R42, R43, PT ;  /* 0x0000002b2a00720c */ /* 0x000fe20003f06270 */
[----:B--2---:R-:W-:-:S04]  /*6320*/  IMAD.WIDE R44, R45, 0x2, R38 ;  /* 0x000000022d2c7825 */ /* 0x004fc800078e0226 */
[----:B------:R-:W-:-:S04]  /*6330*/  IMAD.WIDE R38, R11, 0x2, R38 ;  /* 0x000000020b267825 */ /* 0x000fc800078e0226 */
[----:B------:R-:W-:-:S04]  /*6340*/  HFMA2 R11, -RZ, RZ, 0, 0 ;  /* 0x00000000ff0b7431 */ /* 0x000fc800000001ff */
[----:B------:R-:W-:Y:S05]  /*6350*/  @P0 BRA `(.L_x_210) ;  /* 0x0000000800780947 */ /* 0x000fea0003800000 */
[----:B------:R-:W-:Y:S01]  /*6360*/  VIADD R24, R42, 0x10 ;  /* 0x000000102a187836 */ /* 0x000fe20000000000 */
[----:B------:R-:W1:Y:S01]  /*6370*/  LDC.64 R46, c[0x0][0x458] ;  /* 0x00011600ff2e7b82 */ /* 0x000e620000000a00 */
[----:B------:R-:W-:Y:S01]  /*6380*/  LOP3.LUT R26, RZ, R3, RZ, 0x33, !PT ;  /* 0x00000003ff1a7212 */ /* 0x000fe200078e33ff */
[----:B------:R-:W-:Y:S02]  /*6390*/  UIMAD UR5, UR38, UR7, UR11 ;  /* 0x00000007260572a4 */ /* 0x000fe4000f8e020b */
[----:B------:R-:W-:Y:S01]  /*63a0*/  IMAD R22, R22, UR7, RZ ;  /* 0x0000000716167c24 */ /* 0x000fe2000f8e02ff */
[----:B------:R-:W-:Y:S01]  /*63b0*/  VIMNMX R7, PT, PT, R43, R24, !PT ;  /* 0x000000182b077248 */ /* 0x000fe20007fe0100 */
[----:B------:R-:W-:Y:S01]  /*63c0*/  BSSY.RECONVERGENT B2, `(.L_x_211) ;  /* 0x000003a000027945 */ /* 0x000fe20003800200 */
[----:B------:R-:W-:Y:S02]  /*63d0*/  CS2R R8, SRZ ;  /* 0x0000000000087805 */ /* 0x000fe4000001ff00 */
[----:B------:R-:W-:-:S02]  /*63e0*/  CS2R R10, SRZ ;  /* 0x00000000000a7805 */ /* 0x000fc4000001ff00 */
[----:B------:R-:W-:Y:S02]  /*63f0*/  IADD3 R26, PT, PT, -R36, R7, R26 ;  /* 0x00000007241a7210 */ /* 0x000fe40007ffe11a */
[----:B------:R-:W-:Y:S02]  /*6400*/  CS2R R6, SRZ ;  /* 0x0000000000067805 */ /* 0x000fe4000001ff00 */
[----:B------:R-:W-:Y:S01]  /*6410*/  MOV R0, UR5 ;  /* 0x0000000500007c02 */ /* 0x000fe20008000f00 */
[----:B------:R-:W-:Y:S01]  /*6420*/  IMAD R48, R22, 0x30, RZ ;  /* 0x0000003016307824 */ /* 0x000fe200078e02ff */
[----:B------:R-:W-:-:S03]  /*6430*/  LOP3.LUT P0, RZ, R26, 0x10, RZ, 0xc0, !PT ;  /* 0x000000101aff7812 */ /* 0x000fc6000780c0ff */
[----:B------:R-:W-:Y:S01]  /*6440*/  IMAD R5, R0, 0x30, R33 ;  /* 0x0000003000057824 */ /* 0x000fe200078e0221 */
[----:B------:R-:W-:-:S03]  /*6450*/  MOV R0, R42 ;  /* 0x0000002a00007202 */ /* 0x000fc60000000f00 */
[----:B-1----:R-:W-:Y:S01]  /*6460*/  IMAD.WIDE R46, R5, 0x2, R46 ;  /* 0x00000002052e7825 */ /* 0x002fe200078e022e */
[----:B------:R-:W-:-:S05]  /*6470*/  CS2R R4, SRZ ;  /* 0x0000000000047805 */ /* 0x000fca000001ff00 */
[----:B------:R-:W-:Y:S05]  /*6480*/  @P0 BRA `(.L_x_212) ;  /* 0x0000000000b40947 */ /* 0x000fea0003800000 */
[----:B------:R-:W1:Y:S01]  /*6490*/  LDCU.64 UR8, c[0x0][0x3c8] ;  /* 0x00007900ff0877ac */ /* 0x000e620008000a00 */
[----:B------:R-:W-:-:S05]  /*64a0*/  IADD3 R0, P0, PT, R17, R42, RZ ;  /* 0x0000002a11007210 */ /* 0x000fca0007f1e0ff */
[----:B------:R-:W-:Y:S01]  /*64b0*/  IMAD.X R5, RZ, RZ, R2, P0 ;  /* 0x000000ffff057224 */ /* 0x000fe200000e0602 */
[----:B-1----:R-:W-:-:S04]  /*64c0*/  LEA R8, P0, R0, UR8, 0x2 ;  /* 0x0000000800087c11 */ /* 0x002fc8000f8010ff */
[----:B------:R-:W-:Y:S02]  /*64d0*/  LEA.HI.X R9, R0, UR9, R5, 0x2, P0 ;  /* 0x0000000900097c11 */ /* 0x000fe400080f1405 */
[----:B------:R-:W1:Y:S04]  /*64e0*/  LDS.U16 R0, [R41] ;  /* 0x0000000029007984 */ /* 0x000e680000000400 */
[----:B------:R-:W2:Y:S01]  /*64f0*/  LDG.E R9, desc[UR36][R8.64] ;  /* 0x0000002408097981 */ /* 0x000ea2000c1e1900 */
[----:B------:R-:W-:Y:S01]  /*6500*/  ISETP.NE.AND P0, PT, R28, RZ, PT ;  /* 0x000000ff1c00720c */ /* 0x000fe20003f05270 */
[----:B--2---:R-:W-:-:S04]  /*6510*/  IMAD R5, R22, R9, R42 ;  /* 0x0000000916057224 */ /* 0x004fc800078e022a */
[----:B------:R-:W-:-:S04]  /*6520*/  IMAD R5, R5, 0x30, RZ ;  /* 0x0000003005057824 */ /* 0x000fc800078e02ff */
[----:B------:R-:W-:-:S06]  /*6530*/  IMAD.WIDE R4, R5, 0x2, R38 ;  /* 0x0000000205047825 */ /* 0x000fcc00078e0226 */
[----:B------:R-:W5:Y:S01]  /*6540*/  LDG.E.128 R4, desc[UR36][R4.64] ;  /* 0x0000002404047981 */ /* 0x000f62000c1e1d00 */
[----:B-1----:R-:W-:Y:S01]  /*6550*/  HADD2.F32 R0, -RZ, R0.H0_H0 ;  /* 0x20000000ff007230 */ /* 0x002fe20000004100 */
[----:B------:R-:W-:Y:S06]  /*6560*/  @P0 BRA `(.L_x_213) ;  /* 0x0000000000380947 */ /* 0x000fec0003800000 */
[----:B------:R-:W-:Y:S01]  /*6570*/  ISETP.NE.AND P1, PT, R19, RZ, PT ;  /* 0x000000ff1300720c */ /* 0x000fe20003f25270 */
[----:B------:R-:W1:-:S12]  /*6580*/  LDS.128 R20, [R32] ;  /* 0x0000000020147984 */ /* 0x000e580000000c00 */
[----:B------:R-:W2:Y:S01]  /*6590*/  @P1 LDG.E.128 R8, desc[UR36][R46.64] ;  /* 0x000000242e081981 */ /* 0x000ea2000c1e1d00 */
[----:B-1---5:R-:W-:Y:S02]  /*65a0*/  HFMA2 R4, R4, 1, 1, R20 ;  /* 0x3c003c0004047831 */ /* 0x022fe40000000014 */
[----:B------:R-:W-:Y:S02]  /*65b0*/  HADD2 R5, R5, R21 ;  /* 0x0000001505057230 */ /* 0x000fe40000000000 */
[----:B------:R-:W-:Y:S02]  /*65c0*/  HFMA2 R6, R6, 1, 1, R22 ;  /* 0x3c003c0006067831 */ /* 0x000fe40000000016 */
[----:B------:R-:W-:Y:S02]  /*65d0*/  HADD2 R7, R7, R23 ;  /* 0x0000001707077230 */ /* 0x000fe40000000000 */
[----:B------:R-:W-:Y:S02]  /*65e0*/  IMAD R21, R42, 0x30, RZ ;  /* 0x000000302a157824 */ /* 0x000fe400078e02ff */
[----:B--2---:R-:W-:-:S02]  /*65f0*/  @P1 HFMA2 R5, R5, R9, -RZ ;  /* 0x0000000905051231 */ /* 0x004fc400001000ff */
[----:B------:R-:W-:Y:S02]  /*6600*/  @P1 HMUL2 R4, R4, R8 ;  /* 0x0000000804041232 */ /* 0x000fe40000000000 */
[----:B------:R-:W-:Y:S02]  /*6610*/  @P1 HFMA2 R7, R7, R11, -RZ ;  /* 0x0000000b07071231 */ /* 0x000fe400001000ff */
[----:B------:R-:W-:Y:S02]  /*6620*/  @P1 HMUL2 R6, R6, R10 ;  /* 0x0000000a06061232 */ /* 0x000fe40000000000 */
[----:B------:R-:W-:-:S05]  /*6630*/  IMAD.WIDE.U32 R8, R21, 0x2, R44 ;  /* 0x0000000215087825 */ /* 0x000fca00078e002c */
[----:B------:R1:W-:Y:S02]  /*6640*/  STG.E.128 desc[UR36][R8.64], R4 ;  /* 0x0000000408007986 */ /* 0x0003e4000c101d24 */
.L_x_213:
[--C-:B-1---5:R-:W-:Y:S02]  /*6650*/  HADD2.F32 R9, -RZ, R4.reuse.H1_H1 ;  /* 0x30000004ff097230 */ /* 0x122fe40000004100 */
[--C-:B------:R-:W-:Y:S02]  /*6660*/  HADD2.F32 R11, -RZ, R5.reuse.H0_H0 ;  /* 0x20000005ff0b7230 */ /* 0x100fe40000004100 */
[----:B---3--:R-:W-:Y:S02]  /*6670*/  HADD2.F32 R31, -RZ, R4.H0_H0 ;  /* 0x20000004ff1f7230 */ /* 0x008fe40000004100 */
[----:B------:R-:W-:Y:S02]  /*6680*/  HADD2.F32 R21, -RZ, R5.H1_H1 ;  /* 0x30000005ff157230 */ /* 0x000fe40000004100 */
[C---:B------:R-:W-:Y:S01]  /*6690*/  FFMA.FTZ R5, R0.reuse, R9, RZ ;  /* 0x0000000900057223 */ /* 0x040fe200000100ff */
[--C-:B------:R-:W-:Y:S02]  /*66a0*/  HADD2.F32 R23, -RZ, R6.reuse.H0_H0 ;  /* 0x20000006ff177230 */ /* 0x100fe40000004100 */
[----:B------:R-:W-:Y:S01]  /*66b0*/  FFMA.FTZ R4, R0, R31, RZ ;  /* 0x0000001f00047223 */ /* 0x000fe200000100ff */
[----:B------:R-:W-:-:S02]  /*66c0*/  HADD2.F32 R25, -RZ, R6.H1_H1 ;  /* 0x30000006ff197230 */ /* 0x000fc40000004100 */
[C---:B------:R-:W-:Y:S01]  /*66d0*/  FFMA.FTZ R6, R0.reuse, R11, RZ ;  /* 0x0000000b00067223 */ /* 0x040fe200000100ff */
[--C-:B------:R-:W-:Y:S02]  /*66e0*/  HADD2.F32 R27, -RZ, R7.reuse.H0_H0 ;  /* 0x20000007ff1b7230 */ /* 0x100fe40000004100 */
[C---:B------:R-:W-:Y:S01]  /*66f0*/  FFMA.FTZ R8, R0.reuse, R23, RZ ;  /* 0x0000001700087223 */ /* 0x040fe200000100ff */
[----:B------:R-:W-:Y:S02]  /*6700*/  HADD2.F32 R29, -RZ, R7.H1_H1 ;  /* 0x30000007ff1d7230 */ /* 0x000fe40000004100 */
[C---:B------:R-:W-:Y:S01]  /*6710*/  FFMA.FTZ R7, R0.reuse, R21, RZ ;  /* 0x0000001500077223 */ /* 0x040fe200000100ff */
[C---:B------:R-:W-:Y:S01]  /*6720*/  FFMA.FTZ R9, R0.reuse, R25, RZ ;  /* 0x0000001900097223 */ /* 0x040fe200000100ff */
[C---:B------:R-:W-:Y:S01]  /*6730*/  FFMA.FTZ R10, R0.reuse, R27, RZ ;  /* 0x0000001b000a7223 */ /* 0x040fe200000100ff */
[----:B------:R-:W-:Y:S01]  /*6740*/  FFMA.FTZ R11, R0, R29, RZ ;  /* 0x0000001d000b7223 */ /* 0x000fe200000100ff */
[----:B------:R-:W-:-:S07]  /*6750*/  MOV R0, R24 ;  /* 0x0000001800007202 */ /* 0x000fce0000000f00 */
.L_x_212:
[----:B------:R-:W-:Y:S05]  /*6760*/  BSYNC.RECONVERGENT B2 ;  /* 0x0000000000027941 */ /* 0x000fea0003800200 */
.L_x_211:
[----:B------:R-:W-:-:S13]  /*6770*/  ISETP.GE.U32.AND P0, PT, R26, 0x10, PT ;  /* 0x000000101a00780c */ /* 0x000fda0003f06070 */
[----:B------:R-:W-:Y:S05]  /*6780*/  @!P0 BRA `(.L_x_210) ;  /* 0x00000004006c8947 */ /* 0x000fea0003800000 */
[C---:B------:R-:W-:Y:S01]  /*6790*/  LEA R20, R0.reuse, UR6, 0x1 ;  /* 0x0000000600147c11 */ /* 0x040fe2000f8e08ff */
[----:B------:R-:W-:Y:S01]  /*67a0*/  IMAD R49, R0, 0x30, RZ ;  /* 0x0000003000317824 */ /* 0x000fe200078e02ff */
[----:B------:R-:W-:-:S03]  /*67b0*/  ISETP.NE.AND P1, PT, R28, RZ, PT ;  /* 0x000000ff1c00720c */ /* 0x000fc60003f25270 */
[----:B------:R-:W-:-:S05]  /*67c0*/  IMAD R21, R3, -0x2, R20 ;  /* 0xfffffffe03157824 */ /* 0x000fca00078e0214 */
[----:B------:R-:W-:-:S07]  /*67d0*/  IADD3 R52, PT, PT, R21, 0x20, R40 ;  /* 0x0000002015347810 */ /* 0x000fce0007ffe028 */
.L_x_217:
[----:B------:R-:W-:Y:S02]  /*67e0*/  IADD3 R20, P0, PT, R17, R0, RZ ;  /* 0x0000000011147210 */ /* 0x000fe40007f1e0ff */
        /* <DEDUP_REMOVED lines=10> */
[----:B------:R-:W2:Y:S04]  /*6890*/  @P2 LDG.E.128 R24, desc[UR36][R46.64] ;  /* 0x000000242e182981 */ /* 0x000ea8000c1e1d00 */
[----:B---3--:R-:W1:Y:S02]  /*68a0*/  LDS.128 R28, [R32] ;  /* 0x00000000201c7984 */ /* 0x008e640000000c00 */
[----:B-1---5:R-:W-:Y:S02]  /*68b0*/  HFMA2 R20, R20, 1, 1, R28 ;  /* 0x3c003c0014147831 */ /* 0x022fe4000000001c */
[----:B------:R-:W-:Y:S02]  /*68c0*/  HADD2 R21, R21, R29 ;  /* 0x0000001d15157230 */ /* 0x000fe40000000000 */
[----:B------:R-:W-:-:S02]  /*68d0*/  HFMA2 R22, R22, 1, 1, R30 ;  /* 0x3c003c0016167831 */ /* 0x000fc4000000001e */
[----:B------:R-:W-:Y:S02]  /*68e0*/  HADD2 R23, R23, R31 ;  /* 0x0000001f17177230 */ /* 0x000fe40000000000 */
[----:B--2---:R-:W-:Y:S02]  /*68f0*/  @P2 HFMA2 R21, R21, R25, -RZ ;  /* 0x0000001915152231 */ /* 0x004fe400001000ff */
[----:B------:R-:W-:Y:S02]  /*6900*/  @P2 HMUL2 R20, R20, R24 ;  /* 0x0000001814142232 */ /* 0x000fe40000000000 */
[----:B------:R-:W-:Y:S02]  /*6910*/  @P2 HFMA2 R23, R23, R27, -RZ ;  /* 0x0000001b17172231 */ /* 0x000fe400001000ff */
[----:B------:R-:W-:Y:S02]  /*6920*/  @P2 HMUL2 R22, R22, R26 ;  /* 0x0000001a16162232 */ /* 0x000fe40000000000 */
[----:B------:R-:W-:-:S05]  /*6930*/  IMAD.WIDE.U32 R24, R49, 0x2, R44 ;  /* 0x0000000231187825 */ /* 0x000fca00078e002c */
[----:B------:R1:W-:Y:S02]  /*6940*/  STG.E.128 desc[UR36][R24.64], R20 ;  /* 0x0000001418007986 */ /* 0x0003e4000c101d24 */
.L_x_215:
[----:B------:R-:W-:Y:S05]  /*6950*/  BSYNC.RECONVERGENT B2 ;  /* 0x0000000000027941 */ /* 0x000fea0003800200 */
.L_x_214:
[----:B------:R-:W1:Y:S04]  /*6960*/  LDG.E R50, desc[UR36][R50.64+0x40] ;  /* 0x0000402432327981 */ /* 0x000e68000c1e1900 */
[----:B------:R-:W2:Y:S01]  /*6970*/  LDS.U16 R29, [R52+-0x20] ;  /* 0xffffe000341d7984 */ /* 0x000ea20000000400 */
[----:B------:R-:W-:Y:S01]  /*6980*/  MOV R28, UR10 ;  /* 0x0000000a001c7c02 */ /* 0x000fe20008000f00 */
[----:B-1----:R-:W-:-:S04]  /*6990*/  IMAD R24, R48, R50, R49 ;  /* 0x0000003230187224 */ /* 0x002fc800078e0231 */
[----:B------:R-:W-:-:S04]  /*69a0*/  VIADD R25, R24, 0x300 ;  /* 0x0000030018197836 */ /* 0x000fc80000000000 */
[----:B------:R-:W-:-:S06]  /*69b0*/  IMAD.WIDE R24, R25, 0x2, R38 ;  /* 0x0000000219187825 */ /* 0x000fcc00078e0226 */
[----:B------:R-:W5:Y:S01]  /*69c0*/  LDG.E.128 R24, desc[UR36][R24.64] ;  /* 0x0000002418187981 */ /* 0x000f62000c1e1d00 */
[----:B------:R-:W-:Y:S01]  /*69d0*/  ISETP.NE.AND P1, PT, R28, RZ, PT ;  /* 0x000000ff1c00720c */ /* 0x000fe20003f25270 */
[----:B-----5:R-:W-:Y:S02]  /*69e0*/  HADD2.F32 R51, -RZ, R22.H0_H0 ;  /* 0x20000016ff337230 */ /* 0x020fe40000004100 */
[----:B--2---:R-:W-:Y:S02]  /*69f0*/  HADD2.F32 R29, -RZ, R29.H0_H0 ;  /* 0x2000001dff1d7230 */ /* 0x004fe40000004100 */
[--C-:B---3--:R-:W-:Y:S02]  /*6a00*/  HADD2.F32 R30, -RZ, R20.reuse.H0_H0 ;  /* 0x20000014ff1e7230 */ /* 0x108fe40000004100 */
[----:B------:R-:W-:Y:S02]  /*6a10*/  HADD2.F32 R54, -RZ, R20.H1_H1 ;  /* 0x30000014ff367230 */ /* 0x000fe40000004100 */
[----:B------:R-:W-:Y:S01]  /*6a20*/  FFMA.FTZ R51, R29, R51, R8 ;  /* 0x000000331d337223 */ /* 0x000fe20000010008 */
[----:B------:R-:W-:-:S02]  /*6a30*/  HADD2.F32 R31, -RZ, R21.H0_H0 ;  /* 0x20000015ff1f7230 */ /* 0x000fc40000004100 */
[C---:B------:R-:W-:Y:S01]  /*6a40*/  FFMA.FTZ R20, R29.reuse, R30, R4 ;  /* 0x0000001e1d147223 */ /* 0x040fe20000010004 */
[----:B------:R-:W-:Y:S02]  /*6a50*/  HADD2.F32 R50, -RZ, R21.H1_H1 ;  /* 0x30000015ff327230 */ /* 0x000fe40000004100 */
[C---:B------:R-:W-:Y:S01]  /*6a60*/  FFMA.FTZ R21, R29.reuse, R54, R5 ;  /* 0x000000361d157223 */ /* 0x040fe20000010005 */
[----:B------:R-:W-:Y:S02]  /*6a70*/  HADD2.F32 R22, -RZ, R22.H1_H1 ;  /* 0x30000016ff167230 */ /* 0x000fe40000004100 */
[C---:B------:R-:W-:Y:S01]  /*6a80*/  FFMA.FTZ R31, R29.reuse, R31, R6 ;  /* 0x0000001f1d1f7223 */ /* 0x040fe20000010006 */
[--C-:B------:R-:W-:Y:S02]  /*6a90*/  HADD2.F32 R53, -RZ, R23.reuse.H0_H0 ;  /* 0x20000017ff357230 */ /* 0x100fe40000004100 */
[----:B------:R-:W-:Y:S02]  /*6aa0*/  HADD2.F32 R56, -RZ, R23.H1_H1 ;  /* 0x30000017ff387230 */ /* 0x000fe40000004100 */
[C---:B------:R-:W-:Y:S01]  /*6ab0*/  FFMA.FTZ R23, R29.reuse, R50, R7 ;  /* 0x000000321d177223 */ /* 0x040fe20000010007 */
[C---:B------:R-:W-:Y:S01]  /*6ac0*/  FFMA.FTZ R55, R29.reuse, R22, R9 ;  /* 0x000000161d377223 */ /* 0x040fe20000010009 */
[C---:B------:R-:W-:Y:S01]  /*6ad0*/  FFMA.FTZ R53, R29.reuse, R53, R10 ;  /* 0x000000351d357223 */ /* 0x040fe2000001000a */
[----:B------:R-:W-:Y:S01]  /*6ae0*/  FFMA.FTZ R29, R29, R56, R11 ;  /* 0x000000381d1d7223 */ /* 0x000fe2000001000b */
[----:B------:R-:W-:Y:S06]  /*6af0*/  @P1 BRA `(.L_x_216) ;  /* 0x0000000000341947 */ /* 0x000fec0003800000 */
[----:B------:R-:W2:Y:S04]  /*6b00*/  @P2 LDG.E.128 R4, desc[UR36][R46.64] ;  /* 0x000000242e042981 */ /* 0x000ea8000c1e1d00 */
[----:B------:R-:W1:Y:S02]  /*6b10*/  LDS.128 R8, [R32] ;  /* 0x0000000020087984 */ /* 0x000e640000000c00 */
[----:B-1----:R-:W-:Y:S02]  /*6b20*/  HFMA2 R24, R24, 1, 1, R8 ;  /* 0x3c003c0018187831 */ /* 0x002fe40000000008 */
[----:B------:R-:W-:Y:S02]  /*6b30*/  HADD2 R25, R25, R9 ;  /* 0x0000000919197230 */ /* 0x000fe40000000000 */
[----:B------:R-:W-:-:S02]  /*6b40*/  HFMA2 R26, R26, 1, 1, R10 ;  /* 0x3c003c001a1a7831 */ /* 0x000fc4000000000a */
[----:B------:R-:W-:Y:S01]  /*6b50*/  HADD2 R27, R27, R11 ;  /* 0x0000000b1b1b7230 */ /* 0x000fe20000000000 */
[----:B------:R-:W-:Y:S01]  /*6b60*/  IADD3 R9, PT, PT, R49, 0x300, RZ ;  /* 0x0000030031097810 */ /* 0x000fe20007ffe0ff */
[----:B--2---:R-:W-:Y:S02]  /*6b70*/  @P2 HFMA2 R25, R25, R5, -RZ ;  /* 0x0000000519192231 */ /* 0x004fe400001000ff */
[----:B------:R-:W-:Y:S02]  /*6b80*/  @P2 HMUL2 R24, R24, R4 ;  /* 0x0000000418182232 */ /* 0x000fe40000000000 */
[----:B------:R-:W-:Y:S02]  /*6b90*/  @P2 HFMA2 R27, R27, R7, -RZ ;  /* 0x000000071b1b2231 */ /* 0x000fe400001000ff */
[----:B------:R-:W-:Y:S02]  /*6ba0*/  @P2 HMUL2 R26, R26, R6 ;  /* 0x000000061a1a2232 */ /* 0x000fe40000000000 */
[----:B------:R-:W-:-:S05]  /*6bb0*/  IMAD.WIDE.U32 R4, R9, 0x2, R44 ;  /* 0x0000000209047825 */ /* 0x000fca00078e002c */
[----:B------:R1:W-:Y:S02]  /*6bc0*/  STG.E.128 desc[UR36][R4.64], R24 ;  /* 0x0000001804007986 */ /* 0x0003e4000c101d24 */
.L_x_216:
[----:B-1----:R1:W2:Y:S01]  /*6bd0*/  LDS.U16 R4, [R52] ;  /* 0x0000000034047984 */ /* 0x0022a20000000400 */
[----:B------:R-:W-:Y:S01]  /*6be0*/  VIADD R0, R0, 0x20 ;  /* 0x0000002000007836 */ /* 0x000fe20000000000 */
[----:B------:R-:W-:Y:S01]  /*6bf0*/  IADD3 R49, PT, PT, R49, 0x600, RZ ;  /* 0x0000060031317810 */ /* 0x000fe20007ffe0ff */
[--C-:B------:R-:W-:Y:S02]  /*6c00*/  HADD2.F32 R8, -RZ, R25.reuse.H1_H1 ;  /* 0x30000019ff087230 */ /* 0x100fe40000004100 */
[----:B------:R-:W-:Y:S01]  /*6c10*/  HADD2.F32 R5, -RZ, R24.H0_H0 ;  /* 0x20000018ff057230 */ /* 0x000fe20000004100 */
[----:B------:R-:W-:Y:S01]  /*6c20*/  ISETP.GE.AND P0, PT, R0, R43, PT ;  /* 0x0000002b0000720c */ /* 0x000fe20003f06270 */
[----:B------:R-:W-:Y:S01]  /*6c30*/  HADD2.F32 R10, -RZ, R26.H0_H0 ;  /* 0x2000001aff0a7230 */ /* 0x000fe20000004100 */
[----:B-1----:R-:W-:Y:S01]  /*6c40*/  IADD3 R52, PT, PT, R52, 0x40, RZ ;  /* 0x0000004034347810 */ /* 0x002fe20007ffe0ff */
[----:B------:R-:W-:Y:S02]  /*6c50*/  HADD2.F32 R24, -RZ, R24.H1_H1 ;  /* 0x30000018ff187230 */ /* 0x000fe40000004100 */
[----:B------:R-:W-:-:S02]  /*6c60*/  HADD2.F32 R6, -RZ, R25.H0_H0 ;  /* 0x20000019ff067230 */ /* 0x000fc40000004100 */
[----:B------:R-:W-:Y:S02]  /*6c70*/  HADD2.F32 R26, -RZ, R26.H1_H1 ;  /* 0x3000001aff1a7230 */ /* 0x000fe40000004100 */
[--C-:B------:R-:W-:Y:S02]  /*6c80*/  HADD2.F32 R22, -RZ, R27.reuse.H0_H0 ;  /* 0x2000001bff167230 */ /* 0x100fe40000004100 */
[----:B------:R-:W-:Y:S02]  /*6c90*/  HADD2.F32 R30, -RZ, R27.H1_H1 ;  /* 0x3000001bff1e7230 */ /* 0x000fe40000004100 */
[----:B--2---:R-:W-:-:S05]  /*6ca0*/  HADD2.F32 R11, -RZ, R4.H0_H0 ;  /* 0x20000004ff0b7230 */ /* 0x004fca0000004100 */
        /* <DEDUP_REMOVED lines=9> */
.L_x_210:
[----:B------:R-:W-:Y:S05]  /*6d40*/  BSYNC.RECONVERGENT B1 ;  /* 0x0000000000017941 */ /* 0x000fea0003800200 */
.L_x_209:
[----:B------:R-:W-:Y:S01]  /*6d50*/  ISETP.GE.AND P0, PT, R42, R35, PT ;  /* 0x000000232a00720c */ /* 0x000fe20003f06270 */
[----:B------:R-:W-:-:S12]  /*6d60*/  BSSY.RECONVERGENT B1, `(.L_x_218) ;  /* 0x00000f7000017945 */ /* 0x000fd80003800200 */
[----:B------:R-:W-:Y:S05]  /*6d70*/  @P0 BRA `(.L_x_219) ;  /* 0x0000000c00d40947 */ /* 0x000fea0003800000 */
[----:B------:R-:W1:Y:S01]  /*6d80*/  LDCU UR5, c[0x0][0x3f8] ;  /* 0x00007f00ff0577ac */ /* 0x000e620008000800 */
[----:B------:R-:W-:Y:S01]  /*6d90*/  VIADD R48, R42, 0x10 ;  /* 0x000000102a307836 */ /* 0x000fe20000000000 */
[----:B------:R-:W2:Y:S01]  /*6da0*/  LDC R23, c[0x0][0x3f4] ;  /* 0x0000fd00ff177b82 */ /* 0x000ea20000000800 */
[----:B------:R-:W-:Y:S01]  /*6db0*/  LOP3.LUT R0, RZ, R3, RZ, 0x33, !PT ;  /* 0x00000003ff007212 */ /* 0x000fe200078e33ff */
[----:B------:R-:W-:Y:S02]  /*6dc0*/  BSSY.RECONVERGENT B2, `(.L_x_220) ;  /* 0x0000054000027945 */ /* 0x000fe40003800200 */
[----:B------:R-:W-:-:S04]  /*6dd0*/  VIMNMX R43, PT, PT, R35, R48, !PT ;  /* 0x00000030232b7248 */ /* 0x000fc80007fe0100 */
[----:B------:R-:W4:Y:S01]  /*6de0*/  LDC.64 R46, c[0x0][0x458] ;  /* 0x00011600ff2e7b82 */ /* 0x000f220000000a00 */
[----:B------:R-:W-:-:S04]  /*6df0*/  IADD3 R43, PT, PT, -R36, R43, R0 ;  /* 0x0000002b242b7210 */ /* 0x000fc80007ffe100 */
[----:B------:R-:W-:Y:S01]  /*6e00*/  LOP3.LUT P0, RZ, R43, 0x10, RZ, 0xc0, !PT ;  /* 0x000000102bff7812 */ /* 0x000fe2000780c0ff */
[----:B-1----:R-:W-:-:S06]  /*6e10*/  UIMAD UR8, UR38, UR5, UR11 ;  /* 0x00000005260872a4 */ /* 0x002fcc000f8e020b */
[----:B------:R-:W-:Y:S01]  /*6e20*/  MOV R20, UR8 ;  /* 0x0000000800147c02 */ /* 0x000fe20008000f00 */
[----:B--2---:R-:W-:-:S04]  /*6e30*/  IMAD R0, R23, UR5, RZ ;  /* 0x0000000517007c24 */ /* 0x004fc8000f8e02ff */
[----:B------:R-:W-:Y:S01]  /*6e40*/  IMAD R21, R20, 0x30, R33 ;  /* 0x0000003014157824 */ /* 0x000fe200078e0221 */
[----:B------:R-:W-:-:S03]  /*6e50*/  MOV R20, R42 ;  /* 0x0000002a00147202 */ /* 0x000fc60000000f00 */
[----:B----4-:R-:W-:Y:S01]  /*6e60*/  IMAD.WIDE R46, R21, 0x2, R46 ;  /* 0x00000002152e7825 */ /* 0x010fe200078e022e */
[----:B------:R-:W-:Y:S06]  /*6e70*/  @P0 BRA `(.L_x_221) ;  /* 0x0000000400200947 */ /* 0x000fec0003800000 */
[----:B------:R-:W-:Y:S01]  /*6e80*/  ISETP.GE.AND P0, PT, R42, R23, PT ;  /* 0x000000172a00720c */ /* 0x000fe20003f06270 */
[----:B------:R-:W-:-:S12]  /*6e90*/  IMAD.MOV.U32 R20, RZ, RZ, R48 ;  /* 0x000000ffff147224 */ /* 0x000fd800078e0030 */
[----:B------:R-:W-:Y:S05]  /*6ea0*/  @!P0 BRA `(.L_x_221) ;  /* 0x0000000400148947 */ /* 0x000fea0003800000 */
[----:B------:R-:W-:Y:S01]  /*6eb0*/  IABS R25, R23 ;  /* 0x0000001700197213 */ /* 0x000fe20000000000 */
[----:B------:R-:W1:Y:S01]  /*6ec0*/  LDCU.64 UR8, c[0x0][0x3c8] ;  /* 0x00007900ff0877ac */ /* 0x000e620008000a00 */
[----:B------:R-:W-:Y:S01]  /*6ed0*/  IABS R26, R42 ;  /* 0x0000002a001a7213 */ /* 0x000fe20000000000 */
[----:B------:R-:W2:Y:S01]  /*6ee0*/  LDS.U16 R41, [R41] ;  /* 0x0000000029297984 */ /* 0x000ea20000000400 */
[----:B------:R-:W4:Y:S01]  /*6ef0*/  I2F.RP R22, R25 ;  /* 0x0000001900167306 */ /* 0x000f220000209400 */
[----:B------:R-:W-:Y:S02]  /*6f00*/  ISETP.GE.AND P1, PT, R42, RZ, PT ;  /* 0x000000ff2a00720c */ /* 0x000fe40003f26270 */
[----:B------:R-:W-:-:S05]  /*6f10*/  ISETP.NE.AND P2, PT, R23, RZ, PT ;  /* 0x000000ff1700720c */ /* 0x000fca0003f45270 */
[----:B----4-:R-:W4:Y:S02]  /*6f20*/  MUFU.RCP R22, R22 ;  /* 0x0000001600167308 */ /* 0x010f240000001000 */
[----:B----4-:R-:W-:-:S06]  /*6f30*/  IADD3 R24, PT, PT, R22, 0xffffffe, RZ ;  /* 0x0ffffffe16187810 */ /* 0x010fcc0007ffe0ff */
[----:B------:R-:W4:Y:S02]  /*6f40*/  F2I.FTZ.U32.TRUNC.NTZ R21, R24 ;  /* 0x0000001800157305 */ /* 0x000f24000021f000 */
[----:B----4-:R-:W-:-:S05]  /*6f50*/  IADD3 R20, PT, PT, RZ, -R21, RZ ;  /* 0x80000015ff147210 */ /* 0x010fca0007ffe0ff */
[----:B------:R-:W-:Y:S02]  /*6f60*/  IMAD R27, R20, R25, RZ ;  /* 0x00000019141b7224 */ /* 0x000fe400078e02ff */
[----:B------:R-:W-:-:S04]  /*6f70*/  IMAD.MOV.U32 R20, RZ, RZ, RZ ;  /* 0x000000ffff147224 */ /* 0x000fc800078e00ff */
[----:B------:R-:W-:Y:S01]  /*6f80*/  IMAD.HI.U32 R20, R21, R27, R20 ;  /* 0x0000001b15147227 */ /* 0x000fe200078e0014 */
[----:B------:R-:W-:-:S05]  /*6f90*/  MOV R21, R26 ;  /* 0x0000001a00157202 */ /* 0x000fca0000000f00 */
[----:B------:R-:W-:-:S05]  /*6fa0*/  IMAD.HI.U32 R20, R20, R21, RZ ;  /* 0x0000001514147227 */ /* 0x000fca00078e00ff */
[----:B------:R-:W-:-:S05]  /*6fb0*/  IADD3 R20, PT, PT, -R20, RZ, RZ ;  /* 0x000000ff14147210 */ /* 0x000fca0007ffe1ff */
[----:B------:R-:W-:-:S05]  /*6fc0*/  IMAD R20, R25, R20, R21 ;  /* 0x0000001419147224 */ /* 0x000fca00078e0215 */
[----:B------:R-:W-:-:S13]  /*6fd0*/  ISETP.GT.U32.AND P0, PT, R25, R20, PT ;  /* 0x000000141900720c */ /* 0x000fda0003f04070 */
[----:B------:R-:W-:-:S05]  /*6fe0*/  @!P0 IMAD.IADD R20, R20, 0x1, -R25 ;  /* 0x0000000114148824 */ /* 0x000fca00078e0a19 */
[----:B------:R-:W-:-:S13]  /*6ff0*/  ISETP.GT.U32.AND P0, PT, R25, R20, PT ;  /* 0x000000141900720c */ /* 0x000fda0003f04070 */
[----:B------:R-:W-:-:S04]  /*7000*/  @!P0 IADD3 R20, PT, PT, R20, -R25, RZ ;  /* 0x8000001914148210 */ /* 0x000fc80007ffe0ff */
[----:B------:R-:W-:Y:S02]  /*7010*/  @!P1 IADD3 R20, PT, PT, -R20, RZ, RZ ;  /* 0x000000ff14149210 */ /* 0x000fe40007ffe1ff */
[----:B------:R-:W-:-:S04]  /*7020*/  @!P2 LOP3.LUT R20, RZ, R23, RZ, 0x33, !PT ;  /* 0x00000017ff14a212 */ /* 0x000fc800078e33ff */
[----:B------:R-:W-:-:S05]  /*7030*/  IADD3 R21, P0, PT, R17, R20, RZ ;  /* 0x0000001411157210 */ /* 0x000fca0007f1e0ff */
[----:B------:R-:W-:Y:S01]  /*7040*/  IMAD.X R22, RZ, RZ, R2, P0 ;  /* 0x000000ffff167224 */ /* 0x000fe200000e0602 */
[----:B-1----:R-:W-:-:S04]  /*7050*/  LEA R24, P0, R21, UR8, 0x2 ;  /* 0x0000000815187c11 */ /* 0x002fc8000f8010ff */
[----:B------:R-:W-:-:S06]  /*7060*/  LEA.HI.X R25, R21, UR9, R22, 0x2, P0 ;  /* 0x0000000915197c11 */ /* 0x000fcc00080f1416 */
[----:B------:R-:W4:Y:S01]  /*7070*/  LDG.E R25, desc[UR36][R24.64] ;  /* 0x0000002418197981 */ /* 0x000f22000c1e1900 */
[----:B------:R-:W-:Y:S01]  /*7080*/  ISETP.NE.AND P0, PT, R28, RZ, PT ;  /* 0x000000ff1c00720c */ /* 0x000fe20003f05270 */
[----:B----4-:R-:W-:-:S04]  /*7090*/  IMAD R20, R0, R25, R20 ;  /* 0x0000001900147224 */ /* 0x010fc800078e0214 */
[----:B------:R-:W-:-:S04]  /*70a0*/  IMAD R21, R20, 0x30, RZ ;  /* 0x0000003014157824 */ /* 0x000fc800078e02ff */
[----:B------:R-:W-:-:S06]  /*70b0*/  IMAD.WIDE R20, R21, 0x2, R38 ;  /* 0x0000000215147825 */ /* 0x000fcc00078e0226 */
[----:B------:R-:W5:Y:S01]  /*70c0*/  LDG.E.128 R20, desc[UR36][R20.64] ;  /* 0x0000002414147981 */ /* 0x000f62000c1e1d00 */
[----:B------:R-:W-:Y:S01]  /*70d0*/  BSSY.RECONVERGENT B3, `(.L_x_222) ;  /* 0x0000011000037945 */ /* 0x000fe20003800200 */
[----:B--2---:R-:W-:-:S03]  /*70e0*/  HADD2.F32 R49, -RZ, R41.H0_H0 ;  /* 0x20000029ff317230 */ /* 0x004fc60000004100 */
[----:B------:R-:W-:Y:S05]  /*70f0*/  @P0 BRA `(.L_x_223) ;  /* 0x0000000000380947 */ /* 0x000fea0003800000 */
[----:B------:R-:W-:Y:S01]  /*7100*/  ISETP.NE.AND P3, PT, R19, RZ, PT ;  /* 0x000000ff1300720c */ /* 0x000fe20003f65270 */
[----:B---3--:R-:W1:-:S12]  /*7110*/  LDS.128 R28, [R32] ;  /* 0x00000000201c7984 */ /* 0x008e580000000c00 */
        /* <DEDUP_REMOVED lines=12> */
.L_x_223:
[----:B------:R-:W-:Y:S05]  /*71e0*/  BSYNC.RECONVERGENT B3 ;  /* 0x0000000000037941 */ /* 0x000fea0003800200 */
.L_x_222:
[--C-:B-1---5:R-:W-:Y:S02]  /*71f0*/  HADD2.F32 R24, -RZ, R20.reuse.H0_H0 ;  /* 0x20000014ff187230 */ /* 0x122fe40000004100 */
[--C-:B------:R-:W-:Y:S02]  /*7200*/  HADD2.F32 R25, -RZ, R21.reuse.H0_H0 ;  /* 0x20000015ff197230 */ /* 0x100fe40000004100 */
[----:B------:R-:W-:Y:S02]  /*7210*/  HADD2.F32 R26, -RZ, R21.H1_H1 ;  /* 0x30000015ff1a7230 */ /* 0x000fe40000004100 */
[C---:B------:R-:W-:Y:S01]  /*7220*/  FFMA.FTZ R4, R49.reuse, R24, R4 ;  /* 0x0000001831047223 */ /* 0x040fe20000010004 */
[----:B------:R-:W-:Y:S02]  /*7230*/  HADD2.F32 R20, -RZ, R20.H1_H1 ;  /* 0x30000014ff147230 */ /* 0x000fe40000004100 */
[----:B------:R-:W-:Y:S01]  /*7240*/  FFMA.FTZ R6, R49, R25, R6 ;  /* 0x0000001931067223 */ /* 0x000fe20000010006 */
[----:B------:R-:W-:-:S02]  /*7250*/  HADD2.F32 R21, -RZ, R22.H0_H0 ;  /* 0x20000016ff157230 */ /* 0x000fc40000004100 */
[C---:B------:R-:W-:Y:S01]  /*7260*/  FFMA.FTZ R7, R49.reuse, R26, R7 ;  /* 0x0000001a31077223 */ /* 0x040fe20000010007 */
[----:B------:R-:W-:Y:S02]  /*7270*/  HADD2.F32 R22, -RZ, R22.H1_H1 ;  /* 0x30000016ff167230 */ /* 0x000fe40000004100 */
[C---:B------:R-:W-:Y:S01]  /*7280*/  FFMA.FTZ R5, R49.reuse, R20, R5 ;  /* 0x0000001431057223 */ /* 0x040fe20000010005 */
[--C-:B------:R-:W-:Y:S02]  /*7290*/  HADD2.F32 R27, -RZ, R23.reuse.H0_H0 ;  /* 0x20000017ff1b7230 */ /* 0x100fe40000004100 */
[C---:B------:R-:W-:Y:S01]  /*72a0*/  FFMA.FTZ R8, R49.reuse, R21, R8 ;  /* 0x0000001531087223 */ /* 0x040fe20000010008 */
[----:B------:R-:W-:Y:S02]  /*72b0*/  HADD2.F32 R28, -RZ, R23.H1_H1 ;  /* 0x30000017ff1c7230 */ /* 0x000fe40000004100 */
[C---:B------:R-:W-:Y:S01]  /*72c0*/  FFMA.FTZ R9, R49.reuse, R22, R9 ;  /* 0x0000001631097223 */ /* 0x040fe20000010009 */
[----:B------:R-:W-:Y:S01]  /*72d0*/  MOV R20, R48 ;  /* 0x0000003000147202 */ /* 0x000fe20000000f00 */
[C---:B------:R-:W-:Y:S01]  /*72e0*/  FFMA.FTZ R10, R49.reuse, R27, R10 ;  /* 0x0000001b310a7223 */ /* 0x040fe2000001000a */
[----:B------:R-:W-:-:S07]  /*72f0*/  FFMA.FTZ R11, R49, R28, R11 ;  /* 0x0000001c310b7223 */ /* 0x000fce000001000b */
.L_x_221:
[----:B------:R-:W-:Y:S05]  /*7300*/  BSYNC.RECONVERGENT B2 ;  /* 0x0000000000027941 */ /* 0x000fea0003800200 */
.L_x_220:
[----:B------:R-:W-:-:S13]  /*7310*/  ISETP.GE.U32.AND P0, PT, R43, 0x10, PT ;  /* 0x000000102b00780c */ /* 0x000fda0003f06070 */
[----:B------:R-:W-:Y:S05]  /*7320*/  @!P0 BRA `(.L_x_219) ;  /* 0x0000000800688947 */ /* 0x000fea0003800000 */
[C---:B------:R-:W-:Y:S01]  /*7330*/  LEA R22, R20.reuse, UR6, 0x1 ;  /* 0x0000000614167c11 */ /* 0x040fe2000f8e08ff */
[C---:B------:R-:W-:Y:S01]  /*7340*/  IMAD R43, R20.reuse, 0x30, RZ ;  /* 0x00000030142b7824 */ /* 0x040fe200078e02ff */
[----:B------:R-:W-:-:S03]  /*7350*/  IADD3 R41, PT, PT, R20, 0x10, RZ ;  /* 0x0000001014297810 */ /* 0x000fc60007ffe0ff */
[----:B------:R-:W-:-:S05]  /*7360*/  IMAD R21, R3, -0x2, R22 ;  /* 0xfffffffe03157824 */ /* 0x000fca00078e0216 */
[----:B------:R-:W-:-:S07]  /*7370*/  IADD3 R40, PT, PT, R21, 0x20, R40 ;  /* 0x0000002015287810 */ /* 0x000fce0007ffe028 */
.L_x_230:
[----:B------:R-:W1:Y:S01]  /*7380*/  LDC R42, c[0x0][0x3f4] ;  /* 0x0000fd00ff2a7b82 */ /* 0x000e620000000800 */
[----:B------:R-:W-:Y:S01]  /*7390*/  VIADD R23, R41, 0xfffffff0 ;  /* 0xfffffff029177836 */ /* 0x000fe20000000000 */
[----:B------:R-:W-:Y:S04]  /*73a0*/  BSSY.RECONVERGENT B2, `(.L_x_224) ;  /* 0x0000045000027945 */ /* 0x000fe80003800200 */
[----:B-1----:R-:W-:-:S13]  /*73b0*/  ISETP.GE.AND P0, PT, R23, R42, PT ;  /* 0x0000002a1700720c */ /* 0x002fda0003f06270 */
[----:B------:R-:W-:Y:S05]  /*73c0*/  @!P0 BRA `(.L_x_225) ;  /* 0x0000000400088947 */ /* 0x000fea0003800000 */
[----:B------:R-:W-:Y:S01]  /*73d0*/  IABS R25, R42 ;  /* 0x0000002a00197213 */ /* 0x000fe20000000000 */
[----:B------:R-:W1:Y:S01]  /*73e0*/  LDCU.64 UR8, c[0x0][0x3c8] ;  /* 0x00007900ff0877ac */ /* 0x000e620008000a00 */
[----:B------:R-:W-:Y:S02]  /*73f0*/  IABS R26, R23 ;  /* 0x00000017001a7213 */ /* 0x000fe40000000000 */
[----:B------:R-:W2:Y:S01]  /*7400*/  I2F.RP R22, R25 ;  /* 0x0000001900167306 */ /* 0x000ea20000209400 */
[----:B------:R-:W-:Y:S01]  /*7410*/  ISETP.GE.AND P1, PT, R23, RZ, PT ;  /* 0x000000ff1700720c */ /* 0x000fe20003f26270 */
[----:B------:R-:W4:Y:S01]  /*7420*/  LDCU UR5, c[0x0][0x40c] ;  /* 0x00008180ff0577ac */ /* 0x000f220008000800 */
[----:B------:R-:W-:-:S05]  /*7430*/  ISETP.NE.AND P2, PT, R42, RZ, PT ;  /* 0x000000ff2a00720c */ /* 0x000fca0003f45270 */
[----:B--2---:R-:W2:Y:S02]  /*7440*/  MUFU.RCP R22, R22 ;  /* 0x0000001600167308 */ /* 0x004ea40000001000 */
[----:B--2---:R-:W-:-:S06]  /*7450*/  IADD3 R24, PT, PT, R22, 0xffffffe, RZ ;  /* 0x0ffffffe16187810 */ /* 0x004fcc0007ffe0ff */
[----:B------:R-:W2:Y:S02]  /*7460*/  F2I.FTZ.U32.TRUNC.NTZ R21, R24 ;  /* 0x0000001800157305 */ /* 0x000ea4000021f000 */
[----:B--2---:R-:W-:-:S05]  /*7470*/  IADD3 R20, PT, PT, RZ, -R21, RZ ;  /* 0x80000015ff147210 */ /* 0x004fca0007ffe0ff */
[----:B------:R-:W-:Y:S02]  /*7480*/  IMAD R27, R20, R25, RZ ;  /* 0x00000019141b7224 */ /* 0x000fe400078e02ff */
[----:B------:R-:W-:-:S04]  /*7490*/  IMAD.MOV.U32 R20, RZ, RZ, RZ ;  /* 0x000000ffff147224 */ /* 0x000fc800078e00ff */
[----:B------:R-:W-:Y:S01]  /*74a0*/  IMAD.HI.U32 R20, R21, R27, R20 ;  /* 0x0000001b15147227 */ /* 0x000fe200078e0014 */
[----:B------:R-:W-:Y:S02]  /*74b0*/  MOV R21, R26 ;  /* 0x0000001a00157202 */ /* 0x000fe40000000f00 */
[----:B------:R-:W2:Y:S03]  /*74c0*/  LDS.U16 R26, [R40+-0x20] ;  /* 0xffffe000281a7984 */ /* 0x000ea60000000400 */
        /* <DEDUP_REMOVED lines=13> */
[----:B------:R-:W3:Y:S01]  /*75a0*/  LDG.E R25, desc[UR36][R24.64] ;  /* 0x0000002418197981 */ /* 0x000ee2000c1e1900 */
[----:B----4-:R-:W-:Y:S01]  /*75b0*/  UISETP.NE.AND UP0, UPT, UR5, URZ, UPT ;  /* 0x000000ff0500728c */ /* 0x010fe2000bf05270 */
[----:B---3--:R-:W-:-:S04]  /*75c0*/  IMAD R20, R0, R25, R20 ;  /* 0x0000001900147224 */ /* 0x008fc800078e0214 */
[----:B------:R-:W-:-:S04]  /*75d0*/  IMAD R21, R20, 0x30, RZ ;  /* 0x0000003014157824 */ /* 0x000fc800078e02ff */
[----:B------:R-:W-:-:S06]  /*75e0*/  IMAD.WIDE R20, R21, 0x2, R38 ;  /* 0x0000000215147825 */ /* 0x000fcc00078e0226 */
[----:B------:R-:W5:Y:S01]  /*75f0*/  LDG.E.128 R20, desc[UR36][R20.64] ;  /* 0x0000002414147981 */ /* 0x000f62000c1e1d00 */
[----:B--2---:R-:W-:Y:S01]  /*7600*/  HADD2.F32 R49, -RZ, R26.H0_H0 ;  /* 0x2000001aff317230 */ /* 0x004fe20000004100 */
[----:B------:R-:W-:Y:S06]  /*7610*/  BRA.U UP0, `(.L_x_226) ;  /* 0x0000000100347547 */ /* 0x000fec000b800000 */
[----:B------:R-:W-:Y:S01]  /*7620*/  ISETP.NE.AND P3, PT, R19, RZ, PT ;  /* 0x000000ff1300720c */ /* 0x000fe20003f65270 */
[----:B------:R-:W1:-:S12]  /*7630*/  LDS.128 R28, [R32] ;  /* 0x00000000201c7984 */ /* 0x000e580000000c00 */
[----:B------:R-:W2:Y:S01]  /*7640*/  @P3 LDG.E.128 R24, desc[UR36][R46.64] ;  /* 0x000000242e183981 */ /* 0x000ea2000c1e1d00 */
[----:B-1---5:R-:W-:Y:S02]  /*7650*/  HFMA2 R20, R20, 1, 1, R28 ;  /* 0x3c003c0014147831 */ /* 0x022fe4000000001c */
[----:B------:R-:W-:Y:S02]  /*7660*/  HADD2 R21, R21, R29 ;  /* 0x0000001d15157230 */ /* 0x000fe40000000000 */
[----:B------:R-:W-:Y:S02]  /*7670*/  HFMA2 R22, R22, 1, 1, R30 ;  /* 0x3c003c0016167831 */ /* 0x000fe4000000001e */
[----:B------:R-:W-:Y:S02]  /*7680*/  HADD2 R23, R23, R31 ;  /* 0x0000001f17177230 */ /* 0x000fe40000000000 */
[----:B--2---:R-:W-:Y:S02]  /*7690*/  @P3 HFMA2 R21, R21, R25, -RZ ;  /* 0x0000001915153231 */ /* 0x004fe400001000ff */
[----:B------:R-:W-:-:S02]  /*76a0*/  @P3 HMUL2 R20, R20, R24 ;  /* 0x0000001814143232 */ /* 0x000fc40000000000 */
[----:B------:R-:W-:Y:S02]  /*76b0*/  @P3 HFMA2 R23, R23, R27, -RZ ;  /* 0x0000001b17173231 */ /* 0x000fe400001000ff */
[----:B------:R-:W-:Y:S02]  /*76c0*/  @P3 HMUL2 R22, R22, R26 ;  /* 0x0000001a16163232 */ /* 0x000fe40000000000 */
[----:B------:R-:W-:-:S05]  /*76d0*/  IMAD.WIDE.U32 R24, R43, 0x2, R44 ;  /* 0x000000022b187825 */ /* 0x000fca00078e002c */
[----:B------:R1:W-:Y:S02]  /*76e0*/  STG.E.128 desc[UR36][R24.64], R20 ;  /* 0x0000001418007986 */ /* 0x0003e4000c101d24 */
.L_x_226:
[--C-:B-1---5:R-:W-:Y:S02]  /*76f0*/  HADD2.F32 R25, -RZ, R21.reuse.H0_H0 ;  /* 0x20000015ff197230 */ /* 0x122fe40000004100 */
[----:B------:R-:W-:Y:S02]  /*7700*/  HADD2.F32 R26, -RZ, R21.H1_H1 ;  /* 0x30000015ff1a7230 */ /* 0x000fe40000004100 */
[----:B------:R-:W-:Y:S02]  /*7710*/  HADD2.F32 R24, -RZ, R20.H0_H0 ;  /* 0x20000014ff187230 */ /* 0x000fe40000004100 */
[C---:B------:R-:W-:Y:S01]  /*7720*/  FFMA.FTZ R6, R49.reuse, R25, R6 ;  /* 0x0000001931067223 */ /* 0x040fe20000010006 */
[----:B------:R-:W-:Y:S02]  /*7730*/  HADD2.F32 R21, -RZ, R22.H0_H0 ;  /* 0x20000016ff157230 */ /* 0x000fe40000004100 */
[----:B------:R-:W-:Y:S01]  /*7740*/  FFMA.FTZ R7, R49, R26, R7 ;  /* 0x0000001a31077223 */ /* 0x000fe20000010007 */
[----:B------:R-:W-:-:S02]  /*7750*/  HADD2.F32 R20, -RZ, R20.H1_H1 ;  /* 0x30000014ff147230 */ /* 0x000fc40000004100 */
[C---:B------:R-:W-:Y:S01]  /*7760*/  FFMA.FTZ R4, R49.reuse, R24, R4 ;  /* 0x0000001831047223 */ /* 0x040fe20000010004 */
[----:B------:R-:W-:Y:S02]  /*7770*/  HADD2.F32 R22, -RZ, R22.H1_H1 ;  /* 0x30000016ff167230 */ /* 0x000fe40000004100 */
[C---:B------:R-:W-:Y:S01]  /*7780*/  FFMA.FTZ R8, R49.reuse, R21, R8 ;  /* 0x0000001531087223 */ /* 0x040fe20000010008 */
[--C-:B------:R-:W-:Y:S02]  /*7790*/  HADD2.F32 R27, -RZ, R23.reuse.H0_H0 ;  /* 0x20000017ff1b7230 */ /* 0x100fe40000004100 */
[C---:B------:R-:W-:Y:S01]  /*77a0*/  FFMA.FTZ R5, R49.reuse, R20, R5 ;  /* 0x0000001431057223 */ /* 0x040fe20000010005 */
[----:B------:R-:W-:Y:S02]  /*77b0*/  HADD2.F32 R28, -RZ, R23.H1_H1 ;  /* 0x30000017ff1c7230 */ /* 0x000fe40000004100 */
[C---:B------:R-:W-:Y:S01]  /*77c0*/  FFMA.FTZ R9, R49.reuse, R22, R9 ;  /* 0x0000001631097223 */ /* 0x040fe20000010009 */
[----:B------:R-:W-:-:S02]  /*77d0*/  FFMA.FTZ R10, R49, R27, R10 ;  /* 0x0000001b310a7223 */ /* 0x000fc4000001000a */
[----:B------:R-:W-:-:S07]  /*77e0*/  FFMA.FTZ R11, R49, R28, R11 ;  /* 0x0000001c310b7223 */ /* 0x000fce000001000b */
.L_x_225:
[----:B------:R-:W-:Y:S05]  /*77f0*/  BSYNC.RECONVERGENT B2 ;  /* 0x0000000000027941 */ /* 0x000fea0003800200 */
.L_x_224:
        /* <DEDUP_REMOVED lines=18> */
[----:B------:R-:W2:Y:S03]  /*7920*/  LDS.U16 R26, [R40] ;  /* 0x00000000281a7984 */ /* 0x000ea60000000400 */
        /* <DEDUP_REMOVED lines=27> */
[----:B------:R-:W-:Y:S01]  /*7ae0*/  HADD2 R23, R23, R31 ;  /* 0x0000001f17177230 */ /* 0x000fe20000000000 */
[----:B------:R-:W-:Y:S01]  /*7af0*/  IADD3 R29, PT, PT, R43, 0x300, RZ ;  /* 0x000003002b1d7810 */ /* 0x000fe20007ffe0ff */
[----:B--2---:R-:W-:Y:S02]  /*7b00*/  @P3 HFMA2 R21, R21, R25, -RZ ;  /* 0x0000001915153231 */ /* 0x004fe400001000ff */
[----:B------:R-:W-:-:S02]  /*7b10*/  @P3 HMUL2 R20, R20, R24 ;  /* 0x0000001814143232 */ /* 0x000fc40000000000 */
[----:B------:R-:W-:Y:S02]  /*7b20*/  @P3 HFMA2 R23, R23, R27, -RZ ;  /* 0x0000001b17173231 */ /* 0x000fe400001000ff */
[----:B------:R-:W-:Y:S02]  /*7b30*/  @P3 HMUL2 R22, R22, R26 ;  /* 0x0000001a16163232 */ /* 0x000fe40000000000 */
[----:B------:R-:W-:-:S05]  /*7b40*/  IMAD.WIDE.U32 R24, R29, 0x2, R44 ;  /* 0x000000021d187825 */ /* 0x000fca00078e002c */
[----:B------:R1:W-:Y:S02]  /*7b50*/  STG.E.128 desc[UR36][R24.64], R20 ;  /* 0x0000001418007986 */ /* 0x0003e4000c101d24 */
.L_x_229:
        /* <DEDUP_REMOVED lines=16> */
.L_x_228:
[----:B------:R-:W-:Y:S05]  /*7c60*/  BSYNC.RECONVERGENT B2 ;  /* 0x0000000000027941 */ /* 0x000fea0003800200 */
.L_x_227:
[C---:B------:R-:W-:Y:S01]  /*7c70*/  IADD3 R20, PT, PT, R41.reuse, 0x10, RZ ;  /* 0x0000001029147810 */ /* 0x040fe20007ffe0ff */
[----:B------:R-:W-:Y:S01]  /*7c80*/  VIADD R41, R41, 0x20 ;  /* 0x0000002029297836 */ /* 0x000fe20000000000 */
[----:B------:R-:W-:Y:S02]  /*7c90*/  IADD3 R43, PT, PT, R43, 0x600, RZ ;  /* 0x000006002b2b7810 */ /* 0x000fe40007ffe0ff */
[----:B------:R-:W-:Y:S02]  /*7ca0*/  ISETP.GE.AND P0, PT, R20, R35, PT ;  /* 0x000000231400720c */ /* 0x000fe40003f06270 */
[----:B------:R-:W-:-:S11]  /*7cb0*/  IADD3 R40, PT, PT, R40, 0x40, RZ ;  /* 0x0000004028287810 */ /* 0x000fd60007ffe0ff */
[----:B------:R-:W-:Y:S05]  /*7cc0*/  @!P0 BRA `(.L_x_230) ;  /* 0xfffffff400ac8947 */ /* 0x000fea000383ffff */
.L_x_219:
[----:B------:R-:W-:Y:S05]  /*7cd0*/  BSYNC.RECONVERGENT B1 ;  /* 0x0000000000017941 */ /* 0x000fea0003800200 */
.L_x_218:
[----:B------:R-:W-:-:S13]  /*7ce0*/  ISETP.NE.AND P0, PT, R36, R34, PT ;  /* 0x000000222400720c */ /* 0x000fda0003f05270 */
[----:B------:R-:W-:Y:S05]  /*7cf0*/  @P0 BRA `(.L_x_208) ;  /* 0x0000000000d00947 */ /* 0x000fea0003800000 */
[----:B------:R-:W-:Y:S01]  /*7d00*/  IMAD.MOV.U32 R21, RZ, RZ, 0x30 ;  /* 0x00000030ff157424 */ /* 0x000fe200078e00ff */
[----:B------:R-:W1:Y:S03]  /*7d10*/  LDCU UR5, c[0x0][0x40c] ;  /* 0x00008180ff0577ac */ /* 0x000e660008000800 */
[----:B------:R-:W-:-:S04]  /*7d20*/  IMAD R21, R18, R21, -0x30 ;  /* 0xffffffd012157424 */ /* 0x000fc800078e0215 */
[----:B------:R-:W-:-:S06]  /*7d30*/  IMAD.WIDE R20, R21, 0x2, R44 ;  /* 0x0000000215147825 */ /* 0x000fcc00078e022c */
[----:B------:R-:W5:Y:S01]  /*7d40*/  LDG.E.128 R20, desc[UR36][R20.64] ;  /* 0x0000002414147981 */ /* 0x000f62000c1e1d00 */
[----:B------:R-:W-:-:S04]  /*7d50*/  IADD3 R18, PT, PT, R18, -R3, RZ ;  /* 0x8000000312127210 */ /* 0x000fc80007ffe0ff */
[----:B------:R-:W-:Y:S01]  /*7d60*/  LEA R37, R18, R37, 0x1 ;  /* 0x0000002512257211 */ /* 0x000fe200078e08ff */
[----:B-1----:R-:W-:-:S05]  /*7d70*/  UISETP.NE.AND UP0, UPT, UR5, URZ, UPT ;  /* 0x000000ff0500728c */ /* 0x002fca000bf05270 */
[----:B------:R-:W1:Y:S02]  /*7d80*/  LDS.U16 R37, [R37+-0x2] ;  /* 0xfffffe0025257984 */ /* 0x000e640000000400 */
[----:B-1----:R-:W-:Y:S02]  /*7d90*/  HADD2.F32 R17, -RZ, R37.H0_H0 ;  /* 0x20000025ff117230 */ /* 0x002fe40000004100 */
[----:B------:R-:W-:Y:S05]  /*7da0*/  BRA.U UP0, `(.L_x_231) ;  /* 0x0000000100647547 */ /* 0x000fea000b800000 */
[----:B------:R-:W1:Y:S02]  /*7db0*/  LDCU.64 UR8, c[0x0][0x460] ;  /* 0x00008c00ff0877ac */ /* 0x000e640008000a00 */
[----:B-1----:R-:W-:-:S04]  /*7dc0*/  UISETP.NE.U32.AND UP0, UPT, UR8, URZ, UPT ;  /* 0x000000ff0800728c */ /* 0x002fc8000bf05070 */
[----:B------:R-:W-:-:S06]  /*7dd0*/  UISETP.NE.AND.EX UP0, UPT, UR9, URZ, UPT, UP0 ;  /* 0x000000ff0900728c */ /* 0x000fcc000bf05300 */
[----:B------:R-:W-:-:S05]  /*7de0*/  PLOP3.LUT P0, PT, PT, PT, UP0, 0x80, 0x8 ;  /* 0x000000000008781c */ /* 0x000fca0003f0f008 */
[----:B------:R-:W1:Y:S01]  /*7df0*/  @UP0 LDCU UR5, c[0x0][0x3f8] ;  /* 0x00007f00ff0507ac */ /* 0x000e620008000800 */
[----:B------:R-:W2:Y:S01]  /*7e00*/  @UP0 LDCU.64 UR8, c[0x0][0x458] ;  /* 0x00008b00ff0807ac */ /* 0x000ea20008000a00 */
[----:B-1----:R-:W-:Y:S01]  /*7e10*/  @UP0 UIMAD UR5, UR38, UR5, UR11 ;  /* 0x00000005260502a4 */ /* 0x002fe2000f8e020b */
[----:B--2---:R-:W-:-:S05]  /*7e20*/  MOV R2, UR8 ;  /* 0x0000000800027c02 */ /* 0x004fca0008000f00 */
[----:B------:R-:W-:Y:S01]  /*7e30*/  IMAD.U32 R0, RZ, RZ, UR5 ;  /* 0x00000005ff007e24 */ /* 0x000fe2000f8e00ff */
[----:B------:R-:W-:-:S03]  /*7e40*/  MOV R3, UR9 ;  /* 0x0000000900037c02 */ /* 0x000fc60008000f00 */
[----:B------:R-:W-:-:S04]  /*7e50*/  @P0 IMAD R19, R0, 0x30, R33 ;  /* 0x0000003000130824 */ /* 0x000fc800078e0221 */
[----:B------:R-:W-:-:S05]  /*7e60*/  @P0 IMAD.WIDE R2, R19, 0x2, R2 ;  /* 0x0000000213020825 */ /* 0x000fca00078e0202 */
[----:B------:R-:W2:Y:S01]  /*7e70*/  @P0 LDG.E.128 R24, desc[UR36][R2.64] ;  /* 0x0000002402180981 */ /* 0x000ea2000c1e1d00 */
[----:B------:R-:W-:Y:S01]  /*7e80*/  UIMAD UR5, UR39, 0x30, URZ ;  /* 0x00000030270578a4 */ /* 0x000fe2000f8e02ff */
[----:B-----5:R-:W-:Y:S02]  /*7e90*/  HFMA2 R20, R20, 1, 1, R12 ;  /* 0x3c003c0014147831 */ /* 0x020fe4000000000c */
[----:B------:R-:W-:Y:S02]  /*7ea0*/  HADD2 R21, R21, R13 ;  /* 0x0000000d15157230 */ /* 0x000fe40000000000 */
[----:B------:R-:W-:Y:S02]  /*7eb0*/  HFMA2 R22, R22, 1, 1, R14 ;  /* 0x3c003c0016167831 */ /* 0x000fe4000000000e */
[----:B------:R-:W-:Y:S02]  /*7ec0*/  HADD2 R23, R23, R15 ;  /* 0x0000000f17177230 */ /* 0x000fe40000000000 */
[----:B------:R-:W-:-:S04]  /*7ed0*/  IMAD.U32 R19, RZ, RZ, UR5 ;  /* 0x00000005ff137e24 */ /* 0x000fc8000f8e00ff */
[----:B------:R-:W-:-:S04]  /*7ee0*/  IMAD.WIDE R44, R19, 0x2, R44 ;  /* 0x00000002132c7825 */ /* 0x000fc800078e022c */
[----:B--2---:R-:W-:Y:S02]  /*7ef0*/  @P0 HFMA2 R21, R21, R25, -RZ ;  /* 0x0000001915150231 */ /* 0x004fe400001000ff */
[----:B------:R-:W-:Y:S02]  /*7f00*/  @P0 HMUL2 R20, R20, R24 ;  /* 0x0000001814140232 */ /* 0x000fe40000000000 */
[----:B------:R-:W-:Y:S02]  /*7f10*/  @P0 HFMA2 R23, R23, R27, -RZ ;  /* 0x0000001b17170231 */ /* 0x000fe400001000ff */
[----:B------:R-:W-:-:S05]  /*7f20*/  @P0 HMUL2 R22, R22, R26 ;  /* 0x0000001a16160232 */ /* 0x000fca0000000000 */
[----:B------:R1:W-:Y:S02]  /*7f30*/  STG.E.128 desc[UR36][R44.64], R20 ;  /* 0x000000142c007986 */ /* 0x0003e4000c101d24 */
.L_x_231:
[----:B-----5:R-:W-:Y:S02]  /*7f40*/  HADD2.F32 R0, -RZ, R20.H0_H0 ;  /* 0x20000014ff007230 */ /* 0x020fe40000004100 */
[----:B0-----:R-:W-:Y:S02]  /*7f50*/  HADD2.F32 R13, -RZ, R22.H0_H0 ;  /* 0x20000016ff0d7230 */ /* 0x001fe40000004100 */
[----:B-1----:R-:W-:Y:S02]  /*7f60*/  HADD2.F32 R20, -RZ, R20.H1_H1 ;  /* 0x30000014ff147230 */ /* 0x002fe40000004100 */
[C---:B------:R-:W-:Y:S01]  /*7f70*/  FFMA.FTZ R4, R17.reuse, R0, R4 ;  /* 0x0000000011047223 */ /* 0x040fe20000010004 */
[--C-:B------:R-:W-:Y:S02]  /*7f80*/  HADD2.F32 R3, -RZ, R21.reuse.H0_H0 ;  /* 0x20000015ff037230 */ /* 0x100fe40000004100 */
        /* <DEDUP_REMOVED lines=11> */
.L_x_208:
[----:B------:R-:W-:Y:S05]  /*8040*/  BSYNC.RECONVERGENT B0 ;  /* 0x0000000000007941 */ /* 0x000fea0003800200 */
.L_x_207:
[----:B------:R-:W-:Y:S01]  /*8050*/  BAR.SYNC.DEFER_BLOCKING 0x0 ;  /* 0x0000000000007b1d */ /* 0x000fe20000010000 */
[----:B------:R-:W-:-:S13]  /*8060*/  ISETP.GT.U32.AND P5, PT, R33, 0x2f, PT ;  /* 0x0000002f2100780c */ /* 0x000fda0003fa4070 */
[----:B------:R-:W-:Y:S05]  /*8070*/  @P5 BRA `(.L_x_232) ;  /* 0x0000000800345947 */ /* 0x000fea0003800000 */
[----:B------:R-:W1:Y:S01]  /*8080*/  S2UR UR6, SR_CgaCtaId ;  /* 0x00000000000679c3 */ /* 0x000e620000008800 */
        /* <DEDUP_REMOVED lines=10> */
[----:B------:R-:W-:Y:S02]  /*8130*/  LOP3.LUT R3, R16, 0x3f8, RZ, 0xc0, !PT ;  /* 0x000003f810037812 */ /* 0x000fe400078ec0ff */
[----:B------:R-:W-:Y:S02]  /*8140*/  ISETP.NE.AND P3, PT, R2, 0x10, PT ;  /* 0x000000100200780c */ /* 0x000fe40003f65270 */
[----:B------:R-:W-:Y:S02]  /*8150*/  P2R R2, PR, RZ, 0x20 ;  /* 0x00000020ff027803 */ /* 0x000fe40000000000 */
[----:B------:R-:W-:Y:S02]  /*8160*/  ISETP.NE.AND P2, PT, R3, 0x8, PT ;  /* 0x000000080300780c */ /* 0x000fe40003f45270 */
[C---:B------:R-:W-:Y:S01]  /*8170*/  ISETP.GT.U32.AND P1, PT, R16.reuse, 0x3f, PT ;  /* 0x0000003f1000780c */ /* 0x040fe20003f24070 */
[----:B-1----:R-:W-:Y:S01]  /*8180*/  ULEA UR5, UR6, UR5, 0x18 ;  /* 0x0000000506057291 */ /* 0x002fe2000f8ec0ff */
[----:B------:R-:W-:-:S02]  /*8190*/  ISETP.GT.U32.AND P0, PT, R16, 0x1f, PT ;  /* 0x0000001f1000780c */ /* 0x000fc40003f04070 */
[----:B------:R-:W-:-:S03]  /*81a0*/  ISETP.NE.AND P5, PT, R0, RZ, PT ;  /* 0x000000ff0000720c */ /* 0x000fc60003fa5270 */
[----:B------:R-:W-:Y:S01]  /*81b0*/  LEA R36, R36, UR5, 0x1 ;  /* 0x0000000524247c11 */ /* 0x000fe2000f8e08ff */
[----:B------:R-:W-:Y:S09]  /*81c0*/  @P6 BRA `(.L_x_233) ;  /* 0x0000000000146947 */ /* 0x000ff20003800000 */
[----:B0-----:R-:W-:Y:S02]  /*81d0*/  F2FP.F16.F32.PACK_AB R12, R5, R4 ;  /* 0x00000004050c723e */ /* 0x001fe400000000ff */
[----:B------:R-:W-:Y:S02]  /*81e0*/  F2FP.F16.F32.PACK_AB R13, R7, R6 ;  /* 0x00000006070d723e */ /* 0x000fe400000000ff */
[----:B------:R-:W-:Y:S02]  /*81f0*/  F2FP.F16.F32.PACK_AB R14, R9, R8 ;  /* 0x00000008090e723e */ /* 0x000fe400000000ff */
[----:B------:R-:W-:-:S05]  /*8200*/  F2FP.F16.F32.PACK_AB R15, R11, R10 ;  /* 0x0000000a0b0f723e */ /* 0x000fca00000000ff */
[----:B------:R1:W-:Y:S02]  /*8210*/  STS.128 [R36+-0x300], R12 ;  /* 0xfffd000c24007388 */ /* 0x0003e40000000c00 */
.L_x_233:
[----:B------:R-:W-:Y:S05]  /*8220*/  WARPSYNC.ALL ;  /* 0x0000000000007948 */ /* 0x000fea0003800000 */
[----:B------:R-:W-:Y:S01]  /*8230*/  BAR.SYNC.DEFER_BLOCKING 0x0 ;  /* 0x0000000000007b1d */ /* 0x000fe20000010000 */
[----:B------:R-:W-:-:S05]  /*8240*/  ISETP.GT.U32.AND P6, PT, R16, 0x7, PT ;  /* 0x000000071000780c */ /* 0x000fca0003fc4070 */
[----:B------:R-:W-:Y:S04]  /*8250*/  BSSY.RECONVERGENT B0, `(.L_x_234) ;  /* 0x0000013000007945 */ /* 0x000fe80003800200 */
[----:B------:R-:W-:Y:S05]  /*8260*/  @P1 BRA `(.L_x_235) ;  /* 0x0000000000441947 */ /* 0x000fea0003800000 */
[----:B01----:R-:W0:Y:S02]  /*8270*/  LDS.128 R12, [R36] ;  /* 0x00000000240c7984 */ /* 0x003e240000000c00 */
[--C-:B0-----:R-:W-:Y:S02]  /*8280*/  HADD2.F32 R17, -RZ, R13.reuse.H0_H0 ;  /* 0x2000000dff117230 */ /* 0x101fe40000004100 */
[----:B------:R-:W-:Y:S02]  /*8290*/  HADD2.F32 R0, -RZ, R13.H1_H1 ;  /* 0x3000000dff007230 */ /* 0x000fe40000004100 */
[----:B------:R-:W-:Y:S02]  /*82a0*/  HADD2.F32 R3, -RZ, R12.H0_H0 ;  /* 0x2000000cff037230 */ /* 0x000fe40000004100 */
[----:B------:R-:W-:Y:S01]  /*82b0*/  FADD.FTZ R6, R6, R17 ;  /* 0x0000001106067221 */ /* 0x000fe20000010000 */
[----:B------:R-:W-:Y:S02]  /*82c0*/  HADD2.F32 R13, -RZ, R14.H0_H0 ;  /* 0x2000000eff0d7230 */ /* 0x000fe40000004100 */
[----:B------:R-:W-:Y:S01]  /*82d0*/  FADD.FTZ R7, R7, R0 ;  /* 0x0000000007077221 */ /* 0x000fe20000010000 */
[----:B------:R-:W-:-:S02]  /*82e0*/  HADD2.F32 R12, -RZ, R12.H1_H1 ;  /* 0x3000000cff0c7230 */ /* 0x000fc40000004100 */
[----:B------:R-:W-:Y:S01]  /*82f0*/  FADD.FTZ R4, R4, R3 ;  /* 0x0000000304047221 */ /* 0x000fe20000010000 */
[----:B------:R-:W-:Y:S02]  /*8300*/  HADD2.F32 R14, -RZ, R14.H1_H1 ;  /* 0x3000000eff0e7230 */ /* 0x000fe40000004100 */
[----:B------:R-:W-:Y:S01]  /*8310*/  FADD.FTZ R8, R8, R13 ;  /* 0x0000000d08087221 */ /* 0x000fe20000010000 */
[--C-:B------:R-:W-:Y:S02]  /*8320*/  HADD2.F32 R19, -RZ, R15.reuse.H0_H0 ;  /* 0x2000000fff137230 */ /* 0x100fe40000004100 */
[----:B------:R-:W-:Y:S01]  /*8330*/  FADD.FTZ R5, R5, R12 ;  /* 0x0000000c05057221 */ /* 0x000fe20000010000 */
[----:B------:R-:W-:Y:S02]  /*8340*/  HADD2.F32 R2, -RZ, R15.H1_H1 ;  /* 0x3000000fff027230 */ /* 0x000fe40000004100 */
[----:B------:R-:W-:Y:S01]  /*8350*/  FADD.FTZ R9, R9, R14 ;  /* 0x0000000e09097221 */ /* 0x000fe20000010000 */
[----:B------:R-:W-:-:S02]  /*8360*/  FADD.FTZ R10, R10, R19 ;  /* 0x000000130a0a7221 */ /* 0x000fc40000010000 */
[----:B------:R-:W-:-:S07]  /*8370*/  FADD.FTZ R11, R11, R2 ;  /* 0x000000020b0b7221 */ /* 0x000fce0000010000 */
.L_x_235:
[----:B------:R-:W-:Y:S05]  /*8380*/  BSYNC.RECONVERGENT B0 ;  /* 0x0000000000007941 */ /* 0x000fea0003800200 */
.L_x_234:
[----:B------:R-:W-:Y:S06]  /*8390*/  BAR.SYNC.DEFER_BLOCKING 0x0 ;  /* 0x0000000000007b1d */ /* 0x000fec0000010000 */
[----:B------:R-:W-:Y:S04]  /*83a0*/  BSSY.RECONVERGENT B0, `(.L_x_236) ;  /* 0x0000007000007945 */ /* 0x000fe80003800200 */
[----:B------:R-:W-:Y:S05]  /*83b0*/  @P4 BRA `(.L_x_237) ;  /* 0x0000000000144947 */ /* 0x000fea0003800000 */
[----:B01----:R-:W-:Y:S02]  /*83c0*/  F2FP.F16.F32.PACK_AB R12, R5, R4 ;  /* 0x00000004050c723e */ /* 0x003fe400000000ff */
[----:B------:R-:W-:Y:S02]  /*83d0*/  F2FP.F16.F32.PACK_AB R13, R7, R6 ;  /* 0x00000006070d723e */ /* 0x000fe400000000ff */
[----:B------:R-:W-:Y:S02]  /*83e0*/  F2FP.F16.F32.PACK_AB R14, R9, R8 ;  /* 0x00000008090e723e */ /* 0x000fe400000000ff */
[----:B------:R-:W-:-:S05]  /*83f0*/  F2FP.F16.F32.PACK_AB R15, R11, R10 ;  /* 0x0000000a0b0f723e */ /* 0x000fca00000000ff */
[----:B------:R2:W-:Y:S02]  /*8400*/  STS.128 [R36+-0x180], R12 ;  /* 0xfffe800c24007388 */ /* 0x0005e40000000c00 */
.L_x_237:
[----:B------:R-:W-:Y:S05]  /*8410*/  BSYNC.RECONVERGENT B0 ;  /* 0x0000000000007941 */ /* 0x000fea0003800200 */
.L_x_236:
[----:B------:R-:W-:Y:S06]  /*8420*/  BAR.SYNC.DEFER_BLOCKING 0x0 ;  /* 0x0000000000007b1d */ /* 0x000fec0000010000 */
[----:B------:R-:W-:Y:S04]  /*8430*/  BSSY.RECONVERGENT B0, `(.L_x_238) ;  /* 0x0000013000007945 */ /* 0x000fe80003800200 */
[----:B------:R-:W-:Y:S05]  /*8440*/  @P0 BRA `(.L_x_239) ;  /* 0x0000000000440947 */ /* 0x000fea0003800000 */
[----:B012---:R-:W0:Y:S02]  /*8450*/  LDS.128 R12, [R36] ;  /* 0x00000000240c7984 */ /* 0x007e240000000c00 */
        /* <DEDUP_REMOVED lines=16> */
.L_x_239:
[----:B------:R-:W-:Y:S05]  /*8560*/  BSYNC.RECONVERGENT B0 ;  /* 0x0000000000007941 */ /* 0x000fea0003800200 */
.L_x_238:
[----:B------:R-:W-:Y:S06]  /*8570*/  BAR.SYNC.DEFER_BLOCKING 0x0 ;  /* 0x0000000000007b1d */ /* 0x000fec0000010000 */
[----:B------:R-:W-:Y:S04]  /*8580*/  BSSY.RECONVERGENT B0, `(.L_x_240) ;  /* 0x0000007000007945 */ /* 0x000fe80003800200 */
[----:B------:R-:W-:Y:S05]  /*8590*/  @P3 BRA `(.L_x_241) ;  /* 0x0000000000143947 */ /* 0x000fea0003800000 */
[----:B012---:R-:W-:Y:S02]  /*85a0*/  F2FP.F16.F32.PACK_AB R12, R5, R4 ;  /* 0x00000004050c723e */ /* 0x007fe400000000ff */
[----:B------:R-:W-:Y:S02]  /*85b0*/  F2FP.F16.F32.PACK_AB R13, R7, R6 ;  /* 0x00000006070d723e */ /* 0x000fe400000000ff */
[----:B------:R-:W-:Y:S02]  /*85c0*/  F2FP.F16.F32.PACK_AB R14, R9, R8 ;  /* 0x00000008090e723e */ /* 0x000fe400000000ff */
[----:B------:R-:W-:-:S05]  /*85d0*/  F2FP.F16.F32.PACK_AB R15, R11, R10 ;  /* 0x0000000a0b0f723e */ /* 0x000fca00000000ff */
[----:B------:R4:W-:Y:S02]  /*85e0*/  STS.128 [R36+-0xc0], R12 ;  /* 0xffff400c24007388 */ /* 0x0009e40000000c00 */
.L_x_241:
[----:B------:R-:W-:Y:S05]  /*85f0*/  BSYNC.RECONVERGENT B0 ;  /* 0x0000000000007941 */ /* 0x000fea0003800200 */
.L_x_240:
[----:B------:R-:W-:Y:S01]  /*8600*/  BAR.SYNC.DEFER_BLOCKING 0x0 ;  /* 0x0000000000007b1d */ /* 0x000fe20000010000 */
[----:B------:R-:W-:-:S05]  /*8610*/  ISETP.GT.U32.AND P0, PT, R16, 0xf, PT ;  /* 0x0000000f1000780c */ /* 0x000fca0003f04070 */
[----:B------:R-:W-:Y:S08]  /*8620*/  BSSY.RECONVERGENT B0, `(.L_x_242) ;  /* 0x0000013000007945 */ /* 0x000ff00003800200 */
[----:B------:R-:W-:Y:S05]  /*8630*/  @P0 BRA `(.L_x_243) ;  /* 0x0000000000440947 */ /* 0x000fea0003800000 */
[----:B012-4-:R-:W0:Y:S02]  /*8640*/  LDS.128 R12, [R36] ;  /* 0x00000000240c7984 */ /* 0x017e240000000c00 */
        /* <DEDUP_REMOVED lines=16> */
.L_x_243:
[----:B------:R-:W-:Y:S05]  /*8750*/  BSYNC.RECONVERGENT B0 ;  /* 0x0000000000007941 */ /* 0x000fea0003800200 */
.L_x_242:
[----:B------:R-:W-:Y:S06]  /*8760*/  BAR.SYNC.DEFER_BLOCKING 0x0 ;  /* 0x0000000000007b1d */ /* 0x000fec0000010000 */
[----:B------:R-:W-:Y:S04]  /*8770*/  BSSY.RECONVERGENT B0, `(.L_x_244) ;  /* 0x0000007000007945 */ /* 0x000fe80003800200 */
[----:B------:R-:W-:Y:S05]  /*8780*/  @P2 BRA `(.L_x_245) ;  /* 0x0000000000142947 */ /* 0x000fea0003800000 */
[----:B012-4-:R-:W-:Y:S02]  /*8790*/  F2FP.F16.F32.PACK_AB R12, R5, R4 ;  /* 0x00000004050c723e */ /* 0x017fe400000000ff */
[----:B------:R-:W-:Y:S02]  /*87a0*/  F2FP.F16.F32.PACK_AB R13, R7, R6 ;  /* 0x00000006070d723e */ /* 0x000fe400000000ff */
[----:B------:R-:W-:Y:S02]  /*87b0*/  F2FP.F16.F32.PACK_AB R14, R9, R8 ;  /* 0x00000008090e723e */ /* 0x000fe400000000ff */
[----:B------:R-:W-:-:S05]  /*87c0*/  F2FP.F16.F32.PACK_AB R15, R11, R10 ;  /* 0x0000000a0b0f723e */ /* 0x000fca00000000ff */
[----:B------:R0:W-:Y:S02]  /*87d0*/  STS.128 [R36+-0x60], R12 ;  /* 0xffffa00c24007388 */ /* 0x0001e40000000c00 */
.L_x_245:
[----:B------:R-:W-:Y:S05]  /*87e0*/  BSYNC.RECONVERGENT B0 ;  /* 0x0000000000007941 */ /* 0x000fea0003800200 */
.L_x_244:
[----:B------:R-:W-:Y:S06]  /*87f0*/  BAR.SYNC.DEFER_BLOCKING 0x0 ;  /* 0x0000000000007b1d */ /* 0x000fec0000010000 */
[----:B------:R-:W-:Y:S04]  /*8800*/  BSSY.RECONVERGENT B0, `(.L_x_246) ;  /* 0x0000013000007945 */ /* 0x000fe80003800200 */
[----:B------:R-:W-:Y:S05]  /*8810*/  @P6 BRA `(.L_x_247) ;  /* 0x0000000000446947 */ /* 0x000fea0003800000 */
[----:B012-4-:R-:W0:Y:S02]  /*8820*/  LDS.128 R36, [R36] ;  /* 0x0000000024247984 */ /* 0x017e240000000c00 */
[----:B0-----:R-:W-:Y:S02]  /*8830*/  HADD2.F32 R15, -RZ, R38.H0_H0 ;  /* 0x20000026ff0f7230 */ /* 0x001fe40000004100 */
[--C-:B------:R-:W-:Y:S02]  /*8840*/  HADD2.F32 R3, -RZ, R36.reuse.H0_H0 ;  /* 0x20000024ff037230 */ /* 0x100fe40000004100 */
[----:B------:R-:W-:Y:S02]  /*8850*/  HADD2.F32 R0, -RZ, R36.H1_H1 ;  /* 0x30000024ff007230 */ /* 0x000fe40000004100 */
[----:B------:R-:W-:Y:S01]  /*8860*/  FADD.FTZ R8, R8, R15 ;  /* 0x0000000f08087221 */ /* 0x000fe20000010000 */
[--C-:B------:R-:W-:Y:S02]  /*8870*/  HADD2.F32 R13, -RZ, R37.reuse.H0_H0 ;  /* 0x20000025ff0d7230 */ /* 0x100fe40000004100 */
        /* <DEDUP_REMOVED lines=11> */
.L_x_247:
[----:B------:R-:W-:Y:S05]  /*8930*/  BSYNC.RECONVERGENT B0 ;  /* 0x0000000000007941 */ /* 0x000fea0003800200 */
.L_x_246:
[----:B------:R-:W-:Y:S06]  /*8940*/  BAR.SYNC.DEFER_BLOCKING 0x0 ;  /* 0x0000000000007b1d */ /* 0x000fec0000010000 */
.L_x_232:
[----:B------:R-:W-:-:S13]  /*8950*/  ISETP.GT.U32.OR P5, PT, R16, 0x7, P5 ;  /* 0x000000071000780c */ /* 0x000fda0002fa4470 */
[----:B------:R-:W-:Y:S05]  /*8960*/  @P5 EXIT ;  /* 0x000000000000594d */ /* 0x000fea0003800000 */
[----:B------:R-:W5:Y:S02]  /*8970*/  LDCU UR5, c[0x0][0x478] ;  /* 0x00008f00ff0577ac */ /* 0x000f640008000800 */
[----:B-----5:R-:W-:-:S09]  /*8980*/  UISETP.NE.AND UP0, UPT, UR5, 0x2, UPT ;  /* 0x000000020500788c */ /* 0x020fd2000bf05270 */
[----:B------:R-:W-:Y:S05]  /*8990*/  BRA.U UP0, `(.L_x_248) ;  /* 0x0000000100e07547 */ /* 0x000fea000b800000 */
[----:B------:R-:W5:Y:S01]  /*89a0*/  LDC.64 R2, c[0x0][0x470] ;  /* 0x00011c00ff027b82 */ /* 0x000f620000000a00 */
[----:B------:R-:W0:Y:S01]  /*89b0*/  LDCU.64 UR6, c[0x0][0x380] ;  /* 0x00007000ff0677ac */ /* 0x000e220008000a00 */
[----:B-----5:R-:W5:Y:S01]  /*89c0*/  LDG.E R2, desc[UR36][R2.64] ;  /* 0x0000002402027981 */ /* 0x020f62000c1e1900 */
[----:B------:R-:W-:Y:S02]  /*89d0*/  VIADD R33, R33, UR4 ;  /* 0x0000000421217c36 */ /* 0x000fe40008000000 */
[C---:B-----5:R-:W-:Y:S01]  /*89e0*/  FMUL.FTZ R10, R2.reuse, R10 ;  /* 0x0000000a020a7220 */ /* 0x060fe20000410000 */
[C---:B------:R-:W-:Y:S01]  /*89f0*/  FMUL.FTZ R9, R2.reuse, R9 ;  /* 0x0000000902097220 */ /* 0x040fe20000410000 */
[C---:B------:R-:W-:Y:S01]  /*8a00*/  FMUL.FTZ R11, R2.reuse, R11 ;  /* 0x0000000b020b7220 */ /* 0x040fe20000410000 */
[C---:B------:R-:W-:Y:S01]  /*8a10*/  FMUL.FTZ R7, R2.reuse, R7 ;  /* 0x0000000702077220 */ /* 0x040fe20000410000 */
[C---:B------:R-:W-:Y:S01]  /*8a20*/  FMUL.FTZ R5, R2.reuse, R5 ;  /* 0x0000000502057220 */ /* 0x040fe20000410000 */
[C---:B------:R-:W-:Y:S01]  /*8a30*/  FMUL.FTZ R6, R2.reuse, R6 ;  /* 0x0000000602067220 */ /* 0x040fe20000410000 */
[----:B------:R-:W5:Y:S01]  /*8a40*/  F2I.S8.NTZ R10, R10 ;  /* 0x0000000a000a7305 */ /* 0x000f620000202100 */
[C---:B------:R-:W-:Y:S01]  /*8a50*/  FMUL.FTZ R8, R2.reuse, R8 ;  /* 0x0000000802087220 */ /* 0x040fe20000410000 */
[----:B------:R-:W-:-:S06]  /*8a60*/  FMUL.FTZ R2, R2, R4 ;  /* 0x0000000402027220 */ /* 0x000fcc0000410000 */
[----:B------:R-:W1:Y:S01]  /*8a70*/  F2I.S8.NTZ R9, R9 ;  /* 0x0000000900097305 */ /* 0x000e620000202100 */
[----:B-----5:R-:W-:-:S07]  /*8a80*/  PRMT R0, R10, 0x8880, RZ ;  /* 0x000088800a007816 */ /* 0x020fce00000000ff */
[----:B------:R-:W5:Y:S01]  /*8a90*/  F2I.S8.NTZ R11, R11 ;  /* 0x0000000b000b7305 */ /* 0x000f620000202100 */
[----:B------:R-:W-:-:S04]  /*8aa0*/  PRMT R0, R0, 0x7710, RZ ;  /* 0x0000771000007816 */ /* 0x000fc800000000ff */
[----:B------:R-:W-:-:S03]  /*8ab0*/  SHF.L.U32 R0, R0, 0x10, RZ ;  /* 0x0000001000007819 */ /* 0x000fc600000006ff */
[----:B------:R-:W2:Y:S01]  /*8ac0*/  F2I.S8.NTZ R7, R7 ;  /* 0x0000000700077305 */ /* 0x000ea20000202100 */
[----:B-1----:R-:W-:Y:S02]  /*8ad0*/  PRMT R9, R9, 0x8880, RZ ;  /* 0x0000888009097816 */ /* 0x002fe400000000ff */
[----:B------:R-:W-:Y:S02]  /*8ae0*/  LOP3.LUT R10, R0, 0xff0000, RZ, 0xc0, !PT ;  /* 0x00ff0000000a7812 */ /* 0x000fe400078ec0ff */
[----:B------:R-:W-:Y:S02]  /*8af0*/  PRMT R0, R9, 0x7710, RZ ;  /* 0x0000771009007816 */ /* 0x000fe400000000ff */
[----:B-----5:R-:W-:Y:S01]  /*8b00*/  PRMT R3, R11, 0x8880, RZ ;  /* 0x000088800b037816 */ /* 0x020fe200000000ff */
[----:B------:R-:W1:Y:S01]  /*8b10*/  F2I.S8.NTZ R5, R5 ;  /* 0x0000000500057305 */ /* 0x000e620000202100 */
[----:B------:R-:W-:Y:S02]  /*8b20*/  SHF.L.U32 R0, R0, 0x8, RZ ;  /* 0x0000000800007819 */ /* 0x000fe400000006ff */
[----:B------:R-:W-:-:S04]  /*8b30*/  PRMT R3, R3, 0x7710, RZ ;  /* 0x0000771003037816 */ /* 0x000fc800000000ff */
[----:B------:R-:W-:Y:S01]  /*8b40*/  PRMT R3, R10, 0x4210, R3 ;  /* 0x000042100a037816 */ /* 0x000fe20000000003 */
[----:B------:R-:W5:Y:S01]  /*8b50*/  F2I.S8.NTZ R6, R6 ;  /* 0x0000000600067305 */ /* 0x000f620000202100 */
[----:B--2---:R-:W-:Y:S02]  /*8b60*/  PRMT R4, R7, 0x8880, RZ ;  /* 0x0000888007047816 */ /* 0x004fe400000000ff */
[----:B------:R-:W-:Y:S02]  /*8b70*/  LOP3.LUT R9, R3, 0xff00, R0, 0xf8, !PT ;  /* 0x0000ff0003097812 */ /* 0x000fe400078ef800 */
[----:B------:R-:W-:Y:S02]  /*8b80*/  PRMT R4, R4, 0x7710, RZ ;  /* 0x0000771004047816 */ /* 0x000fe400000000ff */
[----:B-1----:R-:W-:Y:S01]  /*8b90*/  PRMT R0, R5, 0x8880, RZ ;  /* 0x0000888005007816 */ /* 0x002fe200000000ff */
[----:B------:R-:W1:Y:S01]  /*8ba0*/  F2I.S8.NTZ R8, R8 ;  /* 0x0000000800087305 */ /* 0x000e620000202100 */
[----:B------:R-:W-:-:S02]  /*8bb0*/  LOP3.LUT R4, R4, 0xff, RZ, 0xc0, !PT ;  /* 0x000000ff04047812 */ /* 0x000fc400078ec0ff */
[----:B------:R-:W-:Y:S02]  /*8bc0*/  PRMT R0, R0, 0x7710, RZ ;  /* 0x0000771000007816 */ /* 0x000fe400000000ff */
[----:B-----5:R-:W-:-:S03]  /*8bd0*/  PRMT R3, R6, 0x8880, RZ ;  /* 0x0000888006037816 */ /* 0x020fc600000000ff */
[----:B------:R-:W2:Y:S01]  /*8be0*/  F2I.S8.NTZ R2, R2 ;  /* 0x0000000200027305 */ /* 0x000ea20000202100 */
[----:B------:R-:W-:Y:S02]  /*8bf0*/  LOP3.LUT R6, R0, 0xff, RZ, 0xc0, !PT ;  /* 0x000000ff00067812 */ /* 0x000fe400078ec0ff */
[----:B------:R-:W-:-:S03]  /*8c00*/  PRMT R3, R3, 0x7710, RZ ;  /* 0x0000771003037816 */ /* 0x000fc600000000ff */
[----:B------:R-:W-:Y:S01]  /*8c10*/  IMAD.WIDE.U32 R6, R6, 0x100, RZ ;  /* 0x0000010006067825 */ /* 0x000fe200078e00ff */
[----:B-1----:R-:W-:Y:S02]  /*8c20*/  PRMT R8, R8, 0x8880, RZ ;  /* 0x0000888008087816 */ /* 0x002fe400000000ff */
[----:B------:R-:W-:Y:S02]  /*8c30*/  LOP3.LUT R5, R3, 0xff, RZ, 0xc0, !PT ;  /* 0x000000ff03057812 */ /* 0x000fe400078ec0ff */
[----:B------:R-:W-:Y:S02]  /*8c40*/  PRMT R0, R8, 0x7710, RZ ;  /* 0x0000771008007816 */ /* 0x000fe400000000ff */
[----:B0-----:R-:W-:Y:S02]  /*8c50*/  IADD3 R8, P0, PT, R33, UR6, RZ ;  /* 0x0000000621087c10 */ /* 0x001fe4000ff1e0ff */
[----:B--2---:R-:W-:Y:S01]  /*8c60*/  PRMT R10, R2, 0x8880, RZ ;  /* 0x00008880020a7816 */ /* 0x004fe200000000ff */
[----:B------:R-:W-:Y:S01]  /*8c70*/  IMAD.WIDE.U32 R2, R4, 0x1000000, RZ ;  /* 0x0100000004027825 */ /* 0x000fe200078e00ff */
[----:B------:R-:W-:-:S02]  /*8c80*/  LOP3.LUT R9, R9, 0xff, R0, 0xf8, !PT ;  /* 0x000000ff09097812 */ /* 0x000fc400078ef800 */
[----:B------:R-:W-:Y:S01]  /*8c90*/  PRMT R0, R10, 0x7710, RZ ;  /* 0x000077100a007816 */ /* 0x000fe200000000ff */
[----:B------:R-:W-:-:S03]  /*8ca0*/  IMAD.WIDE.U32 R4, R5, 0x10000, RZ ;  /* 0x0001000005047825 */ /* 0x000fc600078e00ff */
[----:B------:R-:W-:Y:S02]  /*8cb0*/  LOP3.LUT R11, R6, R2, R4, 0xfe, !PT ;  /* 0x00000002060b7212 */ /* 0x000fe400078efe04 */
[----:B------:R-:W-:Y:S02]  /*8cc0*/  LOP3.LUT R3, R5, R9, R3, 0xfe, !PT ;  /* 0x0000000905037212 */ /* 0x000fe400078efe03 */
[----:B------:R-:W-:Y:S02]  /*8cd0*/  LEA.HI.X.SX32 R9, R33, UR7, 0x1, P0 ;  /* 0x0000000721097c11 */ /* 0x000fe400080f0eff */
[----:B------:R-:W-:Y:S02]  /*8ce0*/  LOP3.LUT R2, R11, 0xff, R0, 0xf8, !PT ;  /* 0x000000ff0b027812 */ /* 0x000fe400078ef800 */
[----:B------:R-:W-:-:S05]  /*8cf0*/  LOP3.LUT R3, R3, R7, RZ, 0xfc, !PT ;  /* 0x0000000703037212 */ /* 0x000fca00078efcff */
[----:B------:R-:W-:Y:S01]  /*8d00*/  STG.E.64 desc[UR36][R8.64], R2 ;  /* 0x0000000208007986 */ /* 0x000fe2000c101b24 */
[----:B------:R-:W-:Y:S05]  /*8d10*/  EXIT ;  /* 0x000000000000794d */ /* 0x000fea0003800000 */
.L_x_248:
[----:B------:R-:W5:Y:S01]  /*8d20*/  LDC.64 R2, c[0x0][0x380] ;  /* 0x0000e000ff027b82 */ /* 0x000f620000000a00 */
[----:B------:R-:W-:Y:S02]  /*8d30*/  IADD3 R33, PT, PT, R33, UR4, RZ ;  /* 0x0000000421217c10 */ /* 0x000fe4000fffe0ff */
[----:B------:R-:W-:Y:S02]  /*8d40*/  F2FP.F16.F32.PACK_AB R5, R5, R4 ;  /* 0x000000040505723e */ /* 0x000fe400000000ff */
[----:B------:R-:W-:Y:S02]  /*8d50*/  F2FP.F16.F32.PACK_AB R7, R7, R6 ;  /* 0x000000060707723e */ /* 0x000fe400000000ff */
[----:B------:R-:W-:Y:S02]  /*8d60*/  F2FP.F16.F32.PACK_AB R9, R9, R8 ;  /* 0x000000080909723e */ /* 0x000fe400000000ff */
[----:B------:R-:W-:Y:S01]  /*8d70*/  F2FP.F16.F32.PACK_AB R11, R11, R10 ;  /* 0x0000000a0b0b723e */ /* 0x000fe200000000ff */
[----:B-----5:R-:W-:-:S05]  /*8d80*/  IMAD.WIDE R2, R33, 0x2, R2 ;  /* 0x0000000221027825 */ /* 0x020fca00078e0202 */
[----:B------:R-:W-:Y:S04]  /*8d90*/  STG.E desc[UR36][R2.64], R5 ;  /* 0x0000000502007986 */ /* 0x000fe8000c101924 */
[----:B------:R-:W-:Y:S04]  /*8da0*/  STG.E desc[UR36][R2.64+0x4], R7 ;  /* 0x0000040702007986 */ /* 0x000fe8000c101924 */
[----:B------:R-:W-:Y:S04]  /*8db0*/  STG.E desc[UR36][R2.64+0x8], R9 ;  /* 0x0000080902007986 */ /* 0x000fe8000c101924 */
[----:B------:R-:W-:Y:S01]  /*8dc0*/  STG.E desc[UR36][R2.64+0xc], R11 ;  /* 0x00000c0b02007986 */ /* 0x000fe2000c101924 */
[----:B------:R-:W-:Y:S05]  /*8dd0*/  EXIT ;  /* 0x000000000000794d */ /* 0x000fea0003800000 */
.L_x_141:
[----:B------:R-:W-:Y:S02]  /*8de0*/  HFMA2 R12, -RZ, RZ, 0, 9.5367431640625e-07 ;  /* 0x00000010ff0c7431 */ /* 0x000fe400000001ff */
[----:B------:R-:W-:Y:S01]  /*8df0*/  IMAD.MOV.U32 R11, RZ, RZ, 0x1f ;  /* 0x0000001fff0b7424 */ /* 0x000fe200078e00ff */
[----:B------:R-:W-:-:S07]  /*8e00*/  MOV R15, 0xffffffff ;  /* 0xffffffff000f7802 */ /* 0x000fce0000000f00 */
[----:B-----5:R-:W-:Y:S05]  /*8e10*/  WARPSYNC.COLLECTIVE R15, `(.L_x_249) ;  /* 0x000000000f087348 */ /* 0x020fea0003c00000 */
[----:B------:R0:W1:Y:S02]  /*8e20*/  SHFL.BFLY P6, R14, R13, R12, R11 ;  /* 0x0c00000c0d0e7389 */ /* 0x00006400000c000b */
[----:B01---5:R-:W-:Y:S05]  /*8e30*/  ENDCOLLECTIVE ;  /* 0x000000000000791b */ /* 0x023fea0003800000 */
.L_x_249:
[----:B------:R-:W-:Y:S02]  /*8e40*/  IMAD.MOV.U32 R12, RZ, RZ, 0x8 ;  /* 0x00000008ff0c7424 */ /* 0x000fe400078e00ff */
[----:B------:R-:W-:-:S05]  /*8e50*/  FADD.FTZ R0, R13, R14 ;  /* 0x0000000e0d007221 */ /* 0x000fca0000010000 */
[----:B------:R-:W-:-:S07]  /*8e60*/  MOV R13, R0 ;  /* 0x00000000000d7202 */ /* 0x000fce0000000f00 */
[----:B------:R-:W-:Y:S05]  /*8e70*/  WARPSYNC.COLLECTIVE R15, `(.L_x_250) ;  /* 0x000000000f087348 */ /* 0x000fea0003c00000 */
[----:B------:R0:W1:Y:S02]  /*8e80*/  SHFL.BFLY P6, R14, R13, R12, R11 ;  /* 0x0c00000c0d0e7389 */ /* 0x00006400000c000b */
[----:B01----:R-:W-:Y:S05]  /*8e90*/  ENDCOLLECTIVE ;  /* 0x000000000000791b */ /* 0x003fea0003800000 */
.L_x_250:
[----:B------:R-:W-:Y:S02]  /*8ea0*/  HFMA2 R12, -RZ, RZ, 0, 2.384185791015625e-07 ;  /* 0x00000004ff0c7431 */ /* 0x000fe400000001ff */
[----:B------:R-:W-:-:S05]  /*8eb0*/  FADD.FTZ R4, R0, R14 ;  /* 0x0000000e00047221 */ /* 0x000fca0000010000 */
[----:B------:R-:W-:-:S07]  /*8ec0*/  MOV R13, R4 ;  /* 0x00000004000d7202 */ /* 0x000fce0000000f00 */
[----:B------:R-:W-:Y:S05]  /*8ed0*/  WARPSYNC.COLLECTIVE R15, `(.L_x_251) ;  /* 0x000000000f087348 */ /* 0x000fea0003c00000 */
[----:B------:R0:W1:Y:S02]  /*8ee0*/  SHFL.BFLY P6, R14, R13, R12, R11 ;  /* 0x0c00000c0d0e7389 */ /* 0x00006400000c000b */
[----:B01----:R-:W-:Y:S05]  /*8ef0*/  ENDCOLLECTIVE ;  /* 0x000000000000791b */ /* 0x003fea0003800000 */
.L_x_251:
[----:B------:R-:W-:Y:S01]  /*8f00*/  MOV R12, 0x2 ;  /* 0x00000002000c7802 */ /* 0x000fe20000000f00 */
[----:B------:R-:W-:-:S04]  /*8f10*/  FADD.FTZ R5, R4, R14 ;  /* 0x0000000e04057221 */ /* 0x000fc80000010000 */
[----:B------:R-:W-:-:S07]  /*8f20*/  IMAD.MOV.U32 R13, RZ, RZ, R5 ;  /* 0x000000ffff0d7224 */ /* 0x000fce00078e0005 */
[----:B------:R-:W-:Y:S05]  /*8f30*/  WARPSYNC.COLLECTIVE R15, `(.L_x_252) ;  /* 0x000000000f087348 */ /* 0x000fea0003c00000 */
[----:B------:R0:W1:Y:S02]  /*8f40*/  SHFL.BFLY P6, R14, R13, R12, R11 ;  /* 0x0c00000c0d0e7389 */ /* 0x00006400000c000b */
[----:B01----:R-:W-:Y:S05]  /*8f50*/  ENDCOLLECTIVE ;  /* 0x000000000000791b */ /* 0x003fea0003800000 */
.L_x_252:
[----:B------:R-:W-:Y:S02]  /*8f60*/  IMAD.MOV.U32 R12, RZ, RZ, 0x1 ;  /* 0x00000001ff0c7424 */ /* 0x000fe400078e00ff */
[----:B------:R-:W-:-:S05]  /*8f70*/  FADD.FTZ R6, R5, R14 ;  /* 0x0000000e05067221 */ /* 0x000fca0000010000 */
[----:B------:R-:W-:-:S07]  /*8f80*/  MOV R13, R6 ;  /* 0x00000006000d7202 */ /* 0x000fce0000000f00 */
[----:B------:R-:W-:Y:S05]  /*8f90*/  WARPSYNC.COLLECTIVE R15, `(.L_x_253) ;  /* 0x000000000f087348 */ /* 0x000fea0003c00000 */
[----:B------:R0:W1:Y:S02]  /*8fa0*/  SHFL.BFLY P6, R14, R13, R12, R11 ;  /* 0x0c00000c0d0e7389 */ /* 0x00006400000c000b */
[----:B01----:R-:W-:Y:S05]  /*8fb0*/  ENDCOLLECTIVE ;  /* 0x000000000000791b */ /* 0x003fea0003800000 */
.L_x_253:
[----:B------:R-:W-:Y:S05]  /*8fc0*/  BRA `(.L_x_254) ;  /* 0xffffff88009c7947 */ /* 0x000fea000383ffff */
.L_x_177:
[----:B------:R-:W-:Y:S01]  /*8fd0*/  BSSY B1, `(.L_x_255) ;  /* 0x0000007000017945 */ /* 0x000fe20003800000 */
[----:B------:R-:W-:Y:S01]  /*8fe0*/  MOV R12, 0x1 ;  /* 0x00000001000c7802 */ /* 0x000fe20000000f00 */
[----:B------:R-:W-:Y:S01]  /*8ff0*/  IMAD.MOV.U32 R15, RZ, RZ, -0x1 ;  /* 0xffffffffff0f7424 */ /* 0x000fe200078e00ff */
[----:B------:R-:W-:-:S07]  /*9000*/  MOV R11, 0x1f ;  /* 0x0000001f000b7802 */ /* 0x000fce0000000f00 */
[----:B------:R-:W-:Y:S05]  /*9010*/  WARPSYNC.COLLECTIVE R15, `(.L_x_256) ;  /* 0x000000000f087348 */ /* 0x000fea0003c00000 */
[----:B------:R0:W1:Y:S02]  /*9020*/  SHFL.BFLY P6, R14, R13, R12, R11 ;  /* 0x0c00000c0d0e7389 */ /* 0x00006400000c000b */
[----:B01----:R-:W-:Y:S05]  /*9030*/  ENDCOLLECTIVE ;  /* 0x000000000000791b */ /* 0x003fea0003800000 */
.L_x_256:
[----:B------:R-:W-:Y:S05]  /*9040*/  BSYNC B1 ;  /* 0x0000000000017941 */ /* 0x000fea0003800000 */
.L_x_255:
[----:B------:R-:W-:Y:S05]  /*9050*/  BRA `(.L_x_257) ;  /* 0xffffffac002c7947 */ /* 0x000fea000383ffff */
.L_x_181:
[----:B------:R-:W-:Y:S01]  /*9060*/  HFMA2 R12, -RZ, RZ, 0, 9.5367431640625e-07 ;  /* 0x00000010ff0c7431 */ /* 0x000fe200000001ff */
[----:B------:R-:W-:Y:S01]  /*9070*/  BSSY B0, `(.L_x_258) ;  /* 0x0000007000007945 */ /* 0x000fe20003800000 */
[----:B------:R-:W-:Y:S01]  /*9080*/  MOV R13, R68 ;  /* 0x00000044000d7202 */ /* 0x000fe20000000f00 */
[----:B------:R-:W-:Y:S01]  /*9090*/  IMAD.MOV.U32 R11, RZ, RZ, 0x1f ;  /* 0x0000001fff0b7424 */ /* 0x000fe200078e00ff */
[----:B------:R-:W-:-:S07]  /*90a0*/  MOV R15, 0xffffffff ;  /* 0xffffffff000f7802 */ /* 0x000fce0000000f00 */
[----:B--234-:R-:W-:Y:S05]  /*90b0*/  WARPSYNC.COLLECTIVE R15, `(.L_x_259) ;  /* 0x000000000f087348 */ /* 0x01cfea0003c00000 */
[----:B------:R0:W1:Y:S02]  /*90c0*/  SHFL.BFLY P6, R14, R13, R12, R11 ;  /* 0x0c00000c0d0e7389 */ /* 0x00006400000c000b */
[----:B01234-:R-:W-:Y:S05]  /*90d0*/  ENDCOLLECTIVE ;  /* 0x000000000000791b */ /* 0x01ffea0003800000 */
.L_x_259:
[----:B------:R-:W-:Y:S05]  /*90e0*/  BSYNC B0 ;  /* 0x0000000000007941 */ /* 0x000fea0003800000 */
.L_x_258:
[----:B------:R-:W-:Y:S01]  /*90f0*/  HFMA2 R12, -RZ, RZ, 0, 4.76837158203125e-07 ;  /* 0x00000008ff0c7431 */ /* 0x000fe200000001ff */
[----:B------:R-:W-:Y:S01]  /*9100*/  FMNMX.FTZ R13, R14, R68, !PT ;  /* 0x000000440e0d7209 */ /* 0x000fe20007810000 */
[----:B------:R-:W-:Y:S01]  /*9110*/  IMAD.MOV.U32 R11, RZ, RZ, 0x1f ;  /* 0x0000001fff0b7424 */ /* 0x000fe200078e00ff */
[----:B------:R-:W-:-:S07]  /*9120*/  MOV R15, 0xffffffff ;  /* 0xffffffff000f7802 */ /* 0x000fce0000000f00 */
[----:B------:R-:W-:Y:S05]  /*9130*/  WARPSYNC.COLLECTIVE R15, `(.L_x_260) ;  /* 0x000000000f087348 */ /* 0x000fea0003c00000 */
[----:B------:R0:W1:Y:S02]  /*9140*/  SHFL.BFLY P6, R14, R13, R12, R11 ;  /* 0x0c00000c0d0e7389 */ /* 0x00006400000c000b */
[----:B01----:R-:W-:Y:S05]  /*9150*/  ENDCOLLECTIVE ;  /* 0x000000000000791b */ /* 0x003fea0003800000 */
.L_x_260:
[----:B------:R-:W-:Y:S01]  /*9160*/  IMAD.MOV.U32 R12, RZ, RZ, 0x4 ;  /* 0x00000004ff0c7424 */ /* 0x000fe200078e00ff */
[----:B------:R-:W-:-:S04]  /*9170*/  FMNMX.FTZ R4, R13, R14, !PT ;  /* 0x0000000e0d047209 */ /* 0x000fc80007810000 */
[----:B------:R-:W-:-:S07]  /*9180*/  MOV R13, R4 ;  /* 0x00000004000d7202 */ /* 0x000fce0000000f00 */
[----:B------:R-:W-:Y:S05]  /*9190*/  WARPSYNC.COLLECTIVE R15, `(.L_x_261) ;  /* 0x000000000f087348 */ /* 0x000fea0003c00000 */
[----:B------:R0:W1:Y:S02]  /*91a0*/  SHFL.BFLY P6, R14, R13, R12, R11 ;  /* 0x0c00000c0d0e7389 */ /* 0x00006400000c000b */
[----:B01----:R-:W-:Y:S05]  /*91b0*/  ENDCOLLECTIVE ;  /* 0x000000000000791b */ /* 0x003fea0003800000 */
.L_x_261:
[----:B------:R-:W-:Y:S01]  /*91c0*/  HFMA2 R12, -RZ, RZ, 0, 1.1920928955078125e-07 ;  /* 0x00000002ff0c7431 */ /* 0x000fe200000001ff */
[----:B------:R-:W-:-:S04]  /*91d0*/  FMNMX.FTZ R5, R4, R14, !PT ;  /* 0x0000000e04057209 */ /* 0x000fc80007810000 */
[----:B------:R-:W-:-:S07]  /*91e0*/  MOV R13, R5 ;  /* 0x00000005000d7202 */ /* 0x000fce0000000f00 */
[----:B------:R-:W-:Y:S05]  /*91f0*/  WARPSYNC.COLLECTIVE R15, `(.L_x_262) ;  /* 0x000000000f087348 */ /* 0x000fea0003c00000 */
[----:B------:R0:W1:Y:S02]  /*9200*/  SHFL.BFLY P6, R14, R13, R12, R11 ;  /* 0x0c00000c0d0e7389 */ /* 0x00006400000c000b */
[----:B01----:R-:W-:Y:S05]  /*9210*/  ENDCOLLECTIVE ;  /* 0x000000000000791b */ /* 0x003fea0003800000 */
.L_x_262:
[----:B------:R-:W-:Y:S05]  /*9220*/  BRA `(.L_x_263) ;  /* 0xffffffac00987947 */ /* 0x000fea000383ffff */
.L_x_264:
        /* <DEDUP_REMOVED lines=13> */
.L_x_3248:


//--------------------- .text._ZN4mmha33masked_multihead_attention_kernelItLi48ELi64ELi4ELi8ELi64ELb1ELb1EEEv26Multihead_attention_paramsIT_XT5_EE --------------------------
	.section	.text._ZN4mmha33masked_multihead_attention_kernelItLi48ELi64ELi4ELi8ELi64ELb1ELb1EEEv26Multihead_attention_paramsIT_XT5_EE,"ax",@progbits
	.align	128
        .global         _ZN4mmha33masked_multihead_attention_kernelItLi48ELi64ELi4ELi8ELi64ELb1ELb1EEEv26Multihead_attention_paramsIT_XT5_EE
        .type           _ZN4mmha33masked_multihead_attention_kernelItLi48ELi64ELi4ELi8ELi64ELb1ELb1EEEv26Multihead_attention_paramsIT_XT5_EE,@function
        .size           _ZN4mmha33masked_multihead_attention_kernelItLi48ELi64ELi4ELi8ELi64ELb1ELb1EEEv26Multihead_attention_paramsIT_XT5_EE,(.L_x_3249 - _ZN4mmha33masked_multihead_attention_kernelItLi48ELi64ELi4ELi8ELi64ELb1ELb1EEEv26Multihead_attention_paramsIT_XT5_EE)
        .other          _ZN4mmha33masked_multihead_attention_kernelItLi48ELi64ELi4ELi8ELi64ELb1ELb1EEEv26Multihead_attention_paramsIT_XT5_EE,@"STO_CUDA_ENTRY STV_DEFAULT"
_ZN4mmha33masked_multihead_attention_kernelItLi48ELi64ELi4ELi8ELi64ELb1ELb1EEEv26Multihead_attention_paramsIT_XT5_EE:
.text._ZN4mmha33masked_multihead_attention_kernelItLi48ELi64ELi4ELi8ELi64ELb1ELb1EEEv26Multihead_attention_paramsIT_XT5_EE:
        /* <DEDUP_REMOVED lines=14> */
.L_x_265:
[----:B------:R-:W1:Y:S01]  /*00e0*/  LDCU.64 UR4, c[0x0][0x498] ;  /* 0x00009300ff0477ac */ /* 0x000e620008000a00 */
[----:B------:R-:W2:Y:S01]  /*00f0*/  S2R R6, SR_CTAID.Y ;  /* 0x0000000000067919 */ /* 0x000ea20000002600 */
[----:B------:R-:W3:Y:S01]  /*0100*/  LDCU UR8, c[0x0][0x3f0] ;  /* 0x00007e00ff0877ac */ /* 0x000ee20008000800 */
[----:B------:R-:W4:Y:S01]  /*0110*/  LDCU UR9, c[0x0][0x40c] ;  /* 0x00008180ff0977ac */ /* 0x000f220008000800 */
[----:B-1----:R-:W-:Y:S01]  /*0120*/  UIMAD.WIDE.U32 UR4, UR7, 0x4, UR4 ;  /* 0x00000004070478a5 */ /* 0x002fe2000f8e0004 */
[----:B---3--:R-:W-:-:S05]  /*0130*/  MOV R0, UR8 ;  /* 0x0000000800007c02 */ /* 0x008fca0008000f00 */
[----:B------:R-:W-:Y:S01]  /*0140*/  MOV R2, UR4 ;  /* 0x0000000400027c02 */ /* 0x000fe20008000f00 */
[----:B------:R-:W-:Y:S01]  /*0150*/  IMAD.U32 R3, RZ, RZ, UR5 ;  /* 0x00000005ff037e24 */ /* 0x000fe2000f8e00ff */
[----:B------:R-:W-:-:S04]  /*0160*/  IABS R7, R0 ;  /* 0x0000000000077213 */ /* 0x000fc80000000000 */
[----:B------:R1:W3:Y:S01]  /*0170*/  LDG.E R11, desc[UR36][R2.64] ;  /* 0x00000024020b7981 */ /* 0x0002e2000c1e1900 */
[----:B------:R-:W0:Y:S08]  /*0180*/  I2F.RP R0, R7 ;  /* 0x0000000700007306 */ /* 0x000e300000209400 */
[----:B0-----:R-:W0:Y:S02]  /*0190*/  MUFU.RCP R0, R0 ;  /* 0x0000000000007308 */ /* 0x001e240000001000 */
[----:B0-----:R-:W-:-:S06]  /*01a0*/  VIADD R4, R0, 0xffffffe ;  /* 0x0ffffffe00047836 */ /* 0x001fcc0000000000 */
[----:B------:R0:W4:Y:S01]  /*01b0*/  F2I.FTZ.U32.TRUNC.NTZ R5, R4 ;  /* 0x0000000400057305 */ /* 0x000122000021f000 */
[----:B--2---:R-:W-:Y:S01]  /*01c0*/  IABS R0, R6 ;  /* 0x0000000600007213 */ /* 0x004fe20000000000 */
[----:B0-----:R-:W-:Y:S01]  /*01d0*/  IMAD.MOV.U32 R4, RZ, RZ, RZ ;  /* 0x000000ffff047224 */ /* 0x001fe200078e00ff */
[----:B----4-:R-:W-:-:S05]  /*01e0*/  IADD3 R8, PT, PT, RZ, -R5, RZ ;  /* 0x80000005ff087210 */ /* 0x010fca0007ffe0ff */
[----:B------:R-:W-:-:S04]  /*01f0*/  IMAD R9, R8, R7, RZ ;  /* 0x0000000708097224 */ /* 0x000fc800078e02ff */
[----:B------:R-:W-:-:S06]  /*0200*/  IMAD.HI.U32 R5, R5, R9, R4 ;  /* 0x0000000905057227 */ /* 0x000fcc00078e0004 */
[----:B------:R-:W-:-:S05]  /*0210*/  IMAD.HI.U32 R5, R5, R0, RZ ;  /* 0x0000000005057227 */ /* 0x000fca00078e00ff */
[----:B------:R-:W-:-:S13]  /*0220*/  R2UR UR6, R5 ;  /* 0x00000000050672ca */ /* 0x000fda00000e0000 */
[----:B------:R-:W-:-:S05]  /*0230*/  IADD3 R4, PT, PT, RZ, -UR6, RZ ;  /* 0x80000006ff047c10 */ /* 0x000fca000fffe0ff */
[C---:B------:R-:W-:Y:S02]  /*0240*/  IMAD R0, R7.reuse, R4, R0 ;  /* 0x0000000407007224 */ /* 0x040fe400078e0200 */
[----:B-1----:R-:W-:Y:S01]  /*0250*/  IMAD.U32 R2, RZ, RZ, UR6 ;  /* 0x00000006ff027e24 */ /* 0x002fe2000f8e00ff */
        /* <DEDUP_REMOVED lines=18> */
[----:B------:R-:W1:Y:S01]  /*0380*/  S2R R2, SR_TID.X ;  /* 0x0000000000027919 */ /* 0x000e620000002100 */
[----:B------:R-:W2:Y:S01]  /*0390*/  S2UR UR45, SR_CTAID.X ;  /* 0x00000000002d79c3 */ /* 0x000ea20000002500 */
[----:B------:R-:W2:Y:S01]  /*03a0*/  LDCU UR6, c[0x0][0x3f8] ;  /* 0x00007f00ff0677ac */ /* 0x000ea20008000800 */
[----:B------:R-:W-:-:S02]  /*03b0*/  ISETP.EQ.AND P2, PT, RZ, UR9, P0 ;  /* 0x00000009ff007c0c */ /* 0x000fc40008742270 */
[----:B0-----:R-:W-:-:S04]  /*03c0*/  MOV R3, UR8 ;  /* 0x0000000800037c02 */ /* 0x001fc80008000f00 */
[----:B------:R-:W-:-:S04]  /*03d0*/  IABS R8, R3 ;  /* 0x0000000300087213 */ /* 0x000fc80000000000 */
[----:B------:R-:W0:Y:S03]  /*03e0*/  I2F.RP R0, R8 ;  /* 0x0000000800007306 */ /* 0x000e260000209400 */
[----:B------:R-:W-:-:S05]  /*03f0*/  VOTEU.ANY UP2, P2 ;  /* 0x0000000000ff7886 */ /* 0x000fca0001040100 */
[----:B------:R-:W4:Y:S01]  /*0400*/  @UP2 LDCU.64 UR4, c[0x0][0x460] ;  /* 0x00008c00ff0427ac */ /* 0x000f220008000a00 */
[----:B0-----:R-:W0:Y:S01]  /*0410*/  MUFU.RCP R0, R0 ;  /* 0x0000000000007308 */ /* 0x001e220000001000 */
[----:B------:R-:W-:Y:S01]  /*0420*/  PLOP3.LUT P0, PT, PT, PT, UP2, 0x80, 0x8 ;  /* 0x000000000008781c */ /* 0x000fe20003f0f028 */
[----:B----4-:R-:W-:Y:S01]  /*0430*/  @UP2 UIMAD.WIDE UR4, UR42, 0x4, UR4 ;  /* 0x000000042a0428a5 */ /* 0x010fe2000f8e0204 */
[----:B0-----:R-:W-:-:S05]  /*0440*/  VIADD R6, R0, 0xffffffe ;  /* 0x0ffffffe00067836 */ /* 0x001fca0000000000 */
[----:B------:R0:W4:Y:S01]  /*0450*/  F2I.FTZ.U32.TRUNC.NTZ R7, R6 ;  /* 0x0000000600077305 */ /* 0x000122000021f000 */
[----:B------:R-:W-:Y:S01]  /*0460*/  MOV R4, UR4 ;  /* 0x0000000400047c02 */ /* 0x000fe20008000f00 */
[----:B------:R-:W-:-:S03]  /*0470*/  IMAD.U32 R5, RZ, RZ, UR5 ;  /* 0x00000005ff057e24 */ /* 0x000fc6000f8e00ff */
[----:B------:R-:W2:Y:S02]  /*0480*/  LDCU UR4, c[0x0][0x3e8] ;  /* 0x00007d00ff0477ac */ /* 0x000ea40008000800 */
[----:B------:R4:W5:Y:S01]  /*0490*/  @P0 LDG.E R10, desc[UR36][R4.64] ;  /* 0x00000024040a0981 */ /* 0x000962000c1e1900 */
[----:B0-----:R-:W-:Y:S01]  /*04a0*/  IMAD.MOV.U32 R6, RZ, RZ, RZ ;  /* 0x000000ffff067224 */ /* 0x001fe200078e00ff */
[----:B----4-:R-:W-:-:S05]  /*04b0*/  IADD3 R5, PT, PT, RZ, -R7, RZ ;  /* 0x80000007ff057210 */ /* 0x010fca0007ffe0ff */
[----:B------:R-:W-:-:S04]  /*04c0*/  IMAD R5, R5, R8, RZ ;  /* 0x0000000805057224 */ /* 0x000fc800078e02ff */
[----:B------:R-:W-:Y:S01]  /*04d0*/  IMAD.HI.U32 R7, R7, R5, R6 ;  /* 0x0000000507077227 */ /* 0x000fe200078e0006 */
[----:B---3--:R-:W-:-:S13]  /*04e0*/  R2UR UR44, R11 ;  /* 0x000000000b2c72ca */ /* 0x008fda00000e0000 */
[----:B------:R-:W-:-:S06]  /*04f0*/  UIADD3 UR47, UPT, UPT, UR44, -0x1, URZ ;  /* 0xffffffff2c2f7890 */ /* 0x000fcc000fffe0ff */
[----:B------:R-:W-:-:S05]  /*0500*/  IABS R0, UR47 ;  /* 0x0000002f00007c13 */ /* 0x000fca0008000000 */
[----:B------:R-:W-:-:S05]  /*0510*/  IMAD.HI.U32 R7, R7, R0, RZ ;  /* 0x0000000007077227 */ /* 0x000fca00078e00ff */
[----:B------:R-:W-:-:S05]  /*0520*/  IADD3 R7, PT, PT, -R7, RZ, RZ ;  /* 0x000000ff07077210 */ /* 0x000fca0007ffe1ff */
[----:B------:R-:W-:-:S05]  /*0530*/  IMAD R7, R8, R7, R0 ;  /* 0x0000000708077224 */ /* 0x000fca00078e0200 */
[----:B------:R-:W-:-:S13]  /*0540*/  R2UR UR41, R7 ;  /* 0x00000000072972ca */ /* 0x000fda00000e0000 */
[----:B------:R-:W-:-:S13]  /*0550*/  ISETP.GT.U32.AND P0, PT, R8, UR41, PT ;  /* 0x0000002908007c0c */ /* 0x000fda000bf04070 */
[----:B------:R-:W-:-:S04]  /*0560*/  @!P0 IADD3 R0, PT, PT, -R8, UR41, RZ ;  /* 0x0000002908008c10 */ /* 0x000fc8000fffe1ff */
[----:B------:R-:W-:-:S13]  /*0570*/  @!P0 R2UR UR41, R0 ;  /* 0x00000000002982ca */ /* 0x000fda00000e0000 */
[----:B------:R-:W-:Y:S01]  /*0580*/  ISETP.GT.U32.AND P0, PT, R8, UR41, PT ;  /* 0x0000002908007c0c */ /* 0x000fe2000bf04070 */
[----:B--2---:R-:W-:Y:S01]  /*0590*/  UISETP.NE.AND UP1, UPT, UR4, URZ, UPT ;  /* 0x000000ff0400728c */ /* 0x004fe2000bf25270 */
[----:B-1----:R-:W-:Y:S01]  /*05a0*/  ISETP.GT.U32.AND P3, PT, R2, 0x17, PT ;  /* 0x000000170200780c */ /* 0x002fe20003f64070 */
[----:B------:R-:W-:Y:S02]  /*05b0*/  UP2UR UR43, UPR, URZ, 0x4 ;  /* 0x00000004ff2b7883 */ /* 0x000fe40008000000 */
[----:B------:R-:W-:-:S08]  /*05c0*/  UISETP.GE.AND UP2, UPT, UR47, URZ, UPT ;  /* 0x000000ff2f00728c */ /* 0x000fd0000bf46270 */
[----:B------:R-:W-:Y:S01]  /*05d0*/  @!P0 IADD3 R8, PT, PT, -R8, UR41, RZ ;  /* 0x0000002908088c10 */ /* 0x000fe2000fffe1ff */
[----:B------:R-:W-:-:S03]  /*05e0*/  UISETP.NE.AND UP0, UPT, UR8, URZ, UPT ;  /* 0x000000ff0800728c */ /* 0x000fc6000bf05270 */
[----:B------:R-:W-:Y:S01]  /*05f0*/  @!P0 R2UR UR41, R8 ;  /* 0x00000000082982ca */ /* 0x000fe200000e0000 */
[----:B------:R-:W-:Y:S02]  /*0600*/  UIMAD UR40, UR7, UR6, UR45 ;  /* 0x00000006072872a4 */ /* 0x000fe4000f8e022d */
[----:B------:R-:W-:Y:S01]  /*0610*/  @UP1 UIMAD UR4, UR7, UR4, URZ ;  /* 0x00000004070412a4 */ /* 0x000fe2000f8e02ff */
[----:B------:R-:W-:Y:S01]  /*0620*/  BSSY.RECONVERGENT B0, `(.L_x_266) ;  /* 0x000001d000007945 */ /* 0x000fe20003800200 */
[----:B------:R-:W-:Y:S01]  /*0630*/  @!UP1 UIMAD UR5, UR40, 0x30, URZ ;  /* 0x00000030280598a4 */ /* 0x000fe2000f8e02ff */
[----:B------:R-:W-:Y:S01]  /*0640*/  UMOV UR38, URZ ;  /* 0x000000ff00267c82 */ /* 0x000fe20008000000 */
[----:B------:R-:W-:Y:S02]  /*0650*/  UIMAD UR46, UR7, UR8, URZ ;  /* 0x00000008072e72a4 */ /* 0x000fe4000f8e02ff */
[----:B------:R-:W-:Y:S02]  /*0660*/  @UP1 UIMAD UR5, UR45, 0x30, UR4 ;  /* 0x000000302d0518a4 */ /* 0x000fe4000f8e0204 */
[----:B------:R-:W-:-:S02]  /*0670*/  UIMAD UR42, UR42, UR6, URZ ;  /* 0x000000062a2a72a4 */ /* 0x000fc4000f8e02ff */
[----:B------:R-:W-:Y:S02]  /*0680*/  @!UP2 UIADD3 UR41, UPT, UPT, -UR41, URZ, URZ ;  /* 0x000000ff2929a290 */ /* 0x000fe4000fffe1ff */
[----:B------:R-:W-:Y:S01]  /*0690*/  @!UP0 ULOP3.LUT UR41, URZ, UR8, URZ, 0x33, !UPT ;  /* 0x00000008ff298292 */ /* 0x000fe2000f8e33ff */
[----:B------:R-:W-:Y:S01]  /*06a0*/  P2R R16, PR, RZ, 0x4 ;  /* 0x00000004ff107803 */ /* 0x000fe20000000000 */
[----:B------:R-:W-:Y:S01]  /*06b0*/  IMAD.MOV.U32 R24, RZ, RZ, RZ ;  /* 0x000000ffff187224 */ /* 0x000fe200078e00ff */
[----:B------:R-:W-:Y:S01]  /*06c0*/  SHF.L.U32 R0, R2, 0x1, RZ ;  /* 0x0000000102007819 */ /* 0x000fe200000006ff */
[----:B------:R-:W-:Y:S08]  /*06d0*/  @P3 BRA `(.L_x_267) ;  /* 0x0000000000443947 */ /* 0x000ff00003800000 */
[----:B------:R-:W0:Y:S01]  /*06e0*/  LDC R4, c[0x0][0x478] ;  /* 0x00011e00ff047b82 */ /* 0x000e220000000800 */
[----:B------:R-:W-:Y:S01]  /*06f0*/  VIADD R15, R0, UR5 ;  /* 0x00000005000f7c36 */ /* 0x000fe20008000000 */
        /* <DEDUP_REMOVED lines=15> */
.L_x_267:
[----:B------:R-:W-:Y:S05]  /*07f0*/  BSYNC.RECONVERGENT B0 ;  /* 0x0000000000007941 */ /* 0x000fea0003800200 */
.L_x_266:
[----:B------:R-:W1:Y:S01]  /*0800*/  LDCU.64 UR10, c[0x0][0x3a0] ;  /* 0x00007400ff0a77ac */ /* 0x000e620008000a00 */
[----:B------:R-:W2:Y:S01]  /*0810*/  @!P3 LDC.64 R4, c[0x0][0x3b8] ;  /* 0x0000ee00ff04bb82 */ /* 0x000ea20000000a00 */
[----:B------:R-:W-:Y:S01]  /*0820*/  LOP3.LUT R22, R0, 0x6, RZ, 0xc0, !PT ;  /* 0x0000000600167812 */ /* 0x000fe200078ec0ff */
[----:B------:R-:W-:Y:S01]  /*0830*/  IMAD.U32 R15, RZ, RZ, UR45 ;  /* 0x0000002dff0f7e24 */ /* 0x000fe2000f8e00ff */
[----:B------:R-:W3:Y:S01]  /*0840*/  LDCU.64 UR4, c[0x0][0x390] ;  /* 0x00007200ff0477ac */ /* 0x000ee20008000a00 */
[----:B------:R-:W-:Y:S01]  /*0850*/  SHF.R.U32.HI R29, RZ, 0x2, R2 ;  /* 0x00000002ff1d7819 */ /* 0x000fe20000011602 */
[----:B------:R-:W-:Y:S01]  /*0860*/  IMAD.MOV.U32 R17, RZ, RZ, RZ ;  /* 0x000000ffff117224 */ /* 0x000fe200078e00ff */
[----:B------:R-:W4:Y:S01]  /*0870*/  LDCU.64 UR12, c[0x0][0x418] ;  /* 0x00008300ff0c77ac */ /* 0x000f220008000a00 */
[----:B------:R-:W-:Y:S01]  /*0880*/  VOTEU.ANY UP1, P2 ;  /* 0x0000000000ff7886 */ /* 0x000fe20001020100 */
[----:B------:R-:W-:Y:S01]  /*0890*/  PLOP3.LUT P4, PT, PT, PT, UP1, 0x80, 0x8 ;  /* 0x000000000008781c */ /* 0x000fe20003f8f018 */
[----:B------:R-:W-:Y:S01]  /*08a0*/  UIMAD UR48, UR40, 0x30, URZ ;  /* 0x00000030283078a4 */ /* 0x000fe2000f8e02ff */
[----:B------:R-:W-:-:S02]  /*08b0*/  PLOP3.LUT P0, PT, PT, PT, UP1, 0x40, 0x4 ;  /* 0x000000000004781c */ /* 0x000fc40003f0e818 */
[----:B-1----:R-:W-:Y:S02]  /*08c0*/  ISETP.NE.U32.AND P1, PT, RZ, UR10, PT ;  /* 0x0000000aff007c0c */ /* 0x002fe4000bf25070 */
[C---:B------:R-:W-:Y:S01]  /*08d0*/  ISETP.GT.U32.OR P0, PT, R2.reuse, 0x1f, P0 ;  /* 0x0000001f0200780c */ /* 0x040fe20000704470 */
[----:B------:R-:W-:Y:S01]  /*08e0*/  @!P3 IMAD R12, R3, UR48, R22 ;  /* 0x00000030030cbc24 */ /* 0x000fe2000f8e0216 */
[----:B------:R-:W-:Y:S01]  /*08f0*/  ISETP.NE.AND.EX P1, PT, RZ, UR11, PT, P1 ;  /* 0x0000000bff007c0c */ /* 0x000fe2000bf25310 */
[----:B------:R-:W-:Y:S01]  /*0900*/  @!P3 IMAD R3, R29, R3, UR47 ;  /* 0x0000002f1d03be24 */ /* 0x000fe2000f8e0203 */
[----:B---3--:R-:W-:Y:S02]  /*0910*/  ISETP.NE.U32.AND P2, PT, RZ, UR4, PT ;  /* 0x00000004ff007c0c */ /* 0x008fe4000bf45070 */
[----:B------:R-:W-:Y:S01]  /*0920*/  ISETP.GT.U32.OR P1, PT, R2, 0x17, !P1 ;  /* 0x000000170200780c */ /* 0x000fe20004f24470 */
[----:B----4-:R-:W-:Y:S01]  /*0930*/  UISETP.NE.U32.AND UP0, UPT, UR12, URZ, UPT ;  /* 0x000000ff0c00728c */ /* 0x010fe2000bf05070 */
[----:B------:R-:W-:-:S02]  /*0940*/  ISETP.NE.AND.EX P2, PT, RZ, UR5, PT, P2 ;  /* 0x00000005ff007c0c */ /* 0x000fc4000bf45320 */
[----:B------:R-:W-:Y:S01]  /*0950*/  ISETP.NE.OR P1, PT, RZ, UR9, P1 ;  /* 0x00000009ff007c0c */ /* 0x000fe20008f25670 */
[----:B------:R-:W-:Y:S01]  /*0960*/  UISETP.NE.AND.EX UP0, UPT, UR13, URZ, UPT, UP0 ;  /* 0x000000ff0d00728c */ /* 0x000fe2000bf05300 */
[----:B------:R-:W-:Y:S01]  /*0970*/  ISETP.GT.U32.OR P2, PT, R2, 0x17, !P2 ;  /* 0x000000170200780c */ /* 0x000fe20005744470 */
[----:B------:R-:W-:Y:S01]  /*0980*/  VOTEU.ALL UP1, P0 ;  /* 0x0000000000ff7886 */ /* 0x000fe20000020000 */
[----:B-----5:R-:W-:Y:S02]  /*0990*/  @P4 R2UR UR38, R10 ;  /* 0x000000000a2642ca */ /* 0x020fe400000e0000 */
[----:B------:R-:W1:Y:S01]  /*09a0*/  @!P0 LDC.64 R10, c[0x0][0x450] ;  /* 0x00011400ff0a8b82 */ /* 0x000e620000000a00 */
[----:B------:R-:W-:Y:S02]  /*09b0*/  @!P3 LEA R3, R3, R12, 0x3 ;  /* 0x0000000c0303b211 */ /* 0x000fe400078e18ff */
[----:B------:R-:W-:-:S03]  /*09c0*/  PLOP3.LUT P4, PT, PT, PT, UP0, 0x80, 0x8 ;  /* 0x000000000008781c */ /* 0x000fc60003f8f008 */
[----:B------:R-:W3:Y:S01]  /*09d0*/  @UP0 LDCU.64 UR4, c[0x0][0x418] ;  /* 0x00008300ff0407ac */ /* 0x000ee20008000a00 */
[----:B--2---:R-:W-:Y:S01]  /*09e0*/  @!P3 IMAD.WIDE R4, R3, 0x2, R4 ;  /* 0x000000020304b825 */ /* 0x004fe200078e0204 */
[----:B------:R-:W2:Y:S03]  /*09f0*/  @!P1 LDC.64 R8, c[0x0][0x3a0] ;  /* 0x0000e800ff089b82 */ /* 0x000ea60000000a00 */
[----:B------:R-:W-:Y:S01]  /*0a00*/  @!UP1 UIMAD UR6, UR38, UR6, URZ ;  /* 0x00000006260692a4 */ /* 0x000fe2000f8e02ff */
[----:B------:R-:W-:Y:S02]  /*0a10*/  IMAD R3, R15, 0x30, R0 ;  /* 0x000000300f037824 */ /* 0x000fe400078e0200 */
[----:B------:R-:W-:Y:S01]  /*0a20*/  HFMA2 R18, -RZ, RZ, 0, 0 ;  /* 0x00000000ff127431 */ /* 0x000fe200000001ff */
[----:B------:R-:W4:Y:S01]  /*0a30*/  @!P3 LDG.E R17, desc[UR36][R4.64] ;  /* 0x000000240411b981 */ /* 0x000f22000c1e1900 */
[----:B0-----:R-:W0:Y:S01]  /*0a40*/  @!P2 LDC.64 R6, c[0x0][0x390] ;  /* 0x0000e400ff06ab82 */ /* 0x001e220000000a00 */
[----:B------:R-:W-:Y:S01]  /*0a50*/  MOV R14, UR6 ;  /* 0x00000006000e7c02 */ /* 0x000fe20008000f00 */
[----:B---3--:R-:W-:-:S04]  /*0a60*/  @UP0 UIMAD.WIDE.U32 UR4, UR7, 0x4, UR4 ;  /* 0x00000004070408a5 */ /* 0x008fc8000f8e0004 */
[----:B------:R-:W-:Y:S02]  /*0a70*/  @!P0 IMAD R15, R14, 0x30, R3 ;  /* 0x000000300e0f8824 */ /* 0x000fe400078e0203 */
[----:B------:R-:W-:Y:S01]  /*0a80*/  MOV R12, UR4 ;  /* 0x00000004000c7c02 */ /* 0x000fe20008000f00 */
[----:B------:R-:W-:Y:S02]  /*0a90*/  IMAD.U32 R13, RZ, RZ, UR5 ;  /* 0x00000005ff0d7e24 */ /* 0x000fe4000f8e00ff */
[----:B--2---:R-:W-:Y:S02]  /*0aa0*/  @!P1 IMAD.WIDE.U32 R8, R3, 0x2, R8 ;  /* 0x0000000203089825 */ /* 0x004fe400078e0008 */
[----:B------:R-:W2:Y:S01]  /*0ab0*/  LDCU.U8 UR4, c[0x0][0x404] ;  /* 0x00008080ff0477ac */ /* 0x000ea20008000000 */
[----:B------:R3:W4:Y:S01]  /*0ac0*/  @P4 LDG.E R12, desc[UR36][R12.64] ;  /* 0x000000240c0c4981 */ /* 0x000722000c1e1900 */
[----:B-1----:R-:W-:-:S03]  /*0ad0*/  @!P0 IMAD.WIDE R10, R15, 0x2, R10 ;  /* 0x000000020f0a8825 */ /* 0x002fc600078e020a */
[----:B------:R-:W4:Y:S01]  /*0ae0*/  @!P1 LDG.E R18, desc[UR36][R8.64] ;  /* 0x0000002408129981 */ /* 0x000f22000c1e1900 */
[----:B0-----:R-:W-:-:S03]  /*0af0*/  @!P2 IMAD.WIDE.U32 R6, R3, 0x2, R6 ;  /* 0x000000020306a825 */ /* 0x001fc600078e0006 */
[----:B------:R-:W4:Y:S01]  /*0b00*/  @!P0 LDG.E R10, desc[UR36][R10.64] ;  /* 0x000000240a0a8981 */ /* 0x000f22000c1e1900 */
[----:B------:R-:W-:Y:S01]  /*0b10*/  IMAD.MOV.U32 R3, RZ, RZ, RZ ;  /* 0x000000ffff037224 */ /* 0x000fe200078e00ff */
[----:B---3--:R-:W0:Y:S05]  /*0b20*/  LDC R13, c[0x0][0x400] ;  /* 0x00010000ff0d7b82 */ /* 0x008e2a0000000800 */
[----:B------:R-:W3:Y:S01]  /*0b30*/  @!P2 LDG.E R3, desc[UR36][R6.64] ;  /* 0x000000240603a981 */ /* 0x000ee2000c1e1900 */
[----:B--2---:R-:W-:Y:S02]  /*0b40*/  ISETP.NE.AND P1, PT, RZ, UR4, PT ;  /* 0x00000004ff007c0c */ /* 0x004fe4000bf25270 */
[----:B------:R-:W-:Y:S01]  /*0b50*/  ISETP.NE.AND P2, PT, RZ, UR9, PT ;  /* 0x00000009ff007c0c */ /* 0x000fe2000bf45270 */
[----:B------:R-:W-:Y:S01]  /*0b60*/  UMOV UR39, URZ ;  /* 0x000000ff00277c82 */ /* 0x000fe20008000000 */
[----:B------:R-:W-:Y:S01]  /*0b70*/  MOV R19, UR46 ;  /* 0x0000002e00137c02 */ /* 0x000fe20008000f00 */
[----:B------:R-:W-:Y:S01]  /*0b80*/  BSSY.RECONVERGENT B6, `(.L_x_268) ;  /* 0x00000e0000067945 */ /* 0x000fe20003800200 */
[----:B0-----:R-:W-:-:S02]  /*0b90*/  ISETP.LT.OR P1, PT, R13, 0x1, P1 ;  /* 0x000000010d00780c */ /* 0x001fc40000f21670 */
[----:B------:R-:W-:Y:S02]  /*0ba0*/  SHF.R.S32.HI R19, RZ, 0x1f, R19 ;  /* 0x0000001fff137819 */ /* 0x000fe40000011413 */
[----:B----4-:R-:W-:-:S05]  /*0bb0*/  @P4 R2UR UR39, R12 ;  /* 0x000000000c2742ca */ /* 0x010fca00000e0000 */
[----:B------:R-:W-:-:S04]  /*0bc0*/  @!P2 HADD2 R17, R17, R18 ;  /* 0x000000121111a230 */ /* 0x000fc80000000000 */
[----:B------:R-:W-:Y:S02]  /*0bd0*/  @!P0 HMUL2 R17, R17, R10 ;  /* 0x0000000a11118232 */ /* 0x000fe40000000000 */
[----:B---3--:R-:W-:Y:S01]  /*0be0*/  HFMA2 R24, R24, 1, 1, R3 ;  /* 0x3c003c0018187831 */ /* 0x008fe20000000003 */
[----:B------:R-:W-:Y:S06]  /*0bf0*/  @P1 BRA `(.L_x_269) ;  /* 0x0000000000d01947 */ /* 0x000fec0003800000 */
        /* <DEDUP_REMOVED lines=30> */
.L_x_270:
        /* <DEDUP_REMOVED lines=22> */
.L_x_269:
        /* <DEDUP_REMOVED lines=28> */
[----:B------:R-:W-:-:S05]  /*1100*/  ISETP.GE.AND P0, PT, R0, R13, PT ;  /* 0x0000000d0000720c */ /* 0x000fca0003f06270 */
[----:B------:R-:W-:Y:S02]  /*1110*/  @!P2 IADD3 R26, PT, PT, -R26, RZ, RZ ;  /* 0x000000ff1a1aa210 */ /* 0x000fe40007ffe1ff */
[----:B------:R-:W-:Y:S02]  /*1120*/  @!P1 LOP3.LUT R26, RZ, R23, RZ, 0x33, !PT ;  /* 0x00000017ff1a9212 */ /* 0x000fe400078e33ff */
[----:B------:R-:W-:Y:S02]  /*1130*/  ISETP.LT.U32.AND P1, PT, R2, 0x20, !P0 ;  /* 0x000000200200780c */ /* 0x000fe40004721070 */
[----:B------:R-:W-:Y:S01]  /*1140*/  ISETP.NE.U32.AND P0, PT, R3, 0x1, PT ;  /* 0x000000010300780c */ /* 0x000fe20003f05070 */
[----:B------:R-:W-:Y:S01]  /*1150*/  IMAD.MOV R25, RZ, RZ, -R26 ;  /* 0x000000ffff197224 */ /* 0x000fe200078e0a1a */
[----:B------:R-:W-:-:S03]  /*1160*/  P2R R27, PR, RZ, 0x2 ;  /* 0x00000002ff1b7803 */ /* 0x000fc60000000000 */
[----:B------:R-:W-:-:S08]  /*1170*/  IMAD R25, R23, R25, R0 ;  /* 0x0000001917197224 */ /* 0x000fd000078e0200 */
[----:B------:R-:W-:Y:S05]  /*1180*/  @P0 BRA `(.L_x_272) ;  /* 0x0000000000400947 */ /* 0x000fea0003800000 */
[----:B------:R-:W-:Y:S01]  /*1190*/  MOV R0, 0x0 ;  /* 0x0000000000007802 */ /* 0x000fe20000000f00 */
[----:B------:R-:W0:Y:S01]  /*11a0*/  LDCU.64 UR4, c[0x4][0xc8] ;  /* 0x01001900ff0477ac */ /* 0x000e220008000a00 */
[----:B------:R-:W-:Y:S02]  /*11b0*/  HFMA2 R8, -RZ, RZ, 0, 8.0049037933349609375e-05 ;  /* 0x0000053fff087431 */ /* 0x000fe400000001ff */
[----:B------:R-:W-:Y:S01]  /*11c0*/  IMAD.MOV.U32 R12, RZ, RZ, 0x1 ;  /* 0x00000001ff0c7424 */ /* 0x000fe200078e00ff */
[----:B------:R1:W2:Y:S01]  /*11d0*/  LDC.64 R14, c[0x4][R0] ;  /* 0x01000000000e7b82 */ /* 0x0002a20000000a00 */
[----:B------:R-:W3:Y:S01]  /*11e0*/  LDCU.64 UR6, c[0x4][0xd0] ;  /* 0x01001a00ff0677ac */ /* 0x000ee20008000a00 */
[----:B------:R-:W-:Y:S01]  /*11f0*/  MOV R13, RZ ;  /* 0x000000ff000d7202 */ /* 0x000fe20000000f00 */
[----:B------:R-:W4:Y:S01]  /*1200*/  LDCU.64 UR8, c[0x4][0xb0] ;  /* 0x01001600ff0877ac */ /* 0x000f220008000a00 */
[----:B0-----:R-:W-:Y:S01]  /*1210*/  MOV R4, UR4 ;  /* 0x0000000400047c02 */ /* 0x001fe20008000f00 */
[----:B------:R-:W-:Y:S01]  /*1220*/  IMAD.U32 R5, RZ, RZ, UR5 ;  /* 0x00000005ff057e24 */ /* 0x000fe2000f8e00ff */
[----:B---3--:R-:W-:Y:S01]  /*1230*/  MOV R6, UR6 ;  /* 0x0000000600067c02 */ /* 0x008fe20008000f00 */
[----:B------:R-:W-:Y:S01]  /*1240*/  IMAD.U32 R7, RZ, RZ, UR7 ;  /* 0x00000007ff077e24 */ /* 0x000fe2000f8e00ff */
[----:B----4-:R-:W-:Y:S01]  /*1250*/  MOV R10, UR8 ;  /* 0x00000008000a7c02 */ /* 0x010fe20008000f00 */
[----:B-1----:R-:W-:-:S07]  /*1260*/  IMAD.U32 R11, RZ, RZ, UR9 ;  /* 0x00000009ff0b7e24 */ /* 0x002fce000f8e00ff */
[----:B------:R-:W-:-:S07]  /*1270*/  LEPC R20, `(.L_x_272) ;  /* 0x000000001014794e */ /* 0x000fce0000000000 */
[----:B--2---:R-:W-:Y:S05]  /*1280*/  CALL.ABS.NOINC R14 ;  /* 0x000000000e007343 */ /* 0x004fea0003c00000 */
.L_x_272:
[----:B------:R-:W0:Y:S01]  /*1290*/  S2R R3, SR_CgaCtaId ;  /* 0x0000000000037919 */ /* 0x000e220000008800 */
[----:B------:R-:W1:Y:S01]  /*12a0*/  LDC R9, c[0x0][0x400] ;  /* 0x00010000ff097b82 */ /* 0x000e620000000800 */
[----:B------:R-:W-:Y:S02]  /*12b0*/  ISETP.NE.AND P6, PT, R27, RZ, PT ;  /* 0x000000ff1b00720c */ /* 0x000fe40003fc5270 */
[----:B------:R-:W-:-:S05]  /*12c0*/  MOV R0, 0x400 ;  /* 0x0000040000007802 */ /* 0x000fca0000000f00 */
[----:B------:R-:W-:-:S05]  /*12d0*/  VIADD R0, R0, 0x110 ;  /* 0x0000011000007836 */ /* 0x000fca0000000000 */
[----:B0-----:R-:W-:-:S04]  /*12e0*/  LEA R3, R3, R0, 0x18 ;  /* 0x0000000003037211 */ /* 0x001fc800078ec0ff */
[----:B-1----:R-:W-:Y:S01]  /*12f0*/  LEA R0, R9, R3, 0x1 ;  /* 0x0000000309007211 */ /* 0x002fe200078e08ff */
[----:B------:R-:W-:Y:S06]  /*1300*/  @!P6 BRA `(.L_x_273) ;  /* 0x00000000001ce947 */ /* 0x000fec0003800000 */
[----:B------:R-:W0:Y:S01]  /*1310*/  LDCU UR4, c[0x0][0x40c] ;  /* 0x00008180ff0477ac */ /* 0x000e220008000800 */
[----:B------:R-:W-:-:S04]  /*1320*/  IMAD R4, R23, R26, R25 ;  /* 0x0000001a17047224 */ /* 0x000fc800078e0219 */
[----:B------:R-:W-:-:S05]  /*1330*/  IMAD R5, R4, 0x2, R3 ;  /* 0x0000000204057824 */ /* 0x000fca00078e0203 */
[----:B------:R1:W-:Y:S01]  /*1340*/  STS [R5], R24 ;  /* 0x0000001805007388 */ /* 0x0003e20000000800 */
[----:B0-----:R-:W-:-:S13]  /*1350*/  ISETP.NE.AND P0, PT, RZ, UR4, PT ;  /* 0x00000004ff007c0c */ /* 0x001fda000bf05270 */
[----:B------:R-:W-:-:S05]  /*1360*/  @!P0 LEA R4, R4, R0, 0x1 ;  /* 0x0000000004048211 */ /* 0x000fca00078e08ff */
[----:B------:R1:W-:Y:S02]  /*1370*/  @!P0 STS [R4], R17 ;  /* 0x0000001104008388 */ /* 0x0003e40000000800 */
.L_x_273:
        /* <DEDUP_REMOVED lines=10> */
[----:B------:R-:W-:Y:S01]  /*1420*/  IMAD.SHL.U32 R8, R5, 0x2, RZ ;  /* 0x0000000205087824 */ /* 0x000fe200078e00ff */
[----:B------:R-:W0:Y:S01]  /*1430*/  LDC R10, c[0x0][0x40c] ;  /* 0x00010300ff0a7b82 */ /* 0x000e220000000800 */
[----:B------:R-:W-:Y:S03]  /*1440*/  BSSY.RECONVERGENT B1, `(.L_x_276) ;  /* 0x0000043000017945 */ /* 0x000fe60003800200 */
[----:B------:R-:W-:-:S05]  /*1450*/  IADD3 R4, PT, PT, R3, R8, RZ ;  /* 0x0000000803047210 */ /* 0x000fca0007ffe0ff */
[----:B------:R-:W-:Y:S01]  /*1460*/  IMAD R5, R23, 0x2, R4 ;  /* 0x0000000217057824 */ /* 0x000fe200078e0204 */
[----:B------:R-:W-:Y:S04]  /*1470*/  LDS.U16 R24, [R4] ;  /* 0x0000000004187984 */ /* 0x000fe80000000400 */
[----:B------:R-:W1:Y:S01]  /*1480*/  LDS.U16 R7, [R5] ;  /* 0x0000000005077984 */ /* 0x000e620000000400 */
[----:B0-----:R-:W-:Y:S02]  /*1490*/  ISETP.NE.AND P0, PT, R10, RZ, PT ;  /* 0x000000ff0a00720c */ /* 0x001fe40003f05270 */
[----:B-1----:R-:W-:-:S11]  /*14a0*/  PRMT R24, R24, 0x5410, R7 ;  /* 0x0000541018187816 */ /* 0x002fd60000000007 */
[----:B------:R-:W-:Y:S05]  /*14b0*/  @P0 BRA `(.L_x_277) ;  /* 0x00000000009c0947 */ /* 0x000fea0003800000 */
[----:B------:R-:W-:Y:S01]  /*14c0*/  IADD3 R14, PT, PT, R0, R8, RZ ;  /* 0x00000008000e7210 */ /* 0x000fe20007ffe0ff */
[----:B------:R-:W-:Y:S01]  /*14d0*/  BSSY.RECONVERGENT B2, `(.L_x_278) ;  /* 0x0000021000027945 */ /* 0x000fe20003800200 */
[----:B------:R-:W-:-:S03]  /*14e0*/  ISETP.GE.AND P0, PT, R8, R9, PT ;  /* 0x000000090800720c */ /* 0x000fc60003f06270 */
[----:B------:R-:W-:Y:S01]  /*14f0*/  IMAD R13, R23, 0x2, R14 ;  /* 0x00000002170d7824 */ /* 0x000fe200078e020e */
[----:B------:R-:W-:Y:S04]  /*1500*/  LDS.U16 R17, [R14] ;  /* 0x000000000e117984 */ /* 0x000fe80000000400 */
[----:B------:R-:W0:Y:S02]  /*1510*/  LDS.U16 R6, [R13] ;  /* 0x000000000d067984 */ /* 0x000e240000000400 */
[----:B0-----:R-:W-:-:S03]  /*1520*/  PRMT R17, R17, 0x5410, R6 ;  /* 0x0000541011117816 */ /* 0x001fc60000000006 */
[----:B------:R-:W-:Y:S05]  /*1530*/  @P0 BRA `(.L_x_279) ;  /* 0x0000000000680947 */ /* 0x000fea0003800000 */
[----:B------:R-:W-:Y:S01]  /*1540*/  I2FP.F32.S32 R7, R9 ;  /* 0x0000000900077245 */ /* 0x000fe20000201400 */
[--C-:B------:R-:W-:Y:S01]  /*1550*/  HADD2.F32 R15, -RZ, R17.reuse.H1_H1 ;  /* 0x30000011ff0f7230 */ /* 0x100fe20000004100 */
[----:B------:R-:W-:Y:S01]  /*1560*/  I2FP.F32.S32 R6, R8 ;  /* 0x0000000800067245 */ /* 0x000fe20000201400 */
[----:B------:R-:W-:Y:S01]  /*1570*/  HADD2.F32 R20, -RZ, R17.H0_H0 ;  /* 0x20000011ff147230 */ /* 0x000fe20000004100 */
[----:B------:R-:W-:Y:S02]  /*1580*/  IADD3 R10, PT, PT, R10, -UR39, RZ ;  /* 0x800000270a0a7c10 */ /* 0x000fe4000fffe0ff */
[----:B------:R-:W0:Y:S02]  /*1590*/  MUFU.RCP R7, R7 ;  /* 0x0000000700077308 */ /* 0x000e240000001000 */
        /* <DEDUP_REMOVED lines=20> */
.L_x_279:
[----:B------:R-:W-:Y:S05]  /*16e0*/  BSYNC.RECONVERGENT B2 ;  /* 0x0000000000027941 */ /* 0x000fea0003800200 */
.L_x_278:
[----:B------:R-:W-:Y:S01]  /*16f0*/  PRMT R6, R17, 0x7632, R6 ;  /* 0x0000763211067816 */ /* 0x000fe20000000006 */
[----:B------:R0:W-:Y:S04]  /*1700*/  STS.U16 [R14], R17 ;  /* 0x000000110e007388 */ /* 0x0001e80000000400 */
[----:B------:R0:W-:Y:S01]  /*1710*/  STS.U16 [R13], R6 ;  /* 0x000000060d007388 */ /* 0x0001e20000000400 */
[----:B------:R-:W-:Y:S05]  /*1720*/  BRA `(.L_x_280) ;  /* 0x0000000000507947 */ /* 0x000fea0003800000 */
.L_x_277:
        /* <DEDUP_REMOVED lines=20> */
.L_x_280:
[----:B------:R-:W-:Y:S05]  /*1870*/  BSYNC.RECONVERGENT B1 ;  /* 0x0000000000017941 */ /* 0x000fea0003800200 */
.L_x_276:
[----:B0-----:R-:W-:Y:S01]  /*1880*/  PRMT R6, R24, 0x7632, R6 ;  /* 0x0000763218067816 */ /* 0x001fe20000000006 */
[----:B------:R0:W-:Y:S04]  /*1890*/  STS.U16 [R4], R24 ;  /* 0x0000001804007388 */ /* 0x0001e80000000400 */
[----:B------:R0:W-:Y:S02]  /*18a0*/  STS.U16 [R5], R6 ;  /* 0x0000000605007388 */ /* 0x0001e40000000400 */
.L_x_275:
[----:B------:R-:W-:Y:S05]  /*18b0*/  BSYNC.RECONVERGENT B0 ;  /* 0x0000000000007941 */ /* 0x000fea0003800200 */
.L_x_274:
[----:B------:R-:W-:Y:S06]  /*18c0*/  BAR.SYNC.DEFER_BLOCKING 0x0 ;  /* 0x0000000000007b1d */ /* 0x000fec0000010000 */
[----:B------:R-:W-:Y:S04]  /*18d0*/  BSSY.RECONVERGENT B0, `(.L_x_281) ;  /* 0x0000009000007945 */ /* 0x000fe80003800200 */
[----:B------:R-:W-:Y:S05]  /*18e0*/  @!P6 BRA `(.L_x_282) ;  /* 0x00000000001ce947 */ /* 0x000fea0003800000 */
[----:B------:R-:W2:Y:S01]  /*18f0*/  LDCU UR4, c[0x0][0x40c] ;  /* 0x00008180ff0477ac */ /* 0x000ea20008000800 */
[----:B------:R-:W-:-:S04]  /*1900*/  IMAD R23, R23, R26, R25 ;  /* 0x0000001a17177224 */ /* 0x000fc800078e0219 */
[----:B------:R-:W-:-:S05]  /*1910*/  IMAD R3, R23, 0x2, R3 ;  /* 0x0000000217037824 */ /* 0x000fca00078e0203 */
[----:B01----:R3:W4:Y:S01]  /*1920*/  LDS R24, [R3] ;  /* 0x0000000003187984 */ /* 0x0037220000000800 */
[----:B--2---:R-:W-:-:S13]  /*1930*/  ISETP.NE.AND P0, PT, RZ, UR4, PT ;  /* 0x00000004ff007c0c */ /* 0x004fda000bf05270 */
[----:B------:R-:W-:-:S05]  /*1940*/  @!P0 LEA R0, R23, R0, 0x1 ;  /* 0x0000000017008211 */ /* 0x000fca00078e08ff */
[----:B------:R3:W2:Y:S02]  /*1950*/  @!P0 LDS R17, [R0] ;  /* 0x0000000000118984 */ /* 0x0006a40000000800 */
.L_x_282:
[----:B------:R-:W-:Y:S05]  /*1960*/  BSYNC.RECONVERGENT B0 ;  /* 0x0000000000007941 */ /* 0x000fea0003800200 */
.L_x_281:
[----:B------:R-:W-:Y:S06]  /*1970*/  BAR.SYNC.DEFER_BLOCKING 0x0 ;  /* 0x0000000000007b1d */ /* 0x000fec0000010000 */
.L_x_271:
[----:B------:R-:W-:Y:S05]  /*1980*/  BSYNC.RECONVERGENT B6 ;  /* 0x0000000000067941 */ /* 0x000fea0003800200 */
.L_x_268:
[----:B------:R-:W3:Y:S01]  /*1990*/  LDC R21, c[0x0][0x3f4] ;  /* 0x0000fd00ff157b82 */ /* 0x000ee20000000800 */
[----:B------:R-:W-:Y:S01]  /*19a0*/  ISETP.GT.U32.AND P0, PT, R2, 0x1f, PT ;  /* 0x0000001f0200780c */ /* 0x000fe20003f04070 */
[----:B---3--:R-:W-:-:S05]  /*19b0*/  IMAD.MOV R0, RZ, RZ, -R21 ;  /* 0x000000ffff007224 */ /* 0x008fca00078e0a15 */
[----:B------:R-:W-:-:S04]  /*19c0*/  VIADDMNMX R0, R0, UR44, RZ, !PT ;  /* 0x0000002c00007c46 */ /* 0x000fc8000f8001ff */
[----:B------:R-:W-:Y:S02]  /*19d0*/  R2UR UR9, R0 ;  /* 0x00000000000972ca */ /* 0x000fe400000e0000 */
[----:B------:R-:W-:Y:S01]  /*19e0*/  MOV R0, 0xff7fffff ;  /* 0xff7fffff00007802 */ /* 0x000fe20000000f00 */
[----:B------:R-:W-:-:S12]  /*19f0*/  @P0 BRA `(.L_x_283) ;  /* 0x0000000000f00947 */ /* 0x000fd80003800000 */
[----:B------:R-:W3:Y:S01]  /*1a00*/  LDCU UR4, c[0x0][0x40c] ;  /* 0x00008180ff0477ac */ /* 0x000ee20008000800 */
[----:B------:R-:W5:Y:S01]  /*1a10*/  S2R R10, SR_CgaCtaId ;  /* 0x00000000000a7919 */ /* 0x000f620000008800 */
[----:B------:R-:W-:-:S05]  /*1a20*/  MOV R8, 0x400 ;  /* 0x0000040000087802 */ /* 0x000fca0000000f00 */
[----:B------:R-:W-:Y:S01]  /*1a30*/  VIADD R3, R8, 0x10 ;  /* 0x0000001008037836 */ /* 0x000fe20000000000 */
[----:B---3--:R-:W-:Y:S01]  /*1a40*/  ISETP.NE.AND P1, PT, RZ, UR4, PT ;  /* 0x00000004ff007c0c */ /* 0x008fe2000bf25270 */
[----:B------:R-:W-:-:S03]  /*1a50*/  UMOV UR4, 0xffffffff ;  /* 0xffffffff00047882 */ /* 0x000fc60000000000 */
[----:B------:R-:W-:-:S09]  /*1a60*/  ISETP.GT.U32.OR P0, PT, R2, 0x17, P1 ;  /* 0x000000170200780c */ /* 0x000fd20000f04470 */
[----:B0-----:R-:W-:Y:S02]  /*1a70*/  @!P1 IADD3 R6, PT, PT, R8, 0x90, RZ ;  /* 0x0000009008069810 */ /* 0x001fe40007ffe0ff */
[----:B-----5:R-:W-:Y:S02]  /*1a80*/  LEA R3, R10, R3, 0x18 ;  /* 0x000000030a037211 */ /* 0x020fe400078ec0ff */
[----:B-1----:R-:W0:Y:S01]  /*1a90*/  @!P0 LDC.64 R4, c[0x0][0x3b8] ;  /* 0x0000ee00ff048b82 */ /* 0x002e220000000a00 */
[----:B------:R-:W-:Y:S01]  /*1aa0*/  @!P0 IMAD R12, R21, UR48, R22 ;  /* 0x00000030150c8c24 */ /* 0x000fe2000f8e0216 */
[----:B------:R-:W-:Y:S01]  /*1ab0*/  LEA R3, R2, R3, 0x2 ;  /* 0x0000000302037211 */ /* 0x000fe200078e10ff */
[----:B------:R-:W-:-:S04]  /*1ac0*/  @!P0 IMAD R7, R29, R21, UR41 ;  /* 0x000000291d078e24 */ /* 0x000fc8000f8e0215 */
[----:B------:R-:W-:Y:S01]  /*1ad0*/  @!P0 IMAD R9, R7, 0x8, R12 ;  /* 0x0000000807098824 */ /* 0x000fe200078e020c */
[----:B------:R-:W-:Y:S01]  /*1ae0*/  @!P1 LEA R7, R10, R6, 0x18 ;  /* 0x000000060a079211 */ /* 0x000fe200078ec0ff */
[----:B----4-:R-:W-:Y:S04]  /*1af0*/  STS [R3], R24 ;  /* 0x0000001803007388 */ /* 0x010fe80000000800 */
[----:B------:R-:W-:-:S05]  /*1b00*/  @!P1 IMAD R7, R2, 0x4, R7 ;  /* 0x0000000402079824 */ /* 0x000fca00078e0207 */
        /* <DEDUP_REMOVED lines=17> */
.L_x_393:
        /* <DEDUP_REMOVED lines=13> */
[----:B------:R-:W-:Y:S01]  /*1cf0*/  MOV R4, UR4 ;  /* 0x0000000400047c02 */ /* 0x000fe20008000f00 */
[----:B------:R-:W-:-:S04]  /*1d00*/  IMAD.U32 R5, RZ, RZ, UR5 ;  /* 0x00000005ff057e24 */ /* 0x000fc8000f8e00ff */
[----:B------:R-:W1:Y:S01]  /*1d10*/  LDCU UR5, c[0x0][0x410] ;  /* 0x00008200ff0577ac */ /* 0x000e620008000800 */
[----:B------:R-:W2:Y:S01]  /*1d20*/  @P0 LDG.E.U16 R4, desc[UR36][R4.64] ;  /* 0x0000002404040981 */ /* 0x000ea2000c1e1500 */
[----:B------:R-:W-:Y:S01]  /*1d30*/  IADD3 R3, PT, PT, R8, 0x110, RZ ;  /* 0x0000011008037810 */ /* 0x000fe20007ffe0ff */
[----:B------:R-:W-:-:S03]  /*1d40*/  UIADD3 UR4, UPT, UPT, UR44, -UR9, URZ ;  /* 0x800000092c047290 */ /* 0x000fc6000fffe0ff */
[----:B------:R-:W-:-:S03]  /*1d50*/  LEA R7, R10, R3, 0x18 ;  /* 0x000000030a077211 */ /* 0x000fc600078ec0ff */
[----:B0-----:R-:W-:-:S05]  /*1d60*/  IMAD.U32 R6, RZ, RZ, UR4 ;  /* 0x00000004ff067e24 */ /* 0x001fca000f8e00ff */
[----:B------:R-:W-:Y:S01]  /*1d70*/  LEA R7, R6, R7, 0x2 ;  /* 0x0000000706077211 */ /* 0x000fe200078e10ff */
[----:B-1----:R-:W-:Y:S01]  /*1d80*/  FMUL.FTZ R0, R14, UR5 ;  /* 0x000000050e007c20 */ /* 0x002fe20008410000 */
[----:B--2---:R-:W-:-:S05]  /*1d90*/  @P0 HADD2.F32 R3, -RZ, R4.H0_H0 ;  /* 0x20000004ff030230 */ /* 0x004fca0000004100 */
[----:B------:R-:W-:-:S05]  /*1da0*/  @P0 FADD.FTZ R0, R0, R3 ;  /* 0x0000000300000221 */ /* 0x000fca0000010000 */
[----:B------:R3:W-:Y:S02]  /*1db0*/  STS [R7+-0x4], R0 ;  /* 0xfffffc0007007388 */ /* 0x0007e40000000800 */
.L_x_283:
[----:B------:R-:W-:Y:S05]  /*1dc0*/  WARPSYNC.ALL ;  /* 0x0000000000007948 */ /* 0x000fea0003800000 */
[----:B------:R-:W5:Y:S08]  /*1dd0*/  S2UR UR20, SR_CgaCtaId ;  /* 0x00000000001479c3 */ /* 0x000f700000008800 */
[----:B------:R-:W-:Y:S01]  /*1de0*/  BAR.SYNC.DEFER_BLOCKING 0x0 ;  /* 0x0000000000007b1d */ /* 0x000fe20000010000 */
[----:B------:R-:W-:-:S05]  /*1df0*/  IMAD.SHL.U32 R3, R2, 0x4, RZ ;  /* 0x0000000402037824 */ /* 0x000fca00078e00ff */
[----:B------:R-:W-:Y:S01]  /*1e00*/  UMOV UR8, 0x400 ;  /* 0x0000040000087882 */ /* 0x000fe20000000000 */
[----:B------:R-:W0:Y:S01]  /*1e10*/  LDCU UR7, c[0x0][0x40c] ;  /* 0x00008180ff0777ac */ /* 0x000e220008000800 */
[----:B------:R-:W-:Y:S01]  /*1e20*/  LOP3.LUT R3, R3, 0xc, RZ, 0xc0, !PT ;  /* 0x0000000c03037812 */ /* 0x000fe200078ec0ff */
[----:B------:R-:W-:Y:S01]  /*1e30*/  UIADD3 UR4, UPT, UPT, UR8, 0x10, URZ ;  /* 0x0000001008047890 */ /* 0x000fe2000fffe0ff */
[----:B------:R-:W1:Y:S01]  /*1e40*/  LDCU UR6, c[0x0][0x3f0] ;  /* 0x00007e00ff0677ac */ /* 0x000e620008000800 */
[----:B------:R-:W2:Y:S01]  /*1e50*/  LDCU UR23, c[0x0][0x40c] ;  /* 0x00008180ff1777ac */ /* 0x000ea20008000800 */
[----:B------:R-:W2:Y:S01]  /*1e60*/  LDCU UR24, c[0x0][0x410] ;  /* 0x00008200ff1877ac */ /* 0x000ea20008000800 */
[----:B-----5:R-:W-:Y:S02]  /*1e70*/  ULEA UR4, UR20, UR4, 0x18 ;  /* 0x0000000414047291 */ /* 0x020fe4000f8ec0ff */
[----:B0-----:R-:W-:Y:S01]  /*1e80*/  UISETP.NE.AND UP0, UPT, UR7, URZ, UPT ;  /* 0x000000ff0700728c */ /* 0x001fe2000bf05270 */
[----:B------:R-:W0:Y:S01]  /*1e90*/  LDCU.64 UR10, c[0x0][0x3b8] ;  /* 0x00007700ff0a77ac */ /* 0x000e220008000a00 */
[----:B-1----:R-:W-:-:S05]  /*1ea0*/  UIMAD UR6, UR42, UR6, UR45 ;  /* 0x000000062a0672a4 */ /* 0x002fca000f8e022d */
[----:B------:R1:W0:Y:S01]  /*1eb0*/  LDS R45, [R3+UR4] ;  /* 0x00000004032d7984 */ /* 0x0002220008000800 */
[----:B------:R-:W0:Y:S03]  /*1ec0*/  LDCU.64 UR12, c[0x0][0x3c8] ;  /* 0x00007900ff0c77ac */ /* 0x000e260008000a00 */
[----:B------:R1:W0:Y:S01]  /*1ed0*/  LDS R44, [R3+UR4+0x10] ;  /* 0x00001004032c7984 */ /* 0x0002220008000800 */
[----:B------:R-:W0:Y:S03]  /*1ee0*/  LDCU.64 UR14, c[0x0][0x438] ;  /* 0x00008700ff0e77ac */ /* 0x000e260008000a00 */
[----:B------:R1:W0:Y:S01]  /*1ef0*/  LDS R43, [R3+UR4+0x20] ;  /* 0x00002004032b7984 */ /* 0x0002220008000800 */
[----:B------:R-:W0:Y:S03]  /*1f00*/  LDCU.64 UR16, c[0x0][0x448] ;  /* 0x00008900ff1077ac */ /* 0x000e260008000a00 */
[----:B------:R1:W0:Y:S01]  /*1f10*/  LDS R42, [R3+UR4+0x30] ;  /* 0x00003004032a7984 */ /* 0x0002220008000800 */
[----:B------:R-:W-:-:S03]  /*1f20*/  UIMAD UR6, UR6, 0x30, URZ ;  /* 0x00000030060678a4 */ /* 0x000fc6000f8e02ff */
[----:B------:R1:W0:Y:S04]  /*1f30*/  LDS R41, [R3+UR4+0x40] ;  /* 0x0000400403297984 */ /* 0x0002280008000800 */
[----:B------:R1:W0:Y:S04]  /*1f40*/  LDS R40, [R3+UR4+0x50] ;  /* 0x0000500403287984 */ /* 0x0002280008000800 */
[----:B------:R1:W0:Y:S04]  /*1f50*/  LDS R39, [R3+UR4+0x60] ;  /* 0x0000600403277984 */ /* 0x0002280008000800 */
[----:B------:R1:W0:Y:S01]  /*1f60*/  LDS R38, [R3+UR4+0x70] ;  /* 0x0000700403267984 */ /* 0x0002220008000800 */
[----:B------:R-:W-:-:S04]  /*1f70*/  UIADD3 UR4, UPT, UPT, UR47, 0x7, -UR9 ;  /* 0x000000072f047890 */ /* 0x000fc8000fffe809 */
[----:B------:R-:W-:-:S06]  /*1f80*/  USHF.R.S32.HI UR5, URZ, 0x1f, UR4 ;  /* 0x0000001fff057899 */ /* 0x000fcc0008011404 */
[----:B------:R-:W-:-:S04]  /*1f90*/  MOV R4, UR5 ;  /* 0x0000000500047c02 */ /* 0x000fc80008000f00 */
[----:B------:R-:W-:-:S04]  /*1fa0*/  LEA.HI R4, R4, UR4, RZ, 0x3 ;  /* 0x0000000404047c11 */ /* 0x000fc8000f8f18ff */
[----:B------:R-:W-:-:S04]  /*1fb0*/  LOP3.LUT R4, R4, 0xfffffff8, RZ, 0xc0, !PT ;  /* 0xfffffff804047812 */ /* 0x000fc800078ec0ff */
[----:B------:R-:W-:Y:S01]  /*1fc0*/  ISETP.GE.AND P0, PT, R29, R4, PT ;  /* 0x000000041d00720c */ /* 0x000fe20003f06270 */
[----:B-12---:R-:W-:-:S12]  /*1fd0*/  BRA.U UP0, `(.L_x_285) ;  /* 0x00000001002c7547 */ /* 0x006fd8000b800000 */
[----:B------:R-:W-:-:S04]  /*1fe0*/  UIADD3 UR4, UPT, UPT, UR8, 0x90, URZ ;  /* 0x0000009008047890 */ /* 0x000fc8000fffe0ff */
[----:B------:R-:W-:-:S06]  /*1ff0*/  ULEA UR4, UR20, UR4, 0x18 ;  /* 0x0000000414047291 */ /* 0x000fcc000f8ec0ff */
[----:B------:R-:W-:-:S05]  /*2000*/  LEA R11, R22, UR4, 0x1 ;  /* 0x00000004160b7c11 */ /* 0x000fca000f8e08ff */
[----:B------:R1:W2:Y:S04]  /*2010*/  LDS R3, [R11] ;  /* 0x000000000b037984 */ /* 0x0002a80000000800 */
[----:B------:R1:W0:Y:S04]  /*2020*/  LDS R4, [R11+0x10] ;  /* 0x000010000b047984 */ /* 0x0002280000000800 */
[----:B------:R1:W0:Y:S04]  /*2030*/  LDS R5, [R11+0x20] ;  /* 0x000020000b057984 */ /* 0x0002280000000800 */
[----:B------:R1:W0:Y:S04]  /*2040*/  LDS R6, [R11+0x30] ;  /* 0x000030000b067984 */ /* 0x0002280000000800 */
[----:B---3--:R1:W3:Y:S04]  /*2050*/  LDS R7, [R11+0x40] ;  /* 0x000040000b077984 */ /* 0x0082e80000000800 */
[----:B------:R1:W0:Y:S04]  /*2060*/  LDS R8, [R11+0x50] ;  /* 0x000050000b087984 */ /* 0x0002280000000800 */
[----:B------:R1:W0:Y:S04]  /*2070*/  LDS R9, [R11+0x60] ;  /* 0x000060000b097984 */ /* 0x0002280000000800 */
[----:B------:R1:W0:Y:S02]  /*2080*/  LDS R10, [R11+0x70] ;  /* 0x000070000b0a7984 */ /* 0x0002240000000800 */
.L_x_285:
[----:B------:R-:W-:Y:S04]  /*2090*/  BSSY B0, `(.L_x_286) ;  /* 0x0000180000007945 */ /* 0x000fe80003800000 */
[----:B------:R-:W-:Y:S05]  /*20a0*/  @P0 BRA `(.L_x_287) ;  /* 0x0000001400f80947 */ /* 0x000fea0003800000 */
[----:B------:R-:W5:Y:S01]  /*20b0*/  LDCU UR21, c[0x0][0x3f8] ;  /* 0x00007f00ff1577ac */ /* 0x000f620008000800 */
[----:B------:R-:W2:Y:S01]  /*20c0*/  LDC.64 R48, c[0x0][0x450] ;  /* 0x00011400ff307b82 */ /* 0x000ea20000000a00 */
[----:B----4-:R-:W-:Y:S01]  /*20d0*/  IADD3 R24, PT, PT, R29, UR9, RZ ;  /* 0x000000091d187c10 */ /* 0x010fe2000fffe0ff */
[C-C-:B------:R-:W-:Y:S01]  /*20e0*/  IMAD R17, R21.reuse, UR48, R22.reuse ;  /* 0x0000003015117c24 */ /* 0x140fe2000f8e0216 */
[----:B------:R-:W4:Y:S01]  /*20f0*/  LDCU.64 UR18, c[0x0][0x420] ;  /* 0x00008400ff1277ac */ /* 0x000f220008000a00 */
[----:B------:R-:W-:Y:S01]  /*2100*/  IMAD R20, R21, UR6, R22 ;  /* 0x0000000615147c24 */ /* 0x000fe2000f8e0216 */
[----:B------:R-:W3:Y:S03]  /*2110*/  LDCU UR22, c[0x0][0x440] ;  /* 0x00008800ff1677ac */ /* 0x000ee60008000800 */
[----:B------:R-:W0:Y:S01]  /*2120*/  LDC R28, c[0x0][0x430] ;  /* 0x00010c00ff1c7b82 */ /* 0x000e220000000800 */
[----:B------:R-:W-:Y:S01]  /*2130*/  SHF.R.S32.HI R25, RZ, 0x1f, R17 ;  /* 0x0000001fff197819 */ /* 0x000fe20000011411 */
[----:B------:R-:W0:Y:S01]  /*2140*/  LDCU UR7, c[0x0][0x408] ;  /* 0x00008100ff0777ac */ /* 0x000e220008000800 */
[----:B------:R-:W-:Y:S01]  /*2150*/  SHF.R.S32.HI R26, RZ, 0x1f, R20 ;  /* 0x0000001fff1a7819 */ /* 0x000fe20000011414 */
[----:B-----5:R-:W-:Y:S01]  /*2160*/  UIMAD UR4, UR38, UR21, UR45 ;  /* 0x00000015260472a4 */ /* 0x020fe2000f8e022d */
[----:B----4-:R-:W-:Y:S01]  /*2170*/  IMAD.U32 R13, RZ, RZ, UR18 ;  /* 0x00000012ff0d7e24 */ /* 0x010fe2000f8e00ff */
[----:B------:R-:W-:-:S04]  /*2180*/  ISETP.NE.U32.AND P0, PT, RZ, UR18, PT ;  /* 0x00000012ff007c0c */ /* 0x000fc8000bf05070 */
[----:B-1----:R-:W-:Y:S01]  /*2190*/  IMAD.U32 R11, RZ, RZ, UR4 ;  /* 0x00000004ff0b7e24 */ /* 0x002fe2000f8e00ff */
[----:B------:R-:W-:Y:S01]  /*21a0*/  UIADD3 UR4, UPT, UPT, UR8, 0x110, URZ ;  /* 0x0000011008047890 */ /* 0x000fe2000fffe0ff */
[----:B---3--:R-:W-:Y:S01]  /*21b0*/  MOV R23, UR22 ;  /* 0x0000001600177c02 */ /* 0x008fe20008000f00 */
[----:B------:R-:W-:Y:S01]  /*21c0*/  UIMAD UR5, UR45, UR22, UR47 ;  /* 0x000000162d0572a4 */ /* 0x000fe2000f8e022f */
[----:B------:R-:W-:Y:S01]  /*21d0*/  IMAD R11, R11, 0x30, R22 ;  /* 0x000000300b0b7824 */ /* 0x000fe200078e0216 */
[----:B------:R-:W-:Y:S01]  /*21e0*/  ULEA UR4, UR20, UR4, 0x18 ;  /* 0x0000000414047291 */ /* 0x000fe2000f8ec0ff */
[----:B------:R-:W-:Y:S02]  /*21f0*/  IADD3 R18, P1, P2, R13, UR46, R24 ;  /* 0x0000002e0d127c10 */ /* 0x000fe4000fa3e018 */
[----:B--2---:R-:W-:Y:S01]  /*2200*/  IMAD.WIDE R48, R11, 0x2, R48 ;  /* 0x000000020b307825 */ /* 0x004fe200078e0230 */
[----:B------:R-:W-:Y:S02]  /*2210*/  IABS R11, R21 ;  /* 0x00000015000b7213 */ /* 0x000fe40000000000 */
[----:B------:R-:W-:Y:S01]  /*2220*/  ISETP.NE.AND.EX P0, PT, RZ, UR19, PT, P0 ;  /* 0x00000013ff007c0c */ /* 0x000fe2000bf05300 */
[----:B------:R-:W-:Y:S01]  /*2230*/  IMAD R21, R21, 0x30, RZ ;  /* 0x0000003015157824 */ /* 0x000fe200078e02ff */
[----:B------:R-:W-:Y:S01]  /*2240*/  IADD3.X R19, PT, PT, R19, UR19, RZ, P1, P2 ;  /* 0x0000001313137c10 */ /* 0x000fe20008fe44ff */
[----:B------:R-:W-:Y:S01]  /*2250*/  IMAD R23, R23, UR5, R24 ;  /* 0x0000000517177c24 */ /* 0x000fe2000f8e0218 */
[----:B------:R-:W-:Y:S01]  /*2260*/  IADD3 R24, PT, PT, R24, 0x1, RZ ;  /* 0x0000000118187810 */ /* 0x000fe20007ffe0ff */
[----:B------:R-:W-:Y:S01]  /*2270*/  IMAD.MOV.U32 R22, RZ, RZ, R11 ;  /* 0x000000ffff167224 */ /* 0x000fe200078e000b */
[----:B------:R-:W-:Y:S01]  /*2280*/  LEA R29, R29, UR4, 0x2 ;  /* 0x000000041d1d7c11 */ /* 0x000fe2000f8e10ff */
[----:B------:R-:W-:-:S02]  /*2290*/  IMAD R27, R21, UR21, RZ ;  /* 0x00000015151b7c24 */ /* 0x000fc4000f8e02ff */
[----:B0-----:R-:W-:-:S07]  /*22a0*/  VIADD R28, R28, UR7 ;  /* 0x000000071c1c7c36 */ /* 0x001fce0008000000 */
.L_x_323:
[----:B------:R-:W2:Y:S01]  /*22b0*/  @P0 LDG.E.U8 R15, desc[UR36][R18.64] ;  /* 0x00000024120f0981 */ /* 0x000ea2000c1e1100 */
[----:B0-----:R-:W0:Y:S01]  /*22c0*/  I2F.RP R14, R22 ;  /* 0x00000016000e7306 */ /* 0x001e220000209400 */
[----:B------:R-:W-:Y:S01]  /*22d0*/  HFMA2 R12, -RZ, RZ, 0, 0 ;  /* 0x00000000ff0c7431 */ /* 0x000fe200000001ff */
[----:B------:R-:W1:Y:S01]  /*22e0*/  LDC R11, c[0x0][0x3f4] ;  /* 0x0000fd00ff0b7b82 */ /* 0x000e620000000800 */
[----:B------:R-:W-:Y:S01]  /*22f0*/  UIADD3 UR4, UPT, UPT, UR44, -0x1, URZ ;  /* 0xffffffff2c047890 */ /* 0x000fe2000fffe0ff */
[----:B------:R-:W-:Y:S04]  /*2300*/  BSSY.RECONVERGENT B1, `(.L_x_288) ;  /* 0x000003b000017945 */ /* 0x000fe80003800200 */
[----:B0-----:R-:W0:Y:S01]  /*2310*/  MUFU.RCP R14, R14 ;  /* 0x0000000e000e7308 */ /* 0x001e220000001000 */
[----:B-1----:R-:W-:-:S02]  /*2320*/  ISETP.NE.AND P3, PT, R11, RZ, PT ;  /* 0x000000ff0b00720c */ /* 0x002fc40003f65270 */
[----:B0-----:R-:W-:-:S05]  /*2330*/  IADD3 R46, PT, PT, R14, 0xffffffe, RZ ;  /* 0x0ffffffe0e2e7810 */ /* 0x001fca0007ffe0ff */
[----:B------:R0:W1:Y:S02]  /*2340*/  F2I.FTZ.U32.TRUNC.NTZ R13, R46 ;  /* 0x0000002e000d7305 */ /* 0x000064000021f000 */
[----:B0-----:R-:W-:-:S04]  /*2350*/  MOV R46, UR46 ;  /* 0x0000002e002e7c02 */ /* 0x001fc80008000f00 */
[----:B------:R-:W-:Y:S01]  /*2360*/  SHF.R.S32.HI R46, RZ, 0x1f, R46 ;  /* 0x0000001fff2e7819 */ /* 0x000fe2000001142e */
[----:B-1----:R-:W-:-:S04]  /*2370*/  IMAD.MOV R47, RZ, RZ, -R13 ;  /* 0x000000ffff2f7224 */ /* 0x002fc800078e0a0d */
[----:B------:R-:W-:-:S04]  /*2380*/  IMAD R47, R47, R22, RZ ;  /* 0x000000162f2f7224 */ /* 0x000fc800078e02ff */
[----:B------:R-:W-:Y:S01]  /*2390*/  IMAD.HI.U32 R13, R13, R47, R12 ;  /* 0x0000002f0d0d7227 */ /* 0x000fe200078e000c */
[----:B------:R-:W-:-:S03]  /*23a0*/  IABS R47, R11 ;  /* 0x0000000b002f7213 */ /* 0x000fc60000000000 */
[----:B------:R-:W-:-:S05]  /*23b0*/  VIADD R12, R24, 0xffffffff ;  /* 0xffffffff180c7836 */ /* 0x000fca0000000000 */
[----:B------:R-:W-:Y:S02]  /*23c0*/  IABS R14, R12 ;  /* 0x0000000c000e7213 */ /* 0x000fe40000000000 */
[----:B------:R-:W-:-:S03]  /*23d0*/  ISETP.GE.AND P2, PT, R12, RZ, PT ;  /* 0x000000ff0c00720c */ /* 0x000fc60003f46270 */
[----:B------:R-:W-:-:S05]  /*23e0*/  IMAD.HI.U32 R13, R13, R14, RZ ;  /* 0x0000000e0d0d7227 */ /* 0x000fca00078e00ff */
[----:B------:R-:W-:-:S05]  /*23f0*/  IADD3 R13, PT, PT, -R13, RZ, RZ ;  /* 0x000000ff0d0d7210 */ /* 0x000fca0007ffe1ff */
[----:B------:R-:W-:-:S05]  /*2400*/  IMAD R14, R47, R13, R14 ;  /* 0x0000000d2f0e7224 */ /* 0x000fca00078e020e */
[----:B------:R-:W-:-:S13]  /*2410*/  ISETP.GT.U32.AND P1, PT, R22, R14, PT ;  /* 0x0000000e1600720c */ /* 0x000fda0003f24070 */
[----:B------:R-:W-:-:S05]  /*2420*/  @!P1 IMAD.IADD R14, R14, 0x1, -R47 ;  /* 0x000000010e0e9824 */ /* 0x000fca00078e0a2f */
[----:B------:R-:W-:-:S13]  /*2430*/  ISETP.GT.U32.AND P1, PT, R22, R14, PT ;  /* 0x0000000e1600720c */ /* 0x000fda0003f24070 */
[----:B------:R-:W-:Y:S02]  /*2440*/  @!P1 IADD3 R14, PT, PT, R14, -R47, RZ ;  /* 0x8000002f0e0e9210 */ /* 0x000fe40007ffe0ff */
[----:B------:R-:W-:-:S03]  /*2450*/  ISETP.GE.AND P1, PT, R12, UR4, PT ;  /* 0x000000040c007c0c */ /* 0x000fc6000bf26270 */
[----:B------:R-:W-:Y:S01]  /*2460*/  @!P2 IMAD.MOV R14, RZ, RZ, -R14 ;  /* 0x000000ffff0ea224 */ /* 0x000fe200078e0a0e */
[----:B------:R-:W-:-:S04]  /*2470*/  @!P3 LOP3.LUT R14, RZ, R11, RZ, 0x33, !PT ;  /* 0x0000000bff0eb212 */ /* 0x000fc800078e33ff */
[C---:B------:R-:W-:Y:S02]  /*2480*/  IADD3 R13, P2, PT, R14.reuse, UR46, RZ ;  /* 0x0000002e0e0d7c10 */ /* 0x040fe4000ff5e0ff */
[----:B------:R-:W-:-:S03]  /*2490*/  SHF.L.U32 R50, R14, 0x3, RZ ;  /* 0x000000030e327819 */ /* 0x000fc600000006ff */
[----:B------:R-:W-:Y:S01]  /*24a0*/  IMAD.X R12, RZ, RZ, R46, P2 ;  /* 0x000000ffff0c7224 */ /* 0x000fe200010e062e */
[----:B------:R-:W-:-:S04]  /*24b0*/  LEA R52, P2, R13, UR12, 0x2 ;  /* 0x0000000c0d347c11 */ /* 0x000fc8000f8410ff */
[----:B------:R-:W-:Y:S02]  /*24c0*/  LEA.HI.X R53, R13, UR13, R12, 0x2, P2 ;  /* 0x0000000d0d357c11 */ /* 0x000fe400090f140c */
[----:B--2---:R-:W-:-:S04]  /*24d0*/  ISETP.NE.AND P3, PT, R15, RZ, P0 ;  /* 0x000000ff0f00720c */ /* 0x004fc80000765270 */
[----:B------:R-:W-:Y:S01]  /*24e0*/  P2R R46, PR, RZ, 0x8 ;  /* 0x00000008ff2e7803 */ /* 0x000fe20000000000 */
[----:B------:R-:W-:Y:S08]  /*24f0*/  @P1 BRA `(.L_x_289) ;  /* 0x00000000006c1947 */ /* 0x000ff00003800000 */
[----:B------:R-:W-:Y:S01]  /*2500*/  ISETP.GE.AND P2, PT, R50, R21, PT ;  /* 0x000000153200720c */ /* 0x000fe20003f46270 */
[----:B------:R-:W-:Y:S01]  /*2510*/  BSSY.RECONVERGENT B2, `(.L_x_290) ;  /* 0x000000a000027945 */ /* 0x000fe20003800200 */
[----:B------:R-:W-:-:S11]  /*2520*/  IMAD.MOV.U32 R30, RZ, RZ, RZ ;  /* 0x000000ffff1e7224 */ /* 0x000fd600078e00ff */
[----:B------:R-:W-:Y:S05]  /*2530*/  @P2 BRA `(.L_x_291) ;  /* 0x00000000001c2947 */ /* 0x000fea0003800000 */
[----:B------:R-:W2:Y:S02]  /*2540*/  LDG.E R12, desc[UR36][R52.64] ;  /* 0x00000024340c7981 */ /* 0x000ea4000c1e1900 */
[----:B--2---:R-:W-:-:S05]  /*2550*/  IMAD R13, R27, R12, R50 ;  /* 0x0000000c1b0d7224 */ /* 0x004fca00078e0232 */
[----:B------:R-:W-:-:S04]  /*2560*/  IADD3 R15, P3, PT, R20, R13, RZ ;  /* 0x0000000d140f7210 */ /* 0x000fc80007f7e0ff */
[----:B------:R-:W-:Y:S02]  /*2570*/  LEA.HI.X.SX32 R30, R13, R26, 0x1, P3 ;  /* 0x0000001a0d1e7211 */ /* 0x000fe400018f0eff */
[----:B------:R-:W-:-:S04]  /*2580*/  LEA R12, P3, R15, UR10, 0x1 ;  /* 0x0000000a0f0c7c11 */ /* 0x000fc8000f8608ff */
[----:B------:R-:W-:-:S05]  /*2590*/  LEA.HI.X R13, R15, UR11, R30, 0x1, P3 ;  /* 0x0000000b0f0d7c11 */ /* 0x000fca00098f0c1e */
[----:B------:R0:W5:Y:S04]  /*25a0*/  LDG.E R30, desc[UR36][R12.64] ;  /* 0x000000240c1e7981 */ /* 0x000168000c1e1900 */
.L_x_291:
[----:B------:R-:W-:Y:S05]  /*25b0*/  BSYNC.RECONVERGENT B2 ;  /* 0x0000000000027941 */ /* 0x000fea0003800200 */
.L_x_290:
[----:B------:R-:W-:-:S09]  /*25c0*/  UISETP.NE.AND UP0, UPT, UR23, URZ, UPT ;  /* 0x000000ff1700728c */ /* 0x000fd2000bf05270 */
[----:B------:R-:W-:Y:S05]  /*25d0*/  BRA.U UP0, `(.L_x_289) ;  /* 0x0000000100347547 */ /* 0x000fea000b800000 */
[----:B------:R-:W-:Y:S01]  /*25e0*/  ISETP.NE.AND P3, PT, R16, RZ, PT ;  /* 0x000000ff1000720c */ /* 0x000fe20003f65270 */
[----:B0-----:R-:W0:-:S12]  /*25f0*/  @!P2 LDC.64 R12, c[0x0][0x3b8] ;  /* 0x0000ee00ff0cab82 */ /* 0x001e180000000a00 */
[----:B------:R-:W-:Y:S01]  /*2600*/  VOTEU.ANY UP0, P3 ;  /* 0x0000000000ff7886 */ /* 0x000fe20001800100 */
[----:B------:R-:W-:-:S13]  /*2610*/  PLOP3.LUT P3, PT, PT, PT, UP0, 0x80, 0x8 ;  /* 0x000000000008781c */ /* 0x000fda0003f6f008 */
[----:B------:R-:W2:Y:S01]  /*2620*/  @P3 LDG.E R15, desc[UR36][R48.64] ;  /* 0x00000024300f3981 */ /* 0x000ea2000c1e1900 */
[----:B------:R-:W-:Y:S01]  /*2630*/  @!P2 IADD3 R47, P3, PT, R17, R50, RZ ;  /* 0x00000032112fa210 */ /* 0x000fe20007f7e0ff */
[----:B-----5:R-:W-:-:S03]  /*2640*/  HFMA2 R30, R30, 1, 1, R3 ;  /* 0x3c003c001e1e7831 */ /* 0x020fc60000000003 */
[C---:B0-----:R-:W-:Y:S02]  /*2650*/  @!P2 LEA R54, P4, R47.reuse, R12, 0x1 ;  /* 0x0000000c2f36a211 */ /* 0x041fe400078808ff */
[----:B------:R-:W-:Y:S02]  /*2660*/  @!P2 IADD3.X R12, PT, PT, RZ, R25, RZ, P3, !PT ;  /* 0x00000019ff0ca210 */ /* 0x000fe40001ffe4ff */
[----:B------:R-:W-:Y:S02]  /*2670*/  PLOP3.LUT P3, PT, PT, PT, UP0, 0x80, 0x8 ;  /* 0x000000000008781c */ /* 0x000fe40003f6f008 */
[----:B------:R-:W-:-:S11]  /*2680*/  @!P2 LEA.HI.X R55, R47, R13, R12, 0x1, P4 ;  /* 0x0000000d2f37a211 */ /* 0x000fd600020f0c0c */
[----:B--2---:R-:W-:-:S05]  /*2690*/  @P3 HMUL2 R30, R30, R15 ;  /* 0x0000000f1e1e3232 */ /* 0x004fca0000000000 */
[----:B------:R1:W-:Y:S02]  /*26a0*/  @!P2 STG.E desc[UR36][R54.64], R30 ;  /* 0x0000001e3600a986 */ /* 0x0003e4000c101924 */
.L_x_289:
[----:B------:R-:W-:Y:S05]  /*26b0*/  BSYNC.RECONVERGENT B1 ;  /* 0x0000000000017941 */ /* 0x000fea0003800200 */
.L_x_288:
[----:B------:R-:W-:Y:S01]  /*26c0*/  IMAD.IADD R14, R14, 0x1, R11 ;  /* 0x000000010e0e7824 */ /* 0x000fe200078e020b */
[----:B------:R-:W-:Y:S04]  /*26d0*/  BSSY.RECONVERGENT B1, `(.L_x_292) ;  /* 0x000001e000017945 */ /* 0x000fe80003800200 */
[----:B------:R-:W-:Y:S01]  /*26e0*/  SHF.L.U32 R15, R14, 0x3, RZ ;  /* 0x000000030e0f7819 */ /* 0x000fe200000006ff */
[----:B------:R-:W-:Y:S06]  /*26f0*/  @P1 BRA `(.L_x_293) ;  /* 0x00000000006c1947 */ /* 0x000fec0003800000 */
[----:B------:R-:W-:Y:S01]  /*2700*/  ISETP.GE.AND P2, PT, R15, R21, PT ;  /* 0x000000150f00720c */ /* 0x000fe20003f46270 */
[----:B------:R-:W-:Y:S01]  /*2710*/  BSSY.RECONVERGENT B2, `(.L_x_294) ;  /* 0x000000a000027945 */ /* 0x000fe20003800200 */
[----:B------:R-:W-:-:S11]  /*2720*/  IMAD.MOV.U32 R31, RZ, RZ, RZ ;  /* 0x000000ffff1f7224 */ /* 0x000fd600078e00ff */
[----:B------:R-:W-:Y:S05]  /*2730*/  @P2 BRA `(.L_x_295) ;  /* 0x00000000001c2947 */ /* 0x000fea0003800000 */
[----:B0-----:R-:W2:Y:S02]  /*2740*/  LDG.E R12, desc[UR36][R52.64] ;  /* 0x00000024340c7981 */ /* 0x001ea4000c1e1900 */
[----:B--2---:R-:W-:-:S05]  /*2750*/  IMAD R13, R27, R12, R15 ;  /* 0x0000000c1b0d7224 */ /* 0x004fca00078e020f */
[----:B------:R-:W-:-:S04]  /*2760*/  IADD3 R31, P3, PT, R20, R13, RZ ;  /* 0x0000000d141f7210 */ /* 0x000fc80007f7e0ff */
[----:B-1----:R-:W-:Y:S02]  /*2770*/  LEA.HI.X.SX32 R54, R13, R26, 0x1, P3 ;  /* 0x0000001a0d367211 */ /* 0x002fe400018f0eff */
[----:B------:R-:W-:-:S04]  /*2780*/  LEA R12, P3, R31, UR10, 0x1 ;  /* 0x0000000a1f0c7c11 */ /* 0x000fc8000f8608ff */
[----:B------:R-:W-:-:S05]  /*2790*/  LEA.HI.X R13, R31, UR11, R54, 0x1, P3 ;  /* 0x0000000b1f0d7c11 */ /* 0x000fca00098f0c36 */
[----:B------:R2:W5:Y:S04]  /*27a0*/  LDG.E R31, desc[UR36][R12.64] ;  /* 0x000000240c1f7981 */ /* 0x000568000c1e1900 */
.L_x_295:
[----:B------:R-:W-:Y:S05]  /*27b0*/  BSYNC.RECONVERGENT B2 ;  /* 0x0000000000027941 */ /* 0x000fea0003800200 */
.L_x_294:
[----:B------:R-:W-:-:S09]  /*27c0*/  UISETP.NE.AND UP0, UPT, UR23, URZ, UPT ;  /* 0x000000ff1700728c */ /* 0x000fd2000bf05270 */
[----:B------:R-:W-:Y:S05]  /*27d0*/  BRA.U UP0, `(.L_x_293) ;  /* 0x0000000100347547 */ /* 0x000fea000b800000 */
[----:B0-2---:R-:W1:Y:S01]  /*27e0*/  @!P2 LDC.64 R12, c[0x0][0x3b8] ;  /* 0x0000ee00ff0cab82 */ /* 0x005e620000000a00 */
[----:B------:R-:W-:Y:S02]  /*27f0*/  ISETP.NE.AND P3, PT, R16, RZ, PT ;  /* 0x000000ff1000720c */ /* 0x000fe40003f65270 */
[----:B------:R-:W-:-:S11]  /*2800*/  @!P2 IADD3 R47, P4, PT, R17, R15, RZ ;  /* 0x0000000f112fa210 */ /* 0x000fd60007f9e0ff */
[----:B------:R-:W-:Y:S01]  /*2810*/  VOTEU.ANY UP0, P3 ;  /* 0x0000000000ff7886 */ /* 0x000fe20001800100 */
[----:B------:R-:W-:Y:S02]  /*2820*/  PLOP3.LUT P3, PT, PT, PT, UP0, 0x80, 0x8 ;  /* 0x000000000008781c */ /* 0x000fe40003f6f008 */
[----:B-1----:R-:W-:Y:S02]  /*2830*/  @!P2 LEA R54, P5, R47, R12, 0x1 ;  /* 0x0000000c2f36a211 */ /* 0x002fe400078a08ff */
[----:B------:R-:W-:-:S04]  /*2840*/  @!P2 LEA.HI.X.SX32 R12, R15, R25, 0x1, P4 ;  /* 0x000000190f0ca211 */ /* 0x000fc800020f0eff */
[----:B------:R-:W-:-:S05]  /*2850*/  @!P2 LEA.HI.X R55, R47, R13, R12, 0x1, P5 ;  /* 0x0000000d2f37a211 */ /* 0x000fca00028f0c0c */
[----:B------:R-:W2:Y:S01]  /*2860*/  @P3 LDG.E R12, desc[UR36][R48.64+0x10] ;  /* 0x00001024300c3981 */ /* 0x000ea2000c1e1900 */
[----:B------:R-:W-:Y:S01]  /*2870*/  PLOP3.LUT P3, PT, PT, PT, UP0, 0x80, 0x8 ;  /* 0x000000000008781c */ /* 0x000fe20003f6f008 */
[----:B-----5:R-:W-:-:S12]  /*2880*/  HADD2 R31, R31, R4 ;  /* 0x000000041f1f7230 */ /* 0x020fd80000000000 */
[----:B--2---:R-:W-:-:S05]  /*2890*/  @P3 HFMA2 R31, R31, R12, -RZ ;  /* 0x0000000c1f1f3231 */ /* 0x004fca00001000ff */
[----:B------:R3:W-:Y:S02]  /*28a0*/  @!P2 STG.E desc[UR36][R54.64], R31 ;  /* 0x0000001f3600a986 */ /* 0x0007e4000c101924 */
.L_x_293:
[----:B------:R-:W-:Y:S05]  /*28b0*/  BSYNC.RECONVERGENT B1 ;  /* 0x0000000000017941 */ /* 0x000fea0003800200 */
.L_x_292:
[----:B------:R-:W-:Y:S04]  /*28c0*/  BSSY.RECONVERGENT B1, `(.L_x_296) ;  /* 0x000001e000017945 */ /* 0x000fe80003800200 */
[----:B------:R-:W-:Y:S05]  /*28d0*/  @P1 BRA `(.L_x_297) ;  /* 0x0000000000701947 */ /* 0x000fea0003800000 */
[----:B-1-3--:R-:W-:Y:S01]  /*28e0*/  LEA R54, R11, R50, 0x4 ;  /* 0x000000320b367211 */ /* 0x00afe200078e20ff */
[----:B------:R-:W-:Y:S01]  /*28f0*/  BSSY.RECONVERGENT B2, `(.L_x_298) ;  /* 0x000000b000027945 */ /* 0x000fe20003800200 */
[----:B------:R-:W-:Y:S02]  /*2900*/  IMAD.MOV.U32 R32, RZ, RZ, RZ ;  /* 0x000000ffff207224 */ /* 0x000fe400078e00ff */
[----:B------:R-:W-:-:S13]  /*2910*/  ISETP.GE.AND P2, PT, R54, R21, PT ;  /* 0x000000153600720c */ /* 0x000fda0003f46270 */
[----:B------:R-:W-:Y:S05]  /*2920*/  @P2 BRA `(.L_x_299) ;  /* 0x00000000001c2947 */ /* 0x000fea0003800000 */
[----:B0-2---:R-:W2:Y:S02]  /*2930*/  LDG.E R12, desc[UR36][R52.64] ;  /* 0x00000024340c7981 */ /* 0x005ea4000c1e1900 */
[----:B--2---:R-:W-:-:S05]  /*2940*/  IMAD R47, R27, R12, R54 ;  /* 0x0000000c1b2f7224 */ /* 0x004fca00078e0236 */
[----:B------:R-:W-:-:S04]  /*2950*/  IADD3 R13, P3, PT, R20, R47, RZ ;  /* 0x0000002f140d7210 */ /* 0x000fc80007f7e0ff */
[----:B------:R-:W-:Y:S02]  /*2960*/  LEA.HI.X.SX32 R32, R47, R26, 0x1, P3 ;  /* 0x0000001a2f207211 */ /* 0x000fe400018f0eff */
[----:B------:R-:W-:-:S04]  /*2970*/  LEA R12, P3, R13, UR10, 0x1 ;  /* 0x0000000a0d0c7c11 */ /* 0x000fc8000f8608ff */
[----:B------:R-:W-:-:S05]  /*2980*/  LEA.HI.X R13, R13, UR11, R32, 0x1, P3 ;  /* 0x0000000b0d0d7c11 */ /* 0x000fca00098f0c20 */
[----:B------:R1:W5:Y:S04]  /*2990*/  LDG.E R32, desc[UR36][R12.64] ;  /* 0x000000240c207981 */ /* 0x000368000c1e1900 */
.L_x_299:
[----:B------:R-:W-:Y:S05]  /*29a0*/  BSYNC.RECONVERGENT B2 ;  /* 0x0000000000027941 */ /* 0x000fea0003800200 */
.L_x_298:
[----:B------:R-:W-:-:S09]  /*29b0*/  UISETP.NE.AND UP0, UPT, UR23, URZ, UPT ;  /* 0x000000ff1700728c */ /* 0x000fd2000bf05270 */
[----:B------:R-:W-:Y:S05]  /*29c0*/  BRA.U UP0, `(.L_x_297) ;  /* 0x0000000100347547 */ /* 0x000fea000b800000 */
[----:B012---:R-:W0:Y:S01]  /*29d0*/  @!P2 LDC.64 R12, c[0x0][0x3b8] ;  /* 0x0000ee00ff0cab82 */ /* 0x007e220000000a00 */
[----:B------:R-:W-:Y:S02]  /*29e0*/  ISETP.NE.AND P3, PT, R16, RZ, PT ;  /* 0x000000ff1000720c */ /* 0x000fe40003f65270 */
[----:B------:R-:W-:-:S04]  /*29f0*/  @!P2 IADD3 R47, P4, PT, R17, R54, RZ ;  /* 0x00000036112fa210 */ /* 0x000fc80007f9e0ff */
[----:B------:R-:W-:-:S07]  /*2a00*/  @!P2 LEA.HI.X.SX32 R51, R54, R25, 0x1, P4 ;  /* 0x000000193633a211 */ /* 0x000fce00020f0eff */
[----:B------:R-:W-:Y:S01]  /*2a10*/  VOTEU.ANY UP0, P3 ;  /* 0x0000000000ff7886 */ /* 0x000fe20001800100 */
[----:B------:R-:W-:Y:S02]  /*2a20*/  PLOP3.LUT P3, PT, PT, PT, UP0, 0x80, 0x8 ;  /* 0x000000000008781c */ /* 0x000fe40003f6f008 */
[----:B0-----:R-:W-:-:S04]  /*2a30*/  @!P2 LEA R12, P4, R47, R12, 0x1 ;  /* 0x0000000c2f0ca211 */ /* 0x001fc800078808ff */
[----:B------:R-:W-:-:S07]  /*2a40*/  @!P2 LEA.HI.X R13, R47, R13, R51, 0x1, P4 ;  /* 0x0000000d2f0da211 */ /* 0x000fce00020f0c33 */
[----:B------:R-:W2:Y:S01]  /*2a50*/  @P3 LDG.E R47, desc[UR36][R48.64+0x20] ;  /* 0x00002024302f3981 */ /* 0x000ea2000c1e1900 */
[----:B------:R-:W-:Y:S01]  /*2a60*/  PLOP3.LUT P3, PT, PT, PT, UP0, 0x80, 0x8 ;  /* 0x000000000008781c */ /* 0x000fe20003f6f008 */
[----:B-----5:R-:W-:-:S12]  /*2a70*/  HADD2 R32, R32, R5 ;  /* 0x0000000520207230 */ /* 0x020fd80000000000 */
[----:B--2---:R-:W-:-:S05]  /*2a80*/  @P3 HMUL2 R32, R32, R47 ;  /* 0x0000002f20203232 */ /* 0x004fca0000000000 */
[----:B------:R4:W-:Y:S02]  /*2a90*/  @!P2 STG.E desc[UR36][R12.64], R32 ;  /* 0x000000200c00a986 */ /* 0x0009e4000c101924 */
.L_x_297:
[----:B------:R-:W-:Y:S05]  /*2aa0*/  BSYNC.RECONVERGENT B1 ;  /* 0x0000000000017941 */ /* 0x000fea0003800200 */
.L_x_296:
[----:B------:R-:W-:Y:S01]  /*2ab0*/  BSSY.RECONVERGENT B1, `(.L_x_300) ;  /* 0x000001e000017945 */ /* 0x000fe20003800200 */
[----:B-1-3--:R-:W-:-:S03]  /*2ac0*/  LEA R54, R11, R15, 0x4 ;  /* 0x0000000f0b367211 */ /* 0x00afc600078e20ff */
[----:B------:R-:W-:Y:S05]  /*2ad0*/  @P1 BRA `(.L_x_301) ;  /* 0x00000000006c1947 */ /* 0x000fea0003800000 */
[----:B------:R-:W-:Y:S01]  /*2ae0*/  ISETP.GE.AND P2, PT, R54, R21, PT ;  /* 0x000000153600720c */ /* 0x000fe20003f46270 */
[----:B------:R-:W-:Y:S01]  /*2af0*/  BSSY.RECONVERGENT B2, `(.L_x_302) ;  /* 0x000000a000027945 */ /* 0x000fe20003800200 */
[----:B------:R-:W-:-:S11]  /*2b00*/  IMAD.MOV.U32 R33, RZ, RZ, RZ ;  /* 0x000000ffff217224 */ /* 0x000fd600078e00ff */
[----:B------:R-:W-:Y:S05]  /*2b10*/  @P2 BRA `(.L_x_303) ;  /* 0x00000000001c2947 */ /* 0x000fea0003800000 */
[----:B0-2-4-:R-:W2:Y:S02]  /*2b20*/  LDG.E R12, desc[UR36][R52.64] ;  /* 0x00000024340c7981 */ /* 0x015ea4000c1e1900 */
[----:B--2---:R-:W-:-:S05]  /*2b30*/  IMAD R13, R27, R12, R54 ;  /* 0x0000000c1b0d7224 */ /* 0x004fca00078e0236 */
[----:B------:R-:W-:-:S04]  /*2b40*/  IADD3 R15, P3, PT, R20, R13, RZ ;  /* 0x0000000d140f7210 */ /* 0x000fc80007f7e0ff */
[----:B------:R-:W-:Y:S02]  /*2b50*/  LEA.HI.X.SX32 R56, R13, R26, 0x1, P3 ;  /* 0x0000001a0d387211 */ /* 0x000fe400018f0eff */
[----:B------:R-:W-:-:S04]  /*2b60*/  LEA R12, P3, R15, UR10, 0x1 ;  /* 0x0000000a0f0c7c11 */ /* 0x000fc8000f8608ff */
[----:B------:R-:W-:-:S05]  /*2b70*/  LEA.HI.X R13, R15, UR11, R56, 0x1, P3 ;  /* 0x0000000b0f0d7c11 */ /* 0x000fca00098f0c38 */
[----:B------:R1:W5:Y:S04]  /*2b80*/  LDG.E R33, desc[UR36][R12.64] ;  /* 0x000000240c217981 */ /* 0x000368000c1e1900 */
.L_x_303:
[----:B------:R-:W-:Y:S05]  /*2b90*/  BSYNC.RECONVERGENT B2 ;  /* 0x0000000000027941 */ /* 0x000fea0003800200 */
.L_x_302:
[----:B------:R-:W-:-:S09]  /*2ba0*/  UISETP.NE.AND UP0, UPT, UR23, URZ, UPT ;  /* 0x000000ff1700728c */ /* 0x000fd2000bf05270 */
[----:B------:R-:W-:Y:S05]  /*2bb0*/  BRA.U UP0, `(.L_x_301) ;  /* 0x0000000100347547 */ /* 0x000fea000b800000 */
[----:B------:R-:W-:Y:S01]  /*2bc0*/  ISETP.NE.AND P3, PT, R16, RZ, PT ;  /* 0x000000ff1000720c */ /* 0x000fe20003f65270 */
[----:B012-4-:R-:W0:-:S12]  /*2bd0*/  @!P2 LDC.64 R12, c[0x0][0x3b8] ;  /* 0x0000ee00ff0cab82 */ /* 0x017e180000000a00 */
[----:B------:R-:W-:Y:S01]  /*2be0*/  VOTEU.ANY UP0, P3 ;  /* 0x0000000000ff7886 */ /* 0x000fe20001800100 */
[----:B------:R-:W-:-:S13]  /*2bf0*/  PLOP3.LUT P3, PT, PT, PT, UP0, 0x80, 0x8 ;  /* 0x000000000008781c */ /* 0x000fda0003f6f008 */
[----:B------:R-:W2:Y:S01]  /*2c00*/  @P3 LDG.E R15, desc[UR36][R48.64+0x30] ;  /* 0x00003024300f3981 */ /* 0x000ea2000c1e1900 */
[----:B------:R-:W-:Y:S01]  /*2c10*/  @!P2 IADD3 R47, P3, PT, R17, R54, RZ ;  /* 0x00000036112fa210 */ /* 0x000fe20007f7e0ff */
[----:B-----5:R-:W-:-:S03]  /*2c20*/  HFMA2 R33, R33, 1, 1, R6 ;  /* 0x3c003c0021217831 */ /* 0x020fc60000000006 */
[----:B------:R-:W-:Y:S02]  /*2c30*/  @!P2 LEA.HI.X.SX32 R51, R54, R25, 0x1, P3 ;  /* 0x000000193633a211 */ /* 0x000fe400018f0eff */
[----:B0-----:R-:W-:-:S04]  /*2c40*/  @!P2 LEA R12, P3, R47, R12, 0x1 ;  /* 0x0000000c2f0ca211 */ /* 0x001fc800078608ff */
[----:B------:R-:W-:Y:S02]  /*2c50*/  @!P2 LEA.HI.X R13, R47, R13, R51, 0x1, P3 ;  /* 0x0000000d2f0da211 */ /* 0x000fe400018f0c33 */
[----:B------:R-:W-:-:S13]  /*2c60*/  PLOP3.LUT P3, PT, PT, PT, UP0, 0x80, 0x8 ;  /* 0x000000000008781c */ /* 0x000fda0003f6f008 */
[----:B--2---:R-:W-:-:S05]  /*2c70*/  @P3 HMUL2 R33, R33, R15 ;  /* 0x0000000f21213232 */ /* 0x004fca0000000000 */
[----:B------:R3:W-:Y:S02]  /*2c80*/  @!P2 STG.E desc[UR36][R12.64], R33 ;  /* 0x000000210c00a986 */ /* 0x0007e4000c101924 */
.L_x_301:
[----:B------:R-:W-:Y:S05]  /*2c90*/  BSYNC.RECONVERGENT B1 ;  /* 0x0000000000017941 */ /* 0x000fea0003800200 */
.L_x_300:
[----:B------:R-:W-:Y:S01]  /*2ca0*/  BSSY.RECONVERGENT B1, `(.L_x_304) ;  /* 0x000001e000017945 */ /* 0x000fe20003800200 */
[----:B------:R-:W-:-:S03]  /*2cb0*/  LEA R50, R11, R50, 0x5 ;  /* 0x000000320b327211 */ /* 0x000fc600078e28ff */
[----:B------:R-:W-:Y:S05]  /*2cc0*/  @P1 BRA `(.L_x_305) ;  /* 0x00000000006c1947 */ /* 0x000fea0003800000 */
[----:B------:R-:W-:Y:S01]  /*2cd0*/  ISETP.GE.AND P2, PT, R50, R21, PT ;  /* 0x000000153200720c */ /* 0x000fe20003f46270 */
[----:B------:R-:W-:Y:S01]  /*2ce0*/  BSSY.RECONVERGENT B2, `(.L_x_306) ;  /* 0x000000a000027945 */ /* 0x000fe20003800200 */
[----:B------:R-:W-:-:S11]  /*2cf0*/  IMAD.MOV.U32 R34, RZ, RZ, RZ ;  /* 0x000000ffff227224 */ /* 0x000fd600078e00ff */
[----:B------:R-:W-:Y:S05]  /*2d00*/  @P2 BRA `(.L_x_307) ;  /* 0x00000000001c2947 */ /* 0x000fea0003800000 */
[----:B01234-:R-:W2:Y:S02]  /*2d10*/  LDG.E R12, desc[UR36][R52.64] ;  /* 0x00000024340c7981 */ /* 0x01fea4000c1e1900 */
[----:B--2---:R-:W-:-:S05]  /*2d20*/  IMAD R13, R27, R12, R50 ;  /* 0x0000000c1b0d7224 */ /* 0x004fca00078e0232 */
[----:B------:R-:W-:-:S04]  /*2d30*/  IADD3 R15, P3, PT, R20, R13, RZ ;  /* 0x0000000d140f7210 */ /* 0x000fc80007f7e0ff */
[----:B------:R-:W-:Y:S02]  /*2d40*/  LEA.HI.X.SX32 R34, R13, R26, 0x1, P3 ;  /* 0x0000001a0d227211 */ /* 0x000fe400018f0eff */
[----:B------:R-:W-:-:S04]  /*2d50*/  LEA R12, P3, R15, UR10, 0x1 ;  /* 0x0000000a0f0c7c11 */ /* 0x000fc8000f8608ff */
[----:B------:R-:W-:-:S05]  /*2d60*/  LEA.HI.X R13, R15, UR11, R34, 0x1, P3 ;  /* 0x0000000b0f0d7c11 */ /* 0x000fca00098f0c22 */
[----:B------:R0:W5:Y:S04]  /*2d70*/  LDG.E R34, desc[UR36][R12.64] ;  /* 0x000000240c227981 */ /* 0x000168000c1e1900 */
.L_x_307:
[----:B------:R-:W-:Y:S05]  /*2d80*/  BSYNC.RECONVERGENT B2 ;  /* 0x0000000000027941 */ /* 0x000fea0003800200 */
.L_x_306:
[----:B------:R-:W-:-:S09]  /*2d90*/  UISETP.NE.AND UP0, UPT, UR23, URZ, UPT ;  /* 0x000000ff1700728c */ /* 0x000fd2000bf05270 */
[----:B------:R-:W-:Y:S05]  /*2da0*/  BRA.U UP0, `(.L_x_305) ;  /* 0x0000000100347547 */ /* 0x000fea000b800000 */
[----:B------:R-:W-:Y:S01]  /*2db0*/  ISETP.NE.AND P3, PT, R16, RZ, PT ;  /* 0x000000ff1000720c */ /* 0x000fe20003f65270 */
[----:B01234-:R-:W0:-:S12]  /*2dc0*/  @!P2 LDC.64 R12, c[0x0][0x3b8] ;  /* 0x0000ee00ff0cab82 */ /* 0x01fe180000000a00 */
[----:B------:R-:W-:Y:S01]  /*2dd0*/  VOTEU.ANY UP0, P3 ;  /* 0x0000000000ff7886 */ /* 0x000fe20001800100 */
[----:B------:R-:W-:-:S13]  /*2de0*/  PLOP3.LUT P3, PT, PT, PT, UP0, 0x80, 0x8 ;  /* 0x000000000008781c */ /* 0x000fda0003f6f008 */
[----:B------:R-:W2:Y:S01]  /*2df0*/  @P3 LDG.E R15, desc[UR36][R48.64+0x40] ;  /* 0x00004024300f3981 */ /* 0x000ea2000c1e1900 */
[----:B------:R-:W-:Y:S01]  /*2e00*/  PLOP3.LUT P3, PT, PT, PT, UP0, 0x80, 0x8 ;  /* 0x000000000008781c */ /* 0x000fe20003f6f008 */
[----:B-----5:R-:W-:Y:S01]  /*2e10*/  HADD2 R34, R34, R7 ;  /* 0x0000000722227230 */ /* 0x020fe20000000000 */
[----:B------:R-:W-:-:S04]  /*2e20*/  @!P2 IADD3 R47, P4, PT, R17, R50, RZ ;  /* 0x00000032112fa210 */ /* 0x000fc80007f9e0ff */
[----:B------:R-:W-:Y:S02]  /*2e30*/  @!P2 LEA.HI.X.SX32 R50, R50, R25, 0x1, P4 ;  /* 0x000000193232a211 */ /* 0x000fe400020f0eff */
[----:B0-----:R-:W-:-:S04]  /*2e40*/  @!P2 LEA R12, P4, R47, R12, 0x1 ;  /* 0x0000000c2f0ca211 */ /* 0x001fc800078808ff */
[----:B------:R-:W-:Y:S01]  /*2e50*/  @!P2 LEA.HI.X R13, R47, R13, R50, 0x1, P4 ;  /* 0x0000000d2f0da211 */ /* 0x000fe200020f0c32 */
[----:B--2---:R-:W-:-:S05]  /*2e60*/  @P3 HFMA2 R34, R34, R15, -RZ ;  /* 0x0000000f22223231 */ /* 0x004fca00001000ff */
[----:B------:R0:W-:Y:S03]  /*2e70*/  @!P2 STG.E desc[UR36][R12.64], R34 ;  /* 0x000000220c00a986 */ /* 0x0001e6000c101924 */
.L_x_305:
[----:B------:R-:W-:Y:S05]  /*2e80*/  BSYNC.RECONVERGENT B1 ;  /* 0x0000000000017941 */ /* 0x000fea0003800200 */
.L_x_304:
[----:B------:R-:W-:Y:S01]  /*2e90*/  BSSY.RECONVERGENT B1, `(.L_x_308) ;  /* 0x000001f000017945 */ /* 0x000fe20003800200 */
[----:B------:R-:W-:-:S03]  /*2ea0*/  LEA R14, R11, R14, 0x2 ;  /* 0x0000000e0b0e7211 */ /* 0x000fc600078e10ff */
[----:B------:R-:W-:Y:S05]  /*2eb0*/  @P1 BRA `(.L_x_309) ;  /* 0x0000000000701947 */ /* 0x000fea0003800000 */
[----:B------:R-:W-:Y:S01]  /*2ec0*/  IMAD.SHL.U32 R54, R14, 0x8, RZ ;  /* 0x000000080e367824 */ /* 0x000fe200078e00ff */
[----:B------:R-:W-:Y:S01]  /*2ed0*/  BSSY.RECONVERGENT B2, `(.L_x_310) ;  /* 0x000000b000027945 */ /* 0x000fe20003800200 */
[----:B------:R-:W-:-:S03]  /*2ee0*/  MOV R35, RZ ;  /* 0x000000ff00237202 */ /* 0x000fc60000000f00 */
[----:B------:R-:W-:-:S13]  /*2ef0*/  ISETP.GE.AND P2, PT, R54, R21, PT ;  /* 0x000000153600720c */ /* 0x000fda0003f46270 */
        /* <DEDUP_REMOVED lines=8> */
.L_x_311:
[----:B------:R-:W-:Y:S05]  /*2f80*/  BSYNC.RECONVERGENT B2 ;  /* 0x0000000000027941 */ /* 0x000fea0003800200 */
.L_x_310:
        /* <DEDUP_REMOVED lines=13> */
[----:B--2---:R-:W-:-:S05]  /*3060*/  @P3 HMUL2 R35, R35, R50 ;  /* 0x0000003223233232 */ /* 0x004fca0000000000 */
[----:B------:R0:W-:Y:S03]  /*3070*/  @!P2 STG.E desc[UR36][R12.64], R35 ;  /* 0x000000230c00a986 */ /* 0x0001e6000c101924 */
.L_x_309:
[----:B------:R-:W-:Y:S05]  /*3080*/  BSYNC.RECONVERGENT B1 ;  /* 0x0000000000017941 */ /* 0x000fea0003800200 */
.L_x_308:
[----:B------:R-:W-:Y:S01]  /*3090*/  BSSY.RECONVERGENT B1, `(.L_x_312) ;  /* 0x000001f000017945 */ /* 0x000fe20003800200 */
[----:B------:R-:W-:-:S03]  /*30a0*/  IMAD.IADD R14, R14, 0x1, R11 ;  /* 0x000000010e0e7824 */ /* 0x000fc600078e020b */
[----:B------:R-:W-:Y:S05]  /*30b0*/  @P1 BRA `(.L_x_313) ;  /* 0x0000000000701947 */ /* 0x000fea0003800000 */
[----:B------:R-:W-:Y:S01]  /*30c0*/  SHF.L.U32 R50, R14, 0x3, RZ ;  /* 0x000000030e327819 */ /* 0x000fe200000006ff */
[----:B------:R-:W-:Y:S01]  /*30d0*/  BSSY.RECONVERGENT B2, `(.L_x_314) ;  /* 0x000000b000027945 */ /* 0x000fe20003800200 */
[----:B------:R-:W-:Y:S02]  /*30e0*/  IMAD.MOV.U32 R36, RZ, RZ, RZ ;  /* 0x000000ffff247224 */ /* 0x000fe400078e00ff */
        /* <DEDUP_REMOVED lines=9> */
.L_x_315:
[----:B------:R-:W-:Y:S05]  /*3180*/  BSYNC.RECONVERGENT B2 ;  /* 0x0000000000027941 */ /* 0x000fea0003800200 */
.L_x_314:
        /* <DEDUP_REMOVED lines=8> */
[----:B-----5:R-:W-:Y:S01]  /*3210*/  HFMA2 R36, R36, 1, 1, R9 ;  /* 0x3c003c0024247831 */ /* 0x020fe20000000009 */
[----:B------:R-:W-:-:S04]  /*3220*/  @!P2 IADD3 R47, P4, PT, R17, R50, RZ ;  /* 0x00000032112fa210 */ /* 0x000fc80007f9e0ff */
[----:B------:R-:W-:Y:S02]  /*3230*/  @!P2 LEA.HI.X.SX32 R50, R50, R25, 0x1, P4 ;  /* 0x000000193232a211 */ /* 0x000fe400020f0eff */
[----:B0-----:R-:W-:-:S04]  /*3240*/  @!P2 LEA R12, P4, R47, R12, 0x1 ;  /* 0x0000000c2f0ca211 */ /* 0x001fc800078808ff */
[----:B------:R-:W-:Y:S01]  /*3250*/  @!P2 LEA.HI.X R13, R47, R13, R50, 0x1, P4 ;  /* 0x0000000d2f0da211 */ /* 0x000fe200020f0c32 */
[----:B--2---:R-:W-:-:S05]  /*3260*/  @P3 HMUL2 R36, R36, R15 ;  /* 0x0000000f24243232 */ /* 0x004fca0000000000 */
[----:B------:R0:W-:Y:S03]  /*3270*/  @!P2 STG.E desc[UR36][R12.64], R36 ;  /* 0x000000240c00a986 */ /* 0x0001e6000c101924 */
.L_x_313:
[----:B------:R-:W-:Y:S05]  /*3280*/  BSYNC.RECONVERGENT B1 ;  /* 0x0000000000017941 */ /* 0x000fea0003800200 */
.L_x_312:
[----:B------:R-:W-:Y:S01]  /*3290*/  BSSY.RECONVERGENT B1, `(.L_x_316) ;  /* 0x000001f000017945 */ /* 0x000fe20003800200 */
[----:B------:R-:W-:-:S03]  /*32a0*/  IADD3 R14, PT, PT, R14, R11, RZ ;  /* 0x0000000b0e0e7210 */ /* 0x000fc60007ffe0ff */
[----:B------:R-:W-:Y:S05]  /*32b0*/  @P1 BRA `(.L_x_317) ;  /* 0x0000000000701947 */ /* 0x000fea0003800000 */
[----:B------:R-:W-:Y:S01]  /*32c0*/  IMAD.SHL.U32 R14, R14, 0x8, RZ ;  /* 0x000000080e0e7824 */ /* 0x000fe200078e00ff */
[----:B------:R-:W-:Y:S01]  /*32d0*/  BSSY.RECONVERGENT B2, `(.L_x_318) ;  /* 0x000000b000027945 */ /* 0x000fe20003800200 */
[----:B------:R-:W-:-:S03]  /*32e0*/  MOV R37, RZ ;  /* 0x000000ff00257202 */ /* 0x000fc60000000f00 */
[----:B------:R-:W-:-:S13]  /*32f0*/  ISETP.GE.AND P1, PT, R14, R21, PT ;  /* 0x000000150e00720c */ /* 0x000fda0003f26270 */
[----:B------:R-:W-:Y:S05]  /*3300*/  @P1 BRA `(.L_x_319) ;  /* 0x00000000001c1947 */ /* 0x000fea0003800000 */
[----:B------:R-:W2:Y:S02]  /*3310*/  LDG.E R52, desc[UR36][R52.64] ;  /* 0x0000002434347981 */ /* 0x000ea4000c1e1900 */
[----:B--2---:R-:W-:-:S05]  /*3320*/  IMAD R11, R27, R52, R14 ;  /* 0x000000341b0b7224 */ /* 0x004fca00078e020e */
[----:B01-34-:R-:W-:-:S04]  /*3330*/  IADD3 R13, P2, PT, R20, R11, RZ ;  /* 0x0000000b140d7210 */ /* 0x01bfc80007f5e0ff */
[----:B------:R-:W-:Y:S02]  /*3340*/  LEA.HI.X.SX32 R50, R11, R26, 0x1, P2 ;  /* 0x0000001a0b327211 */ /* 0x000fe400010f0eff */
[----:B------:R-:W-:-:S04]  /*3350*/  LEA R12, P2, R13, UR10, 0x1 ;  /* 0x0000000a0d0c7c11 */ /* 0x000fc8000f8408ff */
[----:B------:R-:W-:-:S05]  /*3360*/  LEA.HI.X R13, R13, UR11, R50, 0x1, P2 ;  /* 0x0000000b0d0d7c11 */ /* 0x000fca00090f0c32 */
[----:B------:R0:W5:Y:S04]  /*3370*/  LDG.E R37, desc[UR36][R12.64] ;  /* 0x000000240c257981 */ /* 0x000168000c1e1900 */
.L_x_319:
[----:B------:R-:W-:Y:S05]  /*3380*/  BSYNC.RECONVERGENT B2 ;  /* 0x0000000000027941 */ /* 0x000fea0003800200 */
.L_x_318:
        /* <DEDUP_REMOVED lines=15> */
.L_x_317:
[----:B------:R-:W-:Y:S05]  /*3480*/  BSYNC.RECONVERGENT B1 ;  /* 0x0000000000017941 */ /* 0x000fea0003800200 */
.L_x_316:
[----:B-----5:R-:W-:Y:S01]  /*3490*/  HMUL2 R11, R45, R30 ;  /* 0x0000001e2d0b7232 */ /* 0x020fe20000000000 */
[----:B------:R-:W-:Y:S01]  /*34a0*/  UMOV UR4, 0xffffffff ;  /* 0xffffffff00047882 */ /* 0x000fe20000000000 */
[----:B------:R-:W-:Y:S01]  /*34b0*/  IMAD.U32 R47, RZ, RZ, UR44 ;  /* 0x0000002cff2f7e24 */ /* 0x000fe2000f8e00ff */
[----:B------:R-:W-:Y:S02]  /*34c0*/  LOP3.LUT P1, RZ, R2, 0x3, RZ, 0xc0, !PT ;  /* 0x0000000302ff7812 */ /* 0x000fe4000782c0ff */
[----:B------:R-:W-:Y:S01]  /*34d0*/  IADD3 R50, PT, PT, R24, -0x1, RZ ;  /* 0xffffffff18327810 */ /* 0x000fe20007ffe0ff */
[----:B------:R-:W-:Y:S02]  /*34e0*/  HFMA2 R11, R44, R31, R11 ;  /* 0x0000001f2c0b7231 */ /* 0x000fe4000000000b */
[----:B------:R-:W-:Y:S02]  /*34f0*/  VIADD R47, R47, 0xffffffff ;  /* 0xffffffff2f2f7836 */ /* 0x000fe40000000000 */
[----:B------:R-:W-:-:S04]  /*3500*/  HFMA2 R11, R43, R32, R11 ;  /* 0x000000202b0b7231 */ /* 0x000fc8000000000b */
[----:B------:R-:W-:-:S04]  /*3510*/  HFMA2 R11, R42, R33, R11 ;  /* 0x000000212a0b7231 */ /* 0x000fc8000000000b */
[----:B------:R-:W-:-:S04]  /*3520*/  HFMA2 R11, R41, R34, R11 ;  /* 0x00000022290b7231 */ /* 0x000fc8000000000b */
[----:B------:R-:W-:-:S04]  /*3530*/  HFMA2 R11, R40, R35, R11 ;  /* 0x00000023280b7231 */ /* 0x000fc8000000000b */
[----:B------:R-:W-:-:S04]  /*3540*/  HFMA2 R11, R39, R36, R11 ;  /* 0x00000024270b7231 */ /* 0x000fc8000000000b */
[----:B------:R-:W-:-:S05]  /*3550*/  HFMA2 R11, R38, R37, R11 ;  /* 0x00000025260b7231 */ /* 0x000fca000000000b */
[--C-:B01234-:R-:W-:Y:S02]  /*3560*/  HADD2.F32 R13, -RZ, R11.reuse.H0_H0 ;  /* 0x2000000bff0d7230 */ /* 0x11ffe40000004100 */
[----:B------:R-:W-:-:S05]  /*3570*/  HADD2.F32 R12, -RZ, R11.H1_H1 ;  /* 0x3000000bff0c7230 */ /* 0x000fca0000004100 */
[----:B------:R-:W-:Y:S01]  /*3580*/  FADD.FTZ R13, R13, R12 ;  /* 0x0000000c0d0d7221 */ /* 0x000fe20000010000 */
[----:B------:R-:W-:Y:S06]  /*3590*/  BRA.DIV UR4, `(.L_x_320) ;  /* 0x0000005204c47947 */ /* 0x000fec000b800000 */
[----:B------:R-:W0:Y:S02]  /*35a0*/  SHFL.BFLY PT, R14, R13, 0x2, 0x1f ;  /* 0x0c401f000d0e7f89 */ /* 0x000e2400000e0000 */
[----:B0-----:R-:W-:-:S05]  /*35b0*/  FADD.FTZ R13, R13, R14 ;  /* 0x0000000e0d0d7221 */ /* 0x001fca0000010000 */
[----:B------:R0:W1:Y:S02]  /*35c0*/  SHFL.BFLY PT, R14, R13, 0x1, 0x1f ;  /* 0x0c201f000d0e7f89 */ /* 0x00006400000e0000 */
.L_x_397:
[----:B------:R-:W-:Y:S01]  /*35d0*/  ISETP.GE.OR P1, PT, R50, R47, P1 ;  /* 0x0000002f3200720c */ /* 0x000fe20000f26670 */
[----:B-1----:R-:W-:Y:S01]  /*35e0*/  FADD.FTZ R11, R13, R14 ;  /* 0x0000000e0d0b7221 */ /* 0x002fe20000010000 */
[----:B------:R-:W-:Y:S03]  /*35f0*/  BSSY.RECONVERGENT B1, `(.L_x_321) ;  /* 0x000001b000017945 */ /* 0x000fe60003800200 */
[----:B------:R-:W-:-:S08]  /*3600*/  FMUL.FTZ R11, R11, UR24 ;  /* 0x000000180b0b7c20 */ /* 0x000fd00008410000 */
[----:B------:R-:W-:Y:S05]  /*3610*/  @P1 BRA `(.L_x_322) ;  /* 0x0000000000601947 */ /* 0x000fea0003800000 */
[----:B------:R-:W-:Y:S01]  /*3620*/  ISETP.NE.U32.AND P1, PT, RZ, UR14, PT ;  /* 0x0000000eff007c0c */ /* 0x000fe2000bf25070 */
[----:B------:R-:W-:Y:S01]  /*3630*/  UISETP.NE.U32.AND UP0, UPT, UR16, URZ, UPT ;  /* 0x000000ff1000728c */ /* 0x000fe2000bf05070 */
[----:B------:R-:W-:Y:S02]  /*3640*/  ISETP.NE.AND P4, PT, R46, RZ, PT ;  /* 0x000000ff2e00720c */ /* 0x000fe40003f85270 */
[----:B------:R-:W-:Y:S01]  /*3650*/  ISETP.NE.AND.EX P1, PT, RZ, UR15, PT, P1 ;  /* 0x0000000fff007c0c */ /* 0x000fe2000bf25310 */
[----:B------:R-:W-:-:S06]  /*3660*/  UISETP.NE.AND.EX UP0, UPT, UR17, URZ, UPT, UP0 ;  /* 0x000000ff1100728c */ /* 0x000fcc000bf05300 */
[----:B------:R-:W-:-:S05]  /*3670*/  PLOP3.LUT P3, PT, PT, PT, UP0, 0x80, 0x8 ;  /* 0x000000000008781c */ /* 0x000fca0003f6f008 */
[----:B------:R-:W1:Y:S01]  /*3680*/  @UP0 LDCU.64 UR4, c[0x0][0x448] ;  /* 0x00008900ff0407ac */ /* 0x000e620008000a00 */
[----:B0-----:R-:W0:Y:S01]  /*3690*/  @P1 LDC.64 R12, c[0x0][0x438] ;  /* 0x00010e00ff0c1b82 */ /* 0x001e220000000a00 */
[----:B-1----:R-:W-:Y:S01]  /*36a0*/  @UP0 UIMAD.WIDE.U32 UR4, UR45, 0x2, UR4 ;  /* 0x000000022d0408a5 */ /* 0x002fe2000f8e0004 */
[----:B0-----:R-:W-:-:S05]  /*36b0*/  @P1 IMAD.WIDE R14, R23, 0x2, R12 ;  /* 0x00000002170e1825 */ /* 0x001fca00078e020c */
[----:B------:R-:W-:Y:S01]  /*36c0*/  MOV R12, UR4 ;  /* 0x00000004000c7c02 */ /* 0x000fe20008000f00 */
[----:B------:R-:W-:Y:S01]  /*36d0*/  IMAD.U32 R13, RZ, RZ, UR5 ;  /* 0x00000005ff0d7e24 */ /* 0x000fe2000f8e00ff */
[----:B------:R-:W2:Y:S04]  /*36e0*/  @P1 LDG.E.U16 R14, desc[UR36][R14.64] ;  /* 0x000000240e0e1981 */ /* 0x000ea8000c1e1500 */
[----:B------:R-:W3:Y:S01]  /*36f0*/  @P3 LDG.E.U16 R12, desc[UR36][R12.64] ;  /* 0x000000240c0c3981 */ /* 0x000ee2000c1e1500 */
[----:B------:R-:W-:-:S04]  /*3700*/  @P3 ISETP.GE.AND P2, PT, R50, R28, PT ;  /* 0x0000001c3200320c */ /* 0x000fc80003f46270 */
[----:B------:R-:W-:-:S04]  /*3710*/  @P3 SEL R51, RZ, UR39, P2 ;  /* 0x00000027ff333c07 */ /* 0x000fc80009000000 */
[----:B------:R-:W-:-:S04]  /*3720*/  @P3 IADD3 R51, PT, PT, R24, -UR44, R51 ;  /* 0x8000002c18333c10 */ /* 0x000fc8000fffe033 */
[----:B------:R-:W-:Y:S01]  /*3730*/  @P3 I2FP.F32.S32 R50, R51 ;  /* 0x0000003300323245 */ /* 0x000fe20000201400 */
[----:B--2---:R-:W-:Y:S02]  /*3740*/  @P1 HADD2.F32 R46, -RZ, R14.H0_H0 ;  /* 0x2000000eff2e1230 */ /* 0x004fe40000004100 */
[----:B---3--:R-:W-:-:S03]  /*3750*/  @P3 HADD2.F32 R51, -RZ, R12.H0_H0 ;  /* 0x2000000cff333230 */ /* 0x008fc60000004100 */
[----:B------:R-:W-:-:S04]  /*3760*/  @P1 FADD.FTZ R11, R11, R46 ;  /* 0x0000002e0b0b1221 */ /* 0x000fc80000010000 */
[----:B------:R-:W-:-:S05]  /*3770*/  @P3 FFMA.FTZ R11, R50, R51, R11 ;  /* 0x00000033320b3223 */ /* 0x000fca000001000b */
[----:B------:R1:W-:Y:S01]  /*3780*/  STS [R29], R11 ;  /* 0x0000000b1d007388 */ /* 0x0003e20000000800 */
[----:B------:R-:W-:-:S07]  /*3790*/  @!P4 FMNMX.FTZ R0, R0, R11, !PT ;  /* 0x0000000b0000c209 */ /* 0x000fce0007810000 */
.L_x_322:
[----:B------:R-:W-:Y:S05]  /*37a0*/  BSYNC.RECONVERGENT B1 ;  /* 0x0000000000017941 */ /* 0x000fea0003800200 */
.L_x_321:
[----:B------:R-:W-:Y:S01]  /*37b0*/  MOV R12, UR9 ;  /* 0x00000009000c7c02 */ /* 0x000fe20008000f00 */
[----:B-1----:R-:W-:Y:S01]  /*37c0*/  VIADD R11, R24, 0xf ;  /* 0x0000000f180b7836 */ /* 0x002fe20000000000 */
[----:B------:R-:W-:Y:S01]  /*37d0*/  IADD3 R18, P2, PT, R18, 0x10, RZ ;  /* 0x0000001012127810 */ /* 0x000fe20007f5e0ff */
[----:B------:R-:W-:Y:S01]  /*37e0*/  VIADD R24, R24, 0x10 ;  /* 0x0000001018187836 */ /* 0x000fe20000000000 */
[----:B------:R-:W-:Y:S01]  /*37f0*/  IADD3 R47, PT, PT, R47, 0x7, -R12 ;  /* 0x000000072f2f7810 */ /* 0x000fe20007ffe80c */
[----:B------:R-:W-:Y:S01]  /*3800*/  VIADD R23, R23, 0x10 ;  /* 0x0000001017177836 */ /* 0x000fe20000000000 */
[----:B------:R-:W-:Y:S02]  /*3810*/  IADD3 R29, PT, PT, R29, 0x40, RZ ;  /* 0x000000401d1d7810 */ /* 0x000fe40007ffe0ff */
[----:B------:R-:W-:Y:S02]  /*3820*/  SHF.R.S32.HI R12, RZ, 0x1f, R47 ;  /* 0x0000001fff0c7819 */ /* 0x000fe4000001142f */
[----:B------:R-:W-:-:S02]  /*3830*/  IADD3.X R19, PT, PT, RZ, R19, RZ, P2, !PT ;  /* 0x00000013ff137210 */ /* 0x000fc400017fe4ff */
[----:B------:R-:W-:-:S04]  /*3840*/  LEA.HI R12, R12, R47, RZ, 0x3 ;  /* 0x0000002f0c0c7211 */ /* 0x000fc800078f18ff */
[----:B------:R-:W-:-:S04]  /*3850*/  LOP3.LUT R12, R12, 0xfffffff8, RZ, 0xc0, !PT ;  /* 0xfffffff80c0c7812 */ /* 0x000fc800078ec0ff */
[----:B------:R-:W-:-:S04]  /*3860*/  IADD3 R12, PT, PT, R12, UR9, RZ ;  /* 0x000000090c0c7c10 */ /* 0x000fc8000fffe0ff */
[----:B------:R-:W-:-:S13]  /*3870*/  ISETP.GE.AND P1, PT, R11, R12, PT ;  /* 0x0000000c0b00720c */ /* 0x000fda0003f26270 */
[----:B------:R-:W-:Y:S05]  /*3880*/  @!P1 BRA `(.L_x_323) ;  /* 0xffffffe800889947 */ /* 0x000fea000383ffff */
.L_x_287:
[----:B0-----:R-:W-:Y:S05]  /*3890*/  BSYNC B0 ;  /* 0x0000000000007941 */ /* 0x001fea0003800000 */
.L_x_286:
[----:B------:R-:W-:Y:S01]  /*38a0*/  IMAD.U32 R30, RZ, RZ, UR46 ;  /* 0x0000002eff1e7e24 */ /* 0x000fe2000f8e00ff */
[----:B------:R-:W-:-:S04]  /*38b0*/  UMOV UR4, 0xffffffff ;  /* 0xffffffff00047882 */ /* 0x000fc80000000000 */
[----:B------:R-:W-:Y:S01]  /*38c0*/  SHF.R.S32.HI R30, RZ, 0x1f, R30 ;  /* 0x0000001fff1e7819 */ /* 0x000fe2000001141e */
[----:B------:R-:W-:Y:S06]  /*38d0*/  BRA.DIV UR4, `(.L_x_324) ;  /* 0x0000005204347947 */ /* 0x000fec000b800000 */
[----:B------:R-:W0:Y:S02]  /*38e0*/  SHFL.BFLY PT, R14, R0, 0x10, 0x1f ;  /* 0x0e001f00000e7f89 */ /* 0x000e2400000e0000 */
[----:B0-----:R-:W-:-:S05]  /*38f0*/  FMNMX.FTZ R13, R14, R0, !PT ;  /* 0x000000000e0d7209 */ /* 0x001fca0007810000 */
[----:B------:R-:W2:Y:S02]  /*3900*/  SHFL.BFLY PT, R14, R13, 0x8, 0x1f ;  /* 0x0d001f000d0e7f89 */ /* 0x000ea400000e0000 */
[----:B--2---:R-:W-:-:S05]  /*3910*/  FMNMX.FTZ R3, R13, R14, !PT ;  /* 0x0000000e0d037209 */ /* 0x004fca0007810000 */
[----:B------:R0:W2:Y:S02]  /*3920*/  SHFL.BFLY PT, R14, R3, 0x4, 0x1f ;  /* 0x0c801f00030e7f89 */ /* 0x0000a400000e0000 */
.L_x_402:
[----:B------:R-:W5:Y:S01]  /*3930*/  S2R R18, SR_CgaCtaId ;  /* 0x0000000000127919 */ /* 0x000f620000008800 */
[----:B---3--:R-:W-:Y:S01]  /*3940*/  LOP3.LUT P0, R0, R2, 0x1f, RZ, 0xc0, !PT ;  /* 0x0000001f02007812 */ /* 0x008fe2000780c0ff */
[----:B------:R-:W-:Y:S05]  /*3950*/  WARPSYNC.ALL ;  /* 0x0000000000007948 */ /* 0x000fea0003800000 */
[----:B------:R-:W-:Y:S02]  /*3960*/  MOV R13, 0x400 ;  /* 0x00000400000d7802 */ /* 0x000fe40000000f00 */
[----:B------:R-:W-:Y:S02]  /*3970*/  SHF.R.U32.HI R28, RZ, 0x3, R2 ;  /* 0x00000003ff1c7819 */ /* 0x000fe40000011602 */
[----:B0-2---:R-:W-:-:S02]  /*3980*/  FMNMX.FTZ R3, R3, R14, !PT ;  /* 0x0000000e03037209 */ /* 0x005fc40007810000 */
[----:B-----5:R-:W-:-:S04]  /*3990*/  LEA R5, R18, R13, 0x18 ;  /* 0x0000000d12057211 */ /* 0x020fc800078ec0ff */
[----:B------:R-:W-:-:S05]  /*39a0*/  IADD3 R4, PT, PT, R28, R5, RZ ;  /* 0x000000051c047210 */ /* 0x000fca0007ffe0ff */
[----:B------:R-:W-:Y:S01]  /*39b0*/  @!P0 STS [R4], R3 ;  /* 0x0000000304008388 */ /* 0x000fe20000000800 */
[----:B------:R-:W-:Y:S01]  /*39c0*/  BAR.SYNC.DEFER_BLOCKING 0x0 ;  /* 0x0000000000007b1d */ /* 0x000fe20000010000 */
[C---:B------:R-:W-:Y:S01]  /*39d0*/  ISETP.GT.U32.AND P0, PT, R0.reuse, 0x1, PT ;  /* 0x000000010000780c */ /* 0x040fe20003f04070 */
[----:B------:R-:W-:Y:S01]  /*39e0*/  IMAD R5, R0, 0x4, R5 ;  /* 0x0000000400057824 */ /* 0x000fe200078e0205 */
[----:B------:R-:W-:Y:S01]  /*39f0*/  MOV R8, 0xff7fffff ;  /* 0xff7fffff00087802 */ /* 0x000fe20000000f00 */
[----:B------:R-:W-:Y:S02]  /*3a00*/  HFMA2 R6, -RZ, RZ, 0, 0 ;  /* 0x00000000ff067431 */ /* 0x000fe400000001ff */
[----:B------:R-:W-:Y:S08]  /*3a10*/  BSSY.RECONVERGENT B0, `(.L_x_325) ;  /* 0x0000151000007945 */ /* 0x000ff00003800200 */
[----:B------:R-:W0:Y:S04]  /*3a20*/  @!P0 LDS R8, [R5] ;  /* 0x0000000005088984 */ /* 0x000e280000000800 */
[----:B0-----:R-:W0:Y:S02]  /*3a30*/  SHFL.BFLY PT, R3, R8, 0x1, 0x1f ;  /* 0x0c201f0008037f89 */ /* 0x001e2400000e0000 */
[----:B0-----:R-:W-:Y:S01]  /*3a40*/  FMNMX.FTZ R7, R3, R8, !PT ;  /* 0x0000000803077209 */ /* 0x001fe20007810000 */
[----:B------:R-:W-:-:S05]  /*3a50*/  VIADD R3, R2, UR9 ;  /* 0x0000000902037c36 */ /* 0x000fca0008000000 */
[----:B------:R-:W-:Y:S01]  /*3a60*/  ISETP.GE.AND P0, PT, R3, UR44, PT ;  /* 0x0000002c03007c0c */ /* 0x000fe2000bf06270 */
[----:B------:R-:W0:-:S12]  /*3a70*/  SHFL.IDX PT, R7, R7, RZ, 0x1f ;  /* 0x00001fff07077589 */ /* 0x000e1800000e0000 */
[----:B------:R-:W-:Y:S05]  /*3a80*/  @P0 BRA `(.L_x_326) ;  /* 0x0000001400240947 */ /* 0x000fea0003800000 */
[----:B------:R-:W2:Y:S02]  /*3a90*/  LDC.64 R8, c[0x0][0x420] ;  /* 0x00010800ff087b82 */ /* 0x000ea40000000a00 */
[----:B--2---:R-:W-:-:S04]  /*3aa0*/  ISETP.NE.U32.AND P0, PT, R8, RZ, PT ;  /* 0x000000ff0800720c */ /* 0x004fc80003f05070 */
[----:B------:R-:W-:-:S13]  /*3ab0*/  ISETP.NE.AND.EX P0, PT, R9, RZ, PT, P0 ;  /* 0x000000ff0900720c */ /* 0x000fda0003f05300 */
[----:B------:R-:W-:Y:S05]  /*3ac0*/  @P0 BRA `(.L_x_327) ;  /* 0x0000000c00940947 */ /* 0x000fea0003800000 */
[----:B------:R-:W-:Y:S01]  /*3ad0*/  IMAD.MOV.U32 R6, RZ, RZ, 0x40 ;  /* 0x00000040ff067424 */ /* 0x000fe200078e00ff */
[----:B------:R-:W-:Y:S01]  /*3ae0*/  LOP3.LUT R9, RZ, R2, RZ, 0x33, !PT ;  /* 0x00000002ff097212 */ /* 0x000fe200078e33ff */
[----:B------:R-:W-:Y:S03]  /*3af0*/  BSSY.RECONVERGENT B1, `(.L_x_328) ;  /* 0x000001c000017945 */ /* 0x000fe60003800200 */
[----:B------:R-:W-:-:S04]  /*3b00*/  VIADDMNMX R6, R3, R6, UR44, !PT ;  /* 0x0000002c03067e46 */ /* 0x000fc8000f800106 */
[----:B------:R-:W-:Y:S01]  /*3b10*/  IADD3 R8, PT, PT, R6, -UR9, R9 ;  /* 0x8000000906087c10 */ /* 0x000fe2000fffe009 */
[----:B------:R-:W-:-:S03]  /*3b20*/  IMAD.MOV.U32 R9, RZ, RZ, R3 ;  /* 0x000000ffff097224 */ /* 0x000fc600078e0003 */
[C---:B------:R-:W-:Y:S02]  /*3b30*/  LOP3.LUT R6, R8.reuse, 0xc0, RZ, 0xc0, !PT ;  /* 0x000000c008067812 */ /* 0x040fe400078ec0ff */
[----:B------:R-:W-:Y:S02]  /*3b40*/  ISETP.GE.U32.AND P1, PT, R8, 0xc0, PT ;  /* 0x000000c00800780c */ /* 0x000fe40003f26070 */
[----:B------:R-:W-:Y:S02]  /*3b50*/  ISETP.NE.AND P0, PT, R6, 0xc0, PT ;  /* 0x000000c00600780c */ /* 0x000fe40003f05270 */
[----:B------:R-:W-:-:S11]  /*3b60*/  MOV R6, RZ ;  /* 0x000000ff00067202 */ /* 0x000fd60000000f00 */
[----:B------:R-:W-:Y:S05]  /*3b70*/  @!P0 BRA `(.L_x_329) ;  /* 0x00000000004c8947 */ /* 0x000fea0003800000 */
[----:B------:R-:W-:Y:S02]  /*3b80*/  IADD3 R9, PT, PT, R13, 0x110, RZ ;  /* 0x000001100d097810 */ /* 0x000fe40007ffe0ff */
[----:B------:R-:W-:Y:S02]  /*3b90*/  LEA.HI R6, R8, 0x1, RZ, 0x1a ;  /* 0x0000000108067811 */ /* 0x000fe400078fd0ff */
[----:B-1----:R-:W-:Y:S02]  /*3ba0*/  LEA R11, R18, R9, 0x18 ;  /* 0x00000009120b7211 */ /* 0x002fe400078ec0ff */
[----:B------:R-:W-:Y:S01]  /*3bb0*/  LOP3.LUT R8, R6, 0x3, RZ, 0xc0, !PT ;  /* 0x0000000306087812 */ /* 0x000fe200078ec0ff */
[----:B------:R-:W-:Y:S01]  /*3bc0*/  IMAD.MOV.U32 R6, RZ, RZ, RZ ;  /* 0x000000ffff067224 */ /* 0x000fe200078e00ff */
[----:B------:R-:W-:Y:S01]  /*3bd0*/  MOV R9, R3 ;  /* 0x0000000300097202 */ /* 0x000fe20000000f00 */
[----:B------:R-:W-:Y:S01]  /*3be0*/  IMAD R10, R2, 0x4, R11 ;  /* 0x00000004020a7824 */ /* 0x000fe200078e020b */
[----:B------:R-:W-:-:S07]  /*3bf0*/  IADD3 R8, PT, PT, -R8, RZ, RZ ;  /* 0x000000ff08087210 */ /* 0x000fce0007ffe1ff */
.L_x_330:
[----:B------:R-:W0:Y:S01]  /*3c00*/  LDS R12, [R10] ;  /* 0x000000000a0c7984 */ /* 0x000e220000000800 */
[----:B------:R-:W-:Y:S01]  /*3c10*/  VIADD R8, R8, 0x1 ;  /* 0x0000000108087836 */ /* 0x000fe20000000000 */
[----:B------:R-:W-:-:S04]  /*3c20*/  IADD3 R9, PT, PT, R9, 0x40, RZ ;  /* 0x0000004009097810 */ /* 0x000fc80007ffe0ff */
[----:B------:R-:W-:Y:S01]  /*3c30*/  ISETP.NE.AND P0, PT, R8, RZ, PT ;  /* 0x000000ff0800720c */ /* 0x000fe20003f05270 */
[----:B0-----:R-:W-:-:S04]  /*3c40*/  FADD.FTZ R12, -R7, R12 ;  /* 0x0000000c070c7221 */ /* 0x001fc80000010100 */
[----:B------:R-:W-:-:S04]  /*3c50*/  FMUL.FTZ R12, R12, 1.4426950216293334961 ;  /* 0x3fb8aa3b0c0c7820 */ /* 0x000fc80000410000 */
[----:B------:R-:W0:Y:S02]  /*3c60*/  MUFU.EX2 R11, R12 ;  /* 0x0000000c000b7308 */ /* 0x000e240000000800 */
[----:B0-----:R0:W-:Y:S01]  /*3c70*/  STS [R10], R11 ;  /* 0x0000000b0a007388 */ /* 0x0011e20000000800 */
[----:B------:R-:W-:Y:S01]  /*3c80*/  FADD.FTZ R6, R11, R6 ;  /* 0x000000060b067221 */ /* 0x000fe20000010000 */
[----:B0-----:R-:W-:Y:S01]  /*3c90*/  VIADD R10, R10, 0x100 ;  /* 0x000001000a0a7836 */ /* 0x001fe20000000000 */
[----:B------:R-:W-:Y:S06]  /*3ca0*/  @P0 BRA `(.L_x_330) ;  /* 0xfffffffc00d40947 */ /* 0x000fec000383ffff */
.L_x_329:
[----:B------:R-:W-:Y:S05]  /*3cb0*/  BSYNC.RECONVERGENT B1 ;  /* 0x0000000000017941 */ /* 0x000fea0003800200 */
.L_x_328:
[----:B------:R-:W-:Y:S05]  /*3cc0*/  @!P1 BRA `(.L_x_326) ;  /* 0x0000001000949947 */ /* 0x000fea0003800000 */
[----:B------:R-:W-:Y:S01]  /*3cd0*/  IADD3 R8, PT, PT, -R9, UR44, RZ ;  /* 0x0000002c09087c10 */ /* 0x000fe2000fffe1ff */
[----:B------:R-:W-:Y:S01]  /*3ce0*/  USHF.L.U32 UR4, UR9, 0x2, URZ ;  /* 0x0000000209047899 */ /* 0x000fe200080006ff */
[----:B------:R-:W-:Y:S01]  /*3cf0*/  IADD3 R13, PT, PT, R13, 0x110, RZ ;  /* 0x000001100d0d7810 */ /* 0x000fe20007ffe0ff */
[----:B------:R-:W-:Y:S01]  /*3d00*/  BSSY.RECONVERGENT B1, `(.L_x_331) ;  /* 0x000006e000017945 */ /* 0x000fe20003800200 */
[----:B------:R-:W-:Y:S02]  /*3d10*/  ISETP.GT.AND P1, PT, R8, 0x300, PT ;  /* 0x000003000800780c */ /* 0x000fe40003f24270 */
[----:B------:R-:W-:Y:S02]  /*3d20*/  LEA R13, R18, R13, 0x18 ;  /* 0x0000000d120d7211 */ /* 0x000fe400078ec0ff */
[----:B------:R-:W-:Y:S02]  /*3d30*/  LEA R8, R9, -UR4, 0x2 ;  /* 0x8000000409087c11 */ /* 0x000fe4000f8e10ff */
[----:B------:R-:W-:-:S02]  /*3d40*/  PLOP3.LUT P0, PT, PT, PT, PT, 0x80, 0x8 ;  /* 0x000000000008781c */ /* 0x000fc40003f0f070 */
[----:B------:R-:W-:-:S05]  /*3d50*/  IADD3 R8, PT, PT, R8, 0x200, R13 ;  /* 0x0000020008087810 */ /* 0x000fca0007ffe00d */
[----:B------:R-:W-:Y:S06]  /*3d60*/  @!P1 BRA `(.L_x_332) ;  /* 0x00000004009c9947 */ /* 0x000fec0003800000 */
[----:B------:R-:W-:Y:S01]  /*3d70*/  IMAD.U32 R10, RZ, RZ, UR44 ;  /* 0x0000002cff0a7e24 */ /* 0x000fe2000f8e00ff */
[----:B------:R-:W-:-:S04]  /*3d80*/  PLOP3.LUT P0, PT, PT, PT, PT, 0x8, 0x80 ;  /* 0x000000000080781c */ /* 0x000fc80003f0e170 */
[----:B------:R-:W-:-:S09]  /*3d90*/  IADD3 R10, PT, PT, R10, -0x300, RZ ;  /* 0xfffffd000a0a7810 */ /* 0x000fd20007ffe0ff */
.L_x_333:
[----:B------:R-:W0:Y:S01]  /*3da0*/  LDS R12, [R8+-0x200] ;  /* 0xfffe0000080c7984 */ /* 0x000e220000000800 */
[----:B------:R-:W-:-:S03]  /*3db0*/  VIADD R9, R9, 0x400 ;  /* 0x0000040009097836 */ /* 0x000fc60000000000 */
[----:B------:R-:W2:Y:S02]  /*3dc0*/  LDS R14, [R8+-0x100] ;  /* 0xffff0000080e7984 */ /* 0x000ea40000000800 */
[----:B------:R-:W-:Y:S02]  /*3dd0*/  ISETP.GE.AND P1, PT, R9, R10, PT ;  /* 0x0000000a0900720c */ /* 0x000fe40003f26270 */
[----:B------:R-:W3:Y:S04]  /*3de0*/  LDS R18, [R8] ;  /* 0x0000000008127984 */ /* 0x000ee80000000800 */
[----:B------:R-:W5:Y:S04]  /*3df0*/  LDS R20, [R8+0x100] ;  /* 0x0001000008147984 */ /* 0x000f680000000800 */
[----:B------:R-:W5:Y:S04]  /*3e00*/  LDS R22, [R8+0x200] ;  /* 0x0002000008167984 */ /* 0x000f680000000800 */
[----:B----4-:R-:W4:Y:S04]  /*3e10*/  LDS R24, [R8+0x300] ;  /* 0x0003000008187984 */ /* 0x010f280000000800 */
[----:B------:R-:W4:Y:S04]  /*3e20*/  LDS R26, [R8+0x400] ;  /* 0x00040000081a7984 */ /* 0x000f280000000800 */
[----:B------:R-:W4:Y:S01]  /*3e30*/  LDS R32, [R8+0x500] ;  /* 0x0005000008207984 */ /* 0x000f220000000800 */
[C---:B0-----:R-:W-:Y:S01]  /*3e40*/  FADD.FTZ R12, -R7.reuse, R12 ;  /* 0x0000000c070c7221 */ /* 0x041fe20000010100 */
[----:B--2---:R-:W-:-:S03]  /*3e50*/  FADD.FTZ R14, -R7, R14 ;  /* 0x0000000e070e7221 */ /* 0x004fc60000010100 */
[----:B-1----:R-:W-:Y:S02]  /*3e60*/  FMUL.FTZ R11, R12, 1.4426950216293334961 ;  /* 0x3fb8aa3b0c0b7820 */ /* 0x002fe40000410000 */
[----:B------:R-:W0:Y:S01]  /*3e70*/  LDS R12, [R8+0x600] ;  /* 0x00060000080c7984 */ /* 0x000e220000000800 */
[C---:B---3--:R-:W-:Y:S01]  /*3e80*/  FADD.FTZ R18, -R7.reuse, R18 ;  /* 0x0000001207127221 */ /* 0x048fe20000010100 */
[----:B------:R-:W-:Y:S02]  /*3e90*/  FMUL.FTZ R13, R14, 1.4426950216293334961 ;  /* 0x3fb8aa3b0e0d7820 */ /* 0x000fe40000410000 */
[----:B------:R-:W1:Y:S01]  /*3ea0*/  LDS R14, [R8+0x700] ;  /* 0x00070000080e7984 */ /* 0x000e620000000800 */
[C---:B-----5:R-:W-:Y:S01]  /*3eb0*/  FADD.FTZ R20, -R7.reuse, R20 ;  /* 0x0000001407147221 */ /* 0x060fe20000010100 */
[----:B------:R-:W-:Y:S01]  /*3ec0*/  FMUL.FTZ R15, R18, 1.4426950216293334961 ;  /* 0x3fb8aa3b120f7820 */ /* 0x000fe20000410000 */
[----:B------:R-:W2:Y:S01]  /*3ed0*/  MUFU.EX2 R11, R11 ;  /* 0x0000000b000b7308 */ /* 0x000ea20000000800 */
[----:B------:R-:W3:Y:S01]  /*3ee0*/  LDS R18, [R8+0x800] ;  /* 0x0008000008127984 */ /* 0x000ee20000000800 */
[----:B------:R-:W-:Y:S01]  /*3ef0*/  FADD.FTZ R22, -R7, R22 ;  /* 0x0000001607167221 */ /* 0x000fe20000010100 */
[----:B------:R-:W-:-:S02]  /*3f00*/  FMUL.FTZ R17, R20, 1.4426950216293334961 ;  /* 0x3fb8aa3b14117820 */ /* 0x000fc40000410000 */
[----:B------:R-:W5:Y:S01]  /*3f10*/  LDS R20, [R8+0x900] ;  /* 0x0009000008147984 */ /* 0x000f620000000800 */
[C---:B----4-:R-:W-:Y:S01]  /*3f20*/  FADD.FTZ R24, -R7.reuse, R24 ;  /* 0x0000001807187221 */ /* 0x050fe20000010100 */
[----:B------:R-:W-:Y:S01]  /*3f30*/  FMUL.FTZ R19, R22, 1.4426950216293334961 ;  /* 0x3fb8aa3b16137820 */ /* 0x000fe20000410000 */
[----:B------:R-:W4:Y:S01]  /*3f40*/  MUFU.EX2 R13, R13 ;  /* 0x0000000d000d7308 */ /* 0x000f220000000800 */
[----:B------:R-:W5:Y:S01]  /*3f50*/  LDS R22, [R8+0xa00] ;  /* 0x000a000008167984 */ /* 0x000f620000000800 */
[C---:B------:R-:W-:Y:S01]  /*3f60*/  FADD.FTZ R26, -R7.reuse, R26 ;  /* 0x0000001a071a7221 */ /* 0x040fe20000010100 */
[----:B------:R-:W-:Y:S02]  /*3f70*/  FMUL.FTZ R21, R24, 1.4426950216293334961 ;  /* 0x3fb8aa3b18157820 */ /* 0x000fe40000410000 */
[----:B------:R-:W5:Y:S01]  /*3f80*/  LDS R24, [R8+0xb00] ;  /* 0x000b000008187984 */ /* 0x000f620000000800 */
[----:B------:R-:W-:Y:S01]  /*3f90*/  FADD.FTZ R32, -R7, R32 ;  /* 0x0000002007207221 */ /* 0x000fe20000010100 */
[----:B------:R-:W-:Y:S01]  /*3fa0*/  FMUL.FTZ R23, R26, 1.4426950216293334961 ;  /* 0x3fb8aa3b1a177820 */ /* 0x000fe20000410000 */
[----:B------:R-:W0:Y:S01]  /*3fb0*/  MUFU.EX2 R15, R15 ;  /* 0x0000000f000f7308 */ /* 0x000e220000000800 */
[----:B------:R-:W5:Y:S01]  /*3fc0*/  LDS R26, [R8+0xc00] ;  /* 0x000c0000081a7984 */ /* 0x000f620000000800 */
[----:B------:R-:W-:Y:S01]  /*3fd0*/  FMUL.FTZ R25, R32, 1.4426950216293334961 ;  /* 0x3fb8aa3b20197820 */ /* 0x000fe20000410000 */
[----:B--2---:R-:W-:-:S02]  /*3fe0*/  FADD.FTZ R6, R11, R6 ;  /* 0x000000060b067221 */ /* 0x004fc40000010000 */
[----:B------:R-:W2:Y:S03]  /*3ff0*/  LDS R32, [R8+0xd00] ;  /* 0x000d000008207984 */ /* 0x000ea60000000800 */
[----:B------:R-:W3:Y:S01]  /*4000*/  MUFU.EX2 R17, R17 ;  /* 0x0000001100117308 */ /* 0x000ee20000000800 */
[----:B----4-:R-:W-:Y:S01]  /*4010*/  FADD.FTZ R6, R6, R13 ;  /* 0x0000000d06067221 */ /* 0x010fe20000010000 */
[----:B------:R-:W-:Y:S04]  /*4020*/  STS [R8+-0x200], R11 ;  /* 0xfffe000b08007388 */ /* 0x000fe80000000800 */
[----:B------:R-:W-:Y:S02]  /*4030*/  STS [R8+-0x100], R13 ;  /* 0xffff000d08007388 */ /* 0x000fe40000000800 */
[----:B------:R-:W4:Y:S01]  /*4040*/  MUFU.EX2 R19, R19 ;  /* 0x0000001300137308 */ /* 0x000f220000000800 */
[C---:B0-----:R-:W-:Y:S01]  /*4050*/  FADD.FTZ R12, -R7.reuse, R12 ;  /* 0x0000000c070c7221 */ /* 0x041fe20000010100 */
[----:B------:R-:W-:Y:S01]  /*4060*/  FADD.FTZ R6, R6, R15 ;  /* 0x0000000f06067221 */ /* 0x000fe20000010000 */
[----:B------:R-:W-:Y:S02]  /*4070*/  STS [R8], R15 ;  /* 0x0000000f08007388 */ /* 0x000fe40000000800 */
[----:B------:R-:W-:Y:S01]  /*4080*/  FMUL.FTZ R12, R12, 1.4426950216293334961 ;  /* 0x3fb8aa3b0c0c7820 */ /* 0x000fe20000410000 */
[----:B-1----:R-:W-:-:S02]  /*4090*/  FADD.FTZ R14, -R7, R14 ;  /* 0x0000000e070e7221 */ /* 0x002fc40000010100 */
[----:B------:R-:W0:Y:S01]  /*40a0*/  MUFU.EX2 R21, R21 ;  /* 0x0000001500157308 */ /* 0x000e220000000800 */
[----:B---3--:R-:W-:Y:S01]  /*40b0*/  FADD.FTZ R6, R6, R17 ;  /* 0x0000001106067221 */ /* 0x008fe20000010000 */
[----:B------:R-:W-:Y:S01]  /*40c0*/  FMUL.FTZ R14, R14, 1.4426950216293334961 ;  /* 0x3fb8aa3b0e0e7820 */ /* 0x000fe20000410000 */
[C---:B------:R-:W-:Y:S01]  /*40d0*/  FADD.FTZ R18, -R7.reuse, R18 ;  /* 0x0000001207127221 */ /* 0x040fe20000010100 */
[----:B------:R-:W-:Y:S01]  /*40e0*/  STS [R8+0x100], R17 ;  /* 0x0001001108007388 */ /* 0x000fe20000000800 */
[C---:B-----5:R-:W-:Y:S02]  /*40f0*/  FADD.FTZ R20, -R7.reuse, R20 ;  /* 0x0000001407147221 */ /* 0x060fe40000010100 */
[----:B------:R-:W-:Y:S01]  /*4100*/  FMUL.FTZ R18, R18, 1.4426950216293334961 ;  /* 0x3fb8aa3b12127820 */ /* 0x000fe20000410000 */
[----:B------:R-:W1:Y:S01]  /*4110*/  MUFU.EX2 R23, R23 ;  /* 0x0000001700177308 */ /* 0x000e620000000800 */
[----:B----4-:R-:W-:Y:S01]  /*4120*/  FADD.FTZ R6, R6, R19 ;  /* 0x0000001306067221 */ /* 0x010fe20000010000 */
[----:B------:R-:W-:Y:S01]  /*4130*/  FMUL.FTZ R20, R20, 1.4426950216293334961 ;  /* 0x3fb8aa3b14147820 */ /* 0x000fe20000410000 */
[C---:B------:R-:W-:Y:S01]  /*4140*/  FADD.FTZ R22, -R7.reuse, R22 ;  /* 0x0000001607167221 */ /* 0x040fe20000010100 */
[----:B------:R-:W-:Y:S01]  /*4150*/  STS [R8+0x200], R19 ;  /* 0x0002001308007388 */ /* 0x000fe20000000800 */
[----:B------:R-:W-:-:S02]  /*4160*/  FADD.FTZ R24, -R7, R24 ;  /* 0x0000001807187221 */ /* 0x000fc40000010100 */
[----:B------:R-:W-:Y:S01]  /*4170*/  FMUL.FTZ R22, R22, 1.4426950216293334961 ;  /* 0x3fb8aa3b16167820 */ /* 0x000fe20000410000 */
[----:B------:R-:W3:Y:S01]  /*4180*/  MUFU.EX2 R25, R25 ;  /* 0x0000001900197308 */ /* 0x000ee20000000800 */
[----:B0-----:R-:W-:Y:S01]  /*4190*/  FADD.FTZ R6, R6, R21 ;  /* 0x0000001506067221 */ /* 0x001fe20000010000 */
[----:B------:R-:W-:Y:S01]  /*41a0*/  FMUL.FTZ R24, R24, 1.4426950216293334961 ;  /* 0x3fb8aa3b18187820 */ /* 0x000fe20000410000 */
[C---:B------:R-:W-:Y:S01]  /*41b0*/  FADD.FTZ R26, -R7.reuse, R26 ;  /* 0x0000001a071a7221 */ /* 0x040fe20000010100 */
[----:B------:R-:W-:Y:S01]  /*41c0*/  STS [R8+0x300], R21 ;  /* 0x0003001508007388 */ /* 0x000fe20000000800 */
[----:B--2---:R-:W-:Y:S02]  /*41d0*/  FADD.FTZ R32, -R7, R32 ;  /* 0x0000002007207221 */ /* 0x004fe40000010100 */
[----:B------:R-:W-:Y:S01]  /*41e0*/  FMUL.FTZ R26, R26, 1.4426950216293334961 ;  /* 0x3fb8aa3b1a1a7820 */ /* 0x000fe20000410000 */
[----:B------:R-:W0:Y:S01]  /*41f0*/  MUFU.EX2 R27, R12 ;  /* 0x0000000c001b7308 */ /* 0x000e220000000800 */
[----:B-1----:R-:W-:Y:S01]  /*4200*/  FADD.FTZ R6, R6, R23 ;  /* 0x0000001706067221 */ /* 0x002fe20000010000 */
[----:B------:R-:W-:Y:S01]  /*4210*/  FMUL.FTZ R32, R32, 1.4426950216293334961 ;  /* 0x3fb8aa3b20207820 */ /* 0x000fe20000410000 */
[----:B------:R-:W-:Y:S05]  /*4220*/  STS [R8+0x400], R23 ;  /* 0x0004001708007388 */ /* 0x000fea0000000800 */
[----:B------:R-:W1:Y:S01]  /*4230*/  MUFU.EX2 R29, R14 ;  /* 0x0000000e001d7308 */ /* 0x000e620000000800 */
[----:B---3--:R-:W-:Y:S01]  /*4240*/  FADD.FTZ R6, R6, R25 ;  /* 0x0000001906067221 */ /* 0x008fe20000010000 */
        /* <DEDUP_REMOVED lines=23> */
[----:B0-----:R-:W-:Y:S01]  /*43c0*/  IADD3 R8, PT, PT, R8, 0x1000, RZ ;  /* 0x0000100008087810 */ /* 0x001fe20007ffe0ff */
[----:B------:R-:W-:Y:S06]  /*43d0*/  @!P1 BRA `(.L_x_333) ;  /* 0xfffffff800709947 */ /* 0x000fec000383ffff */
.L_x_332:
[----:B------:R-:W-:Y:S05]  /*43e0*/  BSYNC.RECONVERGENT B1 ;  /* 0x0000000000017941 */ /* 0x000fea0003800200 */
.L_x_331:
[----:B------:R-:W-:Y:S01]  /*43f0*/  IADD3 R10, PT, PT, -R9, UR44, RZ ;  /* 0x0000002c090a7c10 */ /* 0x000fe2000fffe1ff */
[----:B------:R-:W-:Y:S03]  /*4400*/  BSSY.RECONVERGENT B1, `(.L_x_334) ;  /* 0x0000036000017945 */ /* 0x000fe60003800200 */
[----:B------:R-:W-:-:S13]  /*4410*/  ISETP.GT.AND P1, PT, R10, 0x100, PT ;  /* 0x000001000a00780c */ /* 0x000fda0003f24270 */
[----:B------:R-:W-:Y:S05]  /*4420*/  @!P1 BRA `(.L_x_335) ;  /* 0x0000000000cc9947 */ /* 0x000fea0003800000 */
[----:B------:R-:W0:Y:S01]  /*4430*/  LDS R10, [R8+-0x200] ;  /* 0xfffe0000080a7984 */ /* 0x000e220000000800 */
[----:B------:R-:W-:Y:S01]  /*4440*/  PLOP3.LUT P0, PT, PT, PT, PT, 0x8, 0x80 ;  /* 0x000000000080781c */ /* 0x000fe20003f0e170 */
[----:B------:R-:W-:Y:S02]  /*4450*/  VIADD R9, R9, 0x200 ;  /* 0x0000020009097836 */ /* 0x000fe40000000000 */
[----:B------:R-:W2:Y:S04]  /*4460*/  LDS R12, [R8+-0x100] ;  /* 0xffff0000080c7984 */ /* 0x000ea80000000800 */
[----:B------:R-:W3:Y:S04]  /*4470*/  LDS R14, [R8] ;  /* 0x00000000080e7984 */ /* 0x000ee80000000800 */
[----:B------:R-:W5:Y:S04]  /*4480*/  LDS R18, [R8+0x100] ;  /* 0x0001000008127984 */ /* 0x000f680000000800 */
[----:B------:R-:W5:Y:S04]  /*4490*/  LDS R20, [R8+0x200] ;  /* 0x0002000008147984 */ /* 0x000f680000000800 */
[----:B------:R-:W5:Y:S04]  /*44a0*/  LDS R22, [R8+0x300] ;  /* 0x0003000008167984 */ /* 0x000f680000000800 */
[----:B----4-:R-:W4:Y:S04]  /*44b0*/  LDS R24, [R8+0x400] ;  /* 0x0004000008187984 */ /* 0x010f280000000800 */
[----:B------:R-:W4:Y:S01]  /*44c0*/  LDS R26, [R8+0x500] ;  /* 0x00050000081a7984 */ /* 0x000f220000000800 */
[----:B0-----:R-:W-:-:S04]  /*44d0*/  FADD.FTZ R10, -R7, R10 ;  /* 0x0000000a070a7221 */ /* 0x001fc80000010100 */
[----:B------:R-:W-:Y:S01]  /*44e0*/  FMUL.FTZ R10, R10, 1.4426950216293334961 ;  /* 0x3fb8aa3b0a0a7820 */ /* 0x000fe20000410000 */
[----:B--2---:R-:W-:-:S03]  /*44f0*/  FADD.FTZ R12, -R7, R12 ;  /* 0x0000000c070c7221 */ /* 0x004fc60000010100 */
[----:B-1----:R-:W0:Y:S01]  /*4500*/  MUFU.EX2 R11, R10 ;  /* 0x0000000a000b7308 */ /* 0x002e220000000800 */
[----:B------:R-:W-:Y:S01]  /*4510*/  FMUL.FTZ R12, R12, 1.4426950216293334961 ;  /* 0x3fb8aa3b0c0c7820 */ /* 0x000fe20000410000 */
[C---:B---3--:R-:W-:Y:S01]  /*4520*/  FADD.FTZ R14, -R7.reuse, R14 ;  /* 0x0000000e070e7221 */ /* 0x048fe20000010100 */
[----:B-----5:R-:W-:-:S03]  /*4530*/  FADD.FTZ R18, -R7, R18 ;  /* 0x0000001207127221 */ /* 0x020fc60000010100 */
[----:B------:R-:W-:Y:S02]  /*4540*/  FMUL.FTZ R14, R14, 1.4426950216293334961 ;  /* 0x3fb8aa3b0e0e7820 */ /* 0x000fe40000410000 */
[----:B------:R-:W1:Y:S01]  /*4550*/  MUFU.EX2 R13, R12 ;  /* 0x0000000c000d7308 */ /* 0x000e620000000800 */
[----:B------:R-:W-:Y:S01]  /*4560*/  FMUL.FTZ R18, R18, 1.4426950216293334961 ;  /* 0x3fb8aa3b12127820 */ /* 0x000fe20000410000 */
[C---:B------:R-:W-:Y:S01]  /*4570*/  FADD.FTZ R20, -R7.reuse, R20 ;  /* 0x0000001407147221 */ /* 0x040fe20000010100 */
[----:B------:R-:W-:-:S03]  /*4580*/  FADD.FTZ R22, -R7, R22 ;  /* 0x0000001607167221 */ /* 0x000fc60000010100 */
[----:B------:R-:W-:Y:S02]  /*4590*/  FMUL.FTZ R20, R20, 1.4426950216293334961 ;  /* 0x3fb8aa3b14147820 */ /* 0x000fe40000410000 */
[----:B------:R-:W2:Y:S01]  /*45a0*/  MUFU.EX2 R15, R14 ;  /* 0x0000000e000f7308 */ /* 0x000ea20000000800 */
[----:B------:R-:W-:Y:S01]  /*45b0*/  FMUL.FTZ R22, R22, 1.4426950216293334961 ;  /* 0x3fb8aa3b16167820 */ /* 0x000fe20000410000 */
[C---:B----4-:R-:W-:Y:S01]  /*45c0*/  FADD.FTZ R24, -R7.reuse, R24 ;  /* 0x0000001807187221 */ /* 0x050fe20000010100 */
[----:B0-----:R-:W-:Y:S01]  /*45d0*/  FADD.FTZ R6, R6, R11 ;  /* 0x0000000b06067221 */ /* 0x001fe20000010000 */
[----:B------:R-:W-:Y:S01]  /*45e0*/  FADD.FTZ R26, -R7, R26 ;  /* 0x0000001a071a7221 */ /* 0x000fe20000010100 */
[----:B------:R-:W-:Y:S01]  /*45f0*/  STS [R8+-0x200], R11 ;  /* 0xfffe000b08007388 */ /* 0x000fe20000000800 */
[----:B------:R-:W-:Y:S02]  /*4600*/  FMUL.FTZ R24, R24, 1.4426950216293334961 ;  /* 0x3fb8aa3b18187820 */ /* 0x000fe40000410000 */
[----:B------:R-:W0:Y:S01]  /*4610*/  MUFU.EX2 R17, R18 ;  /* 0x0000001200117308 */ /* 0x000e220000000800 */
[----:B-1----:R-:W-:Y:S01]  /*4620*/  FADD.FTZ R6, R6, R13 ;  /* 0x0000000d06067221 */ /* 0x002fe20000010000 */
[----:B------:R-:W-:Y:S01]  /*4630*/  FMUL.FTZ R26, R26, 1.4426950216293334961 ;  /* 0x3fb8aa3b1a1a7820 */ /* 0x000fe20000410000 */
[----:B------:R-:W-:Y:S05]  /*4640*/  STS [R8+-0x100], R13 ;  /* 0xffff000d08007388 */ /* 0x000fea0000000800 */
        /* <DEDUP_REMOVED lines=17> */
.L_x_335:
[----:B------:R-:W-:Y:S05]  /*4760*/  BSYNC.RECONVERGENT B1 ;  /* 0x0000000000017941 */ /* 0x000fea0003800200 */
.L_x_334:
[----:B------:R-:W-:-:S13]  /*4770*/  ISETP.LT.OR P0, PT, R9, UR44, P0 ;  /* 0x0000002c09007c0c */ /* 0x000fda0008701670 */
[----:B------:R-:W-:Y:S05]  /*4780*/  @!P0 BRA `(.L_x_326) ;  /* 0x0000000400e48947 */ /* 0x000fea0003800000 */
[----:B------:R-:W0:Y:S04]  /*4790*/  LDS R10, [R8+-0x200] ;  /* 0xfffe0000080a7984 */ /* 0x000e280000000800 */
[----:B------:R-:W2:Y:S04]  /*47a0*/  LDS R12, [R8+-0x100] ;  /* 0xffff0000080c7984 */ /* 0x000ea80000000800 */
[----:B------:R-:W3:Y:S04]  /*47b0*/  LDS R14, [R8] ;  /* 0x00000000080e7984 */ /* 0x000ee80000000800 */
[----:B------:R-:W5:Y:S01]  /*47c0*/  LDS R18, [R8+0x100] ;  /* 0x0001000008127984 */ /* 0x000f620000000800 */
[C---:B0-----:R-:W-:Y:S01]  /*47d0*/  FADD.FTZ R10, -R7.reuse, R10 ;  /* 0x0000000a070a7221 */ /* 0x041fe20000010100 */
[----:B--2---:R-:W-:-:S03]  /*47e0*/  FADD.FTZ R12, -R7, R12 ;  /* 0x0000000c070c7221 */ /* 0x004fc60000010100 */
[----:B------:R-:W-:Y:S01]  /*47f0*/  FMUL.FTZ R10, R10, 1.4426950216293334961 ;  /* 0x3fb8aa3b0a0a7820 */ /* 0x000fe20000410000 */
[C---:B---3--:R-:W-:Y:S01]  /*4800*/  FADD.FTZ R14, -R7.reuse, R14 ;  /* 0x0000000e070e7221 */ /* 0x048fe20000010100 */
[----:B------:R-:W-:Y:S02]  /*4810*/  FMUL.FTZ R12, R12, 1.4426950216293334961 ;  /* 0x3fb8aa3b0c0c7820 */ /* 0x000fe40000410000 */
[----:B------:R-:W0:Y:S01]  /*4820*/  MUFU.EX2 R9, R10 ;  /* 0x0000000a00097308 */ /* 0x000e220000000800 */
[----:B-----5:R-:W-:Y:S01]  /*4830*/  FADD.FTZ R18, -R7, R18 ;  /* 0x0000001207127221 */ /* 0x020fe20000010100 */
[----:B------:R-:W-:-:S03]  /*4840*/  FMUL.FTZ R14, R14, 1.4426950216293334961 ;  /* 0x3fb8aa3b0e0e7820 */ /* 0x000fc60000410000 */
[----:B------:R-:W-:-:S03]  /*4850*/  FMUL.FTZ R18, R18, 1.4426950216293334961 ;  /* 0x3fb8aa3b12127820 */ /* 0x000fc60000410000 */
[----:B-1----:R-:W1:Y:S08]  /*4860*/  MUFU.EX2 R11, R12 ;  /* 0x0000000c000b7308 */ /* 0x002e700000000800 */
        /* <DEDUP_REMOVED lines=11> */
.L_x_327:
[----:B------:R-:W-:Y:S01]  /*4920*/  IMAD.MOV.U32 R6, RZ, RZ, 0x40 ;  /* 0x00000040ff067424 */ /* 0x000fe200078e00ff */
[----:B-1----:R-:W-:Y:S01]  /*4930*/  LOP3.LUT R11, RZ, R2, RZ, 0x33, !PT ;  /* 0x00000002ff0b7212 */ /* 0x002fe200078e33ff */
[----:B------:R-:W-:Y:S01]  /*4940*/  BSSY.RECONVERGENT B1, `(.L_x_336) ;  /* 0x0000024000017945 */ /* 0x000fe20003800200 */
[----:B------:R-:W-:Y:S02]  /*4950*/  IMAD.MOV.U32 R10, RZ, RZ, R3 ;  /* 0x000000ffff0a7224 */ /* 0x000fe400078e0003 */
[----:B------:R-:W-:-:S04]  /*4960*/  VIADDMNMX R6, R3, R6, UR44, !PT ;  /* 0x0000002c03067e46 */ /* 0x000fc8000f800106 */
[----:B------:R-:W-:-:S04]  /*4970*/  IADD3 R11, PT, PT, R6, -UR9, R11 ;  /* 0x80000009060b7c10 */ /* 0x000fc8000fffe00b */
[C---:B------:R-:W-:Y:S02]  /*4980*/  LOP3.LUT R6, R11.reuse, 0xc0, RZ, 0xc0, !PT ;  /* 0x000000c00b067812 */ /* 0x040fe400078ec0ff */
[----:B------:R-:W-:Y:S02]  /*4990*/  ISETP.GE.U32.AND P0, PT, R11, 0xc0, PT ;  /* 0x000000c00b00780c */ /* 0x000fe40003f06070 */
[----:B------:R-:W-:Y:S01]  /*49a0*/  ISETP.NE.AND P1, PT, R6, 0xc0, PT ;  /* 0x000000c00600780c */ /* 0x000fe20003f25270 */
[----:B------:R-:W-:-:S12]  /*49b0*/  HFMA2 R6, -RZ, RZ, 0, 0 ;  /* 0x00000000ff067431 */ /* 0x000fd800000001ff */
[----:B------:R-:W-:Y:S05]  /*49c0*/  @!P1 BRA `(.L_x_337) ;  /* 0x00000000006c9947 */ /* 0x000fea0003800000 */
[----:B------:R-:W-:Y:S02]  /*49d0*/  IADD3 R13, PT, PT, R13, 0x110, RZ ;  /* 0x000001100d0d7810 */ /* 0x000fe40007ffe0ff */
[----:B------:R-:W-:Y:S02]  /*49e0*/  LEA.HI R6, R11, 0x1, RZ, 0x1a ;  /* 0x000000010b067811 */ /* 0x000fe400078fd0ff */
[----:B------:R-:W-:Y:S02]  /*49f0*/  IADD3 R15, P1, P2, R8, UR46, R3 ;  /* 0x0000002e080f7c10 */ /* 0x000fe4000fa3e003 */
[----:B------:R-:W-:Y:S02]  /*4a00*/  LEA R13, R18, R13, 0x18 ;  /* 0x0000000d120d7211 */ /* 0x000fe400078ec0ff */
[----:B------:R-:W-:Y:S01]  /*4a10*/  LOP3.LUT R8, R6, 0x3, RZ, 0xc0, !PT ;  /* 0x0000000306087812 */ /* 0x000fe200078ec0ff */
[----:B------:R-:W-:Y:S01]  /*4a20*/  IMAD.MOV.U32 R6, RZ, RZ, RZ ;  /* 0x000000ffff067224 */ /* 0x000fe200078e00ff */
[----:B------:R-:W-:Y:S01]  /*4a30*/  IADD3.X R9, PT, PT, R30, R9, RZ, P1, P2 ;  /* 0x000000091e097210 */ /* 0x000fe20000fe44ff */
[----:B------:R-:W-:Y:S01]  /*4a40*/  IMAD R11, R2, 0x4, R13 ;  /* 0x00000004020b7824 */ /* 0x000fe200078e020d */
[----:B------:R-:W-:-:S02]  /*4a50*/  MOV R10, R3 ;  /* 0x00000003000a7202 */ /* 0x000fc40000000f00 */
[----:B------:R-:W-:-:S07]  /*4a60*/  IADD3 R12, PT, PT, -R8, RZ, RZ ;  /* 0x000000ff080c7210 */ /* 0x000fce0007ffe1ff */
.L_x_338:
[----:B------:R-:W-:-:S06]  /*4a70*/  IMAD.MOV.U32 R8, RZ, RZ, R15 ;  /* 0x000000ffff087224 */ /* 0x000fcc00078e000f */
[----:B------:R1:W2:Y:S01]  /*4a80*/  LDG.E.U8 R8, desc[UR36][R8.64] ;  /* 0x0000002408087981 */ /* 0x0002a2000c1e1100 */
[----:B------:R-:W-:Y:S01]  /*4a90*/  MOV R13, RZ ;  /* 0x000000ff000d7202 */ /* 0x000fe20000000f00 */
[----:B------:R-:W-:Y:S01]  /*4aa0*/  VIADD R12, R12, 0x1 ;  /* 0x000000010c0c7836 */ /* 0x000fe20000000000 */
[----:B------:R-:W-:Y:S02]  /*4ab0*/  IADD3 R15, P2, PT, R15, 0x40, RZ ;  /* 0x000000400f0f7810 */ /* 0x000fe40007f5e0ff */
[----:B------:R-:W-:-:S03]  /*4ac0*/  IADD3 R10, PT, PT, R10, 0x40, RZ ;  /* 0x000000400a0a7810 */ /* 0x000fc60007ffe0ff */
[----:B-1----:R-:W-:Y:S01]  /*4ad0*/  IMAD.X R9, RZ, RZ, R9, P2 ;  /* 0x000000ffff097224 */ /* 0x002fe200010e0609 */
        /* <DEDUP_REMOVED lines=10> */
.L_x_337:
[----:B------:R-:W-:Y:S05]  /*4b80*/  BSYNC.RECONVERGENT B1 ;  /* 0x0000000000017941 */ /* 0x000fea0003800200 */
.L_x_336:
[----:B------:R-:W-:Y:S05]  /*4b90*/  @!P0 BRA `(.L_x_326) ;  /* 0x0000000000e08947 */ /* 0x000fea0003800000 */
[----:B------:R-:W1:Y:S01]  /*4ba0*/  S2R R12, SR_CgaCtaId ;  /* 0x00000000000c7919 */ /* 0x000e620000008800 */
[----:B------:R-:W2:Y:S01]  /*4bb0*/  LDCU.64 UR10, c[0x0][0x420] ;  /* 0x00008400ff0a77ac */ /* 0x000ea20008000a00 */
[----:B------:R-:W-:Y:S01]  /*4bc0*/  MOV R8, 0x400 ;  /* 0x0000040000087802 */ /* 0x000fe20000000f00 */
[----:B------:R-:W-:-:S03]  /*4bd0*/  USHF.L.U32 UR4, UR9, 0x2, URZ ;  /* 0x0000000209047899 */ /* 0x000fc600080006ff */
[----:B------:R-:W-:-:S03]  /*4be0*/  IADD3 R9, PT, PT, R8, 0x110, RZ ;  /* 0x0000011008097810 */ /* 0x000fc60007ffe0ff */
[----:B------:R-:W-:Y:S01]  /*4bf0*/  LEA R8, R10, -UR4, 0x2 ;  /* 0x800000040a087c11 */ /* 0x000fe2000f8e10ff */
[----:B--2---:R-:W-:-:S05]  /*4c00*/  IMAD.U32 R13, RZ, RZ, UR10 ;  /* 0x0000000aff0d7e24 */ /* 0x004fca000f8e00ff */
[----:B------:R-:W-:-:S04]  /*4c10*/  IADD3 R13, P0, P1, R13, UR46, R10 ;  /* 0x0000002e0d0d7c10 */ /* 0x000fc8000f91e00a */
[----:B------:R-:W-:Y:S02]  /*4c20*/  IADD3 R13, P2, PT, R13, 0x80, RZ ;  /* 0x000000800d0d7810 */ /* 0x000fe40007f5e0ff */
[----:B-1----:R-:W-:Y:S02]  /*4c30*/  LEA R11, R12, R9, 0x18 ;  /* 0x000000090c0b7211 */ /* 0x002fe400078ec0ff */
[----:B------:R-:W-:Y:S02]  /*4c40*/  IADD3.X R9, PT, PT, R30, UR11, RZ, P0, P1 ;  /* 0x0000000b1e097c10 */ /* 0x000fe400087e24ff */
[----:B------:R-:W-:-:S03]  /*4c50*/  IADD3 R11, PT, PT, R8, 0x200, R11 ;  /* 0x00000200080b7810 */ /* 0x000fc60007ffe00b */
[----:B------:R-:W-:-:S07]  /*4c60*/  IMAD.X R9, RZ, RZ, R9, P2 ;  /* 0x000000ffff097224 */ /* 0x000fce00010e0609 */
.L_x_339:
[----:B------:R-:W-:-:S05]  /*4c70*/  MOV R8, R13 ;  /* 0x0000000d00087202 */ /* 0x000fca0000000f00 */
[----:B------:R-:W2:Y:S04]  /*4c80*/  LDG.E.U8 R14, desc[UR36][R8.64+-0x80] ;  /* 0xffff8024080e7981 */ /* 0x000ea8000c1e1100 */
[----:B------:R-:W3:Y:S04]  /*4c90*/  LDG.E.U8 R12, desc[UR36][R8.64+-0x40] ;  /* 0xffffc024080c7981 */ /* 0x000ee8000c1e1100 */
[----:B------:R-:W5:Y:S04]  /*4ca0*/  LDG.E.U8 R13, desc[UR36][R8.64] ;  /* 0x00000024080d7981 */ /* 0x000f68000c1e1100 */
[----:B------:R-:W4:Y:S01]  /*4cb0*/  LDG.E.U8 R15, desc[UR36][R8.64+0x40] ;  /* 0x00004024080f7981 */ /* 0x000f22000c1e1100 */
[----:B------:R-:W-:Y:S01]  /*4cc0*/  VIADD R10, R10, 0x100 ;  /* 0x000001000a0a7836 */ /* 0x000fe20000000000 */
[----:B--2---:R-:W-:-:S02]  /*4cd0*/  ISETP.NE.AND P0, PT, R14, RZ, PT ;  /* 0x000000ff0e00720c */ /* 0x004fc40003f05270 */
[----:B---3--:R-:W-:Y:S02]  /*4ce0*/  ISETP.NE.AND P1, PT, R12, RZ, PT ;  /* 0x000000ff0c00720c */ /* 0x008fe40003f25270 */
[----:B-----5:R-:W-:Y:S02]  /*4cf0*/  ISETP.NE.AND P2, PT, R13, RZ, PT ;  /* 0x000000ff0d00720c */ /* 0x020fe40003f45270 */
[----:B----4-:R-:W-:-:S07]  /*4d00*/  ISETP.NE.AND P3, PT, R15, RZ, PT ;  /* 0x000000ff0f00720c */ /* 0x010fce0003f65270 */
[----:B------:R-:W0:Y:S04]  /*4d10*/  @!P0 LDS R12, [R11+-0x200] ;  /* 0xfffe00000b0c8984 */ /* 0x000e280000000800 */
[----:B------:R-:W1:Y:S04]  /*4d20*/  @!P1 LDS R14, [R11+-0x100] ;  /* 0xffff00000b0e9984 */ /* 0x000e680000000800 */
[----:B------:R-:W2:Y:S04]  /*4d30*/  @!P2 LDS R18, [R11] ;  /* 0x000000000b12a984 */ /* 0x000ea80000000800 */
[----:B------:R-:W3:Y:S01]  /*4d40*/  @!P3 LDS R20, [R11+0x100] ;  /* 0x000100000b14b984 */ /* 0x000ee20000000800 */
[----:B0-----:R-:W-:Y:S01]  /*4d50*/  @!P0 FADD.FTZ R13, -R7, R12 ;  /* 0x0000000c070d8221 */ /* 0x001fe20000010100 */
[----:B------:R-:W-:-:S02]  /*4d60*/  IMAD.MOV.U32 R12, RZ, RZ, RZ ;  /* 0x000000ffff0c7224 */ /* 0x000fc400078e00ff */
[----:B-1----:R-:W-:Y:S01]  /*4d70*/  @!P1 FADD.FTZ R15, -R7, R14 ;  /* 0x0000000e070f9221 */ /* 0x002fe20000010100 */
[----:B------:R-:W-:Y:S02]  /*4d80*/  HFMA2 R14, -RZ, RZ, 0, 0 ;  /* 0x00000000ff0e7431 */ /* 0x000fe400000001ff */
[----:B------:R-:W-:Y:S01]  /*4d90*/  @!P0 FMUL.FTZ R13, R13, 1.4426950216293334961 ;  /* 0x3fb8aa3b0d0d8820 */ /* 0x000fe20000410000 */
[----:B------:R-:W-:Y:S01]  /*4da0*/  @!P1 FMUL.FTZ R15, R15, 1.4426950216293334961 ;  /* 0x3fb8aa3b0f0f9820 */ /* 0x000fe20000410000 */
[C---:B--2---:R-:W-:Y:S02]  /*4db0*/  @!P2 FADD.FTZ R17, -R7.reuse, R18 ;  /* 0x000000120711a221 */ /* 0x044fe40000010100 */
[----:B------:R-:W0:Y:S01]  /*4dc0*/  @!P0 MUFU.EX2 R12, R13 ;  /* 0x0000000d000c8308 */ /* 0x000e220000000800 */
[----:B------:R-:W-:Y:S02]  /*4dd0*/  IMAD.MOV.U32 R18, RZ, RZ, RZ ;  /* 0x000000ffff127224 */ /* 0x000fe400078e00ff */
[----:B---3--:R-:W-:Y:S01]  /*4de0*/  @!P3 FADD.FTZ R19, -R7, R20 ;  /* 0x000000140713b221 */ /* 0x008fe20000010100 */
[----:B------:R-:W-:Y:S01]  /*4df0*/  @!P2 FMUL.FTZ R17, R17, 1.4426950216293334961 ;  /* 0x3fb8aa3b1111a820 */ /* 0x000fe20000410000 */
[----:B------:R-:W-:-:S02]  /*4e00*/  MOV R20, RZ ;  /* 0x000000ff00147202 */ /* 0x000fc40000000f00 */
[----:B------:R-:W-:Y:S01]  /*4e10*/  @!P3 FMUL.FTZ R19, R19, 1.4426950216293334961 ;  /* 0x3fb8aa3b1313b820 */ /* 0x000fe20000410000 */
[----:B------:R-:W-:Y:S01]  /*4e20*/  ISETP.GE.AND P0, PT, R10, UR44, PT ;  /* 0x0000002c0a007c0c */ /* 0x000fe2000bf06270 */
[----:B------:R-:W1:Y:S08]  /*4e30*/  @!P1 MUFU.EX2 R14, R15 ;  /* 0x0000000f000e9308 */ /* 0x000e700000000800 */
[----:B------:R-:W2:Y:S01]  /*4e40*/  @!P2 MUFU.EX2 R18, R17 ;  /* 0x000000110012a308 */ /* 0x000ea20000000800 */
[----:B0-----:R-:W-:Y:S01]  /*4e50*/  FADD.FTZ R13, R12, R6 ;  /* 0x000000060c0d7221 */ /* 0x001fe20000010000 */
[----:B------:R-:W-:Y:S06]  /*4e60*/  STS [R11+-0x200], R12 ;  /* 0xfffe000c0b007388 */ /* 0x000fec0000000800 */
[----:B------:R-:W0:Y:S01]  /*4e70*/  @!P3 MUFU.EX2 R20, R19 ;  /* 0x000000130014b308 */ /* 0x000e220000000800 */
[----:B-1----:R-:W-:Y:S01]  /*4e80*/  FADD.FTZ R15, R13, R14 ;  /* 0x0000000e0d0f7221 */ /* 0x002fe20000010000 */
[----:B------:R-:W-:Y:S01]  /*4e90*/  IADD3 R13, P1, PT, R8, 0x100, RZ ;  /* 0x00000100080d7810 */ /* 0x000fe20007f3e0ff */
[----:B------:R-:W-:Y:S03]  /*4ea0*/  STS [R11+-0x100], R14 ;  /* 0xffff000e0b007388 */ /* 0x000fe60000000800 */
[----:B------:R-:W-:Y:S01]  /*4eb0*/  IADD3.X R9, PT, PT, RZ, R9, RZ, P1, !PT ;  /* 0x00000009ff097210 */ /* 0x000fe20000ffe4ff */
[----:B--2---:R-:W-:Y:S01]  /*4ec0*/  FADD.FTZ R15, R15, R18 ;  /* 0x000000120f0f7221 */ /* 0x004fe20000010000 */
[----:B------:R-:W-:Y:S04]  /*4ed0*/  STS [R11], R18 ;  /* 0x000000120b007388 */ /* 0x000fe80000000800 */
[----:B0-----:R0:W-:Y:S01]  /*4ee0*/  STS [R11+0x100], R20 ;  /* 0x000100140b007388 */ /* 0x0011e20000000800 */
[----:B------:R-:W-:Y:S01]  /*4ef0*/  FADD.FTZ R6, R15, R20 ;  /* 0x000000140f067221 */ /* 0x000fe20000010000 */
[----:B0-----:R-:W-:Y:S01]  /*4f00*/  VIADD R11, R11, 0x400 ;  /* 0x000004000b0b7836 */ /* 0x001fe20000000000 */
[----:B------:R-:W-:Y:S06]  /*4f10*/  @!P0 BRA `(.L_x_339) ;  /* 0xfffffffc00548947 */ /* 0x000fec000383ffff */
.L_x_326:
[----:B------:R-:W-:Y:S05]  /*4f20*/  BSYNC.RECONVERGENT B0 ;  /* 0x0000000000007941 */ /* 0x000fea0003800200 */
.L_x_325:
[----:B0--3--:R-:W0:Y:S01]  /*4f30*/  SHFL.BFLY PT, R7, R6, 0x10, 0x1f ;  /* 0x0e001f0006077f89 */ /* 0x009e2200000e0000 */
[C---:B------:R-:W-:Y:S01]  /*4f40*/  ISETP.NE.AND P0, PT, R0.reuse, RZ, PT ;  /* 0x000000ff0000720c */ /* 0x040fe20003f05270 */
[----:B------:R-:W2:Y:S01]  /*4f50*/  LDCU UR4, c[0x0][0x3f4] ;  /* 0x00007e80ff0477ac */ /* 0x000ea20008000800 */
[----:B------:R-:W-:Y:S01]  /*4f60*/  ISETP.GT.U32.AND P1, PT, R0, 0x1, PT ;  /* 0x000000010000780c */ /* 0x000fe20003f24070 */
[----:B------:R-:W3:Y:S01]  /*4f70*/  LDCU.U8 UR10, c[0x0][0x48c] ;  /* 0x00009180ff0a77ac */ /* 0x000ee20008000000 */
[----:B--2---:R-:W-:Y:S01]  /*4f80*/  UIADD3 UR4, UPT, UPT, UR4, 0x4, URZ ;  /* 0x0000000404047890 */ /* 0x004fe2000fffe0ff */
        /* <DEDUP_REMOVED lines=13> */
[----:B-1----:R-:W0:Y:S02]  /*5060*/  SHFL.BFLY PT, R11, R10, 0x1, 0x1f ;  /* 0x0c201f000a0b7f89 */ /* 0x002e2400000e0000 */
[----:B0-----:R-:W-:-:S05]  /*5070*/  FADD.FTZ R11, R10, R11 ;  /* 0x0000000b0a0b7221 */ /* 0x001fca0000010000 */
[----:B------:R-:W-:Y:S01]  /*5080*/  @!P0 STS [R4+0x8], R11 ;  /* 0x0000080b04008388 */ /* 0x000fe20000000800 */
[----:B------:R-:W-:Y:S01]  /*5090*/  BAR.SYNC.DEFER_BLOCKING 0x0 ;  /* 0x0000000000007b1d */ /* 0x000fe20000010000 */
[----:B---3--:R-:W-:-:S05]  /*50a0*/  ISETP.NE.AND P0, PT, RZ, UR10, PT ;  /* 0x0000000aff007c0c */ /* 0x008fca000bf05270 */
[----:B------:R-:W0:Y:S01]  /*50b0*/  @!P1 LDS R11, [R5+0x8] ;  /* 0x00000800050b9984 */ /* 0x000e220000000800 */
[----:B------:R-:W-:-:S03]  /*50c0*/  ISETP.GE.AND P1, PT, R3, UR44, PT ;  /* 0x0000002c03007c0c */ /* 0x000fc6000bf26270 */
[----:B0-----:R-:W0:Y:S02]  /*50d0*/  SHFL.BFLY PT, R0, R11, 0x1, 0x1f ;  /* 0x0c201f000b007f89 */ /* 0x001e2400000e0000 */
[----:B0-----:R-:W-:-:S06]  /*50e0*/  FADD.FTZ R6, R0, R11 ;  /* 0x0000000b00067221 */ /* 0x001fcc0000010000 */
[----:B------:R-:W0:Y:S02]  /*50f0*/  SHFL.IDX PT, R6, R6, RZ, 0x1f ;  /* 0x00001fff06067589 */ /* 0x000e2400000e0000 */
[----:B0-----:R-:W-:-:S06]  /*5100*/  FADD.FTZ R0, R6, 9.9999999747524270788e-07 ;  /* 0x358637bd06007421 */ /* 0x001fcc0000010000 */
[----:B------:R-:W0:Y:S01]  /*5110*/  MUFU.RCP R0, R0 ;  /* 0x0000000000007308 */ /* 0x000e220000001000 */
[----:B------:R-:W-:Y:S05]  /*5120*/  @!P0 BRA `(.L_x_340) ;  /* 0x0000000000188947 */ /* 0x000fea0003800000 */
[----:B------:R-:W1:Y:S01]  /*5130*/  LDCU UR4, c[0x0][0x488] ;  /* 0x00009100ff0477ac */ /* 0x000e620008000800 */
[----:B------:R-:W1:Y:S01]  /*5140*/  LDCU UR5, c[0x0][0x40c] ;  /* 0x00008180ff0577ac */ /* 0x000e620008000800 */
[----:B------:R-:W2:Y:S01]  /*5150*/  LDCU UR8, c[0x0][0x3f4] ;  /* 0x00007e80ff0877ac */ /* 0x000ea20008000800 */
[----:B-1----:R-:W-:-:S04]  /*5160*/  UIMAD UR40, UR40, UR4, UR5 ;  /* 0x00000004282872a4 */ /* 0x002fc8000f8e0205 */
[----:B--2---:R-:W-:-:S04]  /*5170*/  UIMAD UR4, UR40, UR8, URZ ;  /* 0x00000008280472a4 */ /* 0x004fc8000f8e02ff */
[----:B------:R-:W-:-:S12]  /*5180*/  USHF.R.S32.HI UR5, URZ, 0x1f, UR4 ;  /* 0x0000001fff057899 */ /* 0x000fd80008011404 */
.L_x_340:
[----:B------:R-:W-:Y:S04]  /*5190*/  BSSY.RECONVERGENT B0, `(.L_x_341) ;  /* 0x0000064000007945 */ /* 0x000fe80003800200 */
[----:B------:R-:W-:Y:S05]  /*51a0*/  @P1 BRA `(.L_x_342) ;  /* 0x0000000400881947 */ /* 0x000fea0003800000 */
[----:B------:R-:W-:Y:S01]  /*51b0*/  HFMA2 R4, -RZ, RZ, 0, 3.814697265625e-06 ;  /* 0x00000040ff047431 */ /* 0x000fe200000001ff */
[----:B------:R-:W-:Y:S01]  /*51c0*/  LOP3.LUT R5, RZ, R2, RZ, 0x33, !PT ;  /* 0x00000002ff057212 */ /* 0x000fe200078e33ff */
[----:B------:R-:W-:Y:S03]  /*51d0*/  BSSY.RECONVERGENT B1, `(.L_x_343) ;  /* 0x0000028000017945 */ /* 0x000fe60003800200 */
[----:B------:R-:W-:-:S04]  /*51e0*/  VIADDMNMX R4, R3, R4, UR44, !PT ;  /* 0x0000002c03047e46 */ /* 0x000fc8000f800104 */
[----:B------:R-:W-:-:S04]  /*51f0*/  IADD3 R4, PT, PT, R4, -UR9, R5 ;  /* 0x8000000904047c10 */ /* 0x000fc8000fffe005 */
[C---:B------:R-:W-:Y:S02]  /*5200*/  LOP3.LUT R5, R4.reuse, 0xc0, RZ, 0xc0, !PT ;  /* 0x000000c004057812 */ /* 0x040fe400078ec0ff */
[----:B------:R-:W-:Y:S02]  /*5210*/  ISETP.GE.U32.AND P1, PT, R4, 0xc0, PT ;  /* 0x000000c00400780c */ /* 0x000fe40003f26070 */
[----:B------:R-:W-:-:S13]  /*5220*/  ISETP.NE.AND P2, PT, R5, 0xc0, PT ;  /* 0x000000c00500780c */ /* 0x000fda0003f45270 */
[----:B------:R-:W-:Y:S05]  /*5230*/  @!P2 BRA `(.L_x_344) ;  /* 0x000000000084a947 */ /* 0x000fea0003800000 */
[----:B------:R-:W1:Y:S01]  /*5240*/  S2R R7, SR_CgaCtaId ;  /* 0x0000000000077919 */ /* 0x000e620000008800 */
[----:B------:R-:W2:Y:S01]  /*5250*/  LDCU.64 UR12, c[0x0][0x480] ;  /* 0x00009000ff0c77ac */ /* 0x000ea20008000a00 */
[----:B------:R-:W-:Y:S02]  /*5260*/  MOV R5, 0x400 ;  /* 0x0000040000057802 */ /* 0x000fe40000000f00 */
[----:B------:R-:W-:Y:S02]  /*5270*/  LEA.HI R4, R4, 0x1, RZ, 0x1a ;  /* 0x0000000104047811 */ /* 0x000fe400078fd0ff */
[----:B------:R-:W-:Y:S01]  /*5280*/  IADD3 R10, P2, PT, R3, UR4, RZ ;  /* 0x00000004030a7c10 */ /* 0x000fe2000ff5e0ff */
[----:B------:R-:W-:Y:S01]  /*5290*/  VIADD R6, R5, 0x110 ;  /* 0x0000011005067836 */ /* 0x000fe20000000000 */
[C---:B------:R-:W-:Y:S02]  /*52a0*/  SHF.L.U32 R5, R4.reuse, 0x6, RZ ;  /* 0x0000000604057819 */ /* 0x040fe400000006ff */
[----:B------:R-:W-:-:S02]  /*52b0*/  LOP3.LUT R4, R4, 0x3, RZ, 0xc0, !PT ;  /* 0x0000000304047812 */ /* 0x000fc400078ec0ff */
[----:B------:R-:W-:Y:S02]  /*52c0*/  SHF.L.U32 R12, R2, 0x1, RZ ;  /* 0x00000001020c7819 */ /* 0x000fe400000006ff */
[----:B------:R-:W-:Y:S02]  /*52d0*/  IADD3 R8, PT, PT, -R4, RZ, RZ ;  /* 0x000000ff04087210 */ /* 0x000fe40007ffe1ff */
[----:B-1----:R-:W-:Y:S01]  /*52e0*/  LEA R11, R7, R6, 0x18 ;  /* 0x00000006070b7211 */ /* 0x002fe200078ec0ff */
[----:B------:R-:W-:Y:S01]  /*52f0*/  IMAD.X R7, RZ, RZ, UR5, P2 ;  /* 0x00000005ff077e24 */ /* 0x000fe200090e06ff */
[----:B------:R-:W-:Y:S02]  /*5300*/  LOP3.LUT R6, R5, 0xc0, RZ, 0xc0, !PT ;  /* 0x000000c005067812 */ /* 0x000fe400078ec0ff */
[----:B--2---:R-:W-:-:S03]  /*5310*/  LEA R9, P2, R10, UR12, 0x2 ;  /* 0x0000000c0a097c11 */ /* 0x004fc6000f8410ff */
[----:B------:R-:W-:Y:S01]  /*5320*/  IMAD.IADD R3, R3, 0x1, R6 ;  /* 0x0000000103037824 */ /* 0x000fe200078e0206 */
[----:B------:R-:W-:Y:S01]  /*5330*/  LEA.HI.X R10, R10, UR13, R7, 0x2, P2 ;  /* 0x0000000d0a0a7c11 */ /* 0x000fe200090f1407 */
[----:B------:R-:W-:Y:S01]  /*5340*/  IMAD R7, R2, 0x4, R11 ;  /* 0x0000000402077824 */ /* 0x000fe200078e020b */
[----:B------:R-:W-:-:S07]  /*5350*/  IADD3 R6, PT, PT, R11, UR7, R12 ;  /* 0x000000070b067c10 */ /* 0x000fce000fffe00c */
.L_x_345:
[----:B-1----:R1:W0:Y:S01]  /*5360*/  LDS R5, [R7] ;  /* 0x0000000007057984 */ /* 0x0022220000000800 */
[----:B------:R-:W-:-:S04]  /*5370*/  IADD3 R8, PT, PT, R8, 0x1, RZ ;  /* 0x0000000108087810 */ /* 0x000fc80007ffe0ff */
[----:B------:R-:W-:Y:S01]  /*5380*/  ISETP.NE.AND P3, PT, R8, RZ, PT ;  /* 0x000000ff0800720c */ /* 0x000fe20003f65270 */
[----:B-1----:R-:W-:Y:S02]  /*5390*/  VIADD R7, R7, 0x100 ;  /* 0x0000010007077836 */ /* 0x002fe40000000000 */
[----:B0-----:R-:W-:Y:S01]  /*53a0*/  FMUL.FTZ R11, R5, R0 ;  /* 0x00000000050b7220 */ /* 0x001fe20000410000 */
[----:B------:R-:W-:-:S04]  /*53b0*/  @P0 IMAD.MOV.U32 R5, RZ, RZ, R10 ;  /* 0x000000ffff050224 */ /* 0x000fc800078e000a */
        /* <DEDUP_REMOVED lines=9> */
.L_x_344:
[----:B------:R-:W-:Y:S05]  /*5450*/  BSYNC.RECONVERGENT B1 ;  /* 0x0000000000017941 */ /* 0x000fea0003800200 */
.L_x_343:
[----:B------:R-:W-:Y:S05]  /*5460*/  @!P1 BRA `(.L_x_342) ;  /* 0x0000000000d89947 */ /* 0x000fea0003800000 */
[----:B------:R-:W2:Y:S01]  /*5470*/  S2R R7, SR_CgaCtaId ;  /* 0x0000000000077919 */ /* 0x000ea20000008800 */
[----:B------:R-:W3:Y:S01]  /*5480*/  LDCU.64 UR12, c[0x0][0x480] ;  /* 0x00009000ff0c77ac */ /* 0x000ee20008000a00 */
[----:B------:R-:W-:Y:S02]  /*5490*/  MOV R6, 0x400 ;  /* 0x0000040000067802 */ /* 0x000fe40000000f00 */
[C---:B------:R-:W-:Y:S01]  /*54a0*/  IADD3 R9, P2, PT, R3.reuse, UR4, RZ ;  /* 0x0000000403097c10 */ /* 0x040fe2000ff5e0ff */
[----:B------:R-:W-:Y:S01]  /*54b0*/  USHF.L.U32 UR8, UR9, 0x2, URZ ;  /* 0x0000000209087899 */ /* 0x000fe200080006ff */
[----:B-1----:R-:W-:Y:S01]  /*54c0*/  LEA R4, R3, UR7, 0x1 ;  /* 0x0000000703047c11 */ /* 0x002fe2000f8e08ff */
[----:B------:R-:W-:Y:S01]  /*54d0*/  VIADD R6, R6, 0x110 ;  /* 0x0000011006067836 */ /* 0x000fe20000000000 */
[----:B------:R-:W-:Y:S01]  /*54e0*/  MOV R5, UR9 ;  /* 0x0000000900057c02 */ /* 0x000fe20008000f00 */
[----:B------:R-:W-:Y:S02]  /*54f0*/  UISETP.NE.AND UP0, UPT, UR10, URZ, UPT ;  /* 0x000000ff0a00728c */ /* 0x000fe4000bf05270 */
[----:B------:R-:W-:-:S02]  /*5500*/  ISETP.NE.AND P1, PT, RZ, UR10, PT ;  /* 0x0000000aff007c0c */ /* 0x000fc4000bf25270 */
[----:B------:R-:W-:Y:S01]  /*5510*/  IMAD R5, R5, -0x2, R4 ;  /* 0xfffffffe05057824 */ /* 0x000fe200078e0204 */
[----:B------:R-:W-:Y:S02]  /*5520*/  LEA R4, R3, -UR8, 0x2 ;  /* 0x8000000803047c11 */ /* 0x000fe4000f8e10ff */
[----:B------:R-:W-:Y:S02]  /*5530*/  PLOP3.LUT P0, PT, PT, PT, UP0, 0x80, 0x8 ;  /* 0x000000000008781c */ /* 0x000fe40003f0f008 */
[----:B---3--:R-:W-:Y:S02]  /*5540*/  LEA R8, P3, R9, UR12, 0x2 ;  /* 0x0000000c09087c11 */ /* 0x008fe4000f8610ff */
[----:B--2---:R-:W-:Y:S02]  /*5550*/  LEA R7, R7, R6, 0x18 ;  /* 0x0000000607077211 */ /* 0x004fe400078ec0ff */
[----:B------:R-:W-:Y:S02]  /*5560*/  IADD3.X R6, PT, PT, RZ, UR5, RZ, P2, !PT ;  /* 0x00000005ff067c10 */ /* 0x000fe400097fe4ff */
[----:B------:R-:W-:-:S02]  /*5570*/  IADD3 R8, P2, PT, R8, 0x200, RZ ;  /* 0x0000020008087810 */ /* 0x000fc40007f5e0ff */
[----:B------:R-:W-:Y:S02]  /*5580*/  LEA.HI.X R9, R9, UR13, R6, 0x2, P3 ;  /* 0x0000000d09097c11 */ /* 0x000fe400098f1406 */
[--C-:B------:R-:W-:Y:S02]  /*5590*/  IADD3 R6, PT, PT, R4, 0x200, R7.reuse ;  /* 0x0000020004067810 */ /* 0x100fe40007ffe007 */
[----:B------:R-:W-:Y:S01]  /*55a0*/  IADD3 R7, PT, PT, R5, 0x100, R7 ;  /* 0x0000010005077810 */ /* 0x000fe20007ffe007 */
[----:B------:R-:W-:-:S07]  /*55b0*/  IMAD.X R11, RZ, RZ, R9, P2 ;  /* 0x000000ffff0b7224 */ /* 0x000fce00010e0609 */
.L_x_346:
[----:B------:R-:W0:Y:S01]  /*55c0*/  LDS R5, [R6+-0x200] ;  /* 0xfffe000006057984 */ /* 0x000e220000000800 */
[----:B------:R-:W-:-:S04]  /*55d0*/  IADD3 R3, PT, PT, R3, 0x100, RZ ;  /* 0x0000010003037810 */ /* 0x000fc80007ffe0ff */
[----:B------:R-:W-:Y:S01]  /*55e0*/  ISETP.GE.AND P2, PT, R3, UR44, PT ;  /* 0x0000002c03007c0c */ /* 0x000fe2000bf46270 */
[----:B0-----:R-:W-:-:S05]  /*55f0*/  FMUL.FTZ R13, R5, R0 ;  /* 0x00000000050d7220 */ /* 0x001fca0000410000 */
[----:B------:R-:W-:-:S04]  /*5600*/  F2FP.F16.F32.PACK_AB R4, RZ, R13 ;  /* 0x0000000dff04723e */ /* 0x000fc800000000ff */
[----:B------:R-:W-:-:S05]  /*5610*/  PRMT R9, R4, 0x7610, R9 ;  /* 0x0000761004097816 */ /* 0x000fca0000000009 */
[----:B------:R-:W-:Y:S04]  /*5620*/  STS.U16 [R7+-0x100], R9 ;  /* 0xffff000907007388 */ /* 0x000fe80000000400 */
[----:B------:R-:W0:Y:S02]  /*5630*/  LDS R5, [R6+-0x100] ;  /* 0xffff000006057984 */ /* 0x000e240000000800 */
[----:B0-----:R-:W-:-:S05]  /*5640*/  FMUL.FTZ R15, R5, R0 ;  /* 0x00000000050f7220 */ /* 0x001fca0000410000 */
[----:B------:R-:W-:-:S04]  /*5650*/  F2FP.F16.F32.PACK_AB R4, RZ, R15 ;  /* 0x0000000fff04723e */ /* 0x000fc800000000ff */
[----:B------:R-:W-:-:S05]  /*5660*/  PRMT R10, R4, 0x7610, R10 ;  /* 0x00007610040a7816 */ /* 0x000fca000000000a */
[----:B------:R-:W-:Y:S04]  /*5670*/  STS.U16 [R7+-0x80], R10 ;  /* 0xffff800a07007388 */ /* 0x000fe80000000400 */
[----:B------:R-:W0:Y:S02]  /*5680*/  LDS R5, [R6] ;  /* 0x0000000006057984 */ /* 0x000e240000000800 */
[----:B0-----:R-:W-:Y:S01]  /*5690*/  FMUL.FTZ R17, R5, R0 ;  /* 0x0000000005117220 */ /* 0x001fe20000410000 */
[----:B------:R-:W-:-:S04]  /*56a0*/  IMAD.MOV.U32 R5, RZ, RZ, R11 ;  /* 0x000000ffff057224 */ /* 0x000fc800078e000b */
[----:B------:R-:W-:-:S05]  /*56b0*/  F2FP.F16.F32.PACK_AB R4, RZ, R17 ;  /* 0x00000011ff04723e */ /* 0x000fca00000000ff */
[----:B------:R0:W-:Y:S04]  /*56c0*/  STS.U16 [R7], R4 ;  /* 0x0000000407007388 */ /* 0x0001e80000000400 */
[----:B------:R1:W2:Y:S01]  /*56d0*/  LDS R9, [R6+0x100] ;  /* 0x0001000006097984 */ /* 0x0002a20000000800 */
[----:B0-----:R-:W-:Y:S02]  /*56e0*/  MOV R4, R8 ;  /* 0x0000000800047202 */ /* 0x001fe40000000f00 */
[----:B-1----:R-:W-:-:S03]  /*56f0*/  IADD3 R6, PT, PT, R6, 0x400, RZ ;  /* 0x0000040006067810 */ /* 0x002fc60007ffe0ff */
[----:B------:R-:W-:Y:S01]  /*5700*/  @P0 STG.E desc[UR36][R4.64+-0x200], R13 ;  /* 0xfffe000d04000986 */ /* 0x000fe2000c101924 */
[----:B------:R-:W-:-:S13]  /*5710*/  PLOP3.LUT P0, PT, P1, PT, PT, 0x80, 0x8 ;  /* 0x000000000008781c */ /* 0x000fda0000f0f070 */
[----:B------:R-:W-:Y:S04]  /*5720*/  @P0 STG.E desc[UR36][R4.64+-0x100], R15 ;  /* 0xffff000f04000986 */ /* 0x000fe8000c101924 */
[----:B------:R-:W-:Y:S01]  /*5730*/  @P0 STG.E desc[UR36][R4.64], R17 ;  /* 0x0000001104000986 */ /* 0x000fe2000c101924 */
[----:B--2---:R-:W-:-:S05]  /*5740*/  FMUL.FTZ R9, R9, R0 ;  /* 0x0000000009097220 */ /* 0x004fca0000410000 */
[----:B------:R-:W-:Y:S01]  /*5750*/  @P0 STG.E desc[UR36][R4.64+0x100], R9 ;  /* 0x0001000904000986 */ /* 0x000fe2000c101924 */
[----:B------:R-:W-:-:S04]  /*5760*/  F2FP.F16.F32.PACK_AB R8, RZ, R9 ;  /* 0x00000009ff08723e */ /* 0x000fc800000000ff */
[----:B------:R-:W-:Y:S02]  /*5770*/  PRMT R10, R8, 0x7610, R10 ;  /* 0x00007610080a7816 */ /* 0x000fe4000000000a */
[----:B------:R-:W-:-:S03]  /*5780*/  IADD3 R8, P3, PT, R4, 0x400, RZ ;  /* 0x0000040004087810 */ /* 0x000fc60007f7e0ff */
[----:B------:R0:W-:Y:S02]  /*5790*/  STS.U16 [R7+0x80], R10 ;  /* 0x0000800a07007388 */ /* 0x0001e40000000400 */
[----:B------:R-:W-:Y:S02]  /*57a0*/  IMAD.X R11, RZ, RZ, R5, P3 ;  /* 0x000000ffff0b7224 */ /* 0x000fe400018e0605 */
[----:B0-----:R-:W-:Y:S01]  /*57b0*/  VIADD R7, R7, 0x200 ;  /* 0x0000020007077836 */ /* 0x001fe20000000000 */
[----:B------:R-:W-:Y:S06]  /*57c0*/  @!P2 BRA `(.L_x_346) ;  /* 0xfffffffc007ca947 */ /* 0x000fec000383ffff */
.L_x_342:
[----:B------:R-:W-:Y:S05]  /*57d0*/  BSYNC.RECONVERGENT B0 ;  /* 0x0000000000007941 */ /* 0x000fea0003800200 */
.L_x_341:
[----:B------:R-:W-:Y:S01]  /*57e0*/  UIADD3 UR15, UPT, UPT, UR44, -0x1, URZ ;  /* 0xffffffff2c0f7890 */ /* 0x000fe2000fffe0ff */
[----:B------:R-:W2:Y:S01]  /*57f0*/  S2R R32, SR_CgaCtaId ;  /* 0x0000000000207919 */ /* 0x000ea20000008800 */
[----:B------:R-:W4:Y:S01]  /*5800*/  LDCU UR4, c[0x0][0x40c] ;  /* 0x00008180ff0477ac */ /* 0x000f220008000800 */
[----:B------:R-:W-:Y:S01]  /*5810*/  IMAD.SHL.U32 R19, R2, 0x8, RZ ;  /* 0x0000000802137824 */ /* 0x000fe200078e00ff */
[----:B------:R-:W-:Y:S01]  /*5820*/  MOV R12, 0x400 ;  /* 0x00000400000c7802 */ /* 0x000fe20000000f00 */
[----:B------:R-:W-:Y:S01]  /*5830*/  BSSY.RECONVERGENT B0, `(.L_x_347) ;  /* 0x000001e000007945 */ /* 0x000fe20003800200 */
[----:B0-----:R-:W-:Y:S02]  /*5840*/  MOV R0, UR15 ;  /* 0x0000000f00007c02 */ /* 0x001fe40008000f00 */
[----:B-1----:R-:W-:Y:S02]  /*5850*/  CS2R R10, SRZ ;  /* 0x00000000000a7805 */ /* 0x002fe4000001ff00 */
[----:B------:R-:W-:-:S02]  /*5860*/  LOP3.LUT R19, R19, 0x38, RZ, 0xc0, !PT ;  /* 0x0000003813137812 */ /* 0x000fc400078ec0ff */
[----:B------:R-:W-:Y:S02]  /*5870*/  CS2R R8, SRZ ;  /* 0x0000000000087805 */ /* 0x000fe4000001ff00 */
[----:B------:R-:W-:Y:S02]  /*5880*/  SHF.R.S32.HI R0, RZ, 0x1f, R0 ;  /* 0x0000001fff007819 */ /* 0x000fe40000011400 */
[----:B------:R-:W-:Y:S02]  /*5890*/  IADD3 R3, PT, PT, R12, 0x90, RZ ;  /* 0x000000900c037810 */ /* 0x000fe40007ffe0ff */
[----:B------:R-:W-:-:S04]  /*58a0*/  LEA.HI R0, R0, UR15, RZ, 0x3 ;  /* 0x0000000f00007c11 */ /* 0x000fc8000f8f18ff */
[----:B------:R-:W-:Y:S02]  /*58b0*/  LOP3.LUT R0, R0, 0xfffffff8, RZ, 0xc0, !PT ;  /* 0xfffffff800007812 */ /* 0x000fe400078ec0ff */
[----:B----4-:R-:W-:Y:S02]  /*58c0*/  MOV R24, UR4 ;  /* 0x0000000400187c02 */ /* 0x010fe40008000f00 */
[----:B------:R-:W-:Y:S01]  /*58d0*/  IADD3 R33, PT, PT, -R0, UR15, RZ ;  /* 0x0000000f00217c10 */ /* 0x000fe2000fffe1ff */
[----:B------:R-:W-:-:S03]  /*58e0*/  IMAD.SHL.U32 R0, R2, 0x10, RZ ;  /* 0x0000001002007824 */ /* 0x000fc600078e00ff */
[----:B------:R-:W-:Y:S02]  /*58f0*/  ISETP.NE.AND P0, PT, R28, R33, PT ;  /* 0x000000211c00720c */ /* 0x000fe40003f05270 */
[----:B------:R-:W-:Y:S02]  /*5900*/  LOP3.LUT R0, R0, 0x70, RZ, 0xc0, !PT ;  /* 0x0000007000007812 */ /* 0x000fe400078ec0ff */
[----:B------:R-:W-:Y:S02]  /*5910*/  ISETP.NE.OR P0, PT, R24, RZ, P0 ;  /* 0x000000ff1800720c */ /* 0x000fe40000705670 */
[----:B--2---:R-:W-:Y:S02]  /*5920*/  LEA R3, R32, R3, 0x18 ;  /* 0x0000000320037211 */ /* 0x004fe400078ec0ff */
[----:B------:R-:W-:-:S03]  /*5930*/  ISETP.GT.U32.OR P0, PT, R19, 0x2f, P0 ;  /* 0x0000002f1300780c */ /* 0x000fc60000704470 */
[----:B------:R-:W-:-:S10]  /*5940*/  IMAD.IADD R31, R3, 0x1, R0 ;  /* 0x00000001031f7824 */ /* 0x000fd400078e0200 */
[----:B------:R-:W-:Y:S05]  /*5950*/  @P0 BRA `(.L_x_348) ;  /* 0x00000000002c0947 */ /* 0x000fea0003800000 */
[----:B------:R-:W0:Y:S01]  /*5960*/  LDCU.64 UR4, c[0x0][0x3b0] ;  /* 0x00007600ff0477ac */ /* 0x000e220008000a00 */
[----:B------:R-:W-:Y:S01]  /*5970*/  HFMA2 R11, -RZ, RZ, 0, 0 ;  /* 0x00000000ff0b7431 */ /* 0x000fe200000001ff */
[----:B0-----:R-:W-:-:S04]  /*5980*/  UISETP.NE.U32.AND UP0, UPT, UR4, URZ, UPT ;  /* 0x000000ff0400728c */ /* 0x001fc8000bf05070 */
[----:B------:R-:W-:-:S09]  /*5990*/  UISETP.NE.AND.EX UP0, UPT, UR5, URZ, UPT, UP0 ;  /* 0x000000ff0500728c */ /* 0x000fd2000bf05300 */
[----:B------:R-:W-:Y:S05]  /*59a0*/  BRA.U !UP0, `(.L_x_349) ;  /* 0x0000000108147547 */ /* 0x000fea000b800000 */
[----:B------:R-:W0:Y:S01]  /*59b0*/  LDC.64 R8, c[0x0][0x3b0] ;  /* 0x0000ec00ff087b82 */ /* 0x000e220000000a00 */
[----:B------:R-:W-:-:S04]  /*59c0*/  IMAD.U32 R0, RZ, RZ, UR45 ;  /* 0x0000002dff007e24 */ /* 0x000fc8000f8e00ff */
[----:B------:R-:W-:-:S04]  /*59d0*/  IMAD R3, R0, 0x30, R19 ;  /* 0x0000003000037824 */ /* 0x000fc800078e0213 */
[----:B0-----:R-:W-:-:S06]  /*59e0*/  IMAD.WIDE.U32 R8, R3, 0x2, R8 ;  /* 0x0000000203087825 */ /* 0x001fcc00078e0008 */
[----:B------:R-:W5:Y:S02]  /*59f0*/  LDG.E.128 R8, desc[UR36][R8.64] ;  /* 0x0000002408087981 */ /* 0x000f64000c1e1d00 */
.L_x_349:
[----:B-----5:R0:W-:Y:S02]  /*5a00*/  STS.128 [R31], R8 ;  /* 0x000000081f007388 */ /* 0x0201e40000000c00 */
.L_x_348:
[----:B------:R-:W-:Y:S05]  /*5a10*/  BSYNC.RECONVERGENT B0 ;  /* 0x0000000000007941 */ /* 0x000fea0003800200 */
.L_x_347:
[----:B------:R-:W-:Y:S01]  /*5a20*/  ISETP.GT.U32.AND P0, PT, R19, 0x2f, PT ;  /* 0x0000002f1300780c */ /* 0x000fe20003f04070 */
[----:B------:R-:W-:Y:S01]  /*5a30*/  BAR.SYNC.DEFER_BLOCKING 0x0 ;  /* 0x0000000000007b1d */ /* 0x000fe20000010000 */
[----:B------:R-:W-:Y:S01]  /*5a40*/  HFMA2 R0, -RZ, RZ, 0, 0 ;  /* 0x00000000ff007431 */ /* 0x000fe200000001ff */
[----:B------:R-:W-:Y:S01]  /*5a50*/  MOV R18, RZ ;  /* 0x000000ff00127202 */ /* 0x000fe20000000f00 */
[----:B------:R-:W-:Y:S01]  /*5a60*/  IMAD.MOV.U32 R17, RZ, RZ, RZ ;  /* 0x000000ffff117224 */ /* 0x000fe200078e00ff */
[----:B------:R-:W-:Y:S01]  /*5a70*/  CS2R R4, SRZ ;  /* 0x0000000000047805 */ /* 0x000fe2000001ff00 */
[----:B------:R-:W-:Y:S01]  /*5a80*/  IMAD.MOV.U32 R3, RZ, RZ, RZ ;  /* 0x000000ffff037224 */ /* 0x000fe200078e00ff */
[----:B------:R-:W1:Y:S01]  /*5a90*/  LDCU UR14, c[0x0][0x40c] ;  /* 0x00008180ff0e77ac */ /* 0x000e620008000800 */
[----:B------:R-:W-:Y:S01]  /*5aa0*/  BSSY.RECONVERGENT B0, `(.L_x_350) ;  /* 0x000020d000007945 */ /* 0x000fe20003800200 */
[----:B------:R-:W-:Y:S01]  /*5ab0*/  CS2R R6, SRZ ;  /* 0x0000000000067805 */ /* 0x000fe2000001ff00 */
[----:B------:R-:W2:Y:S03]  /*5ac0*/  LDCU.64 UR10, c[0x0][0x3c8] ;  /* 0x00007900ff0a77ac */ /* 0x000ea60008000a00 */
[----:B------:R-:W-:Y:S05]  /*5ad0*/  @P0 BRA `(.L_x_351) ;  /* 0x0000002000240947 */ /* 0x000fea0003800000 */
[----:B------:R-:W3:Y:S01]  /*5ae0*/  LDC R14, c[0x0][0x3f4] ;  /* 0x0000fd00ff0e7b82 */ /* 0x000ee20000000800 */
[----:B------:R-:W-:Y:S01]  /*5af0*/  VIADD R34, R28, UR9 ;  /* 0x000000091c227c36 */ /* 0x000fe20008000000 */
[----:B------:R-:W-:Y:S01]  /*5b00*/  IADD3 R13, PT, PT, R12, 0x110, RZ ;  /* 0x000001100c0d7810 */ /* 0x000fe20007ffe0ff */
[----:B------:R-:W-:Y:S01]  /*5b10*/  BSSY.RECONVERGENT B1, `(.L_x_352) ;  /* 0x00000c1000017945 */ /* 0x000fe20003800200 */
[----:B------:R-:W-:Y:S02]  /*5b20*/  IMAD.MOV.U32 R18, RZ, RZ, RZ ;  /* 0x000000ffff127224 */ /* 0x000fe400078e00ff */
[----:B------:R-:W-:Y:S02]  /*5b30*/  LEA R32, R32, R13, 0x18 ;  /* 0x0000000d20207211 */ /* 0x000fe400078ec0ff */
[----:B------:R-:W4:Y:S02]  /*5b40*/  LDC.64 R40, c[0x0][0x3c0] ;  /* 0x0000f000ff287b82 */ /* 0x000f240000000a00 */
[----:B------:R-:W-:-:S04]  /*5b50*/  IADD3 R29, PT, PT, R32, UR7, RZ ;  /* 0x00000007201d7c10 */ /* 0x000fc8000fffe0ff */
[----:B------:R-:W-:Y:S02]  /*5b60*/  LEA R35, R28, R29, 0x1 ;  /* 0x0000001d1c237211 */ /* 0x000fe400078e08ff */
[C---:B---3--:R-:W-:Y:S01]  /*5b70*/  VIMNMX R39, PT, PT, R14.reuse, UR15, PT ;  /* 0x0000000f0e277c48 */ /* 0x048fe2000bfe0100 */
[C-C-:B------:R-:W-:Y:S02]  /*5b80*/  IMAD R37, R14.reuse, UR48, R19.reuse ;  /* 0x000000300e257c24 */ /* 0x140fe4000f8e0213 */
[----:B------:R-:W-:Y:S01]  /*5b90*/  IMAD R13, R14, UR6, R19 ;  /* 0x000000060e0d7c24 */ /* 0x000fe2000f8e0213 */
[----:B------:R-:W-:Y:S01]  /*5ba0*/  ISETP.GE.AND P0, PT, R34, R39, PT ;  /* 0x000000272200720c */ /* 0x000fe20003f06270 */
[----:B----4-:R-:W-:-:S04]  /*5bb0*/  IMAD.WIDE R36, R37, 0x2, R40 ;  /* 0x0000000225247825 */ /* 0x010fc800078e0228 */
[----:B------:R-:W-:-:S08]  /*5bc0*/  IMAD.WIDE R40, R13, 0x2, R40 ;  /* 0x000000020d287825 */ /* 0x000fd000078e0228 */
[----:B------:R-:W-:Y:S05]  /*5bd0*/  @P0 BRA `(.L_x_353) ;  /* 0x0000000800d00947 */ /* 0x000fea0003800000 */
[----:B------:R-:W3:Y:S01]  /*5be0*/  LDCU UR5, c[0x0][0x3f8] ;  /* 0x00007f00ff0577ac */ /* 0x000ee20008000800 */
[----:B------:R-:W-:Y:S01]  /*5bf0*/  IADD3 R26, PT, PT, R34, 0x8, RZ ;  /* 0x00000008221a7810 */ /* 0x000fe20007ffe0ff */
[----:B------:R-:W4:Y:S01]  /*5c00*/  LDC.64 R46, c[0x0][0x458] ;  /* 0x00011600ff2e7b82 */ /* 0x000f220000000a00 */
[----:B------:R-:W-:Y:S01]  /*5c10*/  BSSY.RECONVERGENT B2, `(.L_x_354) ;  /* 0x0000046000027945 */ /* 0x000fe20003800200 */
[----:B------:R-:W-:Y:S01]  /*5c20*/  HFMA2 R17, -RZ, RZ, 0, 0 ;  /* 0x00000000ff117431 */ /* 0x000fe200000001ff */
[----:B------:R-:W-:Y:S02]  /*5c30*/  VIMNMX R25, PT, PT, R39, R26, !PT ;  /* 0x0000001a27197248 */ /* 0x000fe40007fe0100 */
[----:B------:R-:W-:Y:S01]  /*5c40*/  CS2R R6, SRZ ;  /* 0x0000000000067805 */ /* 0x000fe2000001ff00 */
[----:B------:R-:W-:Y:S01]  /*5c50*/  IMAD.MOV.U32 R44, RZ, RZ, R34 ;  /* 0x000000ffff2c7224 */ /* 0x000fe200078e0022 */
[----:B------:R-:W-:Y:S01]  /*5c60*/  CS2R R4, SRZ ;  /* 0x0000000000047805 */ /* 0x000fe2000001ff00 */
[----:B------:R-:W-:Y:S01]  /*5c70*/  IMAD.MOV.U32 R18, RZ, RZ, RZ ;  /* 0x000000ffff127224 */ /* 0x000fe200078e00ff */
[----:B---3--:R-:W-:-:S02]  /*5c80*/  UIMAD UR4, UR38, UR5, UR45 ;  /* 0x00000005260472a4 */ /* 0x008fc4000f8e022d */
[----:B------:R-:W-:-:S04]  /*5c90*/  IMAD R15, R14, UR5, RZ ;  /* 0x000000050e0f7c24 */ /* 0x000fc8000f8e02ff */
[----:B------:R-:W-:Y:S02]  /*5ca0*/  IMAD R38, R15, 0x30, RZ ;  /* 0x000000300f267824 */ /* 0x000fe400078e02ff */
[----:B------:R-:W-:Y:S01]  /*5cb0*/  IMAD.U32 R0, RZ, RZ, UR4 ;  /* 0x00000004ff007e24 */ /* 0x000fe2000f8e00ff */
[----:B------:R-:W-:-:S03]  /*5cc0*/  ULOP3.LUT UR4, URZ, UR9, URZ, 0x33, !UPT ;  /* 0x00000009ff047292 */ /* 0x000fc6000f8e33ff */
[----:B------:R-:W-:Y:S02]  /*5cd0*/  IMAD R3, R0, 0x30, R19 ;  /* 0x0000003000037824 */ /* 0x000fe400078e0213 */
[----:B------:R-:W-:Y:S01]  /*5ce0*/  IMAD.MOV.U32 R0, RZ, RZ, RZ ;  /* 0x000000ffff007224 */ /* 0x000fe200078e00ff */
[----:B------:R-:W-:Y:S01]  /*5cf0*/  IADD3 R25, PT, PT, -R28, UR4, R25 ;  /* 0x000000041c197c10 */ /* 0x000fe2000fffe119 */
[----:B----4-:R-:W-:Y:S01]  /*5d00*/  IMAD.WIDE R46, R3, 0x2, R46 ;  /* 0x00000002032e7825 */ /* 0x010fe200078e022e */
[----:B------:R-:W-:Y:S02]  /*5d10*/  MOV R3, RZ ;  /* 0x000000ff00037202 */ /* 0x000fe40000000f00 */
[----:B------:R-:W-:-:S13]  /*5d20*/  LOP3.LUT P0, RZ, R25, 0x8, RZ, 0xc0, !PT ;  /* 0x0000000819ff7812 */ /* 0x000fda000780c0ff */
[----:B------:R-:W-:Y:S05]  /*5d30*/  @P0 BRA `(.L_x_355) ;  /* 0x0000000000cc0947 */ /* 0x000fea0003800000 */
[----:B------:R-:W3:Y:S01]  /*5d40*/  LDCU.64 UR4, c[0x0][0x3c8] ;  /* 0x00007900ff0477ac */ /* 0x000ee20008000a00 */
[----:B------:R-:W-:Y:S01]  /*5d50*/  IADD3 R0, P0, PT, R34, UR46, RZ ;  /* 0x0000002e22007c10 */ /* 0x000fe2000ff1e0ff */
[----:B------:R-:W4:Y:S03]  /*5d60*/  LDS.U16 R18, [R35] ;  /* 0x0000000023127984 */ /* 0x000f260000000400 */
[----:B------:R-:W-:Y:S02]  /*5d70*/  IADD3.X R3, PT, PT, RZ, R30, RZ, P0, !PT ;  /* 0x0000001eff037210 */ /* 0x000fe400007fe4ff */
[----:B---3--:R-:W-:-:S04]  /*5d80*/  LEA R12, P0, R0, UR4, 0x2 ;  /* 0x00000004000c7c11 */ /* 0x008fc8000f8010ff */
[----:B------:R-:W-:-:S05]  /*5d90*/  LEA.HI.X R13, R0, UR5, R3, 0x2, P0 ;  /* 0x00000005000d7c11 */ /* 0x000fca00080f1403 */
[----:B------:R-:W3:Y:S01]  /*5da0*/  LDG.E R12, desc[UR36][R12.64] ;  /* 0x000000240c0c7981 */ /* 0x000ee2000c1e1900 */
[----:B------:R-:W-:Y:S01]  /*5db0*/  ISETP.NE.AND P0, PT, R24, RZ, PT ;  /* 0x000000ff1800720c */ /* 0x000fe20003f05270 */
[----:B---3--:R-:W-:-:S04]  /*5dc0*/  IMAD R5, R15, R12, R34 ;  /* 0x0000000c0f057224 */ /* 0x008fc800078e0222 */
[----:B------:R-:W-:-:S04]  /*5dd0*/  IMAD R5, R5, 0x30, RZ ;  /* 0x0000003005057824 */ /* 0x000fc800078e02ff */
[----:B------:R-:W-:-:S06]  /*5de0*/  IMAD.WIDE R4, R5, 0x2, R40 ;  /* 0x0000000205047825 */ /* 0x000fcc00078e0228 */
[----:B------:R-:W5:Y:S01]  /*5df0*/  LDG.E.128 R4, desc[UR36][R4.64] ;  /* 0x0000002404047981 */ /* 0x000f62000c1e1d00 */
[----:B----4-:R-:W-:Y:S01]  /*5e00*/  HADD2.F32 R18, -RZ, R18.H0_H0 ;  /* 0x20000012ff127230 */ /* 0x010fe20000004100 */
[----:B------:R-:W-:Y:S06]  /*5e10*/  @P0 BRA `(.L_x_356) ;  /* 0x0000000000500947 */ /* 0x000fec0003800000 */
[----:B------:R-:W-:Y:S01]  /*5e20*/  ISETP.NE.AND P1, PT, R16, RZ, PT ;  /* 0x000000ff1000720c */ /* 0x000fe20003f25270 */
[----:B------:R-:W3:-:S12]  /*5e30*/  LDS.128 R20, [R31] ;  /* 0x000000001f147984 */ /* 0x000ed80000000c00 */
[----:B------:R-:W-:Y:S01]  /*5e40*/  VOTEU.ANY UP0, P1 ;  /* 0x0000000000ff7886 */ /* 0x000fe20000800100 */
[----:B------:R-:W-:-:S13]  /*5e50*/  PLOP3.LUT P0, PT, PT, PT, UP0, 0x80, 0x8 ;  /* 0x000000000008781c */ /* 0x000fda0003f0f008 */
[----:B------:R-:W4:Y:S01]  /*5e60*/  @P0 LDG.E.128 R12, desc[UR36][R46.64] ;  /* 0x000000242e0c0981 */ /* 0x000f22000c1e1d00 */
[----:B------:R-:W-:Y:S01]  /*5e70*/  PLOP3.LUT P1, PT, PT, PT, UP0, 0x80, 0x8 ;  /* 0x000000000008781c */ /* 0x000fe20003f2f008 */
[----:B------:R-:W-:Y:S01]  /*5e80*/  IMAD R3, R34, 0x30, RZ ;  /* 0x0000003022037824 */ /* 0x000fe200078e02ff */
[----:B------:R-:W-:Y:S02]  /*5e90*/  PLOP3.LUT P3, PT, PT, PT, UP0, 0x80, 0x8 ;  /* 0x000000000008781c */ /* 0x000fe40003f6f008 */
[----:B------:R-:W-:Y:S02]  /*5ea0*/  PLOP3.LUT P0, PT, PT, PT, UP0, 0x80, 0x8 ;  /* 0x000000000008781c */ /* 0x000fe40003f0f008 */
[----:B------:R-:W-:Y:S01]  /*5eb0*/  PLOP3.LUT P2, PT, PT, PT, UP0, 0x80, 0x8 ;  /* 0x000000000008781c */ /* 0x000fe20003f4f008 */
[----:B---3-5:R-:W-:Y:S02]  /*5ec0*/  HFMA2 R4, R4, 1, 1, R20 ;  /* 0x3c003c0004047831 */ /* 0x028fe40000000014 */
[----:B------:R-:W-:-:S02]  /*5ed0*/  HADD2 R5, R5, R21 ;  /* 0x0000001505057230 */ /* 0x000fc40000000000 */
[----:B------:R-:W-:Y:S02]  /*5ee0*/  HFMA2 R6, R6, 1, 1, R22 ;  /* 0x3c003c0006067831 */ /* 0x000fe40000000016 */
[----:B------:R-:W-:Y:S02]  /*5ef0*/  HADD2 R7, R7, R23 ;  /* 0x0000001707077230 */ /* 0x000fe40000000000 */
[----:B----4-:R-:W-:Y:S02]  /*5f00*/  @P1 HFMA2 R5, R5, R13, -RZ ;  /* 0x0000000d05051231 */ /* 0x010fe400001000ff */
[----:B------:R-:W-:Y:S02]  /*5f10*/  @P0 HMUL2 R4, R4, R12 ;  /* 0x0000000c04040232 */ /* 0x000fe40000000000 */
[----:B------:R-:W-:Y:S02]  /*5f20*/  @P3 HFMA2 R7, R7, R15, -RZ ;  /* 0x0000000f07073231 */ /* 0x000fe400001000ff */
[----:B------:R-:W-:-:S02]  /*5f30*/  @P2 HMUL2 R6, R6, R14 ;  /* 0x0000000e06062232 */ /* 0x000fc40000000000 */
[----:B------:R-:W-:-:S05]  /*5f40*/  IMAD.WIDE.U32 R12, R3, 0x2, R36 ;  /* 0x00000002030c7825 */ /* 0x000fca00078e0024 */
[----:B------:R3:W-:Y:S02]  /*5f50*/  STG.E.128 desc[UR36][R12.64], R4 ;  /* 0x000000040c007986 */ /* 0x0007e4000c101d24 */
.L_x_356:
[----:B-----5:R-:W-:Y:S02]  /*5f60*/  HADD2.F32 R3, -RZ, R4.H1_H1 ;  /* 0x30000004ff037230 */ /* 0x020fe40000004100 */
[----:B------:R-:W-:Y:S02]  /*5f70*/  HADD2.F32 R17, -RZ, R6.H0_H0 ;  /* 0x20000006ff117230 */ /* 0x000fe40000004100 */
[----:B------:R-:W-:Y:S02]  /*5f80*/  HADD2.F32 R43, -RZ, R4.H0_H0 ;  /* 0x20000004ff2b7230 */ /* 0x000fe40000004100 */
[--C-:B---3--:R-:W-:Y:S02]  /*5f90*/  HADD2.F32 R13, -RZ, R5.reuse.H0_H0 ;  /* 0x20000005ff0d7230 */ /* 0x108fe40000004100 */
[----:B------:R-:W-:Y:S02]  /*5fa0*/  HADD2.F32 R15, -RZ, R5.H1_H1 ;  /* 0x30000005ff0f7230 */ /* 0x000fe40000004100 */
        /* <DEDUP_REMOVED lines=8> */
[C---:B------:R-:W-:Y:S01]  /*6030*/  FFMA.FTZ R0, R18.reuse, R21, RZ ;  /* 0x0000001512007223 */ /* 0x040fe200000100ff */
[C---:B------:R-:W-:Y:S01]  /*6040*/  FFMA.FTZ R17, R18.reuse, R23, RZ ;  /* 0x0000001712117223 */ /* 0x040fe200000100ff */
[----:B------:R-:W-:Y:S01]  /*6050*/  FFMA.FTZ R18, R18, R27, RZ ;  /* 0x0000001b12127223 */ /* 0x000fe200000100ff */
[----:B------:R-:W-:-:S07]  /*6060*/  IMAD.MOV.U32 R44, RZ, RZ, R26 ;  /* 0x000000ffff2c7224 */ /* 0x000fce00078e001a */
.L_x_355:
[----:B-12---:R-:W-:Y:S05]  /*6070*/  BSYNC.RECONVERGENT B2 ;  /* 0x0000000000027941 */ /* 0x006fea0003800200 */
.L_x_354:
[----:B------:R-:W-:-:S13]  /*6080*/  ISETP.GE.U32.AND P0, PT, R25, 0x8, PT ;  /* 0x000000081900780c */ /* 0x000fda0003f06070 */
[----:B------:R-:W-:Y:S05]  /*6090*/  @!P0 BRA `(.L_x_353) ;  /* 0x0000000400a08947 */ /* 0x000fea0003800000 */
[C---:B------:R-:W-:Y:S01]  /*60a0*/  LEA R12, R44.reuse, UR7, 0x1 ;  /* 0x000000072c0c7c11 */ /* 0x040fe2000f8e08ff */
[----:B------:R-:W-:Y:S01]  /*60b0*/  IMAD R43, R44, 0x30, RZ ;  /* 0x000000302c2b7824 */ /* 0x000fe200078e02ff */
[----:B------:R-:W-:Y:S02]  /*60c0*/  MOV R13, UR9 ;  /* 0x00000009000d7c02 */ /* 0x000fe40008000f00 */
[----:B------:R-:W-:-:S03]  /*60d0*/  ISETP.NE.AND P0, PT, R24, RZ, PT ;  /* 0x000000ff1800720c */ /* 0x000fc60003f05270 */
[----:B------:R-:W-:-:S05]  /*60e0*/  IMAD R13, R13, -0x2, R12 ;  /* 0xfffffffe0d0d7824 */ /* 0x000fca00078e020c */
[----:B------:R-:W-:-:S07]  /*60f0*/  IADD3 R42, PT, PT, R13, 0x10, R32 ;  /* 0x000000100d2a7810 */ /* 0x000fce0007ffe020 */
.L_x_360:
[----:B------:R-:W-:Y:S02]  /*6100*/  IADD3 R12, P1, PT, R44, UR46, RZ ;  /* 0x0000002e2c0c7c10 */ /* 0x000fe4000ff3e0ff */
[----:B------:R-:W-:-:S03]  /*6110*/  ISETP.NE.AND P4, PT, R16, RZ, PT ;  /* 0x000000ff1000720c */ /* 0x000fc60003f85270 */
[----:B------:R-:W-:Y:S01]  /*6120*/  IMAD.X R13, RZ, RZ, R30, P1 ;  /* 0x000000ffff0d7224 */ /* 0x000fe200008e061e */
        /* <DEDUP_REMOVED lines=10> */
[----:B------:R-:W1:-:S12]  /*61d0*/  LDS.128 R24, [R31] ;  /* 0x000000001f187984 */ /* 0x000e580000000c00 */
        /* <DEDUP_REMOVED lines=15> */
.L_x_358:
[----:B------:R-:W-:Y:S05]  /*62d0*/  BSYNC.RECONVERGENT B2 ;  /* 0x0000000000027941 */ /* 0x000fea0003800200 */
.L_x_357:
[----:B------:R-:W1:Y:S04]  /*62e0*/  LDG.E R48, desc[UR36][R48.64+0x20] ;  /* 0x0000202430307981 */ /* 0x000e68000c1e1900 */
[----:B------:R-:W2:Y:S01]  /*62f0*/  LDS.U16 R50, [R42+-0x10] ;  /* 0xfffff0002a327984 */ /* 0x000ea20000000400 */
[----:B------:R-:W-:Y:S01]  /*6300*/  MOV R24, UR14 ;  /* 0x0000000e00187c02 */ /* 0x000fe20008000f00 */
[----:B-1----:R-:W-:-:S05]  /*6310*/  IMAD R20, R38, R48, R43 ;  /* 0x0000003026147224 */ /* 0x002fca00078e022b */
[----:B------:R-:W-:-:S05]  /*6320*/  IADD3 R21, PT, PT, R20, 0x180, RZ ;  /* 0x0000018014157810 */ /* 0x000fca0007ffe0ff */
[----:B------:R-:W-:-:S06]  /*6330*/  IMAD.WIDE R20, R21, 0x2, R40 ;  /* 0x0000000215147825 */ /* 0x000fcc00078e0228 */
[----:B------:R-:W5:Y:S01]  /*6340*/  LDG.E.128 R20, desc[UR36][R20.64] ;  /* 0x0000002414147981 */ /* 0x000f62000c1e1d00 */
[----:B------:R-:W-:Y:S01]  /*6350*/  ISETP.NE.AND P0, PT, R24, RZ, PT ;  /* 0x000000ff1800720c */ /* 0x000fe20003f05270 */
[----:B--2---:R-:W-:Y:S02]  /*6360*/  HADD2.F32 R50, -RZ, R50.H0_H0 ;  /* 0x20000032ff327230 */ /* 0x004fe40000004100 */
[--C-:B-----5:R-:W-:Y:S02]  /*6370*/  HADD2.F32 R25, -RZ, R12.reuse.H0_H0 ;  /* 0x2000000cff197230 */ /* 0x120fe40000004100 */
[----:B------:R-:W-:Y:S02]  /*6380*/  HADD2.F32 R45, -RZ, R12.H1_H1 ;  /* 0x3000000cff2d7230 */ /* 0x000fe40000004100 */
[--C-:B------:R-:W-:Y:S02]  /*6390*/  HADD2.F32 R12, -RZ, R14.reuse.H0_H0 ;  /* 0x2000000eff0c7230 */ /* 0x100fe40000004100 */
[----:B------:R-:W-:Y:S01]  /*63a0*/  FFMA.FTZ R25, R50, R25, R7 ;  /* 0x0000001932197223 */ /* 0x000fe20000010007 */
[----:B------:R-:W-:-:S02]  /*63b0*/  HADD2.F32 R7, -RZ, R14.H1_H1 ;  /* 0x3000000eff077230 */ /* 0x000fc40000004100 */
[C---:B------:R-:W-:Y:S01]  /*63c0*/  FFMA.FTZ R45, R50.reuse, R45, R6 ;  /* 0x0000002d322d7223 */ /* 0x040fe20000010006 */
[----:B------:R-:W-:Y:S02]  /*63d0*/  HADD2.F32 R14, -RZ, R15.H0_H0 ;  /* 0x2000000fff0e7230 */ /* 0x000fe40000004100 */
[C---:B------:R-:W-:Y:S01]  /*63e0*/  FFMA.FTZ R3, R50.reuse, R12, R3 ;  /* 0x0000000c32037223 */ /* 0x040fe20000010003 */
[--C-:B------:R-:W-:Y:S02]  /*63f0*/  HADD2.F32 R26, -RZ, R13.reuse.H0_H0 ;  /* 0x2000000dff1a7230 */ /* 0x100fe40000004100 */
[C---:B------:R-:W-:Y:S01]  /*6400*/  FFMA.FTZ R0, R50.reuse, R7, R0 ;  /* 0x0000000732007223 */ /* 0x040fe20000010000 */
[----:B------:R-:W-:Y:S02]  /*6410*/  HADD2.F32 R27, -RZ, R13.H1_H1 ;  /* 0x3000000dff1b7230 */ /* 0x000fe40000004100 */
[----:B------:R-:W-:Y:S01]  /*6420*/  FFMA.FTZ R17, R50, R14, R17 ;  /* 0x0000000e32117223 */ /* 0x000fe20000010011 */
[----:B------:R-:W-:-:S02]  /*6430*/  HADD2.F32 R15, -RZ, R15.H1_H1 ;  /* 0x3000000fff0f7230 */ /* 0x000fc40000004100 */
[C---:B------:R-:W-:Y:S01]  /*6440*/  FFMA.FTZ R26, R50.reuse, R26, R5 ;  /* 0x0000001a321a7223 */ /* 0x040fe20000010005 */
[C---:B------:R-:W-:Y:S02]  /*6450*/  FFMA.FTZ R27, R50.reuse, R27, R4 ;  /* 0x0000001b321b7223 */ /* 0x040fe40000010004 */
        /* <DEDUP_REMOVED lines=10> */
[----:B-1----:R-:W-:Y:S02]  /*6500*/  HFMA2 R20, R20, 1, 1, R12 ;  /* 0x3c003c0014147831 */ /* 0x002fe4000000000c */
[----:B------:R-:W-:-:S02]  /*6510*/  HADD2 R21, R21, R13 ;  /* 0x0000000d15157230 */ /* 0x000fc40000000000 */
[----:B------:R-:W-:Y:S02]  /*6520*/  HFMA2 R22, R22, 1, 1, R14 ;  /* 0x3c003c0016167831 */ /* 0x000fe4000000000e */
[----:B------:R-:W-:Y:S02]  /*6530*/  HADD2 R23, R23, R15 ;  /* 0x0000000f17177230 */ /* 0x000fe40000000000 */
[----:B------:R-:W-:Y:S02]  /*6540*/  VIADD R13, R43, 0x180 ;  /* 0x000001802b0d7836 */ /* 0x000fe40000000000 */
[----:B--2---:R-:W-:Y:S02]  /*6550*/  @P2 HFMA2 R21, R21, R5, -RZ ;  /* 0x0000000515152231 */ /* 0x004fe400001000ff */
[----:B------:R-:W-:Y:S02]  /*6560*/  @P1 HMUL2 R20, R20, R4 ;  /* 0x0000000414141232 */ /* 0x000fe40000000000 */
[----:B------:R-:W-:-:S02]  /*6570*/  @P4 HFMA2 R23, R23, R7, -RZ ;  /* 0x0000000717174231 */ /* 0x000fc400001000ff */
[----:B------:R-:W-:Y:S02]  /*6580*/  @P3 HMUL2 R22, R22, R6 ;  /* 0x0000000616163232 */ /* 0x000fe40000000000 */
[----:B------:R-:W-:-:S05]  /*6590*/  IMAD.WIDE.U32 R4, R13, 0x2, R36 ;  /* 0x000000020d047825 */ /* 0x000fca00078e0024 */
[----:B------:R1:W-:Y:S02]  /*65a0*/  STG.E.128 desc[UR36][R4.64], R20 ;  /* 0x0000001404007986 */ /* 0x0003e4000c101d24 */
.L_x_359:
[----:B-1----:R1:W2:Y:S01]  /*65b0*/  LDS.U16 R4, [R42] ;  /* 0x000000002a047984 */ /* 0x0022a20000000400 */
[----:B------:R-:W-:Y:S01]  /*65c0*/  IADD3 R44, PT, PT, R44, 0x10, RZ ;  /* 0x000000102c2c7810 */ /* 0x000fe20007ffe0ff */
[--C-:B------:R-:W-:Y:S01]  /*65d0*/  HADD2.F32 R7, -RZ, R20.reuse.H0_H0 ;  /* 0x20000014ff077230 */ /* 0x100fe20000004100 */
[----:B------:R-:W-:Y:S01]  /*65e0*/  IADD3 R43, PT, PT, R43, 0x300, RZ ;  /* 0x000003002b2b7810 */ /* 0x000fe20007ffe0ff */
[----:B------:R-:W-:Y:S01]  /*65f0*/  HADD2.F32 R6, -RZ, R20.H1_H1 ;  /* 0x30000014ff067230 */ /* 0x000fe20000004100 */
[----:B------:R-:W-:Y:S01]  /*6600*/  ISETP.GE.AND P1, PT, R44, R39, PT ;  /* 0x000000272c00720c */ /* 0x000fe20003f26270 */
[--C-:B------:R-:W-:Y:S02]  /*6610*/  HADD2.F32 R20, -RZ, R22.reuse.H0_H0 ;  /* 0x20000016ff147230 */ /* 0x100fe40000004100 */
[----:B------:R-:W-:Y:S02]  /*6620*/  HADD2.F32 R13, -RZ, R22.H1_H1 ;  /* 0x30000016ff0d7230 */ /* 0x000fe40000004100 */
[----:B------:R-:W-:-:S02]  /*6630*/  HADD2.F32 R22, -RZ, R23.H0_H0 ;  /* 0x20000017ff167230 */ /* 0x000fc40000004100 */
[--C-:B------:R-:W-:Y:S02]  /*6640*/  HADD2.F32 R5, -RZ, R21.reuse.H0_H0 ;  /* 0x20000015ff057230 */ /* 0x100fe40000004100 */
[----:B------:R-:W-:Y:S02]  /*6650*/  HADD2.F32 R14, -RZ, R21.H1_H1 ;  /* 0x30000015ff0e7230 */ /* 0x000fe40000004100 */
[----:B------:R-:W-:Y:S02]  /*6660*/  HADD2.F32 R23, -RZ, R23.H1_H1 ;  /* 0x30000017ff177230 */ /* 0x000fe40000004100 */
[----:B-1----:R-:W-:Y:S02]  /*6670*/  VIADD R42, R42, 0x20 ;  /* 0x000000202a2a7836 */ /* 0x002fe40000000000 */
        /* <DEDUP_REMOVED lines=10> */
.L_x_353:
[----:B-12---:R-:W-:Y:S05]  /*6720*/  BSYNC.RECONVERGENT B1 ;  /* 0x0000000000017941 */ /* 0x006fea0003800200 */
.L_x_352:
[----:B------:R-:W-:Y:S01]  /*6730*/  ISETP.GE.AND P0, PT, R34, UR15, PT ;  /* 0x0000000f22007c0c */ /* 0x000fe2000bf06270 */
[----:B------:R-:W-:-:S12]  /*6740*/  BSSY.RECONVERGENT B1, `(.L_x_361) ;  /* 0x000010a000017945 */ /* 0x000fd80003800200 */
[----:B------:R-:W-:Y:S05]  /*6750*/  @P0 BRA `(.L_x_362) ;  /* 0x0000001000200947 */ /* 0x000fea0003800000 */
[----:B------:R-:W1:Y:S01]  /*6760*/  LDCU UR4, c[0x0][0x3f8] ;  /* 0x00007f00ff0477ac */ /* 0x000e620008000800 */
[----:B------:R-:W2:Y:S01]  /*6770*/  LDC R15, c[0x0][0x3f4] ;  /* 0x0000fd00ff0f7b82 */ /* 0x000ea20000000800 */
[----:B------:R-:W-:Y:S01]  /*6780*/  IADD3 R44, PT, PT, R34, 0x8, RZ ;  /* 0x00000008222c7810 */ /* 0x000fe20007ffe0ff */
[----:B------:R-:W-:Y:S01]  /*6790*/  BSSY.RECONVERGENT B2, `(.L_x_363) ;  /* 0x000005b000027945 */ /* 0x000fe20003800200 */
[----:B------:R-:W-:Y:S02]  /*67a0*/  ULOP3.LUT UR8, URZ, UR9, URZ, 0x33, !UPT ;  /* 0x00000009ff087292 */ /* 0x000fe4000f8e33ff */
[----:B------:R-:W-:-:S03]  /*67b0*/  VIMNMX R39, PT, PT, R44, UR15, !PT ;  /* 0x0000000f2c277c48 */ /* 0x000fc6000ffe0100 */
[----:B------:R-:W3:Y:S01]  /*67c0*/  LDC.64 R42, c[0x0][0x458] ;  /* 0x00011600ff2a7b82 */ /* 0x000ee20000000a00 */
[----:B------:R-:W-:-:S04]  /*67d0*/  IADD3 R39, PT, PT, -R28, UR8, R39 ;  /* 0x000000081c277c10 */ /* 0x000fc8000fffe127 */
[----:B------:R-:W-:Y:S01]  /*67e0*/  LOP3.LUT P0, RZ, R39, 0x8, RZ, 0xc0, !PT ;  /* 0x0000000827ff7812 */ /* 0x000fe2000780c0ff */
[----:B-1----:R-:W-:-:S06]  /*67f0*/  UIMAD UR5, UR38, UR4, UR45 ;  /* 0x00000004260572a4 */ /* 0x002fcc000f8e022d */
[----:B------:R-:W-:Y:S01]  /*6800*/  MOV R12, UR5 ;  /* 0x00000005000c7c02 */ /* 0x000fe20008000f00 */
[----:B--2---:R-:W-:-:S04]  /*6810*/  IMAD R38, R15, UR4, RZ ;  /* 0x000000040f267c24 */ /* 0x004fc8000f8e02ff */
[----:B------:R-:W-:Y:S02]  /*6820*/  IMAD R13, R12, 0x30, R19 ;  /* 0x000000300c0d7824 */ /* 0x000fe400078e0213 */
[----:B------:R-:W-:Y:S02]  /*6830*/  IMAD.MOV.U32 R12, RZ, RZ, R34 ;  /* 0x000000ffff0c7224 */ /* 0x000fe400078e0022 */
[----:B---3--:R-:W-:Y:S01]  /*6840*/  IMAD.WIDE R42, R13, 0x2, R42 ;  /* 0x000000020d2a7825 */ /* 0x008fe200078e022a */
        /* <DEDUP_REMOVED lines=12> */
[----:B---3--:R-:W-:-:S06]  /*6910*/  IADD3 R20, PT, PT, R14, 0xffffffe, RZ ;  /* 0x0ffffffe0e147810 */ /* 0x008fcc0007ffe0ff */
[----:B------:R-:W3:Y:S02]  /*6920*/  F2I.FTZ.U32.TRUNC.NTZ R13, R20 ;  /* 0x00000014000d7305 */ /* 0x000ee4000021f000 */
[----:B---3--:R-:W-:-:S04]  /*6930*/  IMAD.MOV R12, RZ, RZ, -R13 ;  /* 0x000000ffff0c7224 */ /* 0x008fc800078e0a0d */
[----:B------:R-:W-:Y:S02]  /*6940*/  IMAD R23, R12, R21, RZ ;  /* 0x000000150c177224 */ /* 0x000fe400078e02ff */
[----:B------:R-:W-:-:S05]  /*6950*/  HFMA2 R12, -RZ, RZ, 0, 0 ;  /* 0x00000000ff0c7431 */ /* 0x000fca00000001ff */
[----:B------:R-:W-:Y:S01]  /*6960*/  IMAD.HI.U32 R12, R13, R23, R12 ;  /* 0x000000170d0c7227 */ /* 0x000fe200078e000c */
[----:B------:R-:W-:-:S05]  /*6970*/  MOV R13, R22 ;  /* 0x00000016000d7202 */ /* 0x000fca0000000f00 */
[----:B------:R-:W-:-:S04]  /*6980*/  IMAD.HI.U32 R12, R12, R13, RZ ;  /* 0x0000000d0c0c7227 */ /* 0x000fc800078e00ff */
[----:B------:R-:W-:-:S04]  /*6990*/  IMAD.MOV R12, RZ, RZ, -R12 ;  /* 0x000000ffff0c7224 */ /* 0x000fc800078e0a0c */
[----:B------:R-:W-:-:S05]  /*69a0*/  IMAD R12, R21, R12, R13 ;  /* 0x0000000c150c7224 */ /* 0x000fca00078e020d */
[----:B------:R-:W-:-:S13]  /*69b0*/  ISETP.GT.U32.AND P0, PT, R21, R12, PT ;  /* 0x0000000c1500720c */ /* 0x000fda0003f04070 */
[----:B------:R-:W-:-:S04]  /*69c0*/  @!P0 IADD3 R12, PT, PT, R12, -R21, RZ ;  /* 0x800000150c0c8210 */ /* 0x000fc80007ffe0ff */
[----:B------:R-:W-:-:S13]  /*69d0*/  ISETP.GT.U32.AND P0, PT, R21, R12, PT ;  /* 0x0000000c1500720c */ /* 0x000fda0003f04070 */
[----:B------:R-:W-:-:S05]  /*69e0*/  @!P0 IADD3 R12, PT, PT, R12, -R21, RZ ;  /* 0x800000150c0c8210 */ /* 0x000fca0007ffe0ff */
[----:B------:R-:W-:Y:S01]  /*69f0*/  @!P1 IMAD.MOV R12, RZ, RZ, -R12 ;  /* 0x000000ffff0c9224 */ /* 0x000fe200078e0a0c */
        /* <DEDUP_REMOVED lines=27> */
[----:B------:R-:W-:Y:S02]  /*6bb0*/  IMAD R25, R34, 0x30, RZ ;  /* 0x0000003022197824 */ /* 0x000fe400078e02ff */
[----:B--2---:R-:W-:Y:S02]  /*6bc0*/  @P1 HFMA2 R13, R13, R21, -RZ ;  /* 0x000000150d0d1231 */ /* 0x004fe400001000ff */
[----:B------:R-:W-:Y:S02]  /*6bd0*/  @P0 HMUL2 R12, R12, R20 ;  /* 0x000000140c0c0232 */ /* 0x000fe40000000000 */
[----:B------:R-:W-:-:S02]  /*6be0*/  @P3 HFMA2 R15, R15, R23, -RZ ;  /* 0x000000170f0f3231 */ /* 0x000fc400001000ff */
[----:B------:R-:W-:Y:S02]  /*6bf0*/  @P2 HMUL2 R14, R14, R22 ;  /* 0x000000160e0e2232 */ /* 0x000fe40000000000 */
[----:B------:R-:W-:-:S05]  /*6c00*/  IMAD.WIDE.U32 R20, R25, 0x2, R36 ;  /* 0x0000000219147825 */ /* 0x000fca00078e0024 */
[----:B------:R1:W-:Y:S02]  /*6c10*/  STG.E.128 desc[UR36][R20.64], R12 ;  /* 0x0000000c14007986 */ /* 0x0003e4000c101d24 */
.L_x_366:
[----:B------:R-:W-:Y:S05]  /*6c20*/  BSYNC.RECONVERGENT B3 ;  /* 0x0000000000037941 */ /* 0x000fea0003800200 */
.L_x_365:
[--C-:B-1---5:R-:W-:Y:S02]  /*6c30*/  HADD2.F32 R20, -RZ, R12.reuse.H0_H0 ;  /* 0x2000000cff147230 */ /* 0x122fe40000004100 */
[----:B------:R-:W-:Y:S02]  /*6c40*/  HADD2.F32 R21, -RZ, R12.H1_H1 ;  /* 0x3000000cff157230 */ /* 0x000fe40000004100 */
[--C-:B------:R-:W-:Y:S02]  /*6c50*/  HADD2.F32 R22, -RZ, R14.reuse.H0_H0 ;  /* 0x2000000eff167230 */ /* 0x100fe40000004100 */
[C---:B------:R-:W-:Y:S01]  /*6c60*/  FFMA.FTZ R7, R46.reuse, R20, R7 ;  /* 0x000000142e077223 */ /* 0x040fe20000010007 */
[----:B------:R-:W-:Y:S02]  /*6c70*/  HADD2.F32 R23, -RZ, R14.H1_H1 ;  /* 0x3000000eff177230 */ /* 0x000fe40000004100 */
[----:B------:R-:W-:Y:S01]  /*6c80*/  FFMA.FTZ R6, R46, R21, R6 ;  /* 0x000000152e067223 */ /* 0x000fe20000010006 */
[----:B------:R-:W-:-:S02]  /*6c90*/  HADD2.F32 R12, -RZ, R13.H0_H0 ;  /* 0x2000000dff0c7230 */ /* 0x000fc40000004100 */
[C---:B------:R-:W-:Y:S01]  /*6ca0*/  FFMA.FTZ R3, R46.reuse, R22, R3 ;  /* 0x000000162e037223 */ /* 0x040fe20000010003 */
[----:B------:R-:W-:Y:S02]  /*6cb0*/  HADD2.F32 R14, -RZ, R15.H0_H0 ;  /* 0x2000000fff0e7230 */ /* 0x000fe40000004100 */
[C---:B------:R-:W-:Y:S01]  /*6cc0*/  FFMA.FTZ R0, R46.reuse, R23, R0 ;  /* 0x000000172e007223 */ /* 0x040fe20000010000 */
[----:B------:R-:W-:Y:S02]  /*6cd0*/  HADD2.F32 R13, -RZ, R13.H1_H1 ;  /* 0x3000000dff0d7230 */ /* 0x000fe40000004100 */
[C---:B------:R-:W-:Y:S01]  /*6ce0*/  FFMA.FTZ R5, R46.reuse, R12, R5 ;  /* 0x0000000c2e057223 */ /* 0x040fe20000010005 */
[----:B------:R-:W-:Y:S02]  /*6cf0*/  HADD2.F32 R15, -RZ, R15.H1_H1 ;  /* 0x3000000fff0f7230 */ /* 0x000fe40000004100 */
[C---:B------:R-:W-:Y:S01]  /*6d00*/  FFMA.FTZ R17, R46.reuse, R14, R17 ;  /* 0x0000000e2e117223 */ /* 0x040fe20000010011 */
[----:B------:R-:W-:Y:S01]  /*6d10*/  MOV R12, R44 ;  /* 0x0000002c000c7202 */ /* 0x000fe20000000f00 */
[C---:B------:R-:W-:Y:S01]  /*6d20*/  FFMA.FTZ R4, R46.reuse, R13, R4 ;  /* 0x0000000d2e047223 */ /* 0x040fe20000010004 */
[----:B------:R-:W-:-:S07]  /*6d30*/  FFMA.FTZ R18, R46, R15, R18 ;  /* 0x0000000f2e127223 */ /* 0x000fce0000010012 */
.L_x_364:
[----:B------:R-:W-:Y:S05]  /*6d40*/  BSYNC.RECONVERGENT B2 ;  /* 0x0000000000027941 */ /* 0x000fea0003800200 */
.L_x_363:
[----:B------:R-:W-:-:S13]  /*6d50*/  ISETP.GE.U32.AND P0, PT, R39, 0x8, PT ;  /* 0x000000082700780c */ /* 0x000fda0003f06070 */
[----:B------:R-:W-:Y:S05]  /*6d60*/  @!P0 BRA `(.L_x_362) ;  /* 0x00000008009c8947 */ /* 0x000fea0003800000 */
[C---:B------:R-:W-:Y:S01]  /*6d70*/  LEA R13, R12.reuse, UR7, 0x1 ;  /* 0x000000070c0d7c11 */ /* 0x040fe2000f8e08ff */
[----:B------:R-:W-:Y:S01]  /*6d80*/  IMAD.U32 R14, RZ, RZ, UR9 ;  /* 0x00000009ff0e7e24 */ /* 0x000fe2000f8e00ff */
[C---:B------:R-:W-:Y:S01]  /*6d90*/  IADD3 R34, PT, PT, R12.reuse, 0x8, RZ ;  /* 0x000000080c227810 */ /* 0x040fe20007ffe0ff */
[----:B------:R-:W-:Y:S02]  /*6da0*/  IMAD R35, R12, 0x30, RZ ;  /* 0x000000300c237824 */ /* 0x000fe400078e02ff */
[----:B------:R-:W-:-:S05]  /*6db0*/  IMAD R13, R14, -0x2, R13 ;  /* 0xfffffffe0e0d7824 */ /* 0x000fca00078e020d */
[----:B------:R-:W-:-:S07]  /*6dc0*/  IADD3 R32, PT, PT, R13, 0x10, R32 ;  /* 0x000000100d207810 */ /* 0x000fce0007ffe020 */
.L_x_373:
[----:B------:R-:W1:Y:S01]  /*6dd0*/  LDC R39, c[0x0][0x3f4] ;  /* 0x0000fd00ff277b82 */ /* 0x000e620000000800 */
[----:B------:R-:W-:Y:S01]  /*6de0*/  IADD3 R14, PT, PT, R34, -0x8, RZ ;  /* 0xfffffff8220e7810 */ /* 0x000fe20007ffe0ff */
[----:B------:R-:W-:Y:S03]  /*6df0*/  BSSY.RECONVERGENT B2, `(.L_x_367) ;  /* 0x000004b000027945 */ /* 0x000fe60003800200 */
[----:B-1----:R-:W-:-:S13]  /*6e00*/  ISETP.GE.AND P0, PT, R14, R39, PT ;  /* 0x000000270e00720c */ /* 0x002fda0003f06270 */
[----:B------:R-:W-:Y:S05]  /*6e10*/  @!P0 BRA `(.L_x_368) ;  /* 0x0000000400208947 */ /* 0x000fea0003800000 */
[----:B------:R-:W-:Y:S01]  /*6e20*/  IABS R15, R39 ;  /* 0x00000027000f7213 */ /* 0x000fe20000000000 */
[----:B------:R-:W1:Y:S01]  /*6e30*/  LDCU.64 UR4, c[0x0][0x3c8] ;  /* 0x00007900ff0477ac */ /* 0x000e620008000a00 */
[----:B------:R-:W-:Y:S01]  /*6e40*/  IABS R22, R14 ;  /* 0x0000000e00167213 */ /* 0x000fe20000000000 */
[----:B------:R-:W2:Y:S01]  /*6e50*/  LDS.U16 R44, [R32+-0x10] ;  /* 0xfffff000202c7984 */ /* 0x000ea20000000400 */
        /* <DEDUP_REMOVED lines=22> */
[C---:B-1----:R-:W-:Y:S01]  /*6fc0*/  LEA R20, P0, R13.reuse, UR4, 0x2 ;  /* 0x000000040d147c11 */ /* 0x042fe2000f8010ff */
[----:B------:R-:W1:Y:S03]  /*6fd0*/  LDCU UR4, c[0x0][0x40c] ;  /* 0x00008180ff0477ac */ /* 0x000e660008000800 */
[----:B------:R-:W-:-:S06]  /*6fe0*/  LEA.HI.X R21, R13, UR5, R14, 0x2, P0 ;  /* 0x000000050d157c11 */ /* 0x000fcc00080f140e */
[----:B------:R-:W3:Y:S02]  /*6ff0*/  LDG.E R21, desc[UR36][R20.64] ;  /* 0x0000002414157981 */ /* 0x000ee4000c1e1900 */
[----:B---3--:R-:W-:-:S04]  /*7000*/  IMAD R12, R38, R21, R12 ;  /* 0x00000015260c7224 */ /* 0x008fc800078e020c */
[----:B------:R-:W-:-:S04]  /*7010*/  IMAD R13, R12, 0x30, RZ ;  /* 0x000000300c0d7824 */ /* 0x000fc800078e02ff */
[----:B------:R-:W-:-:S06]  /*7020*/  IMAD.WIDE R12, R13, 0x2, R40 ;  /* 0x000000020d0c7825 */ /* 0x000fcc00078e0228 */
[----:B------:R-:W5:Y:S01]  /*7030*/  LDG.E.128 R12, desc[UR36][R12.64] ;  /* 0x000000240c0c7981 */ /* 0x000f62000c1e1d00 */
[----:B-1----:R-:W-:Y:S01]  /*7040*/  UISETP.NE.AND UP0, UPT, UR4, URZ, UPT ;  /* 0x000000ff0400728c */ /* 0x002fe2000bf05270 */
[----:B--2---:R-:W-:-:S08]  /*7050*/  HADD2.F32 R44, -RZ, R44.H0_H0 ;  /* 0x2000002cff2c7230 */ /* 0x004fd00000004100 */
[----:B------:R-:W-:Y:S05]  /*7060*/  BRA.U UP0, `(.L_x_369) ;  /* 0x00000001004c7547 */ /* 0x000fea000b800000 */
        /* <DEDUP_REMOVED lines=19> */
.L_x_369:
        /* <DEDUP_REMOVED lines=14> */
[----:B------:R-:W-:-:S02]  /*7280*/  FFMA.FTZ R4, R44, R13, R4 ;  /* 0x0000000d2c047223 */ /* 0x000fc40000010004 */
[----:B------:R-:W-:-:S07]  /*7290*/  FFMA.FTZ R18, R44, R15, R18 ;  /* 0x0000000f2c127223 */ /* 0x000fce0000010012 */
.L_x_368:
[----:B------:R-:W-:Y:S05]  /*72a0*/  BSYNC.RECONVERGENT B2 ;  /* 0x0000000000027941 */ /* 0x000fea0003800200 */
.L_x_367:
[----:B------:R-:W-:Y:S01]  /*72b0*/  ISETP.GE.AND P0, PT, R34, R39, PT ;  /* 0x000000272200720c */ /* 0x000fe20003f06270 */
[----:B------:R-:W-:-:S12]  /*72c0*/  BSSY.RECONVERGENT B2, `(.L_x_370) ;  /* 0x000004b000027945 */ /* 0x000fd80003800200 */
        /* <DEDUP_REMOVED lines=58> */
.L_x_372:
        /* <DEDUP_REMOVED lines=16> */
.L_x_371:
[----:B------:R-:W-:Y:S05]  /*7770*/  BSYNC.RECONVERGENT B2 ;  /* 0x0000000000027941 */ /* 0x000fea0003800200 */
.L_x_370:
[C---:B------:R-:W-:Y:S01]  /*7780*/  IADD3 R12, PT, PT, R34.reuse, 0x8, RZ ;  /* 0x00000008220c7810 */ /* 0x040fe20007ffe0ff */
[----:B------:R-:W-:Y:S01]  /*7790*/  VIADD R35, R35, 0x300 ;  /* 0x0000030023237836 */ /* 0x000fe20000000000 */
[----:B------:R-:W-:Y:S02]  /*77a0*/  IADD3 R34, PT, PT, R34, 0x10, RZ ;  /* 0x0000001022227810 */ /* 0x000fe40007ffe0ff */
[----:B------:R-:W-:Y:S02]  /*77b0*/  ISETP.GE.AND P0, PT, R12, UR15, PT ;  /* 0x0000000f0c007c0c */ /* 0x000fe4000bf06270 */
[----:B------:R-:W-:-:S11]  /*77c0*/  IADD3 R32, PT, PT, R32, 0x20, RZ ;  /* 0x0000002020207810 */ /* 0x000fd60007ffe0ff */
[----:B------:R-:W-:Y:S05]  /*77d0*/  @!P0 BRA `(.L_x_373) ;  /* 0xfffffff4007c8947 */ /* 0x000fea000383ffff */
.L_x_362:
[----:B------:R-:W-:Y:S05]  /*77e0*/  BSYNC.RECONVERGENT B1 ;  /* 0x0000000000017941 */ /* 0x000fea0003800200 */
.L_x_361:
[----:B------:R-:W-:-:S13]  /*77f0*/  ISETP.NE.AND P0, PT, R28, R33, PT ;  /* 0x000000211c00720c */ /* 0x000fda0003f05270 */
[----:B------:R-:W-:Y:S05]  /*7800*/  @P0 BRA `(.L_x_351) ;  /* 0x0000000000d80947 */ /* 0x000fea0003800000 */
[----:B------:R-:W-:Y:S02]  /*7810*/  UMOV UR4, 0x30 ;  /* 0x0000003000047882 */ /* 0x000fe40000000000 */
[----:B------:R-:W-:-:S06]  /*7820*/  UIMAD UR4, UR44, UR4, -0x30 ;  /* 0xffffffd02c0474a4 */ /* 0x000fcc000f8e0204 */
[----:B------:R-:W-:-:S05]  /*7830*/  MOV R13, UR4 ;  /* 0x00000004000d7c02 */ /* 0x000fca0008000f00 */
[----:B------:R-:W-:-:S06]  /*7840*/  IMAD.WIDE R12, R13, 0x2, R36 ;  /* 0x000000020d0c7825 */ /* 0x000fcc00078e0224 */
[----:B------:R-:W5:Y:S01]  /*7850*/  LDG.E.128 R12, desc[UR36][R12.64] ;  /* 0x000000240c0c7981 */ /* 0x000f62000c1e1d00 */
[----:B------:R-:W-:-:S06]  /*7860*/  UIADD3 UR4, UPT, UPT, UR44, -UR9, URZ ;  /* 0x800000092c047290 */ /* 0x000fcc000fffe0ff */
[----:B------:R-:W-:-:S05]  /*7870*/  IMAD.U32 R16, RZ, RZ, UR4 ;  /* 0x00000004ff107e24 */ /* 0x000fca000f8e00ff */
[----:B------:R-:W-:Y:S01]  /*7880*/  LEA R29, R16, R29, 0x1 ;  /* 0x0000001d101d7211 */ /* 0x000fe200078e08ff */
[----:B------:R-:W1:Y:S05]  /*7890*/  LDCU UR4, c[0x0][0x40c] ;  /* 0x00008180ff0477ac */ /* 0x000e6a0008000800 */
[----:B------:R-:W2:Y:S01]  /*78a0*/  LDS.U16 R29, [R29+-0x2] ;  /* 0xfffffe001d1d7984 */ /* 0x000ea20000000400 */
[----:B-1----:R-:W-:Y:S01]  /*78b0*/  UISETP.NE.AND UP0, UPT, UR4, URZ, UPT ;  /* 0x000000ff0400728c */ /* 0x002fe2000bf05270 */
[----:B--2---:R-:W-:-:S08]  /*78c0*/  HADD2.F32 R16, -RZ, R29.H0_H0 ;  /* 0x2000001dff107230 */ /* 0x004fd00000004100 */
        /* <DEDUP_REMOVED lines=8> */
[----:B--2---:R-:W-:Y:S01]  /*7950*/  MOV R21, UR13 ;  /* 0x0000000d00157c02 */ /* 0x004fe20008000f00 */
[----:B------:R-:W-:-:S04]  /*7960*/  IMAD.U32 R20, RZ, RZ, UR12 ;  /* 0x0000000cff147e24 */ /* 0x000fc8000f8e00ff */
[----:B------:R-:W-:-:S05]  /*7970*/  MOV R22, UR4 ;  /* 0x0000000400167c02 */ /* 0x000fca0008000f00 */
[----:B------:R-:W-:-:S04]  /*7980*/  @P0 IMAD R23, R22, 0x30, R19 ;  /* 0x0000003016170824 */ /* 0x000fc800078e0213 */
[----:B------:R-:W-:-:S06]  /*7990*/  @P0 IMAD.WIDE R20, R23, 0x2, R20 ;  /* 0x0000000217140825 */ /* 0x000fcc00078e0214 */
        /* <DEDUP_REMOVED lines=13> */
.L_x_374:
[--C-:B0----5:R-:W-:Y:S02]  /*7a70*/  HADD2.F32 R8, -RZ, R12.reuse.H0_H0 ;  /* 0x2000000cff087230 */ /* 0x121fe40000004100 */
[----:B------:R-:W-:Y:S02]  /*7a80*/  HADD2.F32 R9, -RZ, R12.H1_H1 ;  /* 0x3000000cff097230 */ /* 0x000fe40000004100 */
[--C-:B-1----:R-:W-:Y:S02]  /*7a90*/  HADD2.F32 R12, -RZ, R14.reuse.H0_H0 ;  /* 0x2000000eff0c7230 */ /* 0x102fe40000004100 */
        /* <DEDUP_REMOVED lines=13> */
.L_x_351:
[----:B-12---:R-:W-:Y:S05]  /*7b70*/  BSYNC.RECONVERGENT B0 ;  /* 0x0000000000007941 */ /* 0x006fea0003800200 */
.L_x_350:
[----:B------:R-:W-:Y:S01]  /*7b80*/  BAR.SYNC.DEFER_BLOCKING 0x0 ;  /* 0x0000000000007b1d */ /* 0x000fe20000010000 */
[----:B------:R-:W-:-:S13]  /*7b90*/  ISETP.GT.U32.AND P0, PT, R19, 0x2f, PT ;  /* 0x0000002f1300780c */ /* 0x000fda0003f04070 */
[----:B------:R-:W-:Y:S05]  /*7ba0*/  @P0 BRA `(.L_x_375) ;  /* 0x0000000400a00947 */ /* 0x000fea0003800000 */
[----:B------:R-:W1:Y:S01]  /*7bb0*/  S2UR UR5, SR_CgaCtaId ;  /* 0x00000000000579c3 */ /* 0x000e620000008800 */
[----:B0-----:R-:W-:Y:S01]  /*7bc0*/  LOP3.LUT R8, R2, 0x3e0, RZ, 0xc0, !PT ;  /* 0x000003e002087812 */ /* 0x001fe200078ec0ff */
[----:B------:R-:W-:Y:S01]  /*7bd0*/  UMOV UR4, 0x400 ;  /* 0x0000040000047882 */ /* 0x000fe20000000000 */
[----:B------:R-:W-:Y:S01]  /*7be0*/  IMAD R28, R28, 0x30, R19 ;  /* 0x000000301c1c7824 */ /* 0x000fe200078e0213 */
[----:B------:R-:W-:Y:S01]  /*7bf0*/  UIADD3 UR4, UPT, UPT, UR4, 0x110, URZ ;  /* 0x0000011004047890 */ /* 0x000fe2000fffe0ff */
[----:B------:R-:W-:Y:S02]  /*7c00*/  ISETP.NE.AND P1, PT, R8, 0x20, PT ;  /* 0x000000200800780c */ /* 0x000fe40003f25270 */
[C---:B------:R-:W-:Y:S02]  /*7c10*/  LOP3.LUT R9, R2.reuse, 0x3f0, RZ, 0xc0, !PT ;  /* 0x000003f002097812 */ /* 0x040fe400078ec0ff */
[----:B------:R-:W-:Y:S02]  /*7c20*/  LOP3.LUT R10, R2, 0x3f8, RZ, 0xc0, !PT ;  /* 0x000003f8020a7812 */ /* 0x000fe400078ec0ff */
[----:B------:R-:W-:-:S02]  /*7c30*/  ISETP.NE.AND P2, PT, R9, 0x10, PT ;  /* 0x000000100900780c */ /* 0x000fc40003f45270 */
[----:B------:R-:W-:Y:S02]  /*7c40*/  ISETP.NE.AND P4, PT, R10, 0x8, PT ;  /* 0x000000080a00780c */ /* 0x000fe40003f85270 */
[C---:B------:R-:W-:Y:S02]  /*7c50*/  ISETP.GT.U32.AND P6, PT, R2.reuse, 0x1f, PT ;  /* 0x0000001f0200780c */ /* 0x040fe40003fc4070 */
[C---:B------:R-:W-:Y:S02]  /*7c60*/  ISETP.GT.U32.AND P3, PT, R2.reuse, 0xf, PT ;  /* 0x0000000f0200780c */ /* 0x040fe40003f64070 */
[----:B------:R-:W-:Y:S01]  /*7c70*/  ISETP.GT.U32.AND P5, PT, R2, 0x7, PT ;  /* 0x000000070200780c */ /* 0x000fe20003fa4070 */
[----:B-1----:R-:W-:-:S06]  /*7c80*/  ULEA UR4, UR5, UR4, 0x18 ;  /* 0x0000000405047291 */ /* 0x002fcc000f8ec0ff */
[----:B------:R-:W-:Y:S01]  /*7c90*/  LEA R28, R28, UR4, 0x1 ;  /* 0x000000041c1c7c11 */ /* 0x000fe2000f8e08ff */
[----:B------:R-:W-:Y:S06]  /*7ca0*/  @P1 BRA `(.L_x_376) ;  /* 0x0000000000141947 */ /* 0x000fec0003800000 */
[----:B------:R-:W-:Y:S02]  /*7cb0*/  F2FP.F16.F32.PACK_AB R8, R6, R7 ;  /* 0x000000070608723e */ /* 0x000fe400000000ff */
[----:B------:R-:W-:Y:S02]  /*7cc0*/  F2FP.F16.F32.PACK_AB R9, R4, R5 ;  /* 0x000000050409723e */ /* 0x000fe400000000ff */
[----:B------:R-:W-:Y:S02]  /*7cd0*/  F2FP.F16.F32.PACK_AB R10, R0, R3 ;  /* 0x00000003000a723e */ /* 0x000fe400000000ff */
[----:B------:R-:W-:-:S05]  /*7ce0*/  F2FP.F16.F32.PACK_AB R11, R18, R17 ;  /* 0x00000011120b723e */ /* 0x000fca00000000ff */
[----:B------:R0:W-:Y:S02]  /*7cf0*/  STS.128 [R28+-0x180], R8 ;  /* 0xfffe80081c007388 */ /* 0x0001e40000000c00 */
.L_x_376:
[----:B------:R-:W-:Y:S05]  /*7d00*/  WARPSYNC.ALL ;  /* 0x0000000000007948 */ /* 0x000fea0003800000 */
[----:B------:R-:W-:Y:S06]  /*7d10*/  BAR.SYNC.DEFER_BLOCKING 0x0 ;  /* 0x0000000000007b1d */ /* 0x000fec0000010000 */
[----:B------:R-:W-:Y:S04]  /*7d20*/  BSSY.RECONVERGENT B0, `(.L_x_377) ;  /* 0x0000013000007945 */ /* 0x000fe80003800200 */
[----:B------:R-:W-:Y:S05]  /*7d30*/  @P6 BRA `(.L_x_378) ;  /* 0x0000000000446947 */ /* 0x000fea0003800000 */
[----:B0-----:R-:W0:Y:S02]  /*7d40*/  LDS.128 R8, [R28] ;  /* 0x000000001c087984 */ /* 0x001e240000000c00 */
[--C-:B0-----:R-:W-:Y:S02]  /*7d50*/  HADD2.F32 R12, -RZ, R8.reuse.H0_H0 ;  /* 0x20000008ff0c7230 */ /* 0x101fe40000004100 */
[----:B------:R-:W-:Y:S02]  /*7d60*/  HADD2.F32 R13, -RZ, R8.H1_H1 ;  /* 0x30000008ff0d7230 */ /* 0x000fe40000004100 */
[--C-:B------:R-:W-:Y:S02]  /*7d70*/  HADD2.F32 R14, -RZ, R10.reuse.H0_H0 ;  /* 0x2000000aff0e7230 */ /* 0x100fe40000004100 */
[----:B------:R-:W-:Y:S01]  /*7d80*/  FADD.FTZ R7, R7, R12 ;  /* 0x0000000c07077221 */ /* 0x000fe20000010000 */
[----:B------:R-:W-:Y:S02]  /*7d90*/  HADD2.F32 R15, -RZ, R10.H1_H1 ;  /* 0x3000000aff0f7230 */ /* 0x000fe40000004100 */
[----:B------:R-:W-:Y:S01]  /*7da0*/  FADD.FTZ R6, R6, R13 ;  /* 0x0000000d06067221 */ /* 0x000fe20000010000 */
[----:B------:R-:W-:-:S02]  /*7db0*/  HADD2.F32 R8, -RZ, R9.H0_H0 ;  /* 0x20000009ff087230 */ /* 0x000fc40000004100 */
[----:B------:R-:W-:Y:S01]  /*7dc0*/  FADD.FTZ R3, R3, R14 ;  /* 0x0000000e03037221 */ /* 0x000fe20000010000 */
[----:B------:R-:W-:Y:S02]  /*7dd0*/  HADD2.F32 R10, -RZ, R11.H0_H0 ;  /* 0x2000000bff0a7230 */ /* 0x000fe40000004100 */
[----:B------:R-:W-:Y:S01]  /*7de0*/  FADD.FTZ R0, R0, R15 ;  /* 0x0000000f00007221 */ /* 0x000fe20000010000 */
[----:B------:R-:W-:Y:S02]  /*7df0*/  HADD2.F32 R9, -RZ, R9.H1_H1 ;  /* 0x30000009ff097230 */ /* 0x000fe40000004100 */
[----:B------:R-:W-:Y:S01]  /*7e00*/  FADD.FTZ R5, R5, R8 ;  /* 0x0000000805057221 */ /* 0x000fe20000010000 */
[----:B------:R-:W-:Y:S02]  /*7e10*/  HADD2.F32 R11, -RZ, R11.H1_H1 ;  /* 0x3000000bff0b7230 */ /* 0x000fe40000004100 */
[----:B------:R-:W-:Y:S01]  /*7e20*/  FADD.FTZ R17, R17, R10 ;  /* 0x0000000a11117221 */ /* 0x000fe20000010000 */
[----:B------:R-:W-:-:S02]  /*7e30*/  FADD.FTZ R4, R4, R9 ;  /* 0x0000000904047221 */ /* 0x000fc40000010000 */
[----:B------:R-:W-:-:S07]  /*7e40*/  FADD.FTZ R18, R18, R11 ;  /* 0x0000000b12127221 */ /* 0x000fce0000010000 */
.L_x_378:
[----:B------:R-:W-:Y:S05]  /*7e50*/  BSYNC.RECONVERGENT B0 ;  /* 0x0000000000007941 */ /* 0x000fea0003800200 */
.L_x_377:
[----:B------:R-:W-:Y:S06]  /*7e60*/  BAR.SYNC.DEFER_BLOCKING 0x0 ;  /* 0x0000000000007b1d */ /* 0x000fec0000010000 */
[----:B------:R-:W-:Y:S04]  /*7e70*/  BSSY.RECONVERGENT B0, `(.L_x_379) ;  /* 0x0000007000007945 */ /* 0x000fe80003800200 */
[----:B------:R-:W-:Y:S05]  /*7e80*/  @P2 BRA `(.L_x_380) ;  /* 0x0000000000142947 */ /* 0x000fea0003800000 */
[----:B0-----:R-:W-:Y:S02]  /*7e90*/  F2FP.F16.F32.PACK_AB R8, R6, R7 ;  /* 0x000000070608723e */ /* 0x001fe400000000ff */
[----:B------:R-:W-:Y:S02]  /*7ea0*/  F2FP.F16.F32.PACK_AB R9, R4, R5 ;  /* 0x000000050409723e */ /* 0x000fe400000000ff */
[----:B------:R-:W-:Y:S02]  /*7eb0*/  F2FP.F16.F32.PACK_AB R10, R0, R3 ;  /* 0x00000003000a723e */ /* 0x000fe400000000ff */
[----:B------:R-:W-:-:S05]  /*7ec0*/  F2FP.F16.F32.PACK_AB R11, R18, R17 ;  /* 0x00000011120b723e */ /* 0x000fca00000000ff */
[----:B------:R1:W-:Y:S02]  /*7ed0*/  STS.128 [R28+-0xc0], R8 ;  /* 0xffff40081c007388 */ /* 0x0003e40000000c00 */
.L_x_380:
[----:B------:R-:W-:Y:S05]  /*7ee0*/  BSYNC.RECONVERGENT B0 ;  /* 0x0000000000007941 */ /* 0x000fea0003800200 */
.L_x_379:
[----:B------:R-:W-:Y:S06]  /*7ef0*/  BAR.SYNC.DEFER_BLOCKING 0x0 ;  /* 0x0000000000007b1d */ /* 0x000fec0000010000 */
[----:B------:R-:W-:Y:S04]  /*7f00*/  BSSY.RECONVERGENT B0, `(.L_x_381) ;  /* 0x0000013000007945 */ /* 0x000fe80003800200 */
[----:B------:R-:W-:Y:S05]  /*7f10*/  @P3 BRA `(.L_x_382) ;  /* 0x0000000000443947 */ /* 0x000fea0003800000 */
[----:B01----:R-:W0:Y:S02]  /*7f20*/  LDS.128 R8, [R28] ;  /* 0x000000001c087984 */ /* 0x003e240000000c00 */
        /* <DEDUP_REMOVED lines=16> */
.L_x_382:
[----:B------:R-:W-:Y:S05]  /*8030*/  BSYNC.RECONVERGENT B0 ;  /* 0x0000000000007941 */ /* 0x000fea0003800200 */
.L_x_381:
        /* <DEDUP_REMOVED lines=8> */
.L_x_384:
[----:B------:R-:W-:Y:S05]  /*80c0*/  BSYNC.RECONVERGENT B0 ;  /* 0x0000000000007941 */ /* 0x000fea0003800200 */
.L_x_383:
[----:B------:R-:W-:Y:S06]  /*80d0*/  BAR.SYNC.DEFER_BLOCKING 0x0 ;  /* 0x0000000000007b1d */ /* 0x000fec0000010000 */
[----:B------:R-:W-:Y:S04]  /*80e0*/  BSSY.RECONVERGENT B0, `(.L_x_385) ;  /* 0x0000013000007945 */ /* 0x000fe80003800200 */
[----:B------:R-:W-:Y:S05]  /*80f0*/  @P5 BRA `(.L_x_386) ;  /* 0x0000000000445947 */ /* 0x000fea0003800000 */
[----:B012---:R-:W0:Y:S02]  /*8100*/  LDS.128 R8, [R28] ;  /* 0x000000001c087984 */ /* 0x007e240000000c00 */
        /* <DEDUP_REMOVED lines=16> */
.L_x_386:
[----:B------:R-:W-:Y:S05]  /*8210*/  BSYNC.RECONVERGENT B0 ;  /* 0x0000000000007941 */ /* 0x000fea0003800200 */
.L_x_385:
[----:B------:R-:W-:Y:S06]  /*8220*/  BAR.SYNC.DEFER_BLOCKING 0x0 ;  /* 0x0000000000007b1d */ /* 0x000fec0000010000 */
.L_x_375:
[----:B------:R-:W-:-:S13]  /*8230*/  ISETP.GT.U32.OR P0, PT, R2, 0x7, P0 ;  /* 0x000000070200780c */ /* 0x000fda0000704470 */
[----:B------:R-:W-:Y:S05]  /*8240*/  @P0 EXIT ;  /* 0x000000000000094d */ /* 0x000fea0003800000 */
[----:B------:R-:W3:Y:S02]  /*8250*/  LDCU UR4, c[0x0][0x478] ;  /* 0x00008f00ff0477ac */ /* 0x000ee40008000800 */
[----:B---3--:R-:W-:-:S09]  /*8260*/  UISETP.NE.AND UP0, UPT, UR4, 0x2, UPT ;  /* 0x000000020400788c */ /* 0x008fd2000bf05270 */
[----:B------:R-:W-:Y:S05]  /*8270*/  BRA.U UP0, `(.L_x_387) ;  /* 0x0000000100e07547 */ /* 0x000fea000b800000 */
[----:B012---:R-:W0:Y:S01]  /*8280*/  LDC.64 R8, c[0x0][0x470] ;  /* 0x00011c00ff087b82 */ /* 0x007e220000000a00 */
[----:B------:R-:W1:Y:S01]  /*8290*/  LDCU.64 UR4, c[0x0][0x380] ;  /* 0x00007000ff0477ac */ /* 0x000e620008000a00 */
[----:B0-----:R-:W2:Y:S01]  /*82a0*/  LDG.E R8, desc[UR36][R8.64] ;  /* 0x0000002408087981 */ /* 0x001ea2000c1e1900 */
[----:B------:R-:W-:Y:S01]  /*82b0*/  IADD3 R19, PT, PT, R19, UR48, RZ ;  /* 0x0000003013137c10 */ /* 0x000fe2000fffe0ff */
[C---:B--2---:R-:W-:Y:S01]  /*82c0*/  FMUL.FTZ R17, R8.reuse, R17 ;  /* 0x0000001108117220 */ /* 0x044fe20000410000 */
[C---:B------:R-:W-:Y:S01]  /*82d0*/  FMUL.FTZ R18, R8.reuse, R18 ;  /* 0x0000001208127220 */ /* 0x040fe20000410000 */
[C---:B------:R-:W-:Y:S01]  /*82e0*/  FMUL.FTZ R0, R8.reuse, R0 ;  /* 0x0000000008007220 */ /* 0x040fe20000410000 */
[C---:B------:R-:W-:Y:S01]  /*82f0*/  FMUL.FTZ R6, R8.reuse, R6 ;  /* 0x0000000608067220 */ /* 0x040fe20000410000 */
[C---:B------:R-:W-:Y:S01]  /*8300*/  FMUL.FTZ R5, R8.reuse, R5 ;  /* 0x0000000508057220 */ /* 0x040fe20000410000 */
[C---:B------:R-:W-:Y:S01]  /*8310*/  FMUL.FTZ R4, R8.reuse, R4 ;  /* 0x0000000408047220 */ /* 0x040fe20000410000 */
[----:B------:R-:W0:Y:S01]  /*8320*/  F2I.S8.NTZ R17, R17 ;  /* 0x0000001100117305 */ /* 0x000e220000202100 */
[C---:B------:R-:W-:Y:S01]  /*8330*/  FMUL.FTZ R3, R8.reuse, R3 ;  /* 0x0000000308037220 */ /* 0x040fe20000410000 */
[----:B------:R-:W-:Y:S01]  /*8340*/  FMUL.FTZ R7, R8, R7 ;  /* 0x0000000708077220 */ /* 0x000fe20000410000 */
[----:B-1----:R-:W-:-:S05]  /*8350*/  IADD3 R8, P0, PT, R19, UR4, RZ ;  /* 0x0000000413087c10 */ /* 0x002fca000ff1e0ff */
[----:B------:R-:W1:Y:S01]  /*8360*/  F2I.S8.NTZ R18, R18 ;  /* 0x0000001200127305 */ /* 0x000e620000202100 */
[----:B0-----:R-:W-:-:S07]  /*8370*/  PRMT R2, R17, 0x8880, RZ ;  /* 0x0000888011027816 */ /* 0x001fce00000000ff */
[----:B------:R-:W0:Y:S01]  /*8380*/  F2I.S8.NTZ R0, R0 ;  /* 0x0000000000007305 */ /* 0x000e220000202100 */
[----:B------:R-:W-:Y:S02]  /*8390*/  PRMT R2, R2, 0x7710, RZ ;  /* 0x0000771002027816 */ /* 0x000fe400000000ff */
[----:B-1----:R-:W-:-:S05]  /*83a0*/  PRMT R11, R18, 0x8880, RZ ;  /* 0x00008880120b7816 */ /* 0x002fca00000000ff */
[----:B------:R-:W-:Y:S01]  /*83b0*/  F2I.S8.NTZ R6, R6 ;  /* 0x0000000600067305 */ /* 0x000fe20000202100 */
[----:B------:R-:W-:Y:S01]  /*83c0*/  IMAD.U32 R10, R2, 0x10000, RZ ;  /* 0x00010000020a7824 */ /* 0x000fe200078e00ff */
[----:B------:R-:W-:-:S04]  /*83d0*/  PRMT R2, R11, 0x7710, RZ ;  /* 0x000077100b027816 */ /* 0x000fc800000000ff */
[----:B------:R-:W-:Y:S02]  /*83e0*/  LOP3.LUT R11, R10, 0xff0000, RZ, 0xc0, !PT ;  /* 0x00ff00000a0b7812 */ /* 0x000fe400078ec0ff */
[----:B------:R-:W1:Y:S01]  /*83f0*/  F2I.S8.NTZ R5, R5 ;  /* 0x0000000500057305 */ /* 0x000e620000202100 */
[----:B0-----:R-:W-:Y:S02]  /*8400*/  PRMT R0, R0, 0x8880, RZ ;  /* 0x0000888000007816 */ /* 0x001fe400000000ff */
[----:B------:R-:W-:Y:S02]  /*8410*/  PRMT R11, R11, 0x4210, R2 ;  /* 0x000042100b0b7816 */ /* 0x000fe40000000002 */
[----:B------:R-:W-:-:S03]  /*8420*/  PRMT R0, R0, 0x7710, RZ ;  /* 0x0000771000007816 */ /* 0x000fc600000000ff */
[----:B------:R-:W0:Y:S01]  /*8430*/  F2I.S8.NTZ R4, R4 ;  /* 0x0000000400047305 */ /* 0x000e220000202100 */
[----:B------:R-:W-:-:S04]  /*8440*/  SHF.L.U32 R0, R0, 0x8, RZ ;  /* 0x0000000800007819 */ /* 0x000fc800000006ff */
[----:B------:R-:W-:Y:S02]  /*8450*/  LOP3.LUT R11, R11, 0xff00, R0, 0xf8, !PT ;  /* 0x0000ff000b0b7812 */ /* 0x000fe400078ef800 */
[----:B-1----:R-:W-:Y:S01]  /*8460*/  PRMT R2, R5, 0x8880, RZ ;  /* 0x0000888005027816 */ /* 0x002fe200000000ff */
[----:B------:R1:W2:Y:S01]  /*8470*/  F2I.S8.NTZ R9, R3 ;  /* 0x0000000300097305 */ /* 0x0002a20000202100 */
[----:B------:R-:W-:Y:S02]  /*8480*/  PRMT R0, R6, 0x8880, RZ ;  /* 0x0000888006007816 */ /* 0x000fe400000000ff */
[----:B------:R-:W-:Y:S02]  /*8490*/  PRMT R2, R2, 0x7710, RZ ;  /* 0x0000771002027816 */ /* 0x000fe400000000ff */
[----:B------:R-:W-:Y:S02]  /*84a0*/  PRMT R0, R0, 0x7710, RZ ;  /* 0x0000771000007816 */ /* 0x000fe400000000ff */
[----:B0-----:R-:W-:Y:S01]  /*84b0*/  PRMT R4, R4, 0x8880, RZ ;  /* 0x0000888004047816 */ /* 0x001fe200000000ff */
[----:B------:R-:W0:Y:S01]  /*84c0*/  F2I.S8.NTZ R7, R7 ;  /* 0x0000000700077305 */ /* 0x000e220000202100 */
[----:B------:R-:W-:-:S02]  /*84d0*/  LOP3.LUT R6, R0, 0xff, RZ, 0xc0, !PT ;  /* 0x000000ff00067812 */ /* 0x000fc400078ec0ff */
[----:B-1----:R-:W-:Y:S02]  /*84e0*/  PRMT R3, R4, 0x7710, RZ ;  /* 0x0000771004037816 */ /* 0x002fe400000000ff */
[----:B------:R-:W-:Y:S02]  /*84f0*/  LOP3.LUT R4, R2, 0xff, RZ, 0xc0, !PT ;  /* 0x000000ff02047812 */ /* 0x000fe400078ec0ff */
[----:B--2---:R-:W-:Y:S02]  /*8500*/  PRMT R9, R9, 0x8880, RZ ;  /* 0x0000888009097816 */ /* 0x004fe400000000ff */
[----:B------:R-:W-:Y:S01]  /*8510*/  LOP3.LUT R3, R3, 0xff, RZ, 0xc0, !PT ;  /* 0x000000ff03037812 */ /* 0x000fe200078ec0ff */
[----:B------:R-:W-:Y:S01]  /*8520*/  IMAD.WIDE.U32 R4, R4, 0x10000, RZ ;  /* 0x0001000004047825 */ /* 0x000fe200078e00ff */
[----:B------:R-:W-:-:S03]  /*8530*/  PRMT R0, R9, 0x7710, RZ ;  /* 0x0000771009007816 */ /* 0x000fc600000000ff */
[----:B------:R-:W-:Y:S01]  /*8540*/  IMAD.WIDE.U32 R2, R3, 0x1000000, RZ ;  /* 0x0100000003027825 */ /* 0x000fe200078e00ff */
[----:B0-----:R-:W-:Y:S02]  /*8550*/  PRMT R10, R7, 0x8880, RZ ;  /* 0x00008880070a7816 */ /* 0x001fe400000000ff */
[----:B------:R-:W-:Y:S01]  /*8560*/  LOP3.LUT R9, R11, 0xff, R0, 0xf8, !PT ;  /* 0x000000ff0b097812 */ /* 0x000fe200078ef800 */
[----:B------:R-:W-:Y:S01]  /*8570*/  IMAD.WIDE.U32 R6, R6, 0x100, RZ ;  /* 0x0000010006067825 */ /* 0x000fe200078e00ff */
[----:B------:R-:W-:Y:S02]  /*8580*/  PRMT R0, R10, 0x7710, RZ ;  /* 0x000077100a007816 */ /* 0x000fe400000000ff */
[----:B------:R-:W-:Y:S02]  /*8590*/  LOP3.LUT R3, R5, R9, R3, 0xfe, !PT ;  /* 0x0000000905037212 */ /* 0x000fe400078efe03 */
[----:B------:R-:W-:Y:S02]  /*85a0*/  LOP3.LUT R11, R6, R2, R4, 0xfe, !PT ;  /* 0x00000002060b7212 */ /* 0x000fe400078efe04 */
[----:B------:R-:W-:-:S02]  /*85b0*/  LEA.HI.X.SX32 R9, R19, UR5, 0x1, P0 ;  /* 0x0000000513097c11 */ /* 0x000fc400080f0eff */
[----:B------:R-:W-:Y:S02]  /*85c0*/  LOP3.LUT R2, R11, 0xff, R0, 0xf8, !PT ;  /* 0x000000ff0b027812 */ /* 0x000fe400078ef800 */
[----:B------:R-:W-:-:S05]  /*85d0*/  LOP3.LUT R3, R3, R7, RZ, 0xfc, !PT ;  /* 0x0000000703037212 */ /* 0x000fca00078efcff */
[----:B------:R-:W-:Y:S01]  /*85e0*/  STG.E.64 desc[UR36][R8.64], R2 ;  /* 0x0000000208007986 */ /* 0x000fe2000c101b24 */
[----:B------:R-:W-:Y:S05]  /*85f0*/  EXIT ;  /* 0x000000000000794d */ /* 0x000fea0003800000 */
.L_x_387:
[----:B012---:R-:W0:Y:S01]  /*8600*/  LDC.64 R8, c[0x0][0x380] ;  /* 0x0000e000ff087b82 */ /* 0x007e220000000a00 */
[----:B------:R-:W-:Y:S01]  /*8610*/  VIADD R19, R19, UR48 ;  /* 0x0000003013137c36 */ /* 0x000fe20008000000 */
[----:B------:R-:W-:Y:S02]  /*8620*/  F2FP.F16.F32.PACK_AB R11, R6, R7 ;  /* 0x00000007060b723e */ /* 0x000fe400000000ff */
[----:B------:R-:W-:Y:S02]  /*8630*/  F2FP.F16.F32.PACK_AB R5, R4, R5 ;  /* 0x000000050405723e */ /* 0x000fe400000000ff */
[----:B------:R-:W-:Y:S02]  /*8640*/  F2FP.F16.F32.PACK_AB R3, R0, R3 ;  /* 0x000000030003723e */ /* 0x000fe400000000ff */
[----:B------:R-:W-:Y:S01]  /*8650*/  F2FP.F16.F32.PACK_AB R17, R18, R17 ;  /* 0x000000111211723e */ /* 0x000fe200000000ff */
[----:B0-----:R-:W-:-:S05]  /*8660*/  IMAD.WIDE R6, R19, 0x2, R8 ;  /* 0x0000000213067825 */ /* 0x001fca00078e0208 */
[----:B------:R-:W-:Y:S04]  /*8670*/  STG.E desc[UR36][R6.64], R11 ;  /* 0x0000000b06007986 */ /* 0x000fe8000c101924 */
[----:B------:R-:W-:Y:S04]  /*8680*/  STG.E desc[UR36][R6.64+0x4], R5 ;  /* 0x0000040506007986 */ /* 0x000fe8000c101924 */
[----:B------:R-:W-:Y:S04]  /*8690*/  STG.E desc[UR36][R6.64+0x8], R3 ;  /* 0x0000080306007986 */ /* 0x000fe8000c101924 */
[----:B------:R-:W-:Y:S01]  /*86a0*/  STG.E desc[UR36][R6.64+0xc], R17 ;  /* 0x00000c1106007986 */ /* 0x000fe2000c101924 */
[----:B------:R-:W-:Y:S05]  /*86b0*/  EXIT ;  /* 0x000000000000794d */ /* 0x000fea0003800000 */
.L_x_284:
[----:B------:R-:W-:Y:S01]  /*86c0*/  HFMA2 R12, -RZ, RZ, 0, 9.5367431640625e-07 ;  /* 0x00000010ff0c7431 */ /* 0x000fe200000001ff */
[----:B------:R-:W-:Y:S01]  /*86d0*/  MOV R11, 0x1f ;  /* 0x0000001f000b7802 */ /* 0x000fe20000000f00 */
[----:B------:R-:W-:-:S07]  /*86e0*/  IMAD.MOV.U32 R15, RZ, RZ, -0x1 ;  /* 0xffffffffff0f7424 */ /* 0x000fce00078e00ff */
[----:B------:R-:W-:Y:S05]  /*86f0*/  WARPSYNC.COLLECTIVE R15, `(.L_x_388) ;  /* 0x000000000f087348 */ /* 0x000fea0003c00000 */
[----:B------:R0:W1:Y:S02]  /*8700*/  SHFL.BFLY P6, R14, R13, R12, R11 ;  /* 0x0c00000c0d0e7389 */ /* 0x00006400000c000b */
[----:B01----:R-:W-:Y:S05]  /*8710*/  ENDCOLLECTIVE ;  /* 0x000000000000791b */ /* 0x003fea0003800000 */
.L_x_388:
[----:B------:R-:W-:Y:S02]  /*8720*/  HFMA2 R12, -RZ, RZ, 0, 4.76837158203125e-07 ;  /* 0x00000008ff0c7431 */ /* 0x000fe400000001ff */
[----:B------:R-:W-:-:S05]  /*8730*/  FADD.FTZ R3, R13, R14 ;  /* 0x0000000e0d037221 */ /* 0x000fca0000010000 */
[----:B------:R-:W-:-:S07]  /*8740*/  MOV R13, R3 ;  /* 0x00000003000d7202 */ /* 0x000fce0000000f00 */
[----:B------:R-:W-:Y:S05]  /*8750*/  WARPSYNC.COLLECTIVE R15, `(.L_x_389) ;  /* 0x000000000f087348 */ /* 0x000fea0003c00000 */
[----:B------:R0:W1:Y:S02]  /*8760*/  SHFL.BFLY P6, R14, R13, R12, R11 ;  /* 0x0c00000c0d0e7389 */ /* 0x00006400000c000b */
[----:B01----:R-:W-:Y:S05]  /*8770*/  ENDCOLLECTIVE ;  /* 0x000000000000791b */ /* 0x003fea0003800000 */
.L_x_389:
[----:B------:R-:W-:Y:S01]  /*8780*/  MOV R12, 0x4 ;  /* 0x00000004000c7802 */ /* 0x000fe20000000f00 */
[----:B------:R-:W-:-:S04]  /*8790*/  FADD.FTZ R4, R3, R14 ;  /* 0x0000000e03047221 */ /* 0x000fc80000010000 */
[----:B------:R-:W-:-:S07]  /*87a0*/  IMAD.MOV.U32 R13, RZ, RZ, R4 ;  /* 0x000000ffff0d7224 */ /* 0x000fce00078e0004 */
[----:B------:R-:W-:Y:S05]  /*87b0*/  WARPSYNC.COLLECTIVE R15, `(.L_x_390) ;  /* 0x000000000f087348 */ /* 0x000fea0003c00000 */
[----:B------:R0:W1:Y:S02]  /*87c0*/  SHFL.BFLY P6, R14, R13, R12, R11 ;  /* 0x0c00000c0d0e7389 */ /* 0x00006400000c000b */
[----:B01----:R-:W-:Y:S05]  /*87d0*/  ENDCOLLECTIVE ;  /* 0x000000000000791b */ /* 0x003fea0003800000 */
.L_x_390:
[----:B------:R-:W-:Y:S02]  /*87e0*/  IMAD.MOV.U32 R12, RZ, RZ, 0x2 ;  /* 0x00000002ff0c7424 */ /* 0x000fe400078e00ff */
[----:B------:R-:W-:-:S05]  /*87f0*/  FADD.FTZ R5, R4, R14 ;  /* 0x0000000e04057221 */ /* 0x000fca0000010000 */
[----:B------:R-:W-:-:S07]  /*8800*/  MOV R13, R5 ;  /* 0x00000005000d7202 */ /* 0x000fce0000000f00 */
[----:B------:R-:W-:Y:S05]  /*8810*/  WARPSYNC.COLLECTIVE R15, `(.L_x_391) ;  /* 0x000000000f087348 */ /* 0x000fea0003c00000 */
[----:B------:R0:W1:Y:S02]  /*8820*/  SHFL.BFLY P6, R14, R13, R12, R11 ;  /* 0x0c00000c0d0e7389 */ /* 0x00006400000c000b */
[----:B01----:R-:W-:Y:S05]  /*8830*/  ENDCOLLECTIVE ;  /* 0x000000000000791b */ /* 0x003fea0003800000 */
.L_x_391:
[----:B------:R-:W-:Y:S02]  /*8840*/  HFMA2 R12, -RZ, RZ, 0, 5.9604644775390625e-08 ;  /* 0x00000001ff0c7431 */ /* 0x000fe400000001ff */
[----:B------:R-:W-:-:S05]  /*8850*/  FADD.FTZ R6, R5, R14 ;  /* 0x0000000e05067221 */ /* 0x000fca0000010000 */
[----:B------:R-:W-:-:S07]  /*8860*/  MOV R13, R6 ;  /* 0x00000006000d7202 */ /* 0x000fce0000000f00 */
[----:B------:R-:W-:Y:S05]  /*8870*/  WARPSYNC.COLLECTIVE R15, `(.L_x_392) ;  /* 0x000000000f087348 */ /* 0x000fea0003c00000 */
[----:B------:R0:W1:Y:S02]  /*8880*/  SHFL.BFLY P6, R14, R13, R12, R11 ;  /* 0x0c00000c0d0e7389 */ /* 0x00006400000c000b */
[----:B01----:R-:W-:Y:S05]  /*8890*/  ENDCOLLECTIVE ;  /* 0x000000000000791b */ /* 0x003fea0003800000 */
.L_x_392:
[----:B------:R-:W-:Y:S05]  /*88a0*/  BRA `(.L_x_393) ;  /* 0xffffff9000dc7947 */ /* 0x000fea000383ffff */
.L_x_320:
[----:B------:R-:W-:Y:S01]  /*88b0*/  BSSY B1, `(.L_x_394) ;  /* 0x0000007000017945 */ /* 0x000fe20003800000 */
[----:B------:R-:W-:Y:S01]  /*88c0*/  IMAD.MOV.U32 R12, RZ, RZ, 0x2 ;  /* 0x00000002ff0c7424 */ /* 0x000fe200078e00ff */
[----:B------:R-:W-:Y:S02]  /*88d0*/  MOV R11, 0x1f ;  /* 0x0000001f000b7802 */ /* 0x000fe40000000f00 */
[----:B------:R-:W-:-:S07]  /*88e0*/  MOV R15, 0xffffffff ;  /* 0xffffffff000f7802 */ /* 0x000fce0000000f00 */
[----:B------:R-:W-:Y:S05]  /*88f0*/  WARPSYNC.COLLECTIVE R15, `(.L_x_395) ;  /* 0x000000000f087348 */ /* 0x000fea0003c00000 */
[----:B------:R0:W1:Y:S02]  /*8900*/  SHFL.BFLY P6, R14, R13, R12, R11 ;  /* 0x0c00000c0d0e7389 */ /* 0x00006400000c000b */
[----:B01----:R-:W-:Y:S05]  /*8910*/  ENDCOLLECTIVE ;  /* 0x000000000000791b */ /* 0x003fea0003800000 */
.L_x_395:
[----:B------:R-:W-:Y:S05]  /*8920*/  BSYNC B1 ;  /* 0x0000000000017941 */ /* 0x000fea0003800000 */
.L_x_394:
[----:B------:R-:W-:Y:S01]  /*8930*/  FADD.FTZ R13, R13, R14 ;  /* 0x0000000e0d0d7221 */ /* 0x000fe20000010000 */
[----:B------:R-:W-:Y:S01]  /*8940*/  IMAD.MOV.U32 R12, RZ, RZ, 0x1 ;  /* 0x00000001ff0c7424 */ /* 0x000fe200078e00ff */
[----:B------:R-:W-:Y:S02]  /*8950*/  MOV R11, 0x1f ;  /* 0x0000001f000b7802 */ /* 0x000fe40000000f00 */
[----:B------:R-:W-:-:S07]  /*8960*/  MOV R15, 0xffffffff ;  /* 0xffffffff000f7802 */ /* 0x000fce0000000f00 */
[----:B------:R-:W-:Y:S05]  /*8970*/  WARPSYNC.COLLECTIVE R15, `(.L_x_396) ;  /* 0x000000000f087348 */ /* 0x000fea0003c00000 */
[----:B------:R0:W1:Y:S02]  /*8980*/  SHFL.BFLY P6, R14, R13, R12, R11 ;  /* 0x0c00000c0d0e7389 */ /* 0x00006400000c000b */
[----:B01----:R-:W-:Y:S05]  /*8990*/  ENDCOLLECTIVE ;  /* 0x000000000000791b */ /* 0x003fea0003800000 */
.L_x_396:
[----:B------:R-:W-:Y:S05]  /*89a0*/  BRA `(.L_x_397) ;  /* 0xffffffac00087947 */ /* 0x000fea000383ffff */
.L_x_324:
[----:B------:R-:W-:Y:S01]  /*89b0*/  HFMA2 R12, -RZ, RZ, 0, 9.5367431640625e-07 ;  /* 0x00000010ff0c7431 */ /* 0x000fe200000001ff */
[----:B------:R-:W-:Y:S01]  /*89c0*/  BSSY B0, `(.L_x_398) ;  /* 0x0000007000007945 */ /* 0x000fe20003800000 */
[----:B------:R-:W-:Y:S01]  /*89d0*/  IMAD.MOV.U32 R13, RZ, RZ, R0 ;  /* 0x000000ffff0d7224 */ /* 0x000fe200078e0000 */
[----:B-1----:R-:W-:Y:S01]  /*89e0*/  MOV R11, 0x1f ;  /* 0x0000001f000b7802 */ /* 0x002fe20000000f00 */
[----:B------:R-:W-:-:S07]  /*89f0*/  IMAD.MOV.U32 R15, RZ, RZ, -0x1 ;  /* 0xffffffffff0f7424 */ /* 0x000fce00078e00ff */
[----:B--234-:R-:W-:Y:S05]  /*8a00*/  WARPSYNC.COLLECTIVE R15, `(.L_x_399) ;  /* 0x000000000f087348 */ /* 0x01cfea0003c00000 */
[----:B------:R0:W1:Y:S02]  /*8a10*/  SHFL.BFLY P6, R14, R13, R12, R11 ;  /* 0x0c00000c0d0e7389 */ /* 0x00006400000c000b */
[----:B01234-:R-:W-:Y:S05]  /*8a20*/  ENDCOLLECTIVE ;  /* 0x000000000000791b */ /* 0x01ffea0003800000 */
.L_x_399:
[----:B------:R-:W-:Y:S05]  /*8a30*/  BSYNC B0 ;  /* 0x0000000000007941 */ /* 0x000fea0003800000 */
.L_x_398:
[----:B------:R-:W-:Y:S01]  /*8a40*/  HFMA2 R12, -RZ, RZ, 0, 4.76837158203125e-07 ;  /* 0x00000008ff0c7431 */ /* 0x000fe200000001ff */
[----:B------:R-:W-:Y:S01]  /*8a50*/  FMNMX.FTZ R13, R14, R0, !PT ;  /* 0x000000000e0d7209 */ /* 0x000fe20007810000 */
[----:B------:R-:W-:Y:S01]  /*8a60*/  IMAD.MOV.U32 R15, RZ, RZ, -0x1 ;  /* 0xffffffffff0f7424 */ /* 0x000fe200078e00ff */
[----:B------:R-:W-:-:S07]  /*8a70*/  MOV R11, 0x1f ;  /* 0x0000001f000b7802 */ /* 0x000fce0000000f00 */
[----:B------:R-:W-:Y:S05]  /*8a80*/  WARPSYNC.COLLECTIVE R15, `(.L_x_400) ;  /* 0x000000000f087348 */ /* 0x000fea0003c00000 */
[----:B------:R0:W1:Y:S02]  /*8a90*/  SHFL.BFLY P6, R14, R13, R12, R11 ;  /* 0x0c00000c0d0e7389 */ /* 0x00006400000c000b */
[----:B01----:R-:W-:Y:S05]  /*8aa0*/  ENDCOLLECTIVE ;  /* 0x000000000000791b */ /* 0x003fea0003800000 */
.L_x_400:
[----:B------:R-:W-:Y:S01]  /*8ab0*/  HFMA2 R12, -RZ, RZ, 0, 2.384185791015625e-07 ;  /* 0x00000004ff0c7431 */ /* 0x000fe200000001ff */
[----:B------:R-:W-:-:S04]  /*8ac0*/  FMNMX.FTZ R3, R13, R14, !PT ;  /* 0x0000000e0d037209 */ /* 0x000fc80007810000 */
[----:B------:R-:W-:-:S07]  /*8ad0*/  MOV R13, R3 ;  /* 0x00000003000d7202 */ /* 0x000fce0000000f00 */
[----:B------:R-:W-:Y:S05]  /*8ae0*/  WARPSYNC.COLLECTIVE R15, `(.L_x_401) ;  /* 0x000000000f087348 */ /* 0x000fea0003c00000 */
[----:B------:R0:W1:Y:S02]  /*8af0*/  SHFL.BFLY P6, R14, R13, R12, R11 ;  /* 0x0c00000c0d0e7389 */ /* 0x00006400000c000b */
[----:B01----:R-:W-:Y:S05]  /*8b00*/  ENDCOLLECTIVE ;  /* 0x000000000000791b */ /* 0x003fea0003800000 */
.L_x_401:
[----:B------:R-:W-:Y:S05]  /*8b10*/  BRA `(.L_x_402) ;  /* 0xffffffac00847947 */ /* 0x000fea000383ffff */
.L_x_403:
        /* <DEDUP_REMOVED lines=14> */
.L_x_3249:


//--------------------- .text._ZN4mmha33masked_multihead_attention_kernelItLi48ELi64ELi1ELi8ELi256ELb1ELb0EEEv26Multihead_attention_paramsIT_XT5_EE --------------------------
	.section	.text._ZN4mmha33masked_multihead_attention_kernelItLi48ELi64ELi1ELi8ELi256ELb1ELb0EEEv26Multihead_attention_paramsIT_XT5_EE,"ax",@progbits
	.align	128
        .global         _ZN4mmha33masked_multihead_attention_kernelItLi48ELi64ELi1ELi8ELi256ELb1ELb0EEEv26Multihead_attention_paramsIT_XT5_EE
        .type           _ZN4mmha33masked_multihead_attention_kernelItLi48ELi64ELi1ELi8ELi256ELb1ELb0EEEv26Multihead_attention_paramsIT_XT5_EE,@function
        .size           _ZN4mmha33masked_multihead_attention_kernelItLi48ELi64ELi1ELi8ELi256ELb1ELb0EEEv26Multihead_attention_paramsIT_XT5_EE,(.L_x_3250 - _ZN4mmha33masked_multihead_attention_kernelItLi48ELi64ELi1ELi8ELi256ELb1ELb0EEEv26Multihead_attention_paramsIT_XT5_EE)
        .other          _ZN4mmha33masked_multihead_attention_kernelItLi48ELi64ELi1ELi8ELi256ELb1ELb0EEEv26Multihead_attention_paramsIT_XT5_EE,@"STO_CUDA_ENTRY STV_DEFAULT"
_ZN4mmha33masked_multihead_attention_kernelItLi48ELi64ELi1ELi8ELi256ELb1ELb0EEEv26Multihead_attention_paramsIT_XT5_EE:
.text._ZN4mmha33masked_multihead_attention_kernelItLi48ELi64ELi1ELi8ELi256ELb1ELb0EEEv26Multihead_attention_paramsIT_XT5_EE:
        /* <DEDUP_REMOVED lines=10> */
[----:B------:R-:W-:-:S05]  /*00a0*/  MOV R3, UR5 ;  /* 0x0000000500037c02 */ /* 0x000fca0008000f00 */
[----:B------:R-:W2:Y:S02]  /*00b0*/  LDG.E.U8 R2, desc[UR36][R2.64] ;  /* 0x0000002402027981 */ /* 0x000ea4000c1e1100 */
[----:B--2---:R-:W-:-:S13]  /*00c0*/  ISETP.NE.AND P0, PT, R2, 0x1, PT ;  /* 0x000000010200780c */ /* 0x004fda0003f05270 */
[----:B------:R-:W-:Y:S05]  /*00d0*/  @!P0 EXIT ;  /* 0x000000000000894d */ /* 0x000fea0003800000 */
.L_x_404:
        /* <DEDUP_REMOVED lines=9> */
[----:B------:R-:W-:Y:S02]  /*0170*/  MOV R2, UR4 ;  /* 0x0000000400027c02 */ /* 0x000fe40008000f00 */
[----:B------:R-:W-:Y:S02]  /*0180*/  MOV R3, UR5 ;  /* 0x0000000500037c02 */ /* 0x000fe40008000f00 */
[----:B------:R-:W-:-:S03]  /*0190*/  IABS R7, R0 ;  /* 0x0000000000077213 */ /* 0x000fc60000000000 */
[----:B------:R3:W4:Y:S01]  /*01a0*/  LDG.E R10, desc[UR36][R2.64] ;  /* 0x00000024020a7981 */ /* 0x000722000c1e1900 */
[----:B------:R-:W2:Y:S08]  /*01b0*/  I2F.RP R0, R7 ;  /* 0x0000000700007306 */ /* 0x000eb00000209400 */
[----:B--2---:R-:W2:Y:S02]  /*01c0*/  MUFU.RCP R0, R0 ;  /* 0x0000000000007308 */ /* 0x004ea40000001000 */
[----:B--2---:R-:W-:-:S06]  /*01d0*/  VIADD R4, R0, 0xffffffe ;  /* 0x0ffffffe00047836 */ /* 0x004fcc0000000000 */
[----:B------:R2:W0:Y:S02]  /*01e0*/  F2I.FTZ.U32.TRUNC.NTZ R5, R4 ;  /* 0x0000000400057305 */ /* 0x000424000021f000 */
[----:B--2---:R-:W-:Y:S02]  /*01f0*/  HFMA2 R4, -RZ, RZ, 0, 0 ;  /* 0x00000000ff047431 */ /* 0x004fe400000001ff */
[----:B0-----:R-:W-:-:S04]  /*0200*/  IMAD.MOV R8, RZ, RZ, -R5 ;  /* 0x000000ffff087224 */ /* 0x001fc800078e0a05 */
[----:B------:R-:W-:Y:S01]  /*0210*/  IMAD R9, R8, R7, RZ ;  /* 0x0000000708097224 */ /* 0x000fe200078e02ff */
[----:B------:R-:W-:-:S03]  /*0220*/  IABS R0, R6 ;  /* 0x0000000600007213 */ /* 0x000fc60000000000 */
[----:B------:R-:W-:-:S06]  /*0230*/  IMAD.HI.U32 R5, R5, R9, R4 ;  /* 0x0000000905057227 */ /* 0x000fcc00078e0004 */
[----:B------:R-:W-:-:S05]  /*0240*/  IMAD.HI.U32 R5, R5, R0, RZ ;  /* 0x0000000005057227 */ /* 0x000fca00078e00ff */
[----:B------:R-:W-:-:S13]  /*0250*/  R2UR UR6, R5 ;  /* 0x00000000050672ca */ /* 0x000fda00000e0000 */
[----:B------:R-:W-:-:S05]  /*0260*/  IADD3 R4, PT, PT, RZ, -UR6, RZ ;  /* 0x80000006ff047c10 */ /* 0x000fca000fffe0ff */
[C---:B------:R-:W-:Y:S01]  /*0270*/  IMAD R0, R7.reuse, R4, R0 ;  /* 0x0000000407007224 */ /* 0x040fe200078e0200 */
[----:B---3--:R-:W-:Y:S01]  /*0280*/  MOV R2, UR6 ;  /* 0x0000000600027c02 */ /* 0x008fe20008000f00 */
[----:B------:R-:W-:Y:S01]  /*0290*/  ULOP3.LUT UR4, UR7, UR8, URZ, 0x3c, !UPT ;  /* 0x0000000807047292 */ /* 0x000fe2000f8e3cff */
[----:B------:R-:W0:Y:S02]  /*02a0*/  LDC.64 R4, c[0x0][0x460] ;  /* 0x00011800ff047b82 */ /* 0x000e240000000a00 */
[----:B------:R-:W-:-:S13]  /*02b0*/  ISETP.GT.U32.AND P0, PT, R7, R0, PT ;  /* 0x000000000700720c */ /* 0x000fda0003f04070 */
[----:B------:R-:W-:Y:S01]  /*02c0*/  @!P0 VIADD R2, R2, 0x1 ;  /* 0x0000000102028836 */ /* 0x000fe20000000000 */
[----:B------:R-:W-:-:S04]  /*02d0*/  @!P0 IADD3 R0, PT, PT, R0, -R7, RZ ;  /* 0x8000000700008210 */ /* 0x000fc80007ffe0ff */
[----:B------:R-:W-:Y:S02]  /*02e0*/  @!P0 R2UR UR6, R2 ;  /* 0x00000000020682ca */ /* 0x000fe400000e0000 */
[----:B------:R-:W-:-:S11]  /*02f0*/  ISETP.GE.U32.AND P1, PT, R0, R7, PT ;  /* 0x000000070000720c */ /* 0x000fd60003f26070 */
[----:B------:R-:W-:-:S04]  /*0300*/  MOV R0, UR6 ;  /* 0x0000000600007c02 */ /* 0x000fc80008000f00 */
[----:B------:R-:W-:-:S04]  /*0310*/  @P1 IADD3 R0, PT, PT, R0, 0x1, RZ ;  /* 0x0000000100001810 */ /* 0x000fc80007ffe0ff */
[----:B------:R-:W-:Y:S01]  /*0320*/  @P1 R2UR UR6, R0 ;  /* 0x00000000000612ca */ /* 0x000fe200000e0000 */
[----:B------:R-:W-:Y:S02]  /*0330*/  UISETP.GE.AND UP1, UPT, UR4, URZ, UPT ;  /* 0x000000ff0400728c */ /* 0x000fe4000bf26270 */
[----:B------:R-:W-:-:S10]  /*0340*/  UISETP.NE.AND UP0, UPT, UR8, URZ, UPT ;  /* 0x000000ff0800728c */ /* 0x000fd4000bf05270 */
        /* <DEDUP_REMOVED lines=16> */
[----:B0-----:R-:W-:-:S05]  /*0450*/  IADD3 R6, PT, PT, R0, 0xffffffe, RZ ;  /* 0x0ffffffe00067810 */ /* 0x001fca0007ffe0ff */
[----:B------:R0:W3:Y:S01]  /*0460*/  F2I.FTZ.U32.TRUNC.NTZ R7, R6 ;  /* 0x0000000600077305 */ /* 0x0000e2000021f000 */
[----:B------:R-:W-:Y:S01]  /*0470*/  IMAD.U32 R4, RZ, RZ, UR4 ;  /* 0x00000004ff047e24 */ /* 0x000fe2000f8e00ff */
[----:B------:R-:W-:-:S03]  /*0480*/  MOV R5, UR5 ;  /* 0x0000000500057c02 */ /* 0x000fc60008000f00 */
[----:B------:R-:W4:Y:S02]  /*0490*/  LDCU UR4, c[0x0][0x3e8] ;  /* 0x00007d00ff0477ac */ /* 0x000f240008000800 */
[----:B------:R3:W5:Y:S01]  /*04a0*/  @P0 LDG.E R3, desc[UR36][R4.64] ;  /* 0x0000002404030981 */ /* 0x000762000c1e1900 */
[----:B0-----:R-:W-:Y:S02]  /*04b0*/  HFMA2 R6, -RZ, RZ, 0, 0 ;  /* 0x00000000ff067431 */ /* 0x001fe400000001ff */
[----:B---3--:R-:W-:-:S04]  /*04c0*/  IMAD.MOV R5, RZ, RZ, -R7 ;  /* 0x000000ffff057224 */ /* 0x008fc800078e0a07 */
[----:B------:R-:W-:-:S04]  /*04d0*/  IMAD R5, R5, R8, RZ ;  /* 0x0000000805057224 */ /* 0x000fc800078e02ff */
[----:B------:R-:W-:Y:S01]  /*04e0*/  IMAD.HI.U32 R7, R7, R5, R6 ;  /* 0x0000000507077227 */ /* 0x000fe200078e0006 */
[----:B------:R-:W-:-:S13]  /*04f0*/  R2UR UR45, R10 ;  /* 0x000000000a2d72ca */ /* 0x000fda00000e0000 */
        /* <DEDUP_REMOVED lines=23> */
[----:B------:R-:W-:Y:S02]  /*0670*/  UIMAD UR47, UR7, UR8, URZ ;  /* 0x00000008072f72a4 */ /* 0x000fe4000f8e02ff */
[----:B------:R-:W-:-:S02]  /*0680*/  @UP1 UIMAD UR5, UR46, 0x30, UR4 ;  /* 0x000000302e0518a4 */ /* 0x000fc4000f8e0204 */
[----:B------:R-:W-:Y:S02]  /*0690*/  UIMAD UR41, UR41, UR6, URZ ;  /* 0x00000006292972a4 */ /* 0x000fe4000f8e02ff */
        /* <DEDUP_REMOVED lines=22> */
.L_x_406:
[----:B------:R-:W-:Y:S05]  /*0800*/  BSYNC.RECONVERGENT B0 ;  /* 0x0000000000007941 */ /* 0x000fea0003800200 */
.L_x_405:
[----:B------:R-:W1:Y:S01]  /*0810*/  LDCU.64 UR10, c[0x0][0x3a0] ;  /* 0x00007400ff0a77ac */ /* 0x000e620008000a00 */
[----:B------:R-:W-:Y:S01]  /*0820*/  ISETP.NE.U32.AND P1, PT, R16, RZ, PT ;  /* 0x000000ff1000720c */ /* 0x000fe20003f25070 */
[----:B------:R-:W2:Y:S01]  /*0830*/  @!P3 LDC.64 R4, c[0x0][0x3b8] ;  /* 0x0000ee00ff04bb82 */ /* 0x000ea20000000a00 */
[----:B------:R-:W-:Y:S01]  /*0840*/  R2UR UR8, R17 ;  /* 0x00000000110872ca */ /* 0x000fe200000e0000 */
[----:B------:R-:W3:Y:S01]  /*0850*/  LDCU.64 UR4, c[0x0][0x390] ;  /* 0x00007200ff0477ac */ /* 0x000ee20008000a00 */
[----:B------:R-:W-:Y:S02]  /*0860*/  LOP3.LUT R17, R0, 0x6, RZ, 0xc0, !PT ;  /* 0x0000000600117812 */ /* 0x000fe400078ec0ff */
[----:B------:R-:W-:Y:S01]  /*0870*/  SHF.R.U32.HI R19, RZ, 0x2, R110 ;  /* 0x00000002ff137819 */ /* 0x000fe2000001166e */
[----:B------:R-:W-:Y:S01]  /*0880*/  VOTEU.ANY UP1, P4 ;  /* 0x0000000000ff7886 */ /* 0x000fe20002020100 */
[----:B------:R-:W-:Y:S01]  /*0890*/  PLOP3.LUT P4, PT, PT, PT, UP1, 0x80, 0x8 ;  /* 0x000000000008781c */ /* 0x000fe20003f8f018 */
[----:B------:R-:W-:Y:S01]  /*08a0*/  UIMAD UR42, UR42, 0x30, URZ ;  /* 0x000000302a2a78a4 */ /* 0x000fe2000f8e02ff */
[----:B------:R-:W-:-:S03]  /*08b0*/  MOV R23, RZ ;  /* 0x000000ff00177202 */ /* 0x000fc60000000f00 */
[----:B------:R-:W-:Y:S01]  /*08c0*/  VOTEU.ANY UP0, P1 ;  /* 0x0000000000ff7886 */ /* 0x000fe20000800100 */
[----:B------:R-:W-:Y:S01]  /*08d0*/  PLOP3.LUT P1, PT, PT, PT, UP1, 0x40, 0x4 ;  /* 0x000000000004781c */ /* 0x000fe20003f2e818 */
[----:B------:R-:W-:Y:S01]  /*08e0*/  UISETP.NE.AND.EX UP0, UPT, UR8, URZ, UPT, UP0 ;  /* 0x000000ff0800728c */ /* 0x000fe2000bf05300 */
[----:B-1----:R-:W-:Y:S02]  /*08f0*/  ISETP.NE.U32.AND P0, PT, RZ, UR10, PT ;  /* 0x0000000aff007c0c */ /* 0x002fe4000bf05070 */
[----:B------:R-:W-:Y:S02]  /*0900*/  ISETP.GT.U32.OR P1, PT, R110, 0x1f, P1 ;  /* 0x0000001f6e00780c */ /* 0x000fe40000f24470 */
[----:B---3--:R-:W-:Y:S02]  /*0910*/  ISETP.NE.U32.AND P2, PT, RZ, UR4, PT ;  /* 0x00000004ff007c0c */ /* 0x008fe4000bf45070 */
[----:B------:R-:W-:Y:S02]  /*0920*/  ISETP.NE.AND.EX P0, PT, RZ, UR11, PT, P0 ;  /* 0x0000000bff007c0c */ /* 0x000fe4000bf05300 */
[----:B------:R-:W-:-:S02]  /*0930*/  ISETP.NE.AND.EX P2, PT, RZ, UR5, PT, P2 ;  /* 0x00000005ff007c0c */ /* 0x000fc4000bf45320 */
[----:B------:R-:W1:Y:S01]  /*0940*/  @UP0 LDCU.64 UR4, c[0x0][0x418] ;  /* 0x00008300ff0407ac */ /* 0x000e620008000a00 */
[C---:B------:R-:W-:Y:S02]  /*0950*/  ISETP.GT.U32.OR P0, PT, R110.reuse, 0x17, !P0 ;  /* 0x000000176e00780c */ /* 0x040fe40004704470 */
[----:B------:R-:W-:Y:S02]  /*0960*/  ISETP.GT.U32.OR P2, PT, R110, 0x17, !P2 ;  /* 0x000000176e00780c */ /* 0x000fe40005744470 */
[----:B------:R-:W-:Y:S01]  /*0970*/  ISETP.NE.OR P0, PT, RZ, UR9, P0 ;  /* 0x00000009ff007c0c */ /* 0x000fe20008705670 */
[----:B------:R-:W3:Y:S01]  /*0980*/  @!P1 LDC.64 R10, c[0x0][0x450] ;  /* 0x00011400ff0a9b82 */ /* 0x000ee20000000a00 */
[----:B-----5:R-:W-:Y:S01]  /*0990*/  @P4 R2UR UR38, R3 ;  /* 0x00000000032642ca */ /* 0x020fe200000e0000 */
[----:B------:R-:W-:Y:S01]  /*09a0*/  @!P3 IMAD R3, R12, UR42, R17 ;  /* 0x0000002a0c03bc24 */ /* 0x000fe2000f8e0211 */
[----:B------:R-:W-:Y:S01]  /*09b0*/  VOTEU.ALL UP1, P1 ;  /* 0x0000000000ff7886 */ /* 0x000fe20000820000 */
[----:B------:R-:W-:Y:S01]  /*09c0*/  @!P3 IMAD R12, R19, R12, UR44 ;  /* 0x0000002c130cbe24 */ /* 0x000fe2000f8e020c */
[----:B------:R-:W-:-:S04]  /*09d0*/  PLOP3.LUT P4, PT, PT, PT, UP0, 0x80, 0x8 ;  /* 0x000000000008781c */ /* 0x000fc80003f8f008 */
[----:B------:R-:W-:Y:S01]  /*09e0*/  @!P3 LEA R3, R12, R3, 0x3 ;  /* 0x000000030c03b211 */ /* 0x000fe200078e18ff */
[----:B0-----:R-:W0:Y:S01]  /*09f0*/  @!P2 LDC.64 R6, c[0x0][0x390] ;  /* 0x0000e400ff06ab82 */ /* 0x001e220000000a00 */
[----:B-1----:R-:W-:-:S03]  /*0a00*/  @UP0 UIMAD.WIDE.U32 UR4, UR7, 0x4, UR4 ;  /* 0x00000004070408a5 */ /* 0x002fc6000f8e0004 */
[----:B------:R-:W-:Y:S01]  /*0a10*/  @!UP1 UIMAD UR6, UR38, UR6, URZ ;  /* 0x00000006260692a4 */ /* 0x000fe2000f8e02ff */
[----:B--2---:R-:W-:-:S03]  /*0a20*/  @!P3 IMAD.WIDE R4, R3, 0x2, R4 ;  /* 0x000000020304b825 */ /* 0x004fc600078e0204 */
[----:B------:R-:W1:Y:S01]  /*0a30*/  @!P0 LDC.64 R8, c[0x0][0x3a0] ;  /* 0x0000e800ff088b82 */ /* 0x000e620000000a00 */
[----:B------:R-:W-:Y:S01]  /*0a40*/  IMAD.U32 R3, RZ, RZ, UR46 ;  /* 0x0000002eff037e24 */ /* 0x000fe2000f8e00ff */
[----:B------:R-:W-:Y:S01]  /*0a50*/  MOV R14, UR6 ;  /* 0x00000006000e7c02 */ /* 0x000fe20008000f00 */
[----:B------:R-:W-:Y:S01]  /*0a60*/  IMAD.MOV.U32 R16, RZ, RZ, RZ ;  /* 0x000000ffff107224 */ /* 0x000fe200078e00ff */
[----:B------:R-:W-:Y:S01]  /*0a70*/  MOV R12, UR4 ;  /* 0x00000004000c7c02 */ /* 0x000fe20008000f00 */
[----:B------:R-:W-:Y:S01]  /*0a80*/  IMAD R3, R3, 0x30, R0 ;  /* 0x0000003003037824 */ /* 0x000fe200078e0200 */
[----:B------:R-:W-:Y:S01]  /*0a90*/  MOV R13, UR5 ;  /* 0x00000005000d7c02 */ /* 0x000fe20008000f00 */
[----:B------:R-:W2:Y:S01]  /*0aa0*/  @!P3 LDG.E R23, desc[UR36][R4.64] ;  /* 0x000000240417b981 */ /* 0x000ea2000c1e1900 */
[----:B------:R-:W4:Y:S01]  /*0ab0*/  LDCU.U8 UR4, c[0x0][0x404] ;  /* 0x00008080ff0477ac */ /* 0x000f220008000000 */
[----:B------:R-:W-:Y:S02]  /*0ac0*/  @!P1 IMAD R15, R14, 0x30, R3 ;  /* 0x000000300e0f9824 */ /* 0x000fe400078e0203 */
[----:B------:R-:W2:Y:S01]  /*0ad0*/  @P4 LDG.E R12, desc[UR36][R12.64] ;  /* 0x000000240c0c4981 */ /* 0x000ea2000c1e1900 */
[----:B0-----:R-:W-:-:S04]  /*0ae0*/  @!P2 IMAD.WIDE.U32 R6, R3, 0x2, R6 ;  /* 0x000000020306a825 */ /* 0x001fc800078e0006 */
[----:B-1----:R-:W-:-:S04]  /*0af0*/  @!P0 IMAD.WIDE.U32 R8, R3, 0x2, R8 ;  /* 0x0000000203088825 */ /* 0x002fc800078e0008 */
[----:B------:R-:W-:Y:S02]  /*0b00*/  HFMA2 R3, -RZ, RZ, 0, 0 ;  /* 0x00000000ff037431 */ /* 0x000fe400000001ff */
[----:B---3--:R-:W-:Y:S01]  /*0b10*/  @!P1 IMAD.WIDE R10, R15, 0x2, R10 ;  /* 0x000000020f0a9825 */ /* 0x008fe200078e020a */
[----:B------:R-:W3:Y:S01]  /*0b20*/  @!P0 LDG.E R16, desc[UR36][R8.64] ;  /* 0x0000002408108981 */ /* 0x000ee2000c1e1900 */
[----:B------:R-:W0:Y:S04]  /*0b30*/  LDC R15, c[0x0][0x400] ;  /* 0x00010000ff0f7b82 */ /* 0x000e280000000800 */
[----:B------:R-:W3:Y:S04]  /*0b40*/  @!P1 LDG.E R10, desc[UR36][R10.64] ;  /* 0x000000240a0a9981 */ /* 0x000ee8000c1e1900 */
[----:B------:R-:W3:Y:S01]  /*0b50*/  @!P2 LDG.E R3, desc[UR36][R6.64] ;  /* 0x000000240603a981 */ /* 0x000ee2000c1e1900 */
[----:B----4-:R-:W-:-:S02]  /*0b60*/  ISETP.NE.AND P0, PT, RZ, UR4, PT ;  /* 0x00000004ff007c0c */ /* 0x010fc4000bf05270 */
[----:B------:R-:W-:Y:S01]  /*0b70*/  ISETP.NE.AND P2, PT, RZ, UR9, PT ;  /* 0x00000009ff007c0c */ /* 0x000fe2000bf45270 */
[----:B------:R-:W-:Y:S01]  /*0b80*/  UMOV UR39, URZ ;  /* 0x000000ff00277c82 */ /* 0x000fe20008000000 */
[----:B------:R-:W-:Y:S02]  /*0b90*/  MOV R76, UR47 ;  /* 0x0000002f004c7c02 */ /* 0x000fe40008000f00 */
[----:B0-----:R-:W-:Y:S01]  /*0ba0*/  ISETP.LT.OR P0, PT, R15, 0x1, P0 ;  /* 0x000000010f00780c */ /* 0x001fe20000701670 */
[----:B------:R-:W-:Y:S01]  /*0bb0*/  BSSY.RECONVERGENT B6, `(.L_x_407) ;  /* 0x00000e0000067945 */ /* 0x000fe20003800200 */
[----:B------:R-:W-:Y:S02]  /*0bc0*/  SHF.R.S32.HI R76, RZ, 0x1f, R76 ;  /* 0x0000001fff4c7819 */ /* 0x000fe4000001144c */
[----:B--2---:R-:W-:-:S05]  /*0bd0*/  @P4 R2UR UR39, R12 ;  /* 0x000000000c2742ca */ /* 0x004fca00000e0000 */
[----:B---3--:R-:W-:-:S04]  /*0be0*/  @!P2 HADD2 R23, R23, R16 ;  /* 0x000000101717a230 */ /* 0x008fc80000000000 */
[----:B------:R-:W-:Y:S02]  /*0bf0*/  @!P1 HMUL2 R23, R23, R10 ;  /* 0x0000000a17179232 */ /* 0x000fe40000000000 */
[----:B------:R-:W-:Y:S01]  /*0c00*/  HFMA2 R18, R18, 1, 1, R3 ;  /* 0x3c003c0012127831 */ /* 0x000fe20000000003 */
        /* <DEDUP_REMOVED lines=31> */
.L_x_409:
        /* <DEDUP_REMOVED lines=22> */
.L_x_408:
        /* <DEDUP_REMOVED lines=10> */
[----:B0-----:R-:W-:-:S02]  /*1000*/  IADD3 R4, PT, PT, R3, 0xffffffe, RZ ;  /* 0x0ffffffe03047810 */ /* 0x001fc40007ffe0ff */
[----:B------:R-:W-:-:S04]  /*1010*/  IADD3 R3, PT, PT, RZ, -R9, RZ ;  /* 0x80000009ff037210 */ /* 0x000fc80007ffe0ff */
[----:B------:R0:W1:Y:S02]  /*1020*/  F2I.FTZ.U32.TRUNC.NTZ R5, R4 ;  /* 0x0000000400057305 */ /* 0x000064000021f000 */
[----:B0-----:R-:W-:Y:S01]  /*1030*/  MOV R4, RZ ;  /* 0x000000ff00047202 */ /* 0x001fe20000000f00 */
[----:B-1----:R-:W-:-:S04]  /*1040*/  IMAD.MOV R7, RZ, RZ, -R5 ;  /* 0x000000ffff077224 */ /* 0x002fc800078e0a05 */
[----:B------:R-:W-:-:S04]  /*1050*/  IMAD R7, R7, R6, RZ ;  /* 0x0000000607077224 */ /* 0x000fc800078e02ff */
        /* <DEDUP_REMOVED lines=12> */
[----:B------:R-:W-:Y:S02]  /*1120*/  ISETP.GE.AND P0, PT, R0, R15, PT ;  /* 0x0000000f0000720c */ /* 0x000fe40003f06270 */
[----:B------:R-:W-:-:S04]  /*1130*/  MOV R22, R5 ;  /* 0x0000000500167202 */ /* 0x000fc80000000f00 */
        /* <DEDUP_REMOVED lines=16> */
[----:B0-----:R-:W-:Y:S02]  /*1240*/  MOV R4, UR4 ;  /* 0x0000000400047c02 */ /* 0x001fe40008000f00 */
[----:B------:R-:W-:-:S02]  /*1250*/  MOV R5, UR5 ;  /* 0x0000000500057c02 */ /* 0x000fc40008000f00 */
[----:B---3--:R-:W-:Y:S01]  /*1260*/  MOV R6, UR6 ;  /* 0x0000000600067c02 */ /* 0x008fe20008000f00 */
[----:B------:R-:W-:Y:S01]  /*1270*/  IMAD.U32 R7, RZ, RZ, UR7 ;  /* 0x00000007ff077e24 */ /* 0x000fe2000f8e00ff */
[----:B----4-:R-:W-:Y:S02]  /*1280*/  MOV R10, UR8 ;  /* 0x00000008000a7c02 */ /* 0x010fe40008000f00 */
[----:B-1----:R-:W-:-:S07]  /*1290*/  MOV R11, UR9 ;  /* 0x00000009000b7c02 */ /* 0x002fce0008000f00 */
[----:B------:R-:W-:-:S07]  /*12a0*/  LEPC R20, `(.L_x_411) ;  /* 0x000000001014794e */ /* 0x000fce0000000000 */
[----:B--2---:R-:W-:Y:S05]  /*12b0*/  CALL.ABS.NOINC R14 ;  /* 0x000000000e007343 */ /* 0x004fea0003c00000 */
.L_x_411:
[----:B------:R-:W0:Y:S01]  /*12c0*/  S2R R3, SR_CgaCtaId ;  /* 0x0000000000037919 */ /* 0x000e220000008800 */
[----:B------:R-:W1:Y:S01]  /*12d0*/  LDC R7, c[0x0][0x400] ;  /* 0x00010000ff077b82 */ /* 0x000e620000000800 */
[----:B------:R-:W-:Y:S02]  /*12e0*/  ISETP.NE.AND P6, PT, R26, RZ, PT ;  /* 0x000000ff1a00720c */ /* 0x000fe40003fc5270 */
[----:B------:R-:W-:-:S04]  /*12f0*/  MOV R0, 0x400 ;  /* 0x0000040000007802 */ /* 0x000fc80000000f00 */
[----:B------:R-:W-:-:S04]  /*1300*/  IADD3 R0, PT, PT, R0, 0x140, RZ ;  /* 0x0000014000007810 */ /* 0x000fc80007ffe0ff */
        /* <DEDUP_REMOVED lines=10> */
.L_x_412:
        /* <DEDUP_REMOVED lines=12> */
[----:B------:R-:W-:Y:S02]  /*1470*/  BSSY.RECONVERGENT B1, `(.L_x_415) ;  /* 0x0000043000017945 */ /* 0x000fe40003800200 */
        /* <DEDUP_REMOVED lines=9> */
[----:B------:R-:W-:Y:S02]  /*1510*/  ISETP.GE.AND P0, PT, R6, R7, PT ;  /* 0x000000070600720c */ /* 0x000fe40003f06270 */
[----:B------:R-:W-:Y:S01]  /*1520*/  LEA R13, R25, R14, 0x1 ;  /* 0x0000000e190d7211 */ /* 0x000fe200078e08ff */
[----:B------:R-:W-:Y:S04]  /*1530*/  LDS.U16 R23, [R14] ;  /* 0x000000000e177984 */ /* 0x000fe80000000400 */
[----:B------:R-:W0:Y:S02]  /*1540*/  LDS.U16 R4, [R13] ;  /* 0x000000000d047984 */ /* 0x000e240000000400 */
[----:B0-----:R-:W-:-:S04]  /*1550*/  PRMT R23, R23, 0x5410, R4 ;  /* 0x0000541017177816 */ /* 0x001fc80000000004 */
        /* <DEDUP_REMOVED lines=27> */
.L_x_418:
[----:B------:R-:W-:Y:S05]  /*1710*/  BSYNC.RECONVERGENT B2 ;  /* 0x0000000000027941 */ /* 0x000fea0003800200 */
.L_x_417:
[----:B------:R-:W-:Y:S01]  /*1720*/  PRMT R4, R23, 0x7632, R4 ;  /* 0x0000763217047816 */ /* 0x000fe20000000004 */
[----:B------:R0:W-:Y:S04]  /*1730*/  STS.U16 [R14], R23 ;  /* 0x000000170e007388 */ /* 0x0001e80000000400 */
[----:B------:R0:W-:Y:S01]  /*1740*/  STS.U16 [R13], R4 ;  /* 0x000000040d007388 */ /* 0x0001e20000000400 */
[----:B------:R-:W-:Y:S05]  /*1750*/  BRA `(.L_x_419) ;  /* 0x0000000000507947 */ /* 0x000fea0003800000 */
.L_x_416:
        /* <DEDUP_REMOVED lines=20> */
.L_x_419:
[----:B------:R-:W-:Y:S05]  /*18a0*/  BSYNC.RECONVERGENT B1 ;  /* 0x0000000000017941 */ /* 0x000fea0003800200 */
.L_x_415:
[----:B------:R-:W-:Y:S01]  /*18b0*/  PRMT R6, R18, 0x7632, R6 ;  /* 0x0000763212067816 */ /* 0x000fe20000000006 */
[----:B------:R1:W-:Y:S04]  /*18c0*/  STS.U16 [R11], R18 ;  /* 0x000000120b007388 */ /* 0x0003e80000000400 */
[----:B------:R1:W-:Y:S02]  /*18d0*/  STS.U16 [R12], R6 ;  /* 0x000000060c007388 */ /* 0x0003e40000000400 */
.L_x_414:
[----:B------:R-:W-:Y:S05]  /*18e0*/  BSYNC.RECONVERGENT B0 ;  /* 0x0000000000007941 */ /* 0x000fea0003800200 */
.L_x_413:
[----:B------:R-:W-:Y:S06]  /*18f0*/  BAR.SYNC.DEFER_BLOCKING 0x0 ;  /* 0x0000000000007b1d */ /* 0x000fec0000010000 */
[----:B------:R-:W-:Y:S04]  /*1900*/  BSSY.RECONVERGENT B0, `(.L_x_420) ;  /* 0x0000009000007945 */ /* 0x000fe80003800200 */
[----:B------:R-:W-:Y:S05]  /*1910*/  @!P6 BRA `(.L_x_421) ;  /* 0x00000000001ce947 */ /* 0x000fea0003800000 */
[----:B------:R-:W2:Y:S01]  /*1920*/  LDCU UR4, c[0x0][0x40c] ;  /* 0x00008180ff0477ac */ /* 0x000ea20008000800 */
[----:B------:R-:W-:-:S04]  /*1930*/  IMAD R22, R25, R22, R24 ;  /* 0x0000001619167224 */ /* 0x000fc800078e0218 */
[----:B------:R-:W-:-:S05]  /*1940*/  IMAD R0, R22, 0x2, R0 ;  /* 0x0000000216007824 */ /* 0x000fca00078e0200 */
[----:B-1----:R3:W4:Y:S01]  /*1950*/  LDS R18, [R0] ;  /* 0x0000000000127984 */ /* 0x0027220000000800 */
[----:B--2---:R-:W-:-:S13]  /*1960*/  ISETP.NE.AND P0, PT, RZ, UR4, PT ;  /* 0x00000004ff007c0c */ /* 0x004fda000bf05270 */
[----:B------:R-:W-:-:S05]  /*1970*/  @!P0 LEA R3, R22, R3, 0x1 ;  /* 0x0000000316038211 */ /* 0x000fca00078e08ff */
[----:B0-----:R3:W2:Y:S02]  /*1980*/  @!P0 LDS R23, [R3] ;  /* 0x0000000003178984 */ /* 0x0016a40000000800 */
.L_x_421:
[----:B------:R-:W-:Y:S05]  /*1990*/  BSYNC.RECONVERGENT B0 ;  /* 0x0000000000007941 */ /* 0x000fea0003800200 */
.L_x_420:
[----:B------:R-:W-:Y:S06]  /*19a0*/  BAR.SYNC.DEFER_BLOCKING 0x0 ;  /* 0x0000000000007b1d */ /* 0x000fec0000010000 */
.L_x_410:
[----:B------:R-:W-:Y:S05]  /*19b0*/  BSYNC.RECONVERGENT B6 ;  /* 0x0000000000067941 */ /* 0x000fea0003800200 */
.L_x_407:
[----:B------:R-:W3:Y:S01]  /*19c0*/  LDCU UR4, c[0x0][0x3f4] ;  /* 0x00007e80ff0477ac */ /* 0x000ee20008000800 */
[----:B------:R-:W-:Y:S02]  /*19d0*/  ISETP.GT.U32.AND P0, PT, R110, 0x1f, PT ;  /* 0x0000001f6e00780c */ /* 0x000fe40003f04070 */
[----:B---3--:R-:W-:-:S04]  /*19e0*/  MOV R0, UR4 ;  /* 0x0000000400007c02 */ /* 0x008fc80008000f00 */
[----:B------:R-:W-:-:S04]  /*19f0*/  IADD3 R3, PT, PT, RZ, -R0, RZ ;  /* 0x80000000ff037210 */ /* 0x000fc80007ffe0ff */
[----:B------:R-:W-:-:S04]  /*1a00*/  VIADDMNMX R3, R3, UR45, RZ, !PT ;  /* 0x0000002d03037c46 */ /* 0x000fc8000f8001ff */
[----:B------:R-:W-:Y:S01]  /*1a10*/  R2UR UR12, R3 ;  /* 0x00000000030c72ca */ /* 0x000fe200000e0000 */
[----:B------:R-:W-:Y:S01]  /*1a20*/  IMAD.MOV.U32 R3, RZ, RZ, -0x800001 ;  /* 0xff7fffffff037424 */ /* 0x000fe200078e00ff */
[----:B------:R-:W-:-:S13]  /*1a30*/  @P0 BRA `(.L_x_422) ;  /* 0x0000000000f40947 */ /* 0x000fda0003800000 */
[----:B------:R-:W3:Y:S01]  /*1a40*/  LDCU UR4, c[0x0][0x40c] ;  /* 0x00008180ff0477ac */ /* 0x000ee20008000800 */
[----:B------:R-:W5:Y:S01]  /*1a50*/  S2R R9, SR_CgaCtaId ;  /* 0x0000000000097919 */ /* 0x000f620000008800 */
[----:B------:R-:W-:Y:S01]  /*1a60*/  MOV R20, 0x400 ;  /* 0x0000040000147802 */ /* 0x000fe20000000f00 */
[----:B------:R-:W-:Y:S02]  /*1a70*/  IMAD R19, R19, R0, UR40 ;  /* 0x0000002813137e24 */ /* 0x000fe4000f8e0200 */
[----:B------:R-:W-:Y:S01]  /*1a80*/  IMAD R10, R0, UR42, R17 ;  /* 0x0000002a000a7c24 */ /* 0x000fe2000f8e0211 */
[----:B-1----:R-:W-:-:S04]  /*1a90*/  IADD3 R6, PT, PT, R20, 0x40, RZ ;  /* 0x0000004014067810 */ /* 0x002fc80007ffe0ff */
[----:B------:R-:W-:Y:S02]  /*1aa0*/  LEA R19, R19, R10, 0x3 ;  /* 0x0000000a13137211 */ /* 0x000fe400078e18ff */
[----:B---3--:R-:W-:Y:S01]  /*1ab0*/  ISETP.NE.AND P1, PT, RZ, UR4, PT ;  /* 0x00000004ff007c0c */ /* 0x008fe2000bf25270 */
[----:B------:R-:W-:-:S03]  /*1ac0*/  UMOV UR4, 0xffffffff ;  /* 0xffffffff00047882 */ /* 0x000fc60000000000 */
[----:B------:R-:W-:-:S09]  /*1ad0*/  ISETP.GT.U32.OR P0, PT, R110, 0x17, P1 ;  /* 0x000000176e00780c */ /* 0x000fd20000f04470 */
[----:B------:R-:W-:Y:S02]  /*1ae0*/  @!P1 IADD3 R8, PT, PT, R20, 0xc0, RZ ;  /* 0x000000c014089810 */ /* 0x000fe40007ffe0ff */
[C---:B-----5:R-:W-:Y:S02]  /*1af0*/  LEA R7, R9.reuse, R6, 0x18 ;  /* 0x0000000609077211 */ /* 0x060fe400078ec0ff */
[----:B0-----:R-:W0:Y:S01]  /*1b00*/  @!P0 LDC.64 R4, c[0x0][0x3b8] ;  /* 0x0000ee00ff048b82 */ /* 0x001e220000000a00 */
[----:B------:R-:W-:Y:S02]  /*1b10*/  @!P1 LEA R9, R9, R8, 0x18 ;  /* 0x0000000809099211 */ /* 0x000fe400078ec0ff */
[C---:B------:R-:W-:Y:S02]  /*1b20*/  IMAD R7, R110.reuse, 0x4, R7 ;  /* 0x000000046e077824 */ /* 0x040fe400078e0207 */
        /* <DEDUP_REMOVED lines=19> */
.L_x_524:
        /* <DEDUP_REMOVED lines=14> */
[----:B------:R-:W1:Y:S01]  /*1d40*/  S2UR UR6, SR_CgaCtaId ;  /* 0x00000000000679c3 */ /* 0x000e620000008800 */
[----:B------:R-:W-:Y:S01]  /*1d50*/  MOV R5, UR5 ;  /* 0x0000000500057c02 */ /* 0x000fe20008000f00 */
[----:B------:R-:W2:Y:S04]  /*1d60*/  LDCU UR7, c[0x0][0x410] ;  /* 0x00008200ff0777ac */ /* 0x000ea80008000800 */
        /* <DEDUP_REMOVED lines=10> */
.L_x_422:
        /* <DEDUP_REMOVED lines=18> */
[----:B----4-:R-:W4:Y:S01]  /*1f30*/  LDS.128 R16, [UR13+0x50] ;  /* 0x0000500dff107984 */ /* 0x010f220008000c00 */
[----:B------:R-:W0:Y:S03]  /*1f40*/  LDCU.64 UR8, c[0x0][0x3b8] ;  /* 0x00007700ff0877ac */ /* 0x000e260008000a00 */
[----:B------:R-:W0:Y:S01]  /*1f50*/  LDS.128 R20, [UR13+0x60] ;  /* 0x0000600dff147984 */ /* 0x000e220008000c00 */
[----:B------:R-:W0:Y:S03]  /*1f60*/  LDCU.64 UR10, c[0x0][0x438] ;  /* 0x00008700ff0a77ac */ /* 0x000e260008000a00 */
[----:B------:R-:W0:Y:S01]  /*1f70*/  LDS.128 R24, [UR13+0x70] ;  /* 0x0000700dff187984 */ /* 0x000e220008000c00 */
[----:B------:R-:W0:Y:S03]  /*1f80*/  LDCU.64 UR14, c[0x0][0x448] ;  /* 0x00008900ff0e77ac */ /* 0x000e260008000a00 */
[----:B------:R-:W0:Y:S01]  /*1f90*/  LDS.128 R28, [UR13+0x80] ;  /* 0x0000800dff1c7984 */ /* 0x000e220008000c00 */
[----:B------:R-:W-:-:S03]  /*1fa0*/  UIMAD UR6, UR6, 0x30, URZ ;  /* 0x00000030060678a4 */ /* 0x000fc6000f8e02ff */
[----:B------:R-:W0:Y:S04]  /*1fb0*/  LDS.128 R32, [UR13+0x90] ;  /* 0x0000900dff207984 */ /* 0x000e280008000c00 */
[----:B------:R-:W0:Y:S04]  /*1fc0*/  LDS.128 R36, [UR13+0xa0] ;  /* 0x0000a00dff247984 */ /* 0x000e280008000c00 */
[----:B------:R-:W0:Y:S01]  /*1fd0*/  LDS.128 R40, [UR13+0xb0] ;  /* 0x0000b00dff287984 */ /* 0x000e220008000c00 */
[----:B--2---:R-:W-:Y:S05]  /*1fe0*/  BRA.U UP0, `(.L_x_424) ;  /* 0x0000000100207547 */ /* 0x004fea000b800000 */
        /* <DEDUP_REMOVED lines=8> */
.L_x_424:
[----:B------:R-:W-:Y:S04]  /*2070*/  BSSY.RECONVERGENT B0, `(.L_x_425) ;  /* 0x00001e6000007945 */ /* 0x000fe80003800200 */
[----:B------:R-:W-:Y:S05]  /*2080*/  @P0 BRA `(.L_x_426) ;  /* 0x0000001c00900947 */ /* 0x000fea0003800000 */
[----:B------:R-:W-:Y:S01]  /*2090*/  IABS R4, R0 ;  /* 0x0000000000047213 */ /* 0x000fe20000000000 */
[----:B------:R-:W5:Y:S01]  /*20a0*/  LDCU UR4, c[0x0][0x3f8] ;  /* 0x00007f00ff0477ac */ /* 0x000f620008000800 */
[----:B------:R-:W1:Y:S01]  /*20b0*/  LDC.64 R116, c[0x0][0x450] ;  /* 0x00011400ff747b82 */ /* 0x000e620000000a00 */
[----:B------:R-:W-:Y:S01]  /*20c0*/  VIADD R111, R110, UR12 ;  /* 0x0000000c6e6f7c36 */ /* 0x000fe20008000000 */
[----:B------:R-:W3:Y:S01]  /*20d0*/  I2F.RP R0, R4 ;  /* 0x0000000400007306 */ /* 0x000ee20000209400 */
[----:B------:R-:W4:Y:S01]  /*20e0*/  LDCU.64 UR16, c[0x0][0x420] ;  /* 0x00008400ff1077ac */ /* 0x000f220008000a00 */
[----:B------:R-:W-:Y:S01]  /*20f0*/  MOV R114, UR7 ;  /* 0x0000000700727c02 */ /* 0x000fe20008000f00 */
[----:B------:R-:W2:Y:S03]  /*2100*/  LDCU UR13, c[0x0][0x440] ;  /* 0x00008800ff0d77ac */ /* 0x000ea60008000800 */
[----:B------:R-:W-:-:S02]  /*2110*/  IADD3 R114, PT, PT, R114, UR12, RZ ;  /* 0x0000000c72727c10 */ /* 0x000fc4000fffe0ff */
[----:B---3--:R-:W3:Y:S01]  /*2120*/  MUFU.RCP R0, R0 ;  /* 0x0000000000007308 */ /* 0x008ee20000001000 */
[----:B-----5:R-:W-:Y:S01]  /*2130*/  UIMAD UR4, UR38, UR4, UR46 ;  /* 0x00000004260472a4 */ /* 0x020fe2000f8e022e */
[----:B----4-:R-:W-:-:S03]  /*2140*/  ISETP.NE.U32.AND P1, PT, RZ, UR16, PT ;  /* 0x00000010ff007c0c */ /* 0x010fc6000bf25070 */
[----:B------:R-:W-:Y:S02]  /*2150*/  UIMAD UR4, UR4, 0x30, URZ ;  /* 0x00000030040478a4 */ /* 0x000fe4000f8e02ff */
[----:B--2---:R-:W-:Y:S02]  /*2160*/  UIMAD UR5, UR46, UR13, UR44 ;  /* 0x0000000d2e0572a4 */ /* 0x004fe4000f8e022c */
[----:B------:R-:W-:Y:S02]  /*2170*/  MOV R8, UR13 ;  /* 0x0000000d00087c02 */ /* 0x000fe40008000f00 */
[----:B------:R-:W-:Y:S01]  /*2180*/  MOV R9, UR4 ;  /* 0x0000000400097c02 */ /* 0x000fe20008000f00 */
[----:B------:R-:W-:Y:S01]  /*2190*/  UIADD3 UR4, UPT, UPT, UR18, 0x140, URZ ;  /* 0x0000014012047890 */ /* 0x000fe2000fffe0ff */
[----:B------:R-:W-:Y:S01]  /*21a0*/  ISETP.NE.AND.EX P1, PT, RZ, UR17, PT, P1 ;  /* 0x00000011ff007c0c */ /* 0x000fe2000bf25310 */
[----:B------:R-:W-:Y:S02]  /*21b0*/  IMAD R109, R8, UR5, R111 ;  /* 0x00000005086d7c24 */ /* 0x000fe4000f8e026f */
[----:B------:R-:W-:Y:S01]  /*21c0*/  ULEA UR4, UR19, UR4, 0x18 ;  /* 0x0000000413047291 */ /* 0x000fe2000f8ec0ff */
[----:B---3--:R-:W-:-:S02]  /*21d0*/  VIADD R6, R0, 0xffffffe ;  /* 0x0ffffffe00067836 */ /* 0x008fc40000000000 */
[----:B------:R-:W2:Y:S01]  /*21e0*/  LDC R0, c[0x0][0x3f4] ;  /* 0x0000fd00ff007b82 */ /* 0x000ea20000000800 */
[----:B-1----:R-:W-:Y:S01]  /*21f0*/  IMAD.WIDE R116, R9, 0x2, R116 ;  /* 0x0000000209747825 */ /* 0x002fe200078e0274 */
[----:B------:R1:W3:Y:S01]  /*2200*/  F2I.FTZ.U32.TRUNC.NTZ R7, R6 ;  /* 0x0000000600077305 */ /* 0x0002e2000021f000 */
[----:B------:R-:W-:Y:S02]  /*2210*/  LEA R110, R110, UR4, 0x2 ;  /* 0x000000046e6e7c11 */ /* 0x000fe4000f8e10ff */
[----:B-1----:R-:W-:Y:S01]  /*2220*/  HFMA2 R6, -RZ, RZ, 0, 0 ;  /* 0x00000000ff067431 */ /* 0x002fe200000001ff */
[----:B---3--:R-:W-:-:S05]  /*2230*/  IADD3 R5, PT, PT, RZ, -R7, RZ ;  /* 0x80000007ff057210 */ /* 0x008fca0007ffe0ff */
[----:B------:R-:W-:-:S04]  /*2240*/  IMAD R5, R5, R4, RZ ;  /* 0x0000000405057224 */ /* 0x000fc800078e02ff */
[----:B------:R-:W-:Y:S01]  /*2250*/  IMAD.HI.U32 R5, R7, R5, R6 ;  /* 0x0000000507057227 */ /* 0x000fe200078e0006 */
[----:B------:R-:W-:-:S04]  /*2260*/  MOV R6, UR16 ;  /* 0x0000001000067c02 */ /* 0x000fc80008000f00 */
[----:B------:R-:W-:Y:S01]  /*2270*/  IADD3 R6, P0, P2, R6, UR47, R111 ;  /* 0x0000002f06067c10 */ /* 0x000fe2000fa1e06f */
[----:B------:R-:W-:-:S03]  /*2280*/  VIADD R111, R111, 0x1 ;  /* 0x000000016f6f7836 */ /* 0x000fc60000000000 */
[----:B------:R-:W-:-:S09]  /*2290*/  IADD3.X R7, PT, PT, R76, UR17, RZ, P0, P2 ;  /* 0x000000114c077c10 */ /* 0x000fd200087e44ff */
.L_x_445:
[----:B------:R-:W3:Y:S01]  /*22a0*/  @P1 LDG.E.U8 R105, desc[UR36][R6.64] ;  /* 0x0000002406691981 */ /* 0x000ee2000c1e1100 */
[----:B------:R-:W-:Y:S01]  /*22b0*/  IADD3 R108, PT, PT, R111, -0x1, RZ ;  /* 0xffffffff6f6c7810 */ /* 0x000fe20007ffe0ff */
[----:B------:R-:W-:Y:S01]  /*22c0*/  BSSY.RECONVERGENT B1, `(.L_x_427) ;  /* 0x0000039000017945 */ /* 0x000fe20003800200 */
[----:B--2---:R-:W-:Y:S02]  /*22d0*/  IABS R112, R0 ;  /* 0x0000000000707213 */ /* 0x004fe40000000000 */
[----:B------:R-:W-:Y:S02]  /*22e0*/  IABS R106, R108 ;  /* 0x0000006c006a7213 */ /* 0x000fe40000000000 */
[----:B------:R-:W-:Y:S02]  /*22f0*/  ISETP.GE.AND P2, PT, R108, RZ, PT ;  /* 0x000000ff6c00720c */ /* 0x000fe40003f46270 */
[----:B------:R-:W-:Y:S01]  /*2300*/  ISETP.NE.AND P3, PT, R0, RZ, PT ;  /* 0x000000ff0000720c */ /* 0x000fe20003f65270 */
[----:B------:R-:W-:-:S05]  /*2310*/  IMAD.HI.U32 R104, R5, R106, RZ ;  /* 0x0000006a05687227 */ /* 0x000fca00078e00ff */
[----:B------:R-:W-:-:S05]  /*2320*/  IADD3 R113, PT, PT, -R104, RZ, RZ ;  /* 0x000000ff68717210 */ /* 0x000fca0007ffe1ff */
[----:B------:R-:W-:-:S05]  /*2330*/  IMAD R113, R112, R113, R106 ;  /* 0x0000007170717224 */ /* 0x000fca00078e026a */
[----:B------:R-:W-:-:S13]  /*2340*/  ISETP.GT.U32.AND P0, PT, R4, R113, PT ;  /* 0x000000710400720c */ /* 0x000fda0003f04070 */
[----:B------:R-:W-:-:S05]  /*2350*/  @!P0 IMAD.IADD R113, R113, 0x1, -R112 ;  /* 0x0000000171718824 */ /* 0x000fca00078e0a70 */
[----:B------:R-:W-:-:S13]  /*2360*/  ISETP.GT.U32.AND P0, PT, R4, R113, PT ;  /* 0x000000710400720c */ /* 0x000fda0003f04070 */
[----:B------:R-:W-:Y:S01]  /*2370*/  @!P0 IADD3 R113, PT, PT, R113, -R112, RZ ;  /* 0x8000007071718210 */ /* 0x000fe20007ffe0ff */
[----:B------:R-:W-:Y:S01]  /*2380*/  IMAD R112, R0, 0x30, RZ ;  /* 0x0000003000707824 */ /* 0x000fe200078e02ff */
[----:B------:R-:W-:Y:S02]  /*2390*/  ISETP.GE.AND P0, PT, R108, UR44, PT ;  /* 0x0000002c6c007c0c */ /* 0x000fe4000bf06270 */
[----:B------:R-:W-:Y:S02]  /*23a0*/  @!P2 IADD3 R113, PT, PT, -R113, RZ, RZ ;  /* 0x000000ff7171a210 */ /* 0x000fe40007ffe1ff */
[----:B------:R-:W-:-:S04]  /*23b0*/  @!P3 LOP3.LUT R113, RZ, R0, RZ, 0x33, !PT ;  /* 0x00000000ff71b212 */ /* 0x000fc800078e33ff */
[----:B------:R-:W-:Y:S02]  /*23c0*/  SHF.L.U32 R115, R113, 0x3, RZ ;  /* 0x0000000371737819 */ /* 0x000fe400000006ff */
[----:B---3--:R-:W-:-:S03]  /*23d0*/  ISETP.NE.AND P6, PT, R105, RZ, P1 ;  /* 0x000000ff6900720c */ /* 0x008fc60000fc5270 */
[----:B-----5:R-:W-:Y:S10]  /*23e0*/  @P0 BRA `(.L_x_428) ;  /* 0x0000000000980947 */ /* 0x020ff40003800000 */
[----:B------:R-:W-:-:S13]  /*23f0*/  ISETP.GE.AND P2, PT, R115, R112, PT ;  /* 0x000000707300720c */ /* 0x000fda0003f46270 */
[----:B------:R-:W1:Y:S01]  /*2400*/  @!P2 LDC.64 R76, c[0x0][0x3b8] ;  /* 0x0000ee00ff4cab82 */ /* 0x000e620000000a00 */
[----:B------:R-:W-:-:S05]  /*2410*/  @!P2 IMAD R78, R0, UR6, RZ ;  /* 0x00000006004eac24 */ /* 0x000fca000f8e02ff */
[----:B------:R-:W-:-:S04]  /*2420*/  @!P2 IADD3 R79, P3, PT, R115, R78, RZ ;  /* 0x0000004e734fa210 */ /* 0x000fc80007f7e0ff */
[----:B------:R-:W-:Y:S02]  /*2430*/  @!P2 LEA.HI.X.SX32 R78, R78, RZ, 0x1, P3 ;  /* 0x000000ff4e4ea211 */ /* 0x000fe400018f0eff */
[----:B-1----:R-:W-:-:S04]  /*2440*/  @!P2 LEA R104, P3, R79, R76, 0x1 ;  /* 0x0000004c4f68a211 */ /* 0x002fc800078608ff */
[----:B------:R-:W-:Y:S02]  /*2450*/  @!P2 LEA.HI.X R105, R79, R77, R78, 0x1, P3 ;  /* 0x0000004d4f69a211 */ /* 0x000fe400018f0c4e */
[----:B------:R-:W-:Y:S02]  /*2460*/  CS2R R78, SRZ ;  /* 0x00000000004e7805 */ /* 0x000fe4000001ff00 */
[----:B------:R-:W-:-:S06]  /*2470*/  CS2R R76, SRZ ;  /* 0x00000000004c7805 */ /* 0x000fcc000001ff00 */
        /* <DEDUP_REMOVED lines=12> */
[----:B------:R-:W-:Y:S02]  /*2540*/  HADD2 R77, R77, R45 ;  /* 0x0000002d4d4d7230 */ /* 0x000fe40000000000 */
[----:B------:R-:W-:-:S06]  /*2550*/  HADD2 R78, R78, R46 ;  /* 0x0000002e4e4e7230 */ /* 0x000fcc0000000000 */
[----:B--2---:R-:W-:Y:S01]  /*2560*/  @P4 HMUL2 R76, R76, R104 ;  /* 0x000000684c4c4232 */ /* 0x004fe20000000000 */
[----:B------:R-:W-:Y:S01]  /*2570*/  PLOP3.LUT P4, PT, PT, PT, UP0, 0x80, 0x8 ;  /* 0x000000000008781c */ /* 0x000fe20003f8f008 */
[----:B------:R-:W-:Y:S02]  /*2580*/  @P3 HFMA2 R77, R77, R105, -RZ ;  /* 0x000000694d4d3231 */ /* 0x000fe400001000ff */
[----:B------:R-:W-:-:S10]  /*2590*/  @P5 HFMA2 R79, R79, R107, -RZ ;  /* 0x0000006b4f4f5231 */ /* 0x000fd400001000ff */
[----:B------:R-:W-:Y:S01]  /*25a0*/  @P4 HMUL2 R78, R78, R106 ;  /* 0x0000006a4e4e4232 */ /* 0x000fe20000000000 */
[----:B------:R-:W-:Y:S06]  /*25b0*/  @P2 BRA `(.L_x_428) ;  /* 0x0000000000242947 */ /* 0x000fec0003800000 */
[----:B------:R-:W0:Y:S02]  /*25c0*/  S2UR UR4, SR_CTAID.Y ;  /* 0x00000000000479c3 */ /* 0x000e240000002600 */
        /* <DEDUP_REMOVED lines=8> */
.L_x_428:
[----:B0-----:R-:W-:Y:S05]  /*2650*/  BSYNC.RECONVERGENT B1 ;  /* 0x0000000000017941 */ /* 0x001fea0003800200 */
.L_x_427:
[----:B------:R-:W-:Y:S01]  /*2660*/  BSSY.RECONVERGENT B1, `(.L_x_429) ;  /* 0x0000058000017945 */ /* 0x000fe20003800200 */
[----:B------:R-:W-:-:S03]  /*2670*/  IMAD.IADD R113, R113, 0x1, R0 ;  /* 0x0000000171717824 */ /* 0x000fc600078e0200 */
[----:B------:R-:W-:Y:S05]  /*2680*/  @P0 BRA `(.L_x_430) ;  /* 0x0000000400540947 */ /* 0x000fea0003800000 */
[----:B-1----:R-:W-:Y:S02]  /*2690*/  SHF.L.U32 R105, R113, 0x3, RZ ;  /* 0x0000000371697819 */ /* 0x002fe400000006ff */
[----:B------:R-:W-:Y:S01]  /*26a0*/  CS2R R82, SRZ ;  /* 0x0000000000527805 */ /* 0x000fe2000001ff00 */
[----:B------:R-:W-:Y:S01]  /*26b0*/  UISETP.NE.AND UP0, UPT, UR21, URZ, UPT ;  /* 0x000000ff1500728c */ /* 0x000fe2000bf05270 */
[----:B------:R-:W-:Y:S02]  /*26c0*/  LEA R119, R0, R115, 0x4 ;  /* 0x0000007300777211 */ /* 0x000fe400078e20ff */
[----:B------:R-:W-:-:S13]  /*26d0*/  ISETP.GE.AND P2, PT, R105, R112, PT ;  /* 0x000000706900720c */ /* 0x000fda0003f46270 */
[----:B------:R-:W0:Y:S01]  /*26e0*/  @!P2 LDC.64 R8, c[0x0][0x3b8] ;  /* 0x0000ee00ff08ab82 */ /* 0x000e220000000a00 */
[----:B------:R-:W-:Y:S01]  /*26f0*/  @!P2 IMAD R80, R0, UR6, RZ ;  /* 0x000000060050ac24 */ /* 0x000fe2000f8e02ff */
[----:B------:R-:W-:-:S04]  /*2700*/  @!P2 SHF.R.S32.HI R10, RZ, 0x1f, R105 ;  /* 0x0000001fff0aa819 */ /* 0x000fc80000011469 */
[----:B------:R-:W-:-:S04]  /*2710*/  @!P2 IADD3 R11, P3, PT, R80, R105, RZ ;  /* 0x00000069500ba210 */ /* 0x000fc80007f7e0ff */
[----:B------:R-:W-:Y:S02]  /*2720*/  @!P2 LEA.HI.X.SX32 R10, R80, R10, 0x1, P3 ;  /* 0x0000000a500aa211 */ /* 0x000fe400018f0eff */
[----:B------:R-:W-:Y:S02]  /*2730*/  CS2R R80, SRZ ;  /* 0x0000000000507805 */ /* 0x000fe4000001ff00 */
[----:B0-----:R-:W-:-:S04]  /*2740*/  @!P2 LEA R8, P3, R11, R8, 0x1 ;  /* 0x000000080b08a211 */ /* 0x001fc800078608ff */
[----:B------:R-:W-:-:S05]  /*2750*/  @!P2 LEA.HI.X R9, R11, R9, R10, 0x1, P3 ;  /* 0x000000090b09a211 */ /* 0x000fca00018f0c0a */
[----:B------:R0:W5:Y:S01]  /*2760*/  @!P2 LDG.E.128 R80, desc[UR36][R8.64] ;  /* 0x000000240850a981 */ /* 0x000162000c1e1d00 */
[----:B------:R-:W-:Y:S05]  /*2770*/  BRA.U UP0, `(.L_x_431) ;  /* 0x0000000100747547 */ /* 0x000fea000b800000 */
[----:B------:R-:W-:-:S13]  /*2780*/  ISETP.NE.AND P4, PT, R2, RZ, PT ;  /* 0x000000ff0200720c */ /* 0x000fda0003f85270 */
[----:B------:R-:W-:Y:S01]  /*2790*/  VOTEU.ANY UP0, P4 ;  /* 0x0000000000ff7886 */ /* 0x000fe20002000100 */
[----:B------:R-:W-:-:S13]  /*27a0*/  PLOP3.LUT P3, PT, PT, PT, UP0, 0x80, 0x8 ;  /* 0x000000000008781c */ /* 0x000fda0003f6f008 */
[----:B0-----:R-:W2:Y:S01]  /*27b0*/  @P3 LDG.E.128 R8, desc[UR36][R116.64+0x10] ;  /* 0x0000102474083981 */ /* 0x001ea2000c1e1d00 */
[----:B------:R-:W-:Y:S01]  /*27c0*/  PLOP3.LUT P3, PT, PT, PT, UP0, 0x80, 0x8 ;  /* 0x000000000008781c */ /* 0x000fe20003f6f008 */
[----:B-----5:R-:W-:Y:S01]  /*27d0*/  HADD2 R80, R80, R48 ;  /* 0x0000003050507230 */ /* 0x020fe20000000000 */
[----:B------:R-:W-:Y:S01]  /*27e0*/  PLOP3.LUT P4, PT, PT, PT, UP0, 0x80, 0x8 ;  /* 0x000000000008781c */ /* 0x000fe20003f8f008 */
[----:B------:R-:W-:Y:S01]  /*27f0*/  HFMA2 R81, R81, 1, 1, R49 ;  /* 0x3c003c0051517831 */ /* 0x000fe20000000031 */
[----:B------:R-:W-:Y:S01]  /*2800*/  PLOP3.LUT P5, PT, PT, PT, UP0, 0x80, 0x8 ;  /* 0x000000000008781c */ /* 0x000fe20003faf008 */
[----:B------:R-:W-:Y:S02]  /*2810*/  HFMA2 R83, R83, 1, 1, R51 ;  /* 0x3c003c0053537831 */ /* 0x000fe40000000033 */
[----:B------:R-:W-:Y:S01]  /*2820*/  HADD2 R82, R82, R50 ;  /* 0x0000003252527230 */ /* 0x000fe20000000000 */
[----:B------:R-:W-:Y:S05]  /*2830*/  BSSY.RECONVERGENT B2, `(.L_x_431) ;  /* 0x0000011000027945 */ /* 0x000fea0003800200 */
[----:B--2---:R-:W-:Y:S01]  /*2840*/  @P3 HMUL2 R80, R80, R8 ;  /* 0x0000000850503232 */ /* 0x004fe20000000000 */
[----:B------:R-:W-:Y:S01]  /*2850*/  PLOP3.LUT P3, PT, PT, PT, UP0, 0x80, 0x8 ;  /* 0x000000000008781c */ /* 0x000fe20003f6f008 */
[----:B------:R-:W-:-:S02]  /*2860*/  @P4 HFMA2 R82, R82, R10, -RZ ;  /* 0x0000000a52524231 */ /* 0x000fc400001000ff */
[----:B------:R-:W-:-:S10]  /*2870*/  @P5 HMUL2 R83, R83, R11 ;  /* 0x0000000b53535232 */ /* 0x000fd40000000000 */
[----:B------:R-:W-:Y:S01]  /*2880*/  @P3 HMUL2 R81, R81, R9 ;  /* 0x0000000951513232 */ /* 0x000fe20000000000 */
[----:B------:R-:W-:Y:S06]  /*2890*/  @P2 BRA `(.L_x_432) ;  /* 0x0000000000282947 */ /* 0x000fec0003800000 */
[----:B------:R-:W0:Y:S01]  /*28a0*/  S2UR UR4, SR_CTAID.Y ;  /* 0x00000000000479c3 */ /* 0x000e220000002600 */
[----:B------:R-:W-:Y:S01]  /*28b0*/  SHF.R.S32.HI R10, RZ, 0x1f, R105 ;  /* 0x0000001fff0a7819 */ /* 0x000fe20000011469 */
[----:B0-----:R-:W-:-:S06]  /*28c0*/  UIMAD UR4, UR4, UR20, UR46 ;  /* 0x00000014040472a4 */ /* 0x001fcc000f8e022e */
[----:B------:R-:W-:-:S04]  /*28d0*/  IMAD R8, R0, UR4, RZ ;  /* 0x0000000400087c24 */ /* 0x000fc8000f8e02ff */
[----:B------:R-:W-:-:S05]  /*28e0*/  IMAD R8, R8, 0x30, RZ ;  /* 0x0000003008087824 */ /* 0x000fca00078e02ff */
[----:B------:R-:W-:-:S04]  /*28f0*/  IADD3 R105, P2, PT, R8, R105, RZ ;  /* 0x0000006908697210 */ /* 0x000fc80007f5e0ff */
[----:B------:R-:W-:Y:S02]  /*2900*/  LEA.HI.X.SX32 R10, R8, R10, 0x1, P2 ;  /* 0x0000000a080a7211 */ /* 0x000fe400010f0eff */
[----:B------:R-:W-:-:S04]  /*2910*/  LEA R8, P2, R105, UR8, 0x1 ;  /* 0x0000000869087c11 */ /* 0x000fc8000f8408ff */
[----:B------:R-:W-:-:S05]  /*2920*/  LEA.HI.X R9, R105, UR9, R10, 0x1, P2 ;  /* 0x0000000969097c11 */ /* 0x000fca00090f0c0a */
[----:B------:R0:W-:Y:S04]  /*2930*/  STG.E.128 desc[UR36][R8.64], R80 ;  /* 0x0000005008007986 */ /* 0x0001e8000c101d24 */
.L_x_432:
[----:B------:R-:W-:Y:S05]  /*2940*/  BSYNC.RECONVERGENT B2 ;  /* 0x0000000000027941 */ /* 0x000fea0003800200 */
.L_x_431:
[----:B------:R-:W-:-:S13]  /*2950*/  ISETP.GE.AND P2, PT, R119, R112, PT ;  /* 0x000000707700720c */ /* 0x000fda0003f46270 */
[----:B0-----:R-:W0:Y:S01]  /*2960*/  @!P2 LDC.64 R8, c[0x0][0x3b8] ;  /* 0x0000ee00ff08ab82 */ /* 0x001e220000000a00 */
[----:B------:R-:W-:Y:S01]  /*2970*/  @!P2 IMAD R104, R0, UR6, RZ ;  /* 0x000000060068ac24 */ /* 0x000fe2000f8e02ff */
[----:B------:R-:W-:-:S04]  /*2980*/  @!P2 SHF.R.S32.HI R10, RZ, 0x1f, R119 ;  /* 0x0000001fff0aa819 */ /* 0x000fc80000011477 */
[----:B------:R-:W-:-:S04]  /*2990*/  @!P2 IADD3 R11, P3, PT, R104, R119, RZ ;  /* 0x00000077680ba210 */ /* 0x000fc80007f7e0ff */
[----:B------:R-:W-:Y:S02]  /*29a0*/  @!P2 LEA.HI.X.SX32 R10, R104, R10, 0x1, P3 ;  /* 0x0000000a680aa211 */ /* 0x000fe400018f0eff */
[----:B0-----:R-:W-:-:S04]  /*29b0*/  @!P2 LEA R104, P3, R11, R8, 0x1 ;  /* 0x000000080b68a211 */ /* 0x001fc800078608ff */
[----:B------:R-:W-:Y:S02]  /*29c0*/  @!P2 LEA.HI.X R105, R11, R9, R10, 0x1, P3 ;  /* 0x000000090b69a211 */ /* 0x000fe400018f0c0a */
[----:B------:R-:W-:Y:S02]  /*29d0*/  CS2R R10, SRZ ;  /* 0x00000000000a7805 */ /* 0x000fe4000001ff00 */
[----:B------:R-:W-:-:S06]  /*29e0*/  CS2R R8, SRZ ;  /* 0x0000000000087805 */ /* 0x000fcc000001ff00 */
        /* <DEDUP_REMOVED lines=12> */
[----:B------:R-:W-:Y:S01]  /*2ab0*/  HFMA2 R11, R11, 1, 1, R55 ;  /* 0x3c003c000b0b7831 */ /* 0x000fe20000000037 */
[----:B------:R-:W-:Y:S01]  /*2ac0*/  PLOP3.LUT P4, PT, PT, PT, UP0, 0x80, 0x8 ;  /* 0x000000000008781c */ /* 0x000fe20003f8f008 */
[----:B------:R-:W-:-:S06]  /*2ad0*/  HADD2 R10, R10, R54 ;  /* 0x000000360a0a7230 */ /* 0x000fcc0000000000 */
[----:B--2---:R-:W-:Y:S01]  /*2ae0*/  @P2 HMUL2 R8, R8, R104 ;  /* 0x0000006808082232 */ /* 0x004fe20000000000 */
[----:B------:R-:W-:Y:S01]  /*2af0*/  ISETP.GE.AND P2, PT, R119, R112, PT ;  /* 0x000000707700720c */ /* 0x000fe20003f46270 */
[----:B------:R-:W-:-:S04]  /*2b00*/  @P3 HFMA2 R9, R9, R105, -RZ ;  /* 0x0000006909093231 */ /* 0x000fc800001000ff */
[----:B------:R-:W-:Y:S02]  /*2b10*/  @P4 HMUL2 R10, R10, R106 ;  /* 0x0000006a0a0a4232 */ /* 0x000fe40000000000 */
[----:B------:R-:W-:-:S06]  /*2b20*/  @P5 HFMA2 R11, R11, R107, -RZ ;  /* 0x0000006b0b0b5231 */ /* 0x000fcc00001000ff */
[----:B------:R-:W-:Y:S05]  /*2b30*/  @P2 BRA `(.L_x_430) ;  /* 0x0000000000282947 */ /* 0x000fea0003800000 */
[----:B------:R-:W0:Y:S02]  /*2b40*/  S2UR UR4, SR_CTAID.Y ;  /* 0x00000000000479c3 */ /* 0x000e240000002600 */
        /* <DEDUP_REMOVED lines=9> */
.L_x_430:
[----:B------:R-:W-:Y:S05]  /*2be0*/  BSYNC.RECONVERGENT B1 ;  /* 0x0000000000017941 */ /* 0x000fea0003800200 */
.L_x_429:
[----:B------:R-:W-:Y:S04]  /*2bf0*/  BSSY.RECONVERGENT B1, `(.L_x_433) ;  /* 0x000002d000017945 */ /* 0x000fe80003800200 */
[----:B------:R-:W-:Y:S05]  /*2c00*/  @P0 BRA `(.L_x_434) ;  /* 0x0000000000ac0947 */ /* 0x000fea0003800000 */
[----:B------:R-:W-:-:S05]  /*2c10*/  LEA R119, R0, R113, 0x1 ;  /* 0x0000007100777211 */ /* 0x000fca00078e08ff */
[----:B------:R-:W-:-:S05]  /*2c20*/  IMAD.SHL.U32 R119, R119, 0x8, RZ ;  /* 0x0000000877777824 */ /* 0x000fca00078e00ff */
[----:B------:R-:W-:-:S13]  /*2c30*/  ISETP.GE.AND P2, PT, R119, R112, PT ;  /* 0x000000707700720c */ /* 0x000fda0003f46270 */
[----:B------:R-:W2:Y:S01]  /*2c40*/  @!P2 LDC.64 R84, c[0x0][0x3b8] ;  /* 0x0000ee00ff54ab82 */ /* 0x000ea20000000a00 */
[----:B01----:R-:W-:Y:S01]  /*2c50*/  @!P2 IMAD R104, R0, UR6, RZ ;  /* 0x000000060068ac24 */ /* 0x003fe2000f8e02ff */
[----:B------:R-:W-:-:S04]  /*2c60*/  @!P2 SHF.R.S32.HI R86, RZ, 0x1f, R119 ;  /* 0x0000001fff56a819 */ /* 0x000fc80000011477 */
[----:B------:R-:W-:-:S04]  /*2c70*/  @!P2 IADD3 R87, P3, PT, R104, R119, RZ ;  /* 0x000000776857a210 */ /* 0x000fc80007f7e0ff */
[----:B------:R-:W-:Y:S02]  /*2c80*/  @!P2 LEA.HI.X.SX32 R86, R104, R86, 0x1, P3 ;  /* 0x000000566856a211 */ /* 0x000fe400018f0eff */
[----:B--2---:R-:W-:-:S04]  /*2c90*/  @!P2 LEA R104, P3, R87, R84, 0x1 ;  /* 0x000000545768a211 */ /* 0x004fc800078608ff */
[----:B------:R-:W-:Y:S02]  /*2ca0*/  @!P2 LEA.HI.X R105, R87, R85, R86, 0x1, P3 ;  /* 0x000000555769a211 */ /* 0x000fe400018f0c56 */
[----:B------:R-:W-:Y:S02]  /*2cb0*/  CS2R R86, SRZ ;  /* 0x0000000000567805 */ /* 0x000fe4000001ff00 */
[----:B------:R-:W-:-:S06]  /*2cc0*/  CS2R R84, SRZ ;  /* 0x0000000000547805 */ /* 0x000fcc000001ff00 */
        /* <DEDUP_REMOVED lines=31> */
.L_x_434:
[----:B------:R-:W-:Y:S05]  /*2ec0*/  BSYNC.RECONVERGENT B1 ;  /* 0x0000000000017941 */ /* 0x000fea0003800200 */
.L_x_433:
[----:B------:R-:W-:Y:S01]  /*2ed0*/  BSSY.RECONVERGENT B1, `(.L_x_435) ;  /* 0x000002b000017945 */ /* 0x000fe20003800200 */
[----:B------:R-:W-:-:S03]  /*2ee0*/  LEA R115, R0, R115, 0x5 ;  /* 0x0000007300737211 */ /* 0x000fc600078e28ff */
[----:B------:R-:W-:Y:S05]  /*2ef0*/  @P0 BRA `(.L_x_436) ;  /* 0x0000000000a00947 */ /* 0x000fea0003800000 */
[----:B------:R-:W-:-:S13]  /*2f00*/  ISETP.GE.AND P2, PT, R115, R112, PT ;  /* 0x000000707300720c */ /* 0x000fda0003f46270 */
[----:B------:R-:W3:Y:S01]  /*2f10*/  @!P2 LDC.64 R88, c[0x0][0x3b8] ;  /* 0x0000ee00ff58ab82 */ /* 0x000ee20000000a00 */
[----:B012---:R-:W-:Y:S01]  /*2f20*/  @!P2 IMAD R104, R0, UR6, RZ ;  /* 0x000000060068ac24 */ /* 0x007fe2000f8e02ff */
[----:B------:R-:W-:-:S04]  /*2f30*/  @!P2 SHF.R.S32.HI R90, RZ, 0x1f, R115 ;  /* 0x0000001fff5aa819 */ /* 0x000fc80000011473 */
[----:B------:R-:W-:-:S04]  /*2f40*/  @!P2 IADD3 R91, P3, PT, R104, R115, RZ ;  /* 0x00000073685ba210 */ /* 0x000fc80007f7e0ff */
[----:B------:R-:W-:Y:S02]  /*2f50*/  @!P2 LEA.HI.X.SX32 R90, R104, R90, 0x1, P3 ;  /* 0x0000005a685aa211 */ /* 0x000fe400018f0eff */
[----:B---3--:R-:W-:-:S04]  /*2f60*/  @!P2 LEA R104, P3, R91, R88, 0x1 ;  /* 0x000000585b68a211 */ /* 0x008fc800078608ff */
[----:B------:R-:W-:Y:S02]  /*2f70*/  @!P2 LEA.HI.X R105, R91, R89, R90, 0x1, P3 ;  /* 0x000000595b69a211 */ /* 0x000fe400018f0c5a */
[----:B------:R-:W-:Y:S02]  /*2f80*/  CS2R R90, SRZ ;  /* 0x00000000005a7805 */ /* 0x000fe4000001ff00 */
[----:B------:R-:W-:-:S06]  /*2f90*/  CS2R R88, SRZ ;  /* 0x0000000000587805 */ /* 0x000fcc000001ff00 */
        /* <DEDUP_REMOVED lines=12> */
[----:B------:R-:W-:Y:S02]  /*3060*/  HFMA2 R91, R91, 1, 1, R63 ;  /* 0x3c003c005b5b7831 */ /* 0x000fe4000000003f */
[----:B------:R-:W-:-:S06]  /*3070*/  HADD2 R90, R90, R62 ;  /* 0x0000003e5a5a7230 */ /* 0x000fcc0000000000 */
[----:B--2---:R-:W-:Y:S01]  /*3080*/  @P4 HMUL2 R88, R88, R104 ;  /* 0x0000006858584232 */ /* 0x004fe20000000000 */
[----:B------:R-:W-:Y:S01]  /*3090*/  PLOP3.LUT P4, PT, PT, PT, UP0, 0x80, 0x8 ;  /* 0x000000000008781c */ /* 0x000fe20003f8f008 */
[----:B------:R-:W-:Y:S02]  /*30a0*/  @P5 HFMA2 R91, R91, R107, -RZ ;  /* 0x0000006b5b5b5231 */ /* 0x000fe400001000ff */
        /* <DEDUP_REMOVED lines=13> */
.L_x_436:
[----:B------:R-:W-:Y:S05]  /*3180*/  BSYNC.RECONVERGENT B1 ;  /* 0x0000000000017941 */ /* 0x000fea0003800200 */
.L_x_435:
[----:B------:R-:W-:Y:S01]  /*3190*/  BSSY.RECONVERGENT B1, `(.L_x_437) ;  /* 0x000002c000017945 */ /* 0x000fe20003800200 */
[----:B------:R-:W-:-:S03]  /*31a0*/  LEA R113, R0, R113, 0x2 ;  /* 0x0000007100717211 */ /* 0x000fc600078e10ff */
[----:B------:R-:W-:Y:S05]  /*31b0*/  @P0 BRA `(.L_x_438) ;  /* 0x0000000000a40947 */ /* 0x000fea0003800000 */
[----:B------:R-:W-:-:S04]  /*31c0*/  SHF.L.U32 R115, R113, 0x3, RZ ;  /* 0x0000000371737819 */ /* 0x000fc800000006ff */
[----:B------:R-:W-:-:S13]  /*31d0*/  ISETP.GE.AND P2, PT, R115, R112, PT ;  /* 0x000000707300720c */ /* 0x000fda0003f46270 */
[----:B------:R-:W4:Y:S01]  /*31e0*/  @!P2 LDC.64 R92, c[0x0][0x3b8] ;  /* 0x0000ee00ff5cab82 */ /* 0x000f220000000a00 */
[----:B0123--:R-:W-:Y:S01]  /*31f0*/  @!P2 IMAD R104, R0, UR6, RZ ;  /* 0x000000060068ac24 */ /* 0x00ffe2000f8e02ff */
[----:B------:R-:W-:-:S04]  /*3200*/  @!P2 SHF.R.S32.HI R94, RZ, 0x1f, R115 ;  /* 0x0000001fff5ea819 */ /* 0x000fc80000011473 */
[----:B------:R-:W-:-:S04]  /*3210*/  @!P2 IADD3 R95, P3, PT, R104, R115, RZ ;  /* 0x00000073685fa210 */ /* 0x000fc80007f7e0ff */
[----:B------:R-:W-:Y:S02]  /*3220*/  @!P2 LEA.HI.X.SX32 R94, R104, R94, 0x1, P3 ;  /* 0x0000005e685ea211 */ /* 0x000fe400018f0eff */
[----:B----4-:R-:W-:-:S04]  /*3230*/  @!P2 LEA R104, P3, R95, R92, 0x1 ;  /* 0x0000005c5f68a211 */ /* 0x010fc800078608ff */
[----:B------:R-:W-:Y:S02]  /*3240*/  @!P2 LEA.HI.X R105, R95, R93, R94, 0x1, P3 ;  /* 0x0000005d5f69a211 */ /* 0x000fe400018f0c5e */
[----:B------:R-:W-:Y:S02]  /*3250*/  CS2R R94, SRZ ;  /* 0x00000000005e7805 */ /* 0x000fe4000001ff00 */
[----:B------:R-:W-:-:S06]  /*3260*/  CS2R R92, SRZ ;  /* 0x00000000005c7805 */ /* 0x000fcc000001ff00 */
[----:B------:R4:W5:Y:S01]  /*3270*/  @!P2 LDG.E.128 R92, desc[UR36][R104.64] ;  /* 0x00000024685ca981 */ /* 0x000962000c1e1d00 */
[----:B------:R-:W-:-:S09]  /*3280*/  UISETP.NE.AND UP0, UPT, UR21, URZ, UPT ;  /* 0x000000ff1500728c */ /* 0x000fd2000bf05270 */
[----:B----4-:R-:W-:Y:S05]  /*3290*/  BRA.U UP0, `(.L_x_438) ;  /* 0x00000001006c7547 */ /* 0x010fea000b800000 */
        /* <DEDUP_REMOVED lines=27> */
.L_x_438:
[----:B------:R-:W-:Y:S05]  /*3450*/  BSYNC.RECONVERGENT B1 ;  /* 0x0000000000017941 */ /* 0x000fea0003800200 */
.L_x_437:
[----:B------:R-:W-:Y:S01]  /*3460*/  BSSY.RECONVERGENT B1, `(.L_x_439) ;  /* 0x000002c000017945 */ /* 0x000fe20003800200 */
[----:B------:R-:W-:-:S03]  /*3470*/  IMAD.IADD R113, R113, 0x1, R0 ;  /* 0x0000000171717824 */ /* 0x000fc600078e0200 */
[----:B------:R-:W-:Y:S05]  /*3480*/  @P0 BRA `(.L_x_440) ;  /* 0x0000000000a40947 */ /* 0x000fea0003800000 */
[----:B------:R-:W-:-:S04]  /*3490*/  SHF.L.U32 R115, R113, 0x3, RZ ;  /* 0x0000000371737819 */ /* 0x000fc800000006ff */
[----:B------:R-:W-:-:S13]  /*34a0*/  ISETP.GE.AND P2, PT, R115, R112, PT ;  /* 0x000000707300720c */ /* 0x000fda0003f46270 */
[----:B------:R-:W0:Y:S02]  /*34b0*/  @!P2 LDC.64 R96, c[0x0][0x3b8] ;  /* 0x0000ee00ff60ab82 */ /* 0x000e240000000a00 */
[----:B01234-:R-:W-:Y:S01]  /*34c0*/  @!P2 IMAD R104, R0, UR6, RZ ;  /* 0x000000060068ac24 */ /* 0x01ffe2000f8e02ff */
[----:B------:R-:W-:-:S04]  /*34d0*/  @!P2 SHF.R.S32.HI R98, RZ, 0x1f, R115 ;  /* 0x0000001fff62a819 */ /* 0x000fc80000011473 */
[----:B------:R-:W-:-:S04]  /*34e0*/  @!P2 IADD3 R99, P3, PT, R104, R115, RZ ;  /* 0x000000736863a210 */ /* 0x000fc80007f7e0ff */
[----:B------:R-:W-:Y:S02]  /*34f0*/  @!P2 LEA.HI.X.SX32 R98, R104, R98, 0x1, P3 ;  /* 0x000000626862a211 */ /* 0x000fe400018f0eff */
[----:B------:R-:W-:-:S04]  /*3500*/  @!P2 LEA R104, P3, R99, R96, 0x1 ;  /* 0x000000606368a211 */ /* 0x000fc800078608ff */
        /* <DEDUP_REMOVED lines=33> */
.L_x_440:
[----:B------:R-:W-:Y:S05]  /*3720*/  BSYNC.RECONVERGENT B1 ;  /* 0x0000000000017941 */ /* 0x000fea0003800200 */
.L_x_439:
[----:B------:R-:W-:Y:S04]  /*3730*/  BSSY.RECONVERGENT B1, `(.L_x_441) ;  /* 0x000002d000017945 */ /* 0x000fe80003800200 */
[----:B------:R-:W-:Y:S05]  /*3740*/  @P0 BRA `(.L_x_442) ;  /* 0x0000000000ac0947 */ /* 0x000fea0003800000 */
[----:B------:R-:W-:-:S04]  /*3750*/  IADD3 R115, PT, PT, R113, R0, RZ ;  /* 0x0000000071737210 */ /* 0x000fc80007ffe0ff */
[----:B------:R-:W-:-:S04]  /*3760*/  SHF.L.U32 R115, R115, 0x3, RZ ;  /* 0x0000000373737819 */ /* 0x000fc800000006ff */
[----:B------:R-:W-:-:S13]  /*3770*/  ISETP.GE.AND P2, PT, R115, R112, PT ;  /* 0x000000707300720c */ /* 0x000fda0003f46270 */
[----:B------:R-:W0:Y:S01]  /*3780*/  @!P2 LDC.64 R100, c[0x0][0x3b8] ;  /* 0x0000ee00ff64ab82 */ /* 0x000e220000000a00 */
[----:B------:R-:W-:Y:S01]  /*3790*/  @!P2 IMAD R106, R0, UR6, RZ ;  /* 0x00000006006aac24 */ /* 0x000fe2000f8e02ff */
[----:B------:R-:W-:-:S04]  /*37a0*/  @!P2 SHF.R.S32.HI R102, RZ, 0x1f, R115 ;  /* 0x0000001fff66a819 */ /* 0x000fc80000011473 */
[----:B01234-:R-:W-:-:S04]  /*37b0*/  @!P2 IADD3 R105, P3, PT, R106, R115, RZ ;  /* 0x000000736a69a210 */ /* 0x01ffc80007f7e0ff */
[----:B------:R-:W-:Y:S02]  /*37c0*/  @!P2 LEA.HI.X.SX32 R106, R106, R102, 0x1, P3 ;  /* 0x000000666a6aa211 */ /* 0x000fe400018f0eff */
[----:B------:R-:W-:Y:S02]  /*37d0*/  CS2R R102, SRZ ;  /* 0x0000000000667805 */ /* 0x000fe4000001ff00 */
[----:B------:R-:W-:-:S04]  /*37e0*/  @!P2 LEA R104, P3, R105, R100, 0x1 ;  /* 0x000000646968a211 */ /* 0x000fc800078608ff */
        /* <DEDUP_REMOVED lines=14> */
[----:B------:R-:W-:Y:S02]  /*38d0*/  HADD2 R100, R100, R72 ;  /* 0x0000004864647230 */ /* 0x000fe40000000000 */
[----:B------:R-:W-:Y:S02]  /*38e0*/  HFMA2 R103, R103, 1, 1, R75 ;  /* 0x3c003c0067677831 */ /* 0x000fe4000000004b */
[----:B0-----:R-:W-:Y:S02]  /*38f0*/  @!P2 IMAD R113, R112, R113, UR46 ;  /* 0x0000002e7071ae24 */ /* 0x001fe4000f8e0271 */
[----:B------:R-:W-:-:S02]  /*3900*/  HADD2 R102, R102, R74 ;  /* 0x0000004a66667230 */ /* 0x000fc40000000000 */
[----:B------:R-:W-:Y:S02]  /*3910*/  @!P2 IMAD R118, R113, R0, RZ ;  /* 0x000000007176a224 */ /* 0x000fe400078e02ff */
[----:B------:R-:W0:Y:S02]  /*3920*/  @!P2 LDC.64 R112, c[0x0][0x3b8] ;  /* 0x0000ee00ff70ab82 */ /* 0x000e240000000a00 */
[----:B------:R-:W-:Y:S01]  /*3930*/  @!P2 IMAD R119, R118, 0x30, RZ ;  /* 0x000000307677a824 */ /* 0x000fe200078e02ff */
[----:B------:R-:W-:-:S04]  /*3940*/  @!P2 SHF.R.S32.HI R118, RZ, 0x1f, R115 ;  /* 0x0000001fff76a819 */ /* 0x000fc80000011473 */
[----:B------:R-:W-:-:S04]  /*3950*/  @!P2 IADD3 R115, P5, PT, R119, R115, RZ ;  /* 0x000000737773a210 */ /* 0x000fc80007fbe0ff */
[----:B------:R-:W-:Y:S02]  /*3960*/  @!P2 LEA.HI.X.SX32 R118, R119, R118, 0x1, P5 ;  /* 0x000000767776a211 */ /* 0x000fe400028f0eff */
[----:B0-----:R-:W-:-:S04]  /*3970*/  @!P2 LEA R112, P5, R115, R112, 0x1 ;  /* 0x000000707370a211 */ /* 0x001fc800078a08ff */
[----:B------:R-:W-:Y:S01]  /*3980*/  @!P2 LEA.HI.X R113, R115, R113, R118, 0x1, P5 ;  /* 0x000000717371a211 */ /* 0x000fe200028f0c76 */
[----:B--2---:R-:W-:Y:S01]  /*3990*/  @P4 HFMA2 R101, R101, R105, -RZ ;  /* 0x0000006965654231 */ /* 0x004fe200001000ff */
[----:B------:R-:W-:Y:S01]  /*39a0*/  PLOP3.LUT P4, PT, PT, PT, UP0, 0x80, 0x8 ;  /* 0x000000000008781c */ /* 0x000fe20003f8f008 */
[----:B------:R-:W-:Y:S01]  /*39b0*/  @P3 HMUL2 R100, R100, R104 ;  /* 0x0000006864643232 */ /* 0x000fe20000000000 */
[----:B------:R-:W-:-:S11]  /*39c0*/  PLOP3.LUT P3, PT, PT, PT, UP0, 0x80, 0x8 ;  /* 0x000000000008781c */ /* 0x000fd60003f6f008 */
[----:B------:R-:W-:Y:S02]  /*39d0*/  @P4 HFMA2 R103, R103, R107, -RZ ;  /* 0x0000006b67674231 */ /* 0x000fe400001000ff */
[----:B------:R-:W-:-:S05]  /*39e0*/  @P3 HMUL2 R102, R102, R106 ;  /* 0x0000006a66663232 */ /* 0x000fca0000000000 */
[----:B------:R0:W-:Y:S02]  /*39f0*/  @!P2 STG.E.128 desc[UR36][R112.64], R100 ;  /* 0x000000647000a986 */ /* 0x0001e4000c101d24 */
.L_x_442:
[----:B------:R-:W-:Y:S05]  /*3a00*/  BSYNC.RECONVERGENT B1 ;  /* 0x0000000000017941 */ /* 0x000fea0003800200 */
.L_x_441:
[----:B------:R-:W-:Y:S04]  /*3a10*/  BSSY.RECONVERGENT B1, `(.L_x_443) ;  /* 0x0000043000017945 */ /* 0x000fe80003800200 */
[----:B------:R-:W-:Y:S05]  /*3a20*/  @P0 BRA `(.L_x_444) ;  /* 0x0000000400040947 */ /* 0x000fea0003800000 */
[----:B------:R-:W-:Y:S01]  /*3a30*/  ISETP.NE.U32.AND P0, PT, RZ, UR10, PT ;  /* 0x0000000aff007c0c */ /* 0x000fe2000bf05070 */
[----:B------:R-:W-:-:S03]  /*3a40*/  UISETP.NE.U32.AND UP0, UPT, UR14, URZ, UPT ;  /* 0x000000ff0e00728c */ /* 0x000fc6000bf05070 */
[----:B------:R-:W-:Y:S01]  /*3a50*/  ISETP.NE.AND.EX P0, PT, RZ, UR11, PT, P0 ;  /* 0x0000000bff007c0c */ /* 0x000fe2000bf05300 */
[----:B------:R-:W-:-:S06]  /*3a60*/  UISETP.NE.AND.EX UP0, UPT, UR15, URZ, UPT, UP0 ;  /* 0x000000ff0f00728c */ /* 0x000fcc000bf05300 */
[----:B------:R-:W-:-:S05]  /*3a70*/  PLOP3.LUT P3, PT, PT, PT, UP0, 0x80, 0x8 ;  /* 0x000000000008781c */ /* 0x000fca0003f6f008 */
[----:B------:R-:W0:Y:S02]  /*3a80*/  @UP0 LDCU.64 UR4, c[0x0][0x448] ;  /* 0x00008900ff0407ac */ /* 0x000e240008000a00 */
[----:B01234-:R-:W0:Y:S01]  /*3a90*/  @P0 LDC.64 R104, c[0x0][0x438] ;  /* 0x00010e00ff680b82 */ /* 0x01fe220000000a00 */
[----:B------:R-:W-:Y:S01]  /*3aa0*/  @UP0 UIMAD.WIDE.U32 UR4, UR46, 0x2, UR4 ;  /* 0x000000022e0408a5 */ /* 0x000fe2000f8e0004 */
[----:B0-----:R-:W-:-:S05]  /*3ab0*/  @P0 IMAD.WIDE R106, R109, 0x2, R104 ;  /* 0x000000026d6a0825 */ /* 0x001fca00078e0268 */
[----:B------:R-:W-:Y:S01]  /*3ac0*/  MOV R105, UR5 ;  /* 0x0000000500697c02 */ /* 0x000fe20008000f00 */
[----:B------:R-:W-:-:S04]  /*3ad0*/  IMAD.U32 R104, RZ, RZ, UR4 ;  /* 0x00000004ff687e24 */ /* 0x000fc8000f8e00ff */
[----:B------:R-:W0:Y:S01]  /*3ae0*/  @UP0 LDCU UR4, c[0x0][0x408] ;  /* 0x00008100ff0407ac */ /* 0x000e220008000800 */
[----:B------:R1:W2:Y:S01]  /*3af0*/  @P0 LDG.E.U16 R106, desc[UR36][R106.64] ;  /* 0x000000246a6a0981 */ /* 0x0002a2000c1e1500 */
[----:B------:R-:W0:Y:S03]  /*3b00*/  @UP0 LDCU UR5, c[0x0][0x430] ;  /* 0x00008600ff0507ac */ /* 0x000e260008000800 */
[----:B------:R3:W4:Y:S01]  /*3b10*/  @P3 LDG.E.U16 R104, desc[UR36][R104.64] ;  /* 0x0000002468683981 */ /* 0x000722000c1e1500 */
[----:B-1---5:R-:W-:Y:S02]  /*3b20*/  HFMA2 R107, R13, R77, -RZ ;  /* 0x0000004d0d6b7231 */ /* 0x022fe400001000ff */
[----:B---3--:R-:W-:-:S04]  /*3b30*/  HMUL2 R105, R12, R76 ;  /* 0x0000004c0c697232 */ /* 0x008fc80000000000 */
[----:B------:R-:W-:Y:S02]  /*3b40*/  HFMA2 R105, R16, R80, R105 ;  /* 0x0000005010697231 */ /* 0x000fe40000000069 */
[----:B------:R-:W-:Y:S01]  /*3b50*/  HFMA2 R107, R17, R81, R107 ;  /* 0x00000051116b7231 */ /* 0x000fe2000000006b */
[----:B0-----:R-:W-:-:S03]  /*3b60*/  @UP0 UIADD3 UR4, UPT, UPT, UR4, UR5, URZ ;  /* 0x0000000504040290 */ /* 0x001fc6000fffe0ff */
[----:B------:R-:W-:Y:S02]  /*3b70*/  HFMA2 R107, R21, R9, R107 ;  /* 0x00000009156b7231 */ /* 0x000fe4000000006b */
[----:B------:R-:W-:Y:S02]  /*3b80*/  HFMA2 R105, R20, R8, R105 ;  /* 0x0000000814697231 */ /* 0x000fe40000000069 */
[----:B------:R-:W-:Y:S01]  /*3b90*/  HFMA2 R107, R25, R85, R107 ;  /* 0x00000055196b7231 */ /* 0x000fe2000000006b */
[----:B------:R-:W-:-:S03]  /*3ba0*/  @P3 ISETP.GE.AND P2, PT, R108, UR4, PT ;  /* 0x000000046c003c0c */ /* 0x000fc6000bf46270 */
[----:B------:R-:W-:Y:S02]  /*3bb0*/  HFMA2 R107, R29, R89, R107 ;  /* 0x000000591d6b7231 */ /* 0x000fe4000000006b */
[----:B------:R-:W-:Y:S02]  /*3bc0*/  HFMA2 R105, R24, R84, R105 ;  /* 0x0000005418697231 */ /* 0x000fe40000000069 */
[----:B------:R-:W-:-:S04]  /*3bd0*/  HFMA2 R107, R33, R93, R107 ;  /* 0x0000005d216b7231 */ /* 0x000fc8000000006b */
[----:B------:R-:W-:Y:S02]  /*3be0*/  HFMA2 R107, R37, R97, R107 ;  /* 0x00000061256b7231 */ /* 0x000fe4000000006b */
[----:B------:R-:W-:Y:S02]  /*3bf0*/  HFMA2 R105, R28, R88, R105 ;  /* 0x000000581c697231 */ /* 0x000fe40000000069 */
[----:B------:R-:W-:Y:S02]  /*3c00*/  HFMA2 R107, R41, R101, R107 ;  /* 0x00000065296b7231 */ /* 0x000fe4000000006b */
[----:B------:R-:W-:-:S04]  /*3c10*/  HFMA2 R105, R32, R92, R105 ;  /* 0x0000005c20697231 */ /* 0x000fc80000000069 */
[----:B------:R-:W-:-:S04]  /*3c20*/  HFMA2 R105, R36, R96, R105 ;  /* 0x0000006024697231 */ /* 0x000fc80000000069 */
[----:B------:R-:W-:-:S04]  /*3c30*/  HFMA2 R105, R40, R100, R105 ;  /* 0x0000006428697231 */ /* 0x000fc80000000069 */
[----:B------:R-:W-:Y:S02]  /*3c40*/  HADD2 R105, R105, R107 ;  /* 0x0000006b69697230 */ /* 0x000fe40000000000 */
[----:B------:R-:W-:-:S04]  /*3c50*/  HMUL2 R107, R14, R78 ;  /* 0x0000004e0e6b7232 */ /* 0x000fc80000000000 */
[----:B------:R-:W-:Y:S02]  /*3c60*/  HFMA2 R112, R18, R82, R107 ;  /* 0x0000005212707231 */ /* 0x000fe4000000006b */
[----:B------:R-:W-:-:S04]  /*3c70*/  HMUL2 R107, R15, R79 ;  /* 0x0000004f0f6b7232 */ /* 0x000fc80000000000 */
        /* <DEDUP_REMOVED lines=10> */
[----:B------:R-:W-:Y:S01]  /*3d20*/  HADD2 R105, R105, R112 ;  /* 0x0000007069697230 */ /* 0x000fe20000000000 */
[----:B------:R-:W-:Y:S01]  /*3d30*/  @P3 SEL R112, RZ, UR39, P2 ;  /* 0x00000027ff703c07 */ /* 0x000fe20009000000 */
[----:B------:R-:W-:-:S03]  /*3d40*/  HFMA2 R107, R35, R95, R107 ;  /* 0x0000005f236b7231 */ /* 0x000fc6000000006b */
[----:B------:R-:W-:-:S04]  /*3d50*/  @P3 IADD3 R112, PT, PT, R111, -UR45, R112 ;  /* 0x8000002d6f703c10 */ /* 0x000fc8000fffe070 */
[----:B------:R-:W-:Y:S01]  /*3d60*/  @P3 I2FP.F32.S32 R112, R112 ;  /* 0x0000007000703245 */ /* 0x000fe20000201400 */
[----:B------:R-:W-:-:S04]  /*3d70*/  HFMA2 R107, R39, R99, R107 ;  /* 0x00000063276b7231 */ /* 0x000fc8000000006b */
[----:B------:R-:W-:-:S04]  /*3d80*/  HFMA2 R107, R43, R103, R107 ;  /* 0x000000672b6b7231 */ /* 0x000fc8000000006b */
[----:B------:R-:W-:-:S05]  /*3d90*/  HFMA2 R105, R105, 1, 1, R107 ;  /* 0x3c003c0069697831 */ /* 0x000fca000000006b */
[--C-:B------:R-:W-:Y:S02]  /*3da0*/  HADD2.F32 R107, -RZ, R105.reuse.H0_H0 ;  /* 0x20000069ff6b7230 */ /* 0x100fe40000004100 */
[----:B------:R-:W-:-:S05]  /*3db0*/  HADD2.F32 R108, -RZ, R105.H1_H1 ;  /* 0x30000069ff6c7230 */ /* 0x000fca0000004100 */
[----:B------:R-:W-:-:S04]  /*3dc0*/  FADD.FTZ R107, R107, R108 ;  /* 0x0000006c6b6b7221 */ /* 0x000fc80000010000 */
[----:B------:R-:W-:Y:S01]  /*3dd0*/  FMUL.FTZ R107, R107, UR22 ;  /* 0x000000166b6b7c20 */ /* 0x000fe20008410000 */
[----:B--2---:R-:W-:Y:S02]  /*3de0*/  @P0 HADD2.F32 R106, -RZ, R106.H0_H0 ;  /* 0x2000006aff6a0230 */ /* 0x004fe40000004100 */
[----:B----4-:R-:W-:-:S03]  /*3df0*/  @P3 HADD2.F32 R104, -RZ, R104.H0_H0 ;  /* 0x20000068ff683230 */ /* 0x010fc60000004100 */
[----:B------:R-:W-:-:S04]  /*3e00*/  @P0 FADD.FTZ R107, R107, R106 ;  /* 0x0000006a6b6b0221 */ /* 0x000fc80000010000 */
[----:B------:R-:W-:-:S05]  /*3e10*/  @P3 FFMA.FTZ R107, R112, R104, R107 ;  /* 0x00000068706b3223 */ /* 0x000fca000001006b */
[----:B------:R0:W-:Y:S01]  /*3e20*/  STS [R110], R107 ;  /* 0x0000006b6e007388 */ /* 0x0001e20000000800 */
[----:B------:R-:W-:-:S07]  /*3e30*/  @!P6 FMNMX.FTZ R3, R3, R107, !PT ;  /* 0x0000006b0303e209 */ /* 0x000fce0007810000 */
.L_x_444:
[----:B------:R-:W-:Y:S05]  /*3e40*/  BSYNC.RECONVERGENT B1 ;  /* 0x0000000000017941 */ /* 0x000fea0003800200 */
.L_x_443:
[----:B01234-:R-:W-:Y:S01]  /*3e50*/  IADD3 R105, PT, PT, R111, 0xff, RZ ;  /* 0x000000ff6f697810 */ /* 0x01ffe20007ffe0ff */
[----:B------:R-:W-:Y:S01]  /*3e60*/  VIADD R110, R110, 0x400 ;  /* 0x000004006e6e7836 */ /* 0x000fe20000000000 */
[----:B------:R-:W-:Y:S02]  /*3e70*/  IADD3 R6, P2, PT, R6, 0x100, RZ ;  /* 0x0000010006067810 */ /* 0x000fe40007f5e0ff */
[----:B------:R-:W-:Y:S02]  /*3e80*/  ISETP.GE.AND P0, PT, R105, R114, PT ;  /* 0x000000726900720c */ /* 0x000fe40003f06270 */
[----:B------:R-:W-:Y:S02]  /*3e90*/  IADD3 R111, PT, PT, R111, 0x100, RZ ;  /* 0x000001006f6f7810 */ /* 0x000fe40007ffe0ff */
[----:B------:R-:W-:Y:S02]  /*3ea0*/  IADD3 R109, PT, PT, R109, 0x100, RZ ;  /* 0x000001006d6d7810 */ /* 0x000fe40007ffe0ff */
[----:B------:R-:W-:-:S07]  /*3eb0*/  IADD3.X R7, PT, PT, RZ, R7, RZ, P2, !PT ;  /* 0x00000007ff077210 */ /* 0x000fce00017fe4ff */
[----:B------:R-:W-:Y:S05]  /*3ec0*/  @!P0 BRA `(.L_x_445) ;  /* 0xffffffe000f48947 */ /* 0x000fea000383ffff */
.L_x_426:
[----:B0-----:R-:W-:Y:S05]  /*3ed0*/  BSYNC.RECONVERGENT B0 ;  /* 0x0000000000007941 */ /* 0x001fea0003800200 */
.L_x_425:
[----:B------:R-:W0:Y:S01]  /*3ee0*/  SHFL.BFLY PT, R4, R3, 0x10, 0x1f ;  /* 0x0e001f0003047f89 */ /* 0x000e2200000e0000 */
[----:B------:R-:W1:Y:S01]  /*3ef0*/  S2UR UR8, SR_CgaCtaId ;  /* 0x00000000000879c3 */ /* 0x000e620000008800 */
[----:B------:R-:W-:Y:S01]  /*3f00*/  UMOV UR7, 0x400 ;  /* 0x0000040000077882 */ /* 0x000fe20000000000 */
[----:B------:R-:W-:Y:S01]  /*3f10*/  BSSY.RECONVERGENT B0, `(.L_x_446) ;  /* 0x0000169000007945 */ /* 0x000fe20003800200 */
[----:B------:R-:W3:Y:S01]  /*3f20*/  S2R R20, SR_TID.X ;  /* 0x0000000000147919 */ /* 0x000ee20000002100 */
[----:B0-----:R-:W-:Y:S01]  /*3f30*/  FMNMX.FTZ R5, R4, R3, !PT ;  /* 0x0000000304057209 */ /* 0x001fe20007810000 */
[----:B-1----:R-:W-:-:S04]  /*3f40*/  ULEA UR9, UR8, UR7, 0x18 ;  /* 0x0000000708097291 */ /* 0x002fc8000f8ec0ff */
[----:B------:R-:W0:Y:S01]  /*3f50*/  SHFL.BFLY PT, R4, R5, 0x8, 0x1f ;  /* 0x0d001f0005047f89 */ /* 0x000e2200000e0000 */
[----:B---3--:R-:W-:Y:S02]  /*3f60*/  SHF.R.U32.HI R3, RZ, 0x3, R20 ;  /* 0x00000003ff037819 */ /* 0x008fe40000011614 */
[----:B0-----:R-:W-:-:S05]  /*3f70*/  FMNMX.FTZ R6, R5, R4, !PT ;  /* 0x0000000405067209 */ /* 0x001fca0007810000 */
[----:B------:R-:W0:Y:S02]  /*3f80*/  SHFL.BFLY PT, R7, R6, 0x4, 0x1f ;  /* 0x0c801f0006077f89 */ /* 0x000e2400000e0000 */
[----:B0-----:R-:W-:-:S05]  /*3f90*/  FMNMX.FTZ R7, R6, R7, !PT ;  /* 0x0000000706077209 */ /* 0x001fca0007810000 */
[----:B------:R-:W0:Y:S02]  /*3fa0*/  SHFL.BFLY PT, R4, R7, 0x2, 0x1f ;  /* 0x0c401f0007047f89 */ /* 0x000e2400000e0000 */
[----:B0----5:R-:W-:Y:S02]  /*3fb0*/  FMNMX.FTZ R8, R7, R4, !PT ;  /* 0x0000000407087209 */ /* 0x021fe40007810000 */
[----:B------:R-:W-:-:S03]  /*3fc0*/  LOP3.LUT P0, R4, R20, 0x1f, RZ, 0xc0, !PT ;  /* 0x0000001f14047812 */ /* 0x000fc6000780c0ff */
[----:B------:R-:W0:Y:S01]  /*3fd0*/  SHFL.BFLY PT, R9, R8, 0x1, 0x1f ;  /* 0x0c201f0008097f89 */ /* 0x000e2200000e0000 */
[C---:B------:R-:W-:Y:S02]  /*3fe0*/  ISETP.GT.U32.AND P1, PT, R4.reuse, 0x7, PT ;  /* 0x000000070400780c */ /* 0x040fe40003f24070 */
[----:B------:R-:W-:Y:S02]  /*3ff0*/  LEA R6, R4, UR9, 0x2 ;  /* 0x0000000904067c11 */ /* 0x000fe4000f8e10ff */
[----:B0-----:R-:W-:Y:S02]  /*4000*/  FMNMX.FTZ R12, R8, R9, !PT ;  /* 0x00000009080c7209 */ /* 0x001fe40007810000 */
[----:B------:R-:W-:-:S03]  /*4010*/  MOV R9, 0xff7fffff ;  /* 0xff7fffff00097802 */ /* 0x000fc60000000f00 */
[----:B------:R-:W-:Y:S01]  /*4020*/  @!P0 STS [R3+UR9], R12 ;  /* 0x0000000c03008988 */ /* 0x000fe20008000809 */
[----:B------:R-:W-:Y:S06]  /*4030*/  BAR.SYNC.DEFER_BLOCKING 0x0 ;  /* 0x0000000000007b1d */ /* 0x000fec0000010000 */
[----:B------:R-:W0:Y:S04]  /*4040*/  @!P1 LDS R9, [R6] ;  /* 0x0000000006099984 */ /* 0x000e280000000800 */
[----:B0-----:R-:W0:Y:S02]  /*4050*/  SHFL.BFLY PT, R8, R9, 0x4, 0x1f ;  /* 0x0c801f0009087f89 */ /* 0x001e2400000e0000 */
[----:B0-----:R-:W-:-:S05]  /*4060*/  FMNMX.FTZ R10, R8, R9, !PT ;  /* 0x00000009080a7209 */ /* 0x001fca0007810000 */
[----:B------:R-:W0:Y:S02]  /*4070*/  SHFL.BFLY PT, R5, R10, 0x2, 0x1f ;  /* 0x0c401f000a057f89 */ /* 0x000e2400000e0000 */
[----:B0-----:R-:W-:Y:S01]  /*4080*/  FMNMX.FTZ R11, R10, R5, !PT ;  /* 0x000000050a0b7209 */ /* 0x001fe20007810000 */
[----:B------:R-:W-:-:S04]  /*4090*/  VIADD R5, R20, UR12 ;  /* 0x0000000c14057c36 */ /* 0x000fc80008000000 */
[----:B------:R-:W0:Y:S01]  /*40a0*/  SHFL.BFLY PT, R8, R11, 0x1, 0x1f ;  /* 0x0c201f000b087f89 */ /* 0x000e2200000e0000 */
[----:B------:R-:W-:Y:S02]  /*40b0*/  ISETP.GE.AND P0, PT, R5, UR45, PT ;  /* 0x0000002d05007c0c */ /* 0x000fe4000bf06270 */
[----:B0-----:R-:W-:Y:S01]  /*40c0*/  FMNMX.FTZ R7, R11, R8, !PT ;  /* 0x000000080b077209 */ /* 0x001fe20007810000 */
[----:B------:R-:W-:-:S05]  /*40d0*/  HFMA2 R8, -RZ, RZ, 0, 0 ;  /* 0x00000000ff087431 */ /* 0x000fca00000001ff */
[----:B------:R-:W0:Y:S05]  /*40e0*/  SHFL.IDX PT, R7, R7, RZ, 0x1f ;  /* 0x00001fff07077589 */ /* 0x000e2a00000e0000 */
[----:B------:R-:W-:Y:S05]  /*40f0*/  @P0 BRA `(.L_x_447) ;  /* 0x0000001400280947 */ /* 0x000fea0003800000 */
[----:B------:R-:W1:Y:S02]  /*4100*/  LDC.64 R10, c[0x0][0x420] ;  /* 0x00010800ff0a7b82 */ /* 0x000e640000000a00 */
[----:B-1----:R-:W-:-:S04]  /*4110*/  ISETP.NE.U32.AND P0, PT, R10, RZ, PT ;  /* 0x000000ff0a00720c */ /* 0x002fc80003f05070 */
[----:B------:R-:W-:-:S13]  /*4120*/  ISETP.NE.AND.EX P0, PT, R11, RZ, PT, P0 ;  /* 0x000000ff0b00720c */ /* 0x000fda0003f05300 */
[----:B------:R-:W-:Y:S05]  /*4130*/  @P0 BRA `(.L_x_448) ;  /* 0x0000000c00980947 */ /* 0x000fea0003800000 */
[----:B------:R-:W-:Y:S01]  /*4140*/  MOV R0, 0x100 ;  /* 0x0000010000007802 */ /* 0x000fe20000000f00 */
[----:B------:R-:W-:Y:S01]  /*4150*/  BSSY.RECONVERGENT B1, `(.L_x_449) ;  /* 0x000001d000017945 */ /* 0x000fe20003800200 */
[----:B------:R-:W-:Y:S02]  /*4160*/  LOP3.LUT R9, RZ, R20, RZ, 0x33, !PT ;  /* 0x00000014ff097212 */ /* 0x000fe400078e33ff */
[----:B------:R-:W-:-:S04]  /*4170*/  VIADDMNMX R0, R5, R0, UR45, !PT ;  /* 0x0000002d05007e46 */ /* 0x000fc8000f800100 */
[----:B------:R-:W-:Y:S01]  /*4180*/  IADD3 R0, PT, PT, R0, -UR12, R9 ;  /* 0x8000000c00007c10 */ /* 0x000fe2000fffe009 */
[----:B------:R-:W-:-:S03]  /*4190*/  IMAD.MOV.U32 R9, RZ, RZ, R5 ;  /* 0x000000ffff097224 */ /* 0x000fc600078e0005 */
[C---:B------:R-:W-:Y:S02]  /*41a0*/  LOP3.LUT R8, R0.reuse, 0x300, RZ, 0xc0, !PT ;  /* 0x0000030000087812 */ /* 0x040fe400078ec0ff */
[----:B------:R-:W-:Y:S02]  /*41b0*/  ISETP.GE.U32.AND P1, PT, R0, 0x300, PT ;  /* 0x000003000000780c */ /* 0x000fe40003f26070 */
[----:B------:R-:W-:Y:S01]  /*41c0*/  ISETP.NE.AND P0, PT, R8, 0x300, PT ;  /* 0x000003000800780c */ /* 0x000fe20003f05270 */
[----:B------:R-:W-:-:S12]  /*41d0*/  HFMA2 R8, -RZ, RZ, 0, 0 ;  /* 0x00000000ff087431 */ /* 0x000fd800000001ff */
[----:B------:R-:W-:Y:S05]  /*41e0*/  @!P0 BRA `(.L_x_450) ;  /* 0x00000000004c8947 */ /* 0x000fea0003800000 */
[----:B------:R-:W-:Y:S01]  /*41f0*/  UIADD3 UR4, UPT, UPT, UR7, 0x140, URZ ;  /* 0x0000014007047890 */ /* 0x000fe2000fffe0ff */
[----:B------:R-:W-:Y:S02]  /*4200*/  LEA.HI R0, R0, 0x1, RZ, 0x18 ;  /* 0x0000000100007811 */ /* 0x000fe400078fc0ff */
[----:B------:R-:W-:Y:S01]  /*4210*/  MOV R8, RZ ;  /* 0x000000ff00087202 */ /* 0x000fe20000000f00 */
[----:B------:R-:W-:Y:S01]  /*4220*/  ULEA UR4, UR8, UR4, 0x18 ;  /* 0x0000000408047291 */ /* 0x000fe2000f8ec0ff */
[----:B------:R-:W-:Y:S02]  /*4230*/  LOP3.LUT R0, R0, 0x3, RZ, 0xc0, !PT ;  /* 0x0000000300007812 */ /* 0x000fe400078ec0ff */
[----:B------:R-:W-:Y:S02]  /*4240*/  MOV R9, R5 ;  /* 0x0000000500097202 */ /* 0x000fe40000000f00 */
[----:B------:R-:W-:Y:S02]  /*4250*/  IADD3 R10, PT, PT, -R0, RZ, RZ ;  /* 0x000000ff000a7210 */ /* 0x000fe40007ffe1ff */
[----:B------:R-:W-:-:S07]  /*4260*/  LEA R0, R20, UR4, 0x2 ;  /* 0x0000000414007c11 */ /* 0x000fce000f8e10ff */
.L_x_451:
        /* <DEDUP_REMOVED lines=9> */
[----:B0-----:R-:W-:Y:S01]  /*4300*/  IADD3 R0, PT, PT, R0, 0x400, RZ ;  /* 0x0000040000007810 */ /* 0x001fe20007ffe0ff */
[----:B------:R-:W-:Y:S06]  /*4310*/  @P0 BRA `(.L_x_451) ;  /* 0xfffffffc00d40947 */ /* 0x000fec000383ffff */
.L_x_450:
[----:B------:R-:W-:Y:S05]  /*4320*/  BSYNC.RECONVERGENT B1 ;  /* 0x0000000000017941 */ /* 0x000fea0003800200 */
.L_x_449:
[----:B------:R-:W-:Y:S05]  /*4330*/  @!P1 BRA `(.L_x_447) ;  /* 0x0000001000989947 */ /* 0x000fea0003800000 */
[----:B------:R-:W-:Y:S01]  /*4340*/  IADD3 R0, PT, PT, -R9, UR45, RZ ;  /* 0x0000002d09007c10 */ /* 0x000fe2000fffe1ff */
[----:B------:R-:W-:Y:S01]  /*4350*/  UIADD3 UR4, UPT, UPT, UR7, 0x140, URZ ;  /* 0x0000014007047890 */ /* 0x000fe2000fffe0ff */
[----:B------:R-:W-:Y:S01]  /*4360*/  BSSY.RECONVERGENT B1, `(.L_x_452) ;  /* 0x0000070000017945 */ /* 0x000fe20003800200 */
[----:B------:R-:W-:Y:S01]  /*4370*/  USHF.L.U32 UR5, UR12, 0x2, URZ ;  /* 0x000000020c057899 */ /* 0x000fe200080006ff */
[----:B------:R-:W-:Y:S01]  /*4380*/  ISETP.GT.AND P1, PT, R0, 0xc00, PT ;  /* 0x00000c000000780c */ /* 0x000fe20003f24270 */
[----:B------:R-:W-:Y:S01]  /*4390*/  ULEA UR4, UR8, UR4, 0x18 ;  /* 0x0000000408047291 */ /* 0x000fe2000f8ec0ff */
[----:B------:R-:W-:-:S03]  /*43a0*/  PLOP3.LUT P0, PT, PT, PT, PT, 0x80, 0x8 ;  /* 0x000000000008781c */ /* 0x000fc60003f0f070 */
[----:B------:R-:W-:Y:S02]  /*43b0*/  LEA R0, R9, -UR5, 0x2 ;  /* 0x8000000509007c11 */ /* 0x000fe4000f8e10ff */
[----:B------:R-:W-:-:S04]  /*43c0*/  MOV R11, UR4 ;  /* 0x00000004000b7c02 */ /* 0x000fc80008000f00 */
[----:B------:R-:W-:Y:S02]  /*43d0*/  IADD3 R0, PT, PT, R0, 0x800, R11 ;  /* 0x0000080000007810 */ /* 0x000fe40007ffe00b */
[----:B------:R-:W-:Y:S05]  /*43e0*/  @!P1 BRA `(.L_x_453) ;  /* 0x00000004009c9947 */ /* 0x000fea0003800000 */
[----:B------:R-:W-:Y:S01]  /*43f0*/  IMAD.U32 R34, RZ, RZ, UR45 ;  /* 0x0000002dff227e24 */ /* 0x000fe2000f8e00ff */
[----:B------:R-:W-:-:S04]  /*4400*/  PLOP3.LUT P0, PT, PT, PT, PT, 0x8, 0x80 ;  /* 0x000000000080781c */ /* 0x000fc80003f0e170 */
[----:B------:R-:W-:-:S09]  /*4410*/  IADD3 R34, PT, PT, R34, -0xc00, RZ ;  /* 0xfffff40022227810 */ /* 0x000fd20007ffe0ff */
.L_x_454:
[----:B------:R-:W0:Y:S01]  /*4420*/  LDS R10, [R0+-0x800] ;  /* 0xfff80000000a7984 */ /* 0x000e220000000800 */
[----:B------:R-:W-:-:S03]  /*4430*/  IADD3 R9, PT, PT, R9, 0x1000, RZ ;  /* 0x0000100009097810 */ /* 0x000fc60007ffe0ff */
[----:B------:R-:W1:Y:S01]  /*4440*/  LDS R12, [R0+-0x400] ;  /* 0xfffc0000000c7984 */ /* 0x000e620000000800 */
[----:B------:R-:W-:-:S03]  /*4450*/  ISETP.GE.AND P1, PT, R9, R34, PT ;  /* 0x000000220900720c */ /* 0x000fc60003f26270 */
[----:B------:R-:W3:Y:S04]  /*4460*/  LDS R14, [R0] ;  /* 0x00000000000e7984 */ /* 0x000ee80000000800 */
[----:B----4-:R-:W4:Y:S04]  /*4470*/  LDS R16, [R0+0x400] ;  /* 0x0004000000107984 */ /* 0x010f280000000800 */
[----:B------:R-:W5:Y:S04]  /*4480*/  LDS R18, [R0+0x800] ;  /* 0x0008000000127984 */ /* 0x000f680000000800 */
[----:B------:R-:W2:Y:S04]  /*4490*/  LDS R22, [R0+0xc00] ;  /* 0x000c000000167984 */ /* 0x000ea80000000800 */
[----:B------:R-:W2:Y:S04]  /*44a0*/  LDS R24, [R0+0x1000] ;  /* 0x0010000000187984 */ /* 0x000ea80000000800 */
[----:B------:R-:W2:Y:S04]  /*44b0*/  LDS R26, [R0+0x1400] ;  /* 0x00140000001a7984 */ /* 0x000ea80000000800 */
[----:B------:R-:W2:Y:S04]  /*44c0*/  LDS R28, [R0+0x1800] ;  /* 0x00180000001c7984 */ /* 0x000ea80000000800 */
[----:B------:R-:W2:Y:S01]  /*44d0*/  LDS R30, [R0+0x1c00] ;  /* 0x001c0000001e7984 */ /* 0x000ea20000000800 */
[----:B0-----:R-:W-:-:S03]  /*44e0*/  FADD.FTZ R10, -R7, R10 ;  /* 0x0000000a070a7221 */ /* 0x001fc60000010100 */
[----:B------:R-:W0:Y:S01]  /*44f0*/  LDS R32, [R0+0x2000] ;  /* 0x0020000000207984 */ /* 0x000e220000000800 */
[----:B------:R-:W-:Y:S01]  /*4500*/  FMUL.FTZ R10, R10, 1.4426950216293334961 ;  /* 0x3fb8aa3b0a0a7820 */ /* 0x000fe20000410000 */
[C---:B-1----:R-:W-:Y:S01]  /*4510*/  FADD.FTZ R12, -R7.reuse, R12 ;  /* 0x0000000c070c7221 */ /* 0x042fe20000010100 */
[----:B---3--:R-:W-:-:S03]  /*4520*/  FADD.FTZ R14, -R7, R14 ;  /* 0x0000000e070e7221 */ /* 0x008fc60000010100 */
[----:B------:R-:W-:Y:S01]  /*4530*/  FMUL.FTZ R12, R12, 1.4426950216293334961 ;  /* 0x3fb8aa3b0c0c7820 */ /* 0x000fe20000410000 */
[----:B------:R1:W3:Y:S01]  /*4540*/  MUFU.EX2 R11, R10 ;  /* 0x0000000a000b7308 */ /* 0x0002e20000000800 */
[----:B------:R-:W-:Y:S01]  /*4550*/  FMUL.FTZ R14, R14, 1.4426950216293334961 ;  /* 0x3fb8aa3b0e0e7820 */ /* 0x000fe20000410000 */
[C---:B----4-:R-:W-:Y:S01]  /*4560*/  FADD.FTZ R16, -R7.reuse, R16 ;  /* 0x0000001007107221 */ /* 0x050fe20000010100 */
[----:B-----5:R-:W-:-:S03]  /*4570*/  FADD.FTZ R18, -R7, R18 ;  /* 0x0000001207127221 */ /* 0x020fc60000010100 */
[----:B------:R-:W-:Y:S02]  /*4580*/  FMUL.FTZ R16, R16, 1.4426950216293334961 ;  /* 0x3fb8aa3b10107820 */ /* 0x000fe40000410000 */
[----:B------:R4:W5:Y:S01]  /*4590*/  MUFU.EX2 R13, R12 ;  /* 0x0000000c000d7308 */ /* 0x0009620000000800 */
[----:B-1----:R-:W1:Y:S01]  /*45a0*/  LDS R10, [R0+0x2400] ;  /* 0x00240000000a7984 */ /* 0x002e620000000800 */
[----:B------:R-:W-:Y:S01]  /*45b0*/  FMUL.FTZ R18, R18, 1.4426950216293334961 ;  /* 0x3fb8aa3b12127820 */ /* 0x000fe20000410000 */
[C---:B--2---:R-:W-:Y:S01]  /*45c0*/  FADD.FTZ R22, -R7.reuse, R22 ;  /* 0x0000001607167221 */ /* 0x044fe20000010100 */
[----:B------:R-:W-:-:S03]  /*45d0*/  FADD.FTZ R24, -R7, R24 ;  /* 0x0000001807187221 */ /* 0x000fc60000010100 */
[----:B------:R-:W-:Y:S01]  /*45e0*/  FMUL.FTZ R22, R22, 1.4426950216293334961 ;  /* 0x3fb8aa3b16167820 */ /* 0x000fe20000410000 */
[----:B------:R2:W0:Y:S01]  /*45f0*/  MUFU.EX2 R15, R14 ;  /* 0x0000000e000f7308 */ /* 0x0004220000000800 */
[----:B----4-:R-:W4:Y:S01]  /*4600*/  LDS R12, [R0+0x2800] ;  /* 0x00280000000c7984 */ /* 0x010f220000000800 */
[----:B---3--:R-:W-:Y:S01]  /*4610*/  FADD.FTZ R8, R11, R8 ;  /* 0x000000080b087221 */ /* 0x008fe20000010000 */
[----:B------:R-:W-:Y:S01]  /*4620*/  FMUL.FTZ R24, R24, 1.4426950216293334961 ;  /* 0x3fb8aa3b18187820 */ /* 0x000fe20000410000 */
[C---:B------:R-:W-:Y:S01]  /*4630*/  FADD.FTZ R26, -R7.reuse, R26 ;  /* 0x0000001a071a7221 */ /* 0x040fe20000010100 */
[----:B------:R-:W-:Y:S01]  /*4640*/  STS [R0+-0x800], R11 ;  /* 0xfff8000b00007388 */ /* 0x000fe20000000800 */
[C---:B------:R-:W-:Y:S02]  /*4650*/  FADD.FTZ R28, -R7.reuse, R28 ;  /* 0x0000001c071c7221 */ /* 0x040fe40000010100 */
[----:B------:R3:W3:Y:S01]  /*4660*/  MUFU.EX2 R17, R16 ;  /* 0x0000001000117308 */ /* 0x0006e20000000800 */
[----:B--2---:R-:W2:Y:S01]  /*4670*/  LDS R14, [R0+0x2c00] ;  /* 0x002c0000000e7984 */ /* 0x004ea20000000800 */
[----:B-----5:R-:W-:Y:S01]  /*4680*/  FADD.FTZ R8, R8, R13 ;  /* 0x0000000d08087221 */ /* 0x020fe20000010000 */
[----:B------:R-:W-:Y:S01]  /*4690*/  FMUL.FTZ R26, R26, 1.4426950216293334961 ;  /* 0x3fb8aa3b1a1a7820 */ /* 0x000fe20000410000 */
[----:B------:R-:W-:Y:S01]  /*46a0*/  FMUL.FTZ R28, R28, 1.4426950216293334961 ;  /* 0x3fb8aa3b1c1c7820 */ /* 0x000fe20000410000 */
[C---:B------:R-:W-:Y:S01]  /*46b0*/  FADD.FTZ R30, -R7.reuse, R30 ;  /* 0x0000001e071e7221 */ /* 0x040fe20000010100 */
[----:B------:R-:W-:Y:S01]  /*46c0*/  STS [R0+-0x400], R13 ;  /* 0xfffc000d00007388 */ /* 0x000fe20000000800 */
[----:B0-----:R-:W-:Y:S01]  /*46d0*/  FADD.FTZ R32, -R7, R32 ;  /* 0x0000002007207221 */ /* 0x001fe20000010100 */
[----:B------:R0:W5:Y:S01]  /*46e0*/  MUFU.EX2 R19, R18 ;  /* 0x0000001200137308 */ /* 0x0001620000000800 */
[----:B------:R-:W-:Y:S01]  /*46f0*/  FADD.FTZ R8, R8, R15 ;  /* 0x0000000f08087221 */ /* 0x000fe20000010000 */
[----:B---3--:R-:W3:Y:S01]  /*4700*/  LDS R16, [R0+0x3000] ;  /* 0x0030000000107984 */ /* 0x008ee20000000800 */
[----:B------:R-:W-:Y:S01]  /*4710*/  FMUL.FTZ R30, R30, 1.4426950216293334961 ;  /* 0x3fb8aa3b1e1e7820 */ /* 0x000fe20000410000 */
[----:B------:R-:W-:-:S02]  /*4720*/  FMUL.FTZ R32, R32, 1.4426950216293334961 ;  /* 0x3fb8aa3b20207820 */ /* 0x000fc40000410000 */
[----:B------:R-:W-:Y:S02]  /*4730*/  STS [R0], R15 ;  /* 0x0000000f00007388 */ /* 0x000fe40000000800 */
[----:B------:R-:W4:Y:S01]  /*4740*/  MUFU.EX2 R21, R22 ;  /* 0x0000001600157308 */ /* 0x000f220000000800 */
[----:B------:R-:W-:Y:S01]  /*4750*/  FADD.FTZ R8, R8, R17 ;  /* 0x0000001108087221 */ /* 0x000fe20000010000 */
[----:B0-----:R-:W0:Y:S04]  /*4760*/  LDS R18, [R0+0x3400] ;  /* 0x0034000000127984 */ /* 0x001e280000000800 */
[----:B------:R-:W-:Y:S02]  /*4770*/  STS [R0+0x400], R17 ;  /* 0x0004001100007388 */ /* 0x000fe40000000800 */
[----:B------:R-:W2:Y:S01]  /*4780*/  MUFU.EX2 R23, R24 ;  /* 0x0000001800177308 */ /* 0x000ea20000000800 */
[----:B-----5:R-:W-:Y:S01]  /*4790*/  FADD.FTZ R8, R8, R19 ;  /* 0x0000001308087221 */ /* 0x020fe20000010000 */
[----:B-1----:R-:W-:Y:S01]  /*47a0*/  FADD.FTZ R10, -R7, R10 ;  /* 0x0000000a070a7221 */ /* 0x002fe20000010100 */
[----:B------:R-:W-:Y:S03]  /*47b0*/  STS [R0+0x800], R19 ;  /* 0x0008001300007388 */ /* 0x000fe60000000800 */
[----:B------:R-:W-:-:S02]  /*47c0*/  FMUL.FTZ R10, R10, 1.4426950216293334961 ;  /* 0x3fb8aa3b0a0a7820 */ /* 0x000fc40000410000 */
[----:B------:R-:W1:Y:S01]  /*47d0*/  MUFU.EX2 R25, R26 ;  /* 0x0000001a00197308 */ /* 0x000e620000000800 */
[----:B----4-:R-:W-:Y:S01]  /*47e0*/  FADD.FTZ R8, R8, R21 ;  /* 0x0000001508087221 */ /* 0x010fe20000010000 */
[C---:B------:R-:W-:Y:S01]  /*47f0*/  FADD.FTZ R12, -R7.reuse, R12 ;  /* 0x0000000c070c7221 */ /* 0x040fe20000010100 */
[----:B------:R-:W-:Y:S03]  /*4800*/  STS [R0+0xc00], R21 ;  /* 0x000c001500007388 */ /* 0x000fe60000000800 */
[----:B------:R-:W-:Y:S02]  /*4810*/  FMUL.FTZ R12, R12, 1.4426950216293334961 ;  /* 0x3fb8aa3b0c0c7820 */ /* 0x000fe40000410000 */
[----:B------:R-:W4:Y:S01]  /*4820*/  MUFU.EX2 R27, R28 ;  /* 0x0000001c001b7308 */ /* 0x000f220000000800 */
[----:B--2---:R-:W-:Y:S01]  /*4830*/  FADD.FTZ R8, R8, R23 ;  /* 0x0000001708087221 */ /* 0x004fe20000010000 */
[----:B------:R-:W-:Y:S01]  /*4840*/  FADD.FTZ R14, -R7, R14 ;  /* 0x0000000e070e7221 */ /* 0x000fe20000010100 */
[----:B------:R-:W-:Y:S03]  /*4850*/  STS [R0+0x1000], R23 ;  /* 0x0010001700007388 */ /* 0x000fe60000000800 */
[----:B------:R-:W-:-:S02]  /*4860*/  FMUL.FTZ R14, R14, 1.4426950216293334961 ;  /* 0x3fb8aa3b0e0e7820 */ /* 0x000fc40000410000 */
[----:B------:R-:W2:Y:S01]  /*4870*/  MUFU.EX2 R29, R30 ;  /* 0x0000001e001d7308 */ /* 0x000ea20000000800 */
[----:B-1----:R-:W-:Y:S01]  /*4880*/  FADD.FTZ R8, R8, R25 ;  /* 0x0000001908087221 */ /* 0x002fe20000010000 */
[C---:B---3--:R-:W-:Y:S01]  /*4890*/  FADD.FTZ R16, -R7.reuse, R16 ;  /* 0x0000001007107221 */ /* 0x048fe20000010100 */
[----:B------:R-:W-:Y:S03]  /*48a0*/  STS [R0+0x1400], R25 ;  /* 0x0014001900007388 */ /* 0x000fe60000000800 */
[----:B------:R-:W-:Y:S02]  /*48b0*/  FMUL.FTZ R16, R16, 1.4426950216293334961 ;  /* 0x3fb8aa3b10107820 */ /* 0x000fe40000410000 */
[----:B------:R-:W1:Y:S01]  /*48c0*/  MUFU.EX2 R31, R32 ;  /* 0x00000020001f7308 */ /* 0x000e620000000800 */
[----:B----4-:R-:W-:Y:S01]  /*48d0*/  FADD.FTZ R8, R8, R27 ;  /* 0x0000001b08087221 */ /* 0x010fe20000010000 */
[----:B0-----:R-:W-:Y:S01]  /*48e0*/  FADD.FTZ R18, -R7, R18 ;  /* 0x0000001207127221 */ /* 0x001fe20000010100 */
[----:B------:R-:W-:Y:S03]  /*48f0*/  STS [R0+0x1800], R27 ;  /* 0x0018001b00007388 */ /* 0x000fe60000000800 */
[----:B------:R-:W-:-:S02]  /*4900*/  FMUL.FTZ R18, R18, 1.4426950216293334961 ;  /* 0x3fb8aa3b12127820 */ /* 0x000fc40000410000 */
[----:B------:R-:W0:Y:S01]  /*4910*/  MUFU.EX2 R33, R10 ;  /* 0x0000000a00217308 */ /* 0x000e220000000800 */
[----:B--2---:R-:W-:Y:S01]  /*4920*/  FADD.FTZ R8, R8, R29 ;  /* 0x0000001d08087221 */ /* 0x004fe20000010000 */
[----:B------:R-:W-:Y:S06]  /*4930*/  STS [R0+0x1c00], R29 ;  /* 0x001c001d00007388 */ /* 0x000fec0000000800 */
[----:B------:R-:W2:Y:S01]  /*4940*/  MUFU.EX2 R35, R12 ;  /* 0x0000000c00237308 */ /* 0x000ea20000000800 */
[----:B-1----:R-:W-:Y:S01]  /*4950*/  FADD.FTZ R8, R8, R31 ;  /* 0x0000001f08087221 */ /* 0x002fe20000010000 */
[----:B------:R-:W-:Y:S06]  /*4960*/  STS [R0+0x2000], R31 ;  /* 0x0020001f00007388 */ /* 0x000fec0000000800 */
[----:B------:R-:W1:Y:S01]  /*4970*/  MUFU.EX2 R37, R14 ;  /* 0x0000000e00257308 */ /* 0x000e620000000800 */
[----:B0-----:R-:W-:Y:S01]  /*4980*/  FADD.FTZ R8, R8, R33 ;  /* 0x0000002108087221 */ /* 0x001fe20000010000 */
[----:B------:R-:W-:Y:S06]  /*4990*/  STS [R0+0x2400], R33 ;  /* 0x0024002100007388 */ /* 0x000fec0000000800 */
[----:B------:R-:W0:Y:S01]  /*49a0*/  MUFU.EX2 R39, R16 ;  /* 0x0000001000277308 */ /* 0x000e220000000800 */
[----:B--2---:R-:W-:Y:S01]  /*49b0*/  FADD.FTZ R8, R8, R35 ;  /* 0x0000002308087221 */ /* 0x004fe20000010000 */
[----:B------:R-:W-:Y:S06]  /*49c0*/  STS [R0+0x2800], R35 ;  /* 0x0028002300007388 */ /* 0x000fec0000000800 */
[----:B------:R-:W2:Y:S01]  /*49d0*/  MUFU.EX2 R41, R18 ;  /* 0x0000001200297308 */ /* 0x000ea20000000800 */
[----:B-1----:R-:W-:Y:S01]  /*49e0*/  FADD.FTZ R8, R8, R37 ;  /* 0x0000002508087221 */ /* 0x002fe20000010000 */
[----:B------:R-:W-:Y:S03]  /*49f0*/  STS [R0+0x2c00], R37 ;  /* 0x002c002500007388 */ /* 0x000fe60000000800 */
[----:B0-----:R-:W-:Y:S01]  /*4a00*/  FADD.FTZ R8, R8, R39 ;  /* 0x0000002708087221 */ /* 0x001fe20000010000 */
[----:B------:R-:W-:Y:S04]  /*4a10*/  STS [R0+0x3000], R39 ;  /* 0x0030002700007388 */ /* 0x000fe80000000800 */
[----:B--2---:R0:W-:Y:S01]  /*4a20*/  STS [R0+0x3400], R41 ;  /* 0x0034002900007388 */ /* 0x0041e20000000800 */
[----:B------:R-:W-:Y:S01]  /*4a30*/  FADD.FTZ R8, R8, R41 ;  /* 0x0000002908087221 */ /* 0x000fe20000010000 */
[----:B0-----:R-:W-:Y:S01]  /*4a40*/  IADD3 R0, PT, PT, R0, 0x4000, RZ ;  /* 0x0000400000007810 */ /* 0x001fe20007ffe0ff */
[----:B------:R-:W-:Y:S06]  /*4a50*/  @!P1 BRA `(.L_x_454) ;  /* 0xfffffff800709947 */ /* 0x000fec000383ffff */
.L_x_453:
[----:B------:R-:W-:Y:S05]  /*4a60*/  BSYNC.RECONVERGENT B1 ;  /* 0x0000000000017941 */ /* 0x000fea0003800200 */
.L_x_452:
[----:B------:R-:W-:Y:S01]  /*4a70*/  IADD3 R10, PT, PT, -R9, UR45, RZ ;  /* 0x0000002d090a7c10 */ /* 0x000fe2000fffe1ff */
[----:B------:R-:W-:Y:S03]  /*4a80*/  BSSY.RECONVERGENT B1, `(.L_x_455) ;  /* 0x0000036000017945 */ /* 0x000fe60003800200 */
[----:B------:R-:W-:-:S13]  /*4a90*/  ISETP.GT.AND P1, PT, R10, 0x400, PT ;  /* 0x000004000a00780c */ /* 0x000fda0003f24270 */
[----:B------:R-:W-:Y:S05]  /*4aa0*/  @!P1 BRA `(.L_x_456) ;  /* 0x0000000000cc9947 */ /* 0x000fea0003800000 */
[----:B------:R-:W0:Y:S01]  /*4ab0*/  LDS R10, [R0+-0x800] ;  /* 0xfff80000000a7984 */ /* 0x000e220000000800 */
[----:B------:R-:W-:Y:S01]  /*4ac0*/  PLOP3.LUT P0, PT, PT, PT, PT, 0x8, 0x80 ;  /* 0x000000000080781c */ /* 0x000fe20003f0e170 */
[----:B------:R-:W-:Y:S02]  /*4ad0*/  VIADD R9, R9, 0x800 ;  /* 0x0000080009097836 */ /* 0x000fe40000000000 */
[----:B------:R-:W1:Y:S04]  /*4ae0*/  LDS R12, [R0+-0x400] ;  /* 0xfffc0000000c7984 */ /* 0x000e680000000800 */
[----:B------:R-:W3:Y:S04]  /*4af0*/  LDS R14, [R0] ;  /* 0x00000000000e7984 */ /* 0x000ee80000000800 */
[----:B----4-:R-:W4:Y:S04]  /*4b00*/  LDS R16, [R0+0x400] ;  /* 0x0004000000107984 */ /* 0x010f280000000800 */
[----:B------:R-:W5:Y:S04]  /*4b10*/  LDS R18, [R0+0x800] ;  /* 0x0008000000127984 */ /* 0x000f680000000800 */
[----:B------:R-:W2:Y:S04]  /*4b20*/  LDS R22, [R0+0xc00] ;  /* 0x000c000000167984 */ /* 0x000ea80000000800 */
[----:B------:R-:W2:Y:S04]  /*4b30*/  LDS R24, [R0+0x1000] ;  /* 0x0010000000187984 */ /* 0x000ea80000000800 */
[----:B------:R-:W2:Y:S01]  /*4b40*/  LDS R26, [R0+0x1400] ;  /* 0x00140000001a7984 */ /* 0x000ea20000000800 */
[----:B0-----:R-:W-:-:S04]  /*4b50*/  FADD.FTZ R10, -R7, R10 ;  /* 0x0000000a070a7221 */ /* 0x001fc80000010100 */
[----:B------:R-:W-:Y:S01]  /*4b60*/  FMUL.FTZ R10, R10, 1.4426950216293334961 ;  /* 0x3fb8aa3b0a0a7820 */ /* 0x000fe20000410000 */
[----:B-1----:R-:W-:-:S03]  /*4b70*/  FADD.FTZ R12, -R7, R12 ;  /* 0x0000000c070c7221 */ /* 0x002fc60000010100 */
        /* <DEDUP_REMOVED lines=8> */
[----:B--2---:R-:W-:-:S03]  /*4c00*/  FADD.FTZ R22, -R7, R22 ;  /* 0x0000001607167221 */ /* 0x004fc60000010100 */
[----:B------:R-:W-:Y:S02]  /*4c10*/  FMUL.FTZ R18, R18, 1.4426950216293334961 ;  /* 0x3fb8aa3b12127820 */ /* 0x000fe40000410000 */
[----:B------:R-:W2:Y:S01]  /*4c20*/  MUFU.EX2 R15, R14 ;  /* 0x0000000e000f7308 */ /* 0x000ea20000000800 */
[----:B------:R-:W-:Y:S01]  /*4c30*/  FMUL.FTZ R22, R22, 1.4426950216293334961 ;  /* 0x3fb8aa3b16167820 */ /* 0x000fe20000410000 */
[C---:B------:R-:W-:Y:S01]  /*4c40*/  FADD.FTZ R24, -R7.reuse, R24 ;  /* 0x0000001807187221 */ /* 0x040fe20000010100 */
        /* <DEDUP_REMOVED lines=25> */
.L_x_456:
[----:B------:R-:W-:Y:S05]  /*4de0*/  BSYNC.RECONVERGENT B1 ;  /* 0x0000000000017941 */ /* 0x000fea0003800200 */
.L_x_455:
[----:B------:R-:W-:-:S13]  /*4df0*/  ISETP.LT.OR P0, PT, R9, UR45, P0 ;  /* 0x0000002d09007c0c */ /* 0x000fda0008701670 */
[----:B------:R-:W-:Y:S05]  /*4e00*/  @!P0 BRA `(.L_x_447) ;  /* 0x0000000400e48947 */ /* 0x000fea0003800000 */
[----:B------:R-:W0:Y:S04]  /*4e10*/  LDS R10, [R0+-0x800] ;  /* 0xfff80000000a7984 */ /* 0x000e280000000800 */
[----:B------:R-:W1:Y:S04]  /*4e20*/  LDS R12, [R0+-0x400] ;  /* 0xfffc0000000c7984 */ /* 0x000e680000000800 */
[----:B------:R-:W3:Y:S04]  /*4e30*/  LDS R14, [R0] ;  /* 0x00000000000e7984 */ /* 0x000ee80000000800 */
[----:B----4-:R-:W4:Y:S01]  /*4e40*/  LDS R16, [R0+0x400] ;  /* 0x0004000000107984 */ /* 0x010f220000000800 */
[C---:B0-----:R-:W-:Y:S01]  /*4e50*/  FADD.FTZ R10, -R7.reuse, R10 ;  /* 0x0000000a070a7221 */ /* 0x041fe20000010100 */
[----:B-1----:R-:W-:-:S03]  /*4e60*/  FADD.FTZ R12, -R7, R12 ;  /* 0x0000000c070c7221 */ /* 0x002fc60000010100 */
[----:B------:R-:W-:Y:S01]  /*4e70*/  FMUL.FTZ R10, R10, 1.4426950216293334961 ;  /* 0x3fb8aa3b0a0a7820 */ /* 0x000fe20000410000 */
[C---:B---3--:R-:W-:Y:S01]  /*4e80*/  FADD.FTZ R14, -R7.reuse, R14 ;  /* 0x0000000e070e7221 */ /* 0x048fe20000010100 */
[----:B------:R-:W-:Y:S02]  /*4e90*/  FMUL.FTZ R12, R12, 1.4426950216293334961 ;  /* 0x3fb8aa3b0c0c7820 */ /* 0x000fe40000410000 */
[----:B------:R-:W0:Y:S01]  /*4ea0*/  MUFU.EX2 R9, R10 ;  /* 0x0000000a00097308 */ /* 0x000e220000000800 */
[----:B----4-:R-:W-:Y:S01]  /*4eb0*/  FADD.FTZ R16, -R7, R16 ;  /* 0x0000001007107221 */ /* 0x010fe20000010100 */
[----:B------:R-:W-:-:S03]  /*4ec0*/  FMUL.FTZ R14, R14, 1.4426950216293334961 ;  /* 0x3fb8aa3b0e0e7820 */ /* 0x000fc60000410000 */
[----:B------:R-:W-:-:S03]  /*4ed0*/  FMUL.FTZ R16, R16, 1.4426950216293334961 ;  /* 0x3fb8aa3b10107820 */ /* 0x000fc60000410000 */
[----:B------:R-:W1:Y:S08]  /*4ee0*/  MUFU.EX2 R11, R12 ;  /* 0x0000000c000b7308 */ /* 0x000e700000000800 */
[----:B------:R-:W3:Y:S01]  /*4ef0*/  MUFU.EX2 R7, R14 ;  /* 0x0000000e00077308 */ /* 0x000ee20000000800 */
[----:B0-----:R0:W-:Y:S01]  /*4f00*/  STS [R0+-0x800], R9 ;  /* 0xfff8000900007388 */ /* 0x0011e20000000800 */
[----:B------:R-:W-:-:S06]  /*4f10*/  FADD.FTZ R8, R8, R9 ;  /* 0x0000000908087221 */ /* 0x000fcc0000010000 */
[----:B------:R-:W4:Y:S01]  /*4f20*/  MUFU.EX2 R13, R16 ;  /* 0x00000010000d7308 */ /* 0x000f220000000800 */
[----:B-1----:R0:W-:Y:S01]  /*4f30*/  STS [R0+-0x400], R11 ;  /* 0xfffc000b00007388 */ /* 0x0021e20000000800 */
[----:B------:R-:W-:-:S03]  /*4f40*/  FADD.FTZ R8, R8, R11 ;  /* 0x0000000b08087221 */ /* 0x000fc60000010000 */
[----:B---3--:R0:W-:Y:S01]  /*4f50*/  STS [R0], R7 ;  /* 0x0000000700007388 */ /* 0x0081e20000000800 */
[----:B------:R-:W-:-:S03]  /*4f60*/  FADD.FTZ R8, R8, R7 ;  /* 0x0000000708087221 */ /* 0x000fc60000010000 */
[----:B----4-:R0:W-:Y:S01]  /*4f70*/  STS [R0+0x400], R13 ;  /* 0x0004000d00007388 */ /* 0x0101e20000000800 */
[----:B------:R-:W-:Y:S01]  /*4f80*/  FADD.FTZ R8, R8, R13 ;  /* 0x0000000d08087221 */ /* 0x000fe20000010000 */
[----:B------:R-:W-:Y:S06]  /*4f90*/  BRA `(.L_x_447) ;  /* 0x0000000400807947 */ /* 0x000fec0003800000 */
.L_x_448:
[----:B------:R-:W-:Y:S01]  /*4fa0*/  HFMA2 R8, -RZ, RZ, 0, 1.52587890625e-05 ;  /* 0x00000100ff087431 */ /* 0x000fe200000001ff */
[----:B------:R-:W1:Y:S01]  /*4fb0*/  S2UR UR4, SR_CTAID.Y ;  /* 0x00000000000479c3 */ /* 0x000e620000002600 */
[----:B------:R-:W-:Y:S01]  /*4fc0*/  LOP3.LUT R9, RZ, R20, RZ, 0x33, !PT ;  /* 0x00000014ff097212 */ /* 0x000fe200078e33ff */
[----:B------:R-:W-:Y:S02]  /*4fd0*/  BSSY.RECONVERGENT B1, `(.L_x_457) ;  /* 0x0000025000017945 */ /* 0x000fe40003800200 */
[----:B------:R-:W-:-:S04]  /*4fe0*/  VIADDMNMX R8, R5, R8, UR45, !PT ;  /* 0x0000002d05087e46 */ /* 0x000fc8000f800108 */
[----:B------:R-:W-:-:S04]  /*4ff0*/  IADD3 R9, PT, PT, R8, -UR12, R9 ;  /* 0x8000000c08097c10 */ /* 0x000fc8000fffe009 */
[C---:B------:R-:W-:Y:S02]  /*5000*/  LOP3.LUT R8, R9.reuse, 0x300, RZ, 0xc0, !PT ;  /* 0x0000030009087812 */ /* 0x040fe400078ec0ff */
[----:B------:R-:W-:Y:S02]  /*5010*/  ISETP.GE.U32.AND P0, PT, R9, 0x300, PT ;  /* 0x000003000900780c */ /* 0x000fe40003f06070 */
[----:B------:R-:W-:Y:S02]  /*5020*/  ISETP.NE.AND P1, PT, R8, 0x300, PT ;  /* 0x000003000800780c */ /* 0x000fe40003f25270 */
[----:B------:R-:W-:Y:S01]  /*5030*/  MOV R8, RZ ;  /* 0x000000ff00087202 */ /* 0x000fe20000000f00 */
[----:B-1----:R-:W-:Y:S02]  /*5040*/  IMAD R15, R0, UR4, RZ ;  /* 0x00000004000f7c24 */ /* 0x002fe4000f8e02ff */
[----:B------:R-:W-:-:S03]  /*5050*/  IMAD.MOV.U32 R0, RZ, RZ, R5 ;  /* 0x000000ffff007224 */ /* 0x000fc600078e0005 */
[----:B----4-:R-:W-:-:S05]  /*5060*/  SHF.R.S32.HI R16, RZ, 0x1f, R15 ;  /* 0x0000001fff107819 */ /* 0x010fca000001140f */
[----:B------:R-:W-:Y:S05]  /*5070*/  @!P1 BRA `(.L_x_458) ;  /* 0x0000000000689947 */ /* 0x000fea0003800000 */
[----:B------:R-:W-:Y:S01]  /*5080*/  UIADD3 UR4, UPT, UPT, UR7, 0x140, URZ ;  /* 0x0000014007047890 */ /* 0x000fe2000fffe0ff */
[----:B------:R-:W-:Y:S02]  /*5090*/  LEA.HI R0, R9, 0x1, RZ, 0x18 ;  /* 0x0000000109007811 */ /* 0x000fe400078fc0ff */
[----:B------:R-:W-:Y:S01]  /*50a0*/  IADD3 R10, P1, P2, R15, R10, R5 ;  /* 0x0000000a0f0a7210 */ /* 0x000fe20007a3e005 */
[----:B------:R-:W-:Y:S01]  /*50b0*/  ULEA UR4, UR8, UR4, 0x18 ;  /* 0x0000000408047291 */ /* 0x000fe2000f8ec0ff */
[----:B------:R-:W-:Y:S02]  /*50c0*/  LOP3.LUT R9, R0, 0x3, RZ, 0xc0, !PT ;  /* 0x0000000300097812 */ /* 0x000fe400078ec0ff */
[----:B------:R-:W-:Y:S02]  /*50d0*/  IADD3.X R11, PT, PT, R16, R11, RZ, P1, P2 ;  /* 0x0000000b100b7210 */ /* 0x000fe40000fe44ff */
[----:B------:R-:W-:Y:S02]  /*50e0*/  IADD3 R12, PT, PT, -R9, RZ, RZ ;  /* 0x000000ff090c7210 */ /* 0x000fe40007ffe1ff */
[----:B------:R-:W-:-:S02]  /*50f0*/  MOV R8, RZ ;  /* 0x000000ff00087202 */ /* 0x000fc40000000f00 */
[----:B------:R-:W-:Y:S02]  /*5100*/  MOV R0, R5 ;  /* 0x0000000500007202 */ /* 0x000fe40000000f00 */
[----:B------:R-:W-:-:S07]  /*5110*/  LEA R9, R20, UR4, 0x2 ;  /* 0x0000000414097c11 */ /* 0x000fce000f8e10ff */
.L_x_459:
[----:B------:R1:W3:Y:S01]  /*5120*/  LDG.E.U8 R13, desc[UR36][R10.64] ;  /* 0x000000240a0d7981 */ /* 0x0002e2000c1e1100 */
[----:B------:R-:W-:Y:S02]  /*5130*/  IADD3 R12, PT, PT, R12, 0x1, RZ ;  /* 0x000000010c0c7810 */ /* 0x000fe40007ffe0ff */
[----:B------:R-:W-:Y:S02]  /*5140*/  IADD3 R0, PT, PT, R0, 0x100, RZ ;  /* 0x0000010000007810 */ /* 0x000fe40007ffe0ff */
[----:B-1----:R-:W-:-:S04]  /*5150*/  IADD3 R10, P2, PT, R10, 0x100, RZ ;  /* 0x000001000a0a7810 */ /* 0x002fc80007f5e0ff */
[----:B------:R-:W-:Y:S02]  /*5160*/  IADD3.X R11, PT, PT, RZ, R11, RZ, P2, !PT ;  /* 0x0000000bff0b7210 */ /* 0x000fe400017fe4ff */
[----:B---3--:R-:W-:Y:S01]  /*5170*/  ISETP.NE.AND P1, PT, R13, RZ, PT ;  /* 0x000000ff0d00720c */ /* 0x008fe20003f25270 */
[----:B------:R-:W-:-:S12]  /*5180*/  IMAD.MOV.U32 R13, RZ, RZ, RZ ;  /* 0x000000ffff0d7224 */ /* 0x000fd800078e00ff */
        /* <DEDUP_REMOVED lines=9> */
.L_x_458:
[----:B------:R-:W-:Y:S05]  /*5220*/  BSYNC.RECONVERGENT B1 ;  /* 0x0000000000017941 */ /* 0x000fea0003800200 */
.L_x_457:
[----:B------:R-:W-:Y:S05]  /*5230*/  @!P0 BRA `(.L_x_447) ;  /* 0x0000000000d88947 */ /* 0x000fea0003800000 */
[----:B------:R-:W1:Y:S01]  /*5240*/  S2R R12, SR_CgaCtaId ;  /* 0x00000000000c7919 */ /* 0x000e620000008800 */
[----:B------:R-:W3:Y:S01]  /*5250*/  LDCU.64 UR10, c[0x0][0x420] ;  /* 0x00008400ff0a77ac */ /* 0x000ee20008000a00 */
[----:B------:R-:W-:Y:S01]  /*5260*/  MOV R9, 0x400 ;  /* 0x0000040000097802 */ /* 0x000fe20000000f00 */
[----:B------:R-:W-:-:S03]  /*5270*/  USHF.L.U32 UR4, UR12, 0x2, URZ ;  /* 0x000000020c047899 */ /* 0x000fc600080006ff */
[----:B------:R-:W-:-:S03]  /*5280*/  IADD3 R11, PT, PT, R9, 0x140, RZ ;  /* 0x00000140090b7810 */ /* 0x000fc60007ffe0ff */
[----:B------:R-:W-:Y:S02]  /*5290*/  LEA R9, R0, -UR4, 0x2 ;  /* 0x8000000400097c11 */ /* 0x000fe4000f8e10ff */
[----:B---3--:R-:W-:-:S04]  /*52a0*/  IADD3 R10, P0, P1, R15, UR10, R0 ;  /* 0x0000000a0f0a7c10 */ /* 0x008fc8000f91e000 */
[----:B------:R-:W-:Y:S02]  /*52b0*/  IADD3 R10, P2, PT, R10, 0x200, RZ ;  /* 0x000002000a0a7810 */ /* 0x000fe40007f5e0ff */
[----:B-1----:R-:W-:Y:S02]  /*52c0*/  LEA R12, R12, R11, 0x18 ;  /* 0x0000000b0c0c7211 */ /* 0x002fe400078ec0ff */
[----:B------:R-:W-:Y:S02]  /*52d0*/  IADD3.X R11, PT, PT, R16, UR11, RZ, P0, P1 ;  /* 0x0000000b100b7c10 */ /* 0x000fe400087e24ff */
[----:B------:R-:W-:Y:S02]  /*52e0*/  IADD3 R9, PT, PT, R9, 0x800, R12 ;  /* 0x0000080009097810 */ /* 0x000fe40007ffe00c */
[----:B------:R-:W-:-:S07]  /*52f0*/  IADD3.X R11, PT, PT, RZ, R11, RZ, P2, !PT ;  /* 0x0000000bff0b7210 */ /* 0x000fce00017fe4ff */
.L_x_460:
[----:B------:R-:W3:Y:S04]  /*5300*/  LDG.E.U8 R14, desc[UR36][R10.64+-0x200] ;  /* 0xfffe00240a0e7981 */ /* 0x000ee8000c1e1100 */
[----:B------:R-:W4:Y:S04]  /*5310*/  LDG.E.U8 R12, desc[UR36][R10.64+-0x100] ;  /* 0xffff00240a0c7981 */ /* 0x000f28000c1e1100 */
[----:B------:R-:W5:Y:S04]  /*5320*/  LDG.E.U8 R13, desc[UR36][R10.64] ;  /* 0x000000240a0d7981 */ /* 0x000f68000c1e1100 */
[----:B------:R-:W2:Y:S01]  /*5330*/  LDG.E.U8 R15, desc[UR36][R10.64+0x100] ;  /* 0x000100240a0f7981 */ /* 0x000ea2000c1e1100 */
[----:B------:R-:W-:-:S02]  /*5340*/  IADD3 R0, PT, PT, R0, 0x400, RZ ;  /* 0x0000040000007810 */ /* 0x000fc40007ffe0ff */
[----:B---3--:R-:W-:Y:S02]  /*5350*/  ISETP.NE.AND P0, PT, R14, RZ, PT ;  /* 0x000000ff0e00720c */ /* 0x008fe40003f05270 */
[----:B----4-:R-:W-:Y:S02]  /*5360*/  ISETP.NE.AND P1, PT, R12, RZ, PT ;  /* 0x000000ff0c00720c */ /* 0x010fe40003f25270 */
[----:B-----5:R-:W-:Y:S02]  /*5370*/  ISETP.NE.AND P2, PT, R13, RZ, PT ;  /* 0x000000ff0d00720c */ /* 0x020fe40003f45270 */
[----:B--2---:R-:W-:-:S07]  /*5380*/  ISETP.NE.AND P3, PT, R15, RZ, PT ;  /* 0x000000ff0f00720c */ /* 0x004fce0003f65270 */
[----:B------:R-:W0:Y:S04]  /*5390*/  @!P0 LDS R12, [R9+-0x800] ;  /* 0xfff80000090c8984 */ /* 0x000e280000000800 */
[----:B------:R-:W1:Y:S04]  /*53a0*/  @!P1 LDS R14, [R9+-0x400] ;  /* 0xfffc0000090e9984 */ /* 0x000e680000000800 */
[----:B------:R-:W2:Y:S04]  /*53b0*/  @!P2 LDS R16, [R9] ;  /* 0x000000000910a984 */ /* 0x000ea80000000800 */
[----:B------:R-:W3:Y:S01]  /*53c0*/  @!P3 LDS R18, [R9+0x400] ;  /* 0x000400000912b984 */ /* 0x000ee20000000800 */
[----:B0-----:R-:W-:Y:S01]  /*53d0*/  @!P0 FADD.FTZ R13, -R7, R12 ;  /* 0x0000000c070d8221 */ /* 0x001fe20000010100 */
[----:B------:R-:W-:-:S03]  /*53e0*/  HFMA2 R12, -RZ, RZ, 0, 0 ;  /* 0x00000000ff0c7431 */ /* 0x000fc600000001ff */
[----:B------:R-:W-:Y:S01]  /*53f0*/  @!P0 FMUL.FTZ R13, R13, 1.4426950216293334961 ;  /* 0x3fb8aa3b0d0d8820 */ /* 0x000fe20000410000 */
[C---:B-1----:R-:W-:Y:S01]  /*5400*/  @!P1 FADD.FTZ R15, -R7.reuse, R14 ;  /* 0x0000000e070f9221 */ /* 0x042fe20000010100 */
[----:B------:R-:W-:Y:S02]  /*5410*/  IMAD.MOV.U32 R14, RZ, RZ, RZ ;  /* 0x000000ffff0e7224 */ /* 0x000fe400078e00ff */
[----:B--2---:R-:W-:Y:S01]  /*5420*/  @!P2 FADD.FTZ R17, -R7, R16 ;  /* 0x000000100711a221 */ /* 0x004fe20000010100 */
[----:B------:R-:W-:Y:S01]  /*5430*/  @!P1 FMUL.FTZ R15, R15, 1.4426950216293334961 ;  /* 0x3fb8aa3b0f0f9820 */ /* 0x000fe20000410000 */
[----:B------:R-:W-:Y:S01]  /*5440*/  MOV R16, RZ ;  /* 0x000000ff00107202 */ /* 0x000fe20000000f00 */
[----:B------:R-:W0:Y:S01]  /*5450*/  @!P0 MUFU.EX2 R12, R13 ;  /* 0x0000000d000c8308 */ /* 0x000e220000000800 */
[----:B---3--:R-:W-:Y:S01]  /*5460*/  @!P3 FADD.FTZ R19, -R7, R18 ;  /* 0x000000120713b221 */ /* 0x008fe20000010100 */
[----:B------:R-:W-:Y:S02]  /*5470*/  HFMA2 R18, -RZ, RZ, 0, 0 ;  /* 0x00000000ff127431 */ /* 0x000fe400000001ff */
[----:B------:R-:W-:Y:S01]  /*5480*/  @!P2 FMUL.FTZ R17, R17, 1.4426950216293334961 ;  /* 0x3fb8aa3b1111a820 */ /* 0x000fe20000410000 */
[----:B------:R-:W-:Y:S01]  /*5490*/  ISETP.GE.AND P0, PT, R0, UR45, PT ;  /* 0x0000002d00007c0c */ /* 0x000fe2000bf06270 */
[----:B------:R-:W-:-:S02]  /*54a0*/  @!P3 FMUL.FTZ R19, R19, 1.4426950216293334961 ;  /* 0x3fb8aa3b1313b820 */ /* 0x000fc40000410000 */
[----:B------:R-:W1:Y:S01]  /*54b0*/  @!P1 MUFU.EX2 R14, R15 ;  /* 0x0000000f000e9308 */ /* 0x000e620000000800 */
[----:B------:R-:W-:-:S05]  /*54c0*/  IADD3 R10, P1, PT, R10, 0x400, RZ ;  /* 0x000004000a0a7810 */ /* 0x000fca0007f3e0ff */
[----:B------:R-:W-:Y:S02]  /*54d0*/  IMAD.X R11, RZ, RZ, R11, P1 ;  /* 0x000000ffff0b7224 */ /* 0x000fe400008e060b */
[----:B------:R-:W2:Y:S01]  /*54e0*/  @!P2 MUFU.EX2 R16, R17 ;  /* 0x000000110010a308 */ /* 0x000ea20000000800 */
[----:B0-----:R-:W-:Y:S01]  /*54f0*/  FADD.FTZ R13, R12, R8 ;  /* 0x000000080c0d7221 */ /* 0x001fe20000010000 */
[----:B------:R-:W-:Y:S06]  /*5500*/  STS [R9+-0x800], R12 ;  /* 0xfff8000c09007388 */ /* 0x000fec0000000800 */
[----:B------:R-:W0:Y:S01]  /*5510*/  @!P3 MUFU.EX2 R18, R19 ;  /* 0x000000130012b308 */ /* 0x000e220000000800 */
[----:B-1----:R-:W-:Y:S01]  /*5520*/  FADD.FTZ R13, R13, R14 ;  /* 0x0000000e0d0d7221 */ /* 0x002fe20000010000 */
[----:B------:R-:W-:Y:S03]  /*5530*/  STS [R9+-0x400], R14 ;  /* 0xfffc000e09007388 */ /* 0x000fe60000000800 */
[----:B--2---:R-:W-:Y:S01]  /*5540*/  FADD.FTZ R13, R13, R16 ;  /* 0x000000100d0d7221 */ /* 0x004fe20000010000 */
[----:B------:R-:W-:Y:S04]  /*5550*/  STS [R9], R16 ;  /* 0x0000001009007388 */ /* 0x000fe80000000800 */
[----:B0-----:R0:W-:Y:S01]  /*5560*/  STS [R9+0x400], R18 ;  /* 0x0004001209007388 */ /* 0x0011e20000000800 */
[----:B------:R-:W-:Y:S01]  /*5570*/  FADD.FTZ R8, R13, R18 ;  /* 0x000000120d087221 */ /* 0x000fe20000010000 */
[----:B0-----:R-:W-:Y:S01]  /*5580*/  IADD3 R9, PT, PT, R9, 0x1000, RZ ;  /* 0x0000100009097810 */ /* 0x001fe20007ffe0ff */
[----:B------:R-:W-:Y:S06]  /*5590*/  @!P0 BRA `(.L_x_460) ;  /* 0xfffffffc00588947 */ /* 0x000fec000383ffff */
.L_x_447:
[----:B------:R-:W-:Y:S05]  /*55a0*/  BSYNC.RECONVERGENT B0 ;  /* 0x0000000000007941 */ /* 0x000fea0003800200 */
.L_x_446:
[----:B0-----:R-:W0:Y:S01]  /*55b0*/  SHFL.BFLY PT, R7, R8, 0x10, 0x1f ;  /* 0x0e001f0008077f89 */ /* 0x001e2200000e0000 */
[C---:B------:R-:W-:Y:S01]  /*55c0*/  ISETP.NE.AND P0, PT, R4.reuse, RZ, PT ;  /* 0x000000ff0400720c */ /* 0x040fe20003f05270 */
[----:B------:R-:W1:Y:S01]  /*55d0*/  LDCU UR4, c[0x0][0x3f4] ;  /* 0x00007e80ff0477ac */ /* 0x000e620008000800 */
[----:B------:R-:W-:Y:S01]  /*55e0*/  ISETP.GT.U32.AND P1, PT, R4, 0x7, PT ;  /* 0x000000070400780c */ /* 0x000fe20003f24070 */
[----:B------:R-:W3:Y:S01]  /*55f0*/  LDCU.U8 UR11, c[0x0][0x48c] ;  /* 0x00009180ff0b77ac */ /* 0x000ee20008000000 */
        /* <DEDUP_REMOVED lines=18> */
[----:B---3--:R-:W-:-:S05]  /*5720*/  ISETP.NE.AND P0, PT, RZ, UR11, PT ;  /* 0x0000000bff007c0c */ /* 0x008fca000bf05270 */
        /* <DEDUP_REMOVED lines=11> */
[----:B------:R-:W-:Y:S05]  /*57e0*/  @!P0 BRA `(.L_x_461) ;  /* 0x0000000000248947 */ /* 0x000fea0003800000 */
[----:B------:R-:W3:Y:S01]  /*57f0*/  S2UR UR5, SR_CTAID.Y ;  /* 0x00000000000579c3 */ /* 0x000ee20000002600 */
[----:B------:R-:W3:Y:S01]  /*5800*/  LDCU UR8, c[0x0][0x3f8] ;  /* 0x00007f00ff0877ac */ /* 0x000ee20008000800 */
[----:B------:R-:W5:Y:S01]  /*5810*/  LDCU UR4, c[0x0][0x488] ;  /* 0x00009100ff0477ac */ /* 0x000f620008000800 */
[----:B------:R-:W5:Y:S01]  /*5820*/  LDCU UR9, c[0x0][0x40c] ;  /* 0x00008180ff0977ac */ /* 0x000f620008000800 */
[----:B------:R-:W2:Y:S01]  /*5830*/  LDCU UR10, c[0x0][0x3f4] ;  /* 0x00007e80ff0a77ac */ /* 0x000ea20008000800 */
[----:B---3--:R-:W-:-:S04]  /*5840*/  UIMAD UR5, UR5, UR8, UR46 ;  /* 0x00000008050572a4 */ /* 0x008fc8000f8e022e */
[----:B-----5:R-:W-:-:S04]  /*5850*/  UIMAD UR4, UR5, UR4, UR9 ;  /* 0x00000004050472a4 */ /* 0x020fc8000f8e0209 */
[----:B--2---:R-:W-:-:S04]  /*5860*/  UIMAD UR4, UR4, UR10, URZ ;  /* 0x0000000a040472a4 */ /* 0x004fc8000f8e02ff */
[----:B------:R-:W-:-:S12]  /*5870*/  USHF.R.S32.HI UR5, URZ, 0x1f, UR4 ;  /* 0x0000001fff057899 */ /* 0x000fd80008011404 */
.L_x_461:
[----:B------:R-:W-:Y:S04]  /*5880*/  BSSY.RECONVERGENT B0, `(.L_x_462) ;  /* 0x0000063000007945 */ /* 0x000fe80003800200 */
[----:B------:R-:W-:Y:S05]  /*5890*/  @P1 BRA `(.L_x_463) ;  /* 0x0000000400841947 */ /* 0x000fea0003800000 */
[----:B------:R-:W-:Y:S01]  /*58a0*/  HFMA2 R0, -RZ, RZ, 0, 1.52587890625e-05 ;  /* 0x00000100ff007431 */ /* 0x000fe200000001ff */
[----:B------:R-:W-:Y:S01]  /*58b0*/  LOP3.LUT R7, RZ, R20, RZ, 0x33, !PT ;  /* 0x00000014ff077212 */ /* 0x000fe200078e33ff */
[----:B------:R-:W-:Y:S03]  /*58c0*/  BSSY.RECONVERGENT B1, `(.L_x_464) ;  /* 0x0000028000017945 */ /* 0x000fe60003800200 */
[----:B------:R-:W-:-:S04]  /*58d0*/  VIADDMNMX R0, R5, R0, UR45, !PT ;  /* 0x0000002d05007e46 */ /* 0x000fc8000f800100 */
[----:B------:R-:W-:-:S04]  /*58e0*/  IADD3 R0, PT, PT, R0, -UR12, R7 ;  /* 0x8000000c00007c10 */ /* 0x000fc8000fffe007 */
[C---:B0-----:R-:W-:Y:S02]  /*58f0*/  LOP3.LUT R4, R0.reuse, 0x300, RZ, 0xc0, !PT ;  /* 0x0000030000047812 */ /* 0x041fe400078ec0ff */
[----:B------:R-:W-:Y:S02]  /*5900*/  ISETP.GE.U32.AND P1, PT, R0, 0x300, PT ;  /* 0x000003000000780c */ /* 0x000fe40003f26070 */
[----:B------:R-:W-:-:S13]  /*5910*/  ISETP.NE.AND P2, PT, R4, 0x300, PT ;  /* 0x000003000400780c */ /* 0x000fda0003f45270 */
[----:B------:R-:W-:Y:S05]  /*5920*/  @!P2 BRA `(.L_x_465) ;  /* 0x000000000084a947 */ /* 0x000fea0003800000 */
[----:B------:R-:W0:Y:S01]  /*5930*/  S2UR UR9, SR_CgaCtaId ;  /* 0x00000000000979c3 */ /* 0x000e220000008800 */
[----:B------:R-:W3:Y:S01]  /*5940*/  LDCU.64 UR14, c[0x0][0x480] ;  /* 0x00009000ff0e77ac */ /* 0x000ee20008000a00 */
        /* <DEDUP_REMOVED lines=9> */
[----:B------:R-:W-:Y:S02]  /*59e0*/  IADD3 R8, PT, PT, -R0, RZ, RZ ;  /* 0x000000ff00087210 */ /* 0x000fe40007ffe1ff */
[----:B------:R-:W-:Y:S02]  /*59f0*/  IADD3 R5, PT, PT, R5, R6, RZ ;  /* 0x0000000605057210 */ /* 0x000fe40007ffe0ff */
[----:B---3--:R-:W-:-:S04]  /*5a00*/  LEA R9, P2, R10, UR14, 0x2 ;  /* 0x0000000e0a097c11 */ /* 0x008fc8000f8410ff */
[----:B------:R-:W-:Y:S01]  /*5a10*/  LEA.HI.X R10, R10, UR15, R7, 0x2, P2 ;  /* 0x0000000f0a0a7c11 */ /* 0x000fe200090f1407 */
[----:B0-----:R-:W-:-:S06]  /*5a20*/  ULEA UR8, UR9, UR8, 0x18 ;  /* 0x0000000809087291 */ /* 0x001fcc000f8ec0ff */
[----:B------:R-:W-:Y:S02]  /*5a30*/  IADD3 R4, PT, PT, R4, UR8, RZ ;  /* 0x0000000804047c10 */ /* 0x000fe4000fffe0ff */
[----:B------:R-:W-:-:S07]  /*5a40*/  LEA R0, R20, UR8, 0x2 ;  /* 0x0000000814007c11 */ /* 0x000fce000f8e10ff */
.L_x_466:
[----:B---3--:R0:W1:Y:S01]  /*5a50*/  LDS R6, [R0] ;  /* 0x0000000000067984 */ /* 0x0080620000000800 */
[----:B------:R-:W-:Y:S02]  /*5a60*/  @P0 MOV R7, R10 ;  /* 0x0000000a00070202 */ /* 0x000fe40000000f00 */
[----:B------:R-:W-:-:S04]  /*5a70*/  IADD3 R8, PT, PT, R8, 0x1, RZ ;  /* 0x0000000108087810 */ /* 0x000fc80007ffe0ff */
[----:B------:R-:W-:Y:S02]  /*5a80*/  ISETP.NE.AND P3, PT, R8, RZ, PT ;  /* 0x000000ff0800720c */ /* 0x000fe40003f65270 */
[----:B0-----:R-:W-:Y:S01]  /*5a90*/  IADD3 R0, PT, PT, R0, 0x400, RZ ;  /* 0x0000040000007810 */ /* 0x001fe20007ffe0ff */
[----:B-1----:R-:W-:-:S05]  /*5aa0*/  FMUL.FTZ R13, R6, R11 ;  /* 0x0000000b060d7220 */ /* 0x002fca0000410000 */
[----:B------:R-:W-:-:S04]  /*5ab0*/  F2FP.F16.F32.PACK_AB R6, RZ, R13 ;  /* 0x0000000dff06723e */ /* 0x000fc800000000ff */
[----:B------:R-:W-:Y:S01]  /*5ac0*/  PRMT R12, R6, 0x7610, R12 ;  /* 0x00007610060c7816 */ /* 0x000fe2000000000c */
[----:B------:R-:W-:Y:S01]  /*5ad0*/  @P0 IMAD.MOV.U32 R6, RZ, RZ, R9 ;  /* 0x000000ffff060224 */ /* 0x000fe200078e0009 */
[----:B------:R-:W-:-:S03]  /*5ae0*/  IADD3 R9, P2, PT, R9, 0x400, RZ ;  /* 0x0000040009097810 */ /* 0x000fc60007f5e0ff */
[----:B------:R0:W-:Y:S02]  /*5af0*/  STS.U16 [R4], R12 ;  /* 0x0000000c04007388 */ /* 0x0001e40000000400 */
[----:B------:R-:W-:Y:S02]  /*5b00*/  IMAD.X R10, RZ, RZ, R10, P2 ;  /* 0x000000ffff0a7224 */ /* 0x000fe400010e060a */
[----:B------:R3:W-:Y:S01]  /*5b10*/  @P0 STG.E desc[UR36][R6.64], R13 ;  /* 0x0000000d06000986 */ /* 0x0007e2000c101924 */
[----:B0-----:R-:W-:Y:S01]  /*5b20*/  IADD3 R4, PT, PT, R4, 0x200, RZ ;  /* 0x0000020004047810 */ /* 0x001fe20007ffe0ff */
[----:B------:R-:W-:Y:S06]  /*5b30*/  @P3 BRA `(.L_x_466) ;  /* 0xfffffffc00c43947 */ /* 0x000fec000383ffff */
.L_x_465:
[----:B------:R-:W-:Y:S05]  /*5b40*/  BSYNC.RECONVERGENT B1 ;  /* 0x0000000000017941 */ /* 0x000fea0003800200 */
.L_x_464:
[----:B------:R-:W-:Y:S05]  /*5b50*/  @!P1 BRA `(.L_x_463) ;  /* 0x0000000000d49947 */ /* 0x000fea0003800000 */
[----:B---3--:R-:W0:Y:S01]  /*5b60*/  S2R R7, SR_CgaCtaId ;  /* 0x0000000000077919 */ /* 0x008e220000008800 */
[----:B------:R-:W3:Y:S01]  /*5b70*/  LDCU.64 UR14, c[0x0][0x480] ;  /* 0x00009000ff0e77ac */ /* 0x000ee20008000a00 */
[C---:B------:R-:W-:Y:S02]  /*5b80*/  LEA R0, R5.reuse, UR7, 0x1 ;  /* 0x0000000705007c11 */ /* 0x040fe4000f8e08ff */
[----:B------:R-:W-:Y:S01]  /*5b90*/  MOV R9, UR12 ;  /* 0x0000000c00097c02 */ /* 0x000fe20008000f00 */
[----:B------:R-:W-:Y:S01]  /*5ba0*/  USHF.L.U32 UR8, UR12, 0x2, URZ ;  /* 0x000000020c087899 */ /* 0x000fe200080006ff */
[----:B------:R-:W-:Y:S01]  /*5bb0*/  IADD3 R8, P2, PT, R5, UR4, RZ ;  /* 0x0000000405087c10 */ /* 0x000fe2000ff5e0ff */
[----:B------:R-:W-:Y:S01]  /*5bc0*/  UISETP.NE.AND UP0, UPT, UR11, URZ, UPT ;  /* 0x000000ff0b00728c */ /* 0x000fe2000bf05270 */
[----:B------:R-:W-:Y:S01]  /*5bd0*/  MOV R6, 0x400 ;  /* 0x0000040000067802 */ /* 0x000fe20000000f00 */
[----:B------:R-:W-:Y:S01]  /*5be0*/  IMAD R4, R9, -0x2, R0 ;  /* 0xfffffffe09047824 */ /* 0x000fe200078e0200 */
[----:B------:R-:W-:Y:S01]  /*5bf0*/  ISETP.NE.AND P1, PT, RZ, UR11, PT ;  /* 0x0000000bff007c0c */ /* 0x000fe2000bf25270 */
[----:B------:R-:W-:Y:S01]  /*5c00*/  IMAD.X R13, RZ, RZ, UR5, P2 ;  /* 0x00000005ff0d7e24 */ /* 0x000fe200090e06ff */
[----:B------:R-:W-:-:S02]  /*5c10*/  IADD3 R6, PT, PT, R6, 0x140, RZ ;  /* 0x0000014006067810 */ /* 0x000fc40007ffe0ff */
[----:B------:R-:W-:Y:S02]  /*5c20*/  LEA R0, R5, -UR8, 0x2 ;  /* 0x8000000805007c11 */ /* 0x000fe4000f8e10ff */
[----:B------:R-:W-:Y:S02]  /*5c30*/  PLOP3.LUT P0, PT, PT, PT, UP0, 0x80, 0x8 ;  /* 0x000000000008781c */ /* 0x000fe40003f0f008 */
[----:B---3--:R-:W-:-:S04]  /*5c40*/  LEA R9, P3, R8, UR14, 0x2 ;  /* 0x0000000e08097c11 */ /* 0x008fc8000f8610ff */
[----:B------:R-:W-:Y:S02]  /*5c50*/  IADD3 R9, P2, PT, R9, 0x800, RZ ;  /* 0x0000080009097810 */ /* 0x000fe40007f5e0ff */
[----:B------:R-:W-:-:S04]  /*5c60*/  LEA.HI.X R13, R8, UR15, R13, 0x2, P3 ;  /* 0x0000000f080d7c11 */ /* 0x000fc800098f140d */
[----:B------:R-:W-:Y:S02]  /*5c70*/  IADD3.X R10, PT, PT, RZ, R13, RZ, P2, !PT ;  /* 0x0000000dff0a7210 */ /* 0x000fe400017fe4ff */
[----:B0-----:R-:W-:-:S04]  /*5c80*/  LEA R7, R7, R6, 0x18 ;  /* 0x0000000607077211 */ /* 0x001fc800078ec0ff */
[--C-:B------:R-:W-:Y:S02]  /*5c90*/  IADD3 R0, PT, PT, R0, 0x800, R7.reuse ;  /* 0x0000080000007810 */ /* 0x100fe40007ffe007 */
[----:B------:R-:W-:-:S07]  /*5ca0*/  IADD3 R4, PT, PT, R4, 0x400, R7 ;  /* 0x0000040004047810 */ /* 0x000fce0007ffe007 */
.L_x_467:
[----:B------:R-:W1:Y:S01]  /*5cb0*/  LDS R6, [R0+-0x800] ;  /* 0xfff8000000067984 */ /* 0x000e620000000800 */
[----:B------:R-:W-:-:S05]  /*5cc0*/  VIADD R5, R5, 0x400 ;  /* 0x0000040005057836 */ /* 0x000fca0000000000 */
        /* <DEDUP_REMOVED lines=11> */
[----:B------:R-:W4:Y:S02]  /*5d80*/  LDS R6, [R0] ;  /* 0x0000000000067984 */ /* 0x000f240000000800 */
[----:B----4-:R-:W-:-:S05]  /*5d90*/  FMUL.FTZ R17, R6, R11 ;  /* 0x0000000b06117220 */ /* 0x010fca0000410000 */
[----:B------:R-:W-:-:S05]  /*5da0*/  F2FP.F16.F32.PACK_AB R6, RZ, R17 ;  /* 0x00000011ff06723e */ /* 0x000fca00000000ff */
[----:B------:R0:W-:Y:S04]  /*5db0*/  STS.U16 [R4], R6 ;  /* 0x0000000604007388 */ /* 0x0001e80000000400 */
[----:B------:R1:W3:Y:S01]  /*5dc0*/  LDS R8, [R0+0x400] ;  /* 0x0004000000087984 */ /* 0x0002e20000000800 */
[----:B0-----:R-:W-:Y:S02]  /*5dd0*/  MOV R6, R9 ;  /* 0x0000000900067202 */ /* 0x001fe40000000f00 */
[----:B-1----:R-:W-:Y:S02]  /*5de0*/  IADD3 R0, PT, PT, R0, 0x1000, RZ ;  /* 0x0000100000007810 */ /* 0x002fe40007ffe0ff */
[----:B------:R-:W-:Y:S01]  /*5df0*/  IADD3 R9, P3, PT, R6, 0x1000, RZ ;  /* 0x0000100006097810 */ /* 0x000fe20007f7e0ff */
[----:B------:R-:W-:Y:S01]  /*5e00*/  @P0 STG.E desc[UR36][R6.64+-0x800], R13 ;  /* 0xfff8000d06000986 */ /* 0x000fe2000c101924 */
[----:B------:R-:W-:-:S02]  /*5e10*/  PLOP3.LUT P0, PT, P1, PT, PT, 0x80, 0x8 ;  /* 0x000000000008781c */ /* 0x000fc40000f0f070 */
[----:B------:R-:W-:-:S11]  /*5e20*/  IADD3.X R10, PT, PT, RZ, R7, RZ, P3, !PT ;  /* 0x00000007ff0a7210 */ /* 0x000fd60001ffe4ff */
[----:B------:R-:W-:Y:S04]  /*5e30*/  @P0 STG.E desc[UR36][R6.64+-0x400], R15 ;  /* 0xfffc000f06000986 */ /* 0x000fe8000c101924 */
[----:B------:R-:W-:Y:S01]  /*5e40*/  @P0 STG.E desc[UR36][R6.64], R17 ;  /* 0x0000001106000986 */ /* 0x000fe2000c101924 */
[----:B---3--:R-:W-:-:S05]  /*5e50*/  FMUL.FTZ R19, R8, R11 ;  /* 0x0000000b08137220 */ /* 0x008fca0000410000 */
[----:B------:R-:W-:Y:S01]  /*5e60*/  @P0 STG.E desc[UR36][R6.64+0x400], R19 ;  /* 0x0004001306000986 */ /* 0x000fe2000c101924 */
[----:B------:R-:W-:-:S05]  /*5e70*/  F2FP.F16.F32.PACK_AB R8, RZ, R19 ;  /* 0x00000013ff08723e */ /* 0x000fca00000000ff */
[----:B------:R0:W-:Y:S02]  /*5e80*/  STS.U16 [R4+0x200], R8 ;  /* 0x0002000804007388 */ /* 0x0001e40000000400 */
[----:B0-----:R-:W-:Y:S01]  /*5e90*/  IADD3 R4, PT, PT, R4, 0x800, RZ ;  /* 0x0000080004047810 */ /* 0x001fe20007ffe0ff */
[----:B------:R-:W-:Y:S06]  /*5ea0*/  @!P2 BRA `(.L_x_467) ;  /* 0xfffffffc0080a947 */ /* 0x000fec000383ffff */
.L_x_463:
[----:B------:R-:W-:Y:S05]  /*5eb0*/  BSYNC.RECONVERGENT B0 ;  /* 0x0000000000007941 */ /* 0x000fea0003800200 */
.L_x_462:
[----:B------:R-:W-:Y:S01]  /*5ec0*/  USHF.R.S32.HI UR4, URZ, 0x1f, UR44 ;  /* 0x0000001fff047899 */ /* 0x000fe2000801142c */
[----:B------:R-:W5:Y:S01]  /*5ed0*/  S2R R12, SR_CgaCtaId ;  /* 0x00000000000c7919 */ /* 0x000f620000008800 */
[----:B------:R-:W1:Y:S01]  /*5ee0*/  LDCU UR14, c[0x0][0x40c] ;  /* 0x00008180ff0e77ac */ /* 0x000e620008000800 */
[----:B------:R-:W2:Y:S01]  /*5ef0*/  S2UR UR5, SR_CTAID.Y ;  /* 0x00000000000579c3 */ /* 0x000ea20000002600 */
[C---:B------:R-:W-:Y:S01]  /*5f00*/  SHF.L.U32 R0, R20.reuse, 0x3, RZ ;  /* 0x0000000314007819 */ /* 0x040fe200000006ff */
[----:B0-----:R-:W-:Y:S01]  /*5f10*/  IMAD.SHL.U32 R4, R20, 0x10, RZ ;  /* 0x0000001014047824 */ /* 0x001fe200078e00ff */
[----:B------:R-:W-:Y:S01]  /*5f20*/  ULEA.HI UR4, UR4, UR44, URZ, 0x5 ;  /* 0x0000002c04047291 */ /* 0x000fe2000f8f28ff */
[----:B------:R-:W-:Y:S01]  /*5f30*/  MOV R8, 0x400 ;  /* 0x0000040000087802 */ /* 0x000fe20000000f00 */
[----:B------:R-:W2:Y:S01]  /*5f40*/  LDCU UR9, c[0x0][0x3f8] ;  /* 0x00007f00ff0977ac */ /* 0x000ea20008000800 */
[----:B------:R-:W-:Y:S01]  /*5f50*/  LOP3.LUT R0, R0, 0x38, RZ, 0xc0, !PT ;  /* 0x0000003800007812 */ /* 0x000fe200078ec0ff */
[----:B------:R-:W-:Y:S01]  /*5f60*/  BSSY.RECONVERGENT B0, `(.L_x_468) ;  /* 0x000001e000007945 */ /* 0x000fe20003800200 */
[----:B------:R-:W-:Y:S01]  /*5f70*/  IADD3 R5, PT, PT, R8, 0xc0, RZ ;  /* 0x000000c008057810 */ /* 0x000fe20007ffe0ff */
[----:B------:R-:W-:Y:S01]  /*5f80*/  ULOP3.LUT UR4, UR4, 0xffffffe0, URZ, 0xc0, !UPT ;  /* 0xffffffe004047892 */ /* 0x000fe2000f8ec0ff */
[----:B------:R-:W-:Y:S01]  /*5f90*/  LOP3.LUT R4, R4, 0x70, RZ, 0xc0, !PT ;  /* 0x0000007004047812 */ /* 0x000fe200078ec0ff */
[----:B------:R-:W0:Y:S01]  /*5fa0*/  LDCU UR13, c[0x0][0x3f4] ;  /* 0x00007e80ff0d77ac */ /* 0x000e220008000800 */
[----:B---3--:R-:W-:Y:S01]  /*5fb0*/  CS2R R6, SRZ ;  /* 0x0000000000067805 */ /* 0x008fe2000001ff00 */
[----:B------:R-:W-:-:S06]  /*5fc0*/  UIADD3 UR4, UPT, UPT, UR44, -UR4, URZ ;  /* 0x800000042c047290 */ /* 0x000fcc000fffe0ff */
[----:B------:R-:W-:Y:S01]  /*5fd0*/  ISETP.NE.AND P0, PT, R3, UR4, PT ;  /* 0x0000000403007c0c */ /* 0x000fe2000bf05270 */
[----:B--2---:R-:W-:-:S03]  /*5fe0*/  UIMAD UR5, UR5, UR9, UR46 ;  /* 0x00000009050572a4 */ /* 0x004fc6000f8e022e */
[----:B-1----:R-:W-:Y:S01]  /*5ff0*/  ISETP.NE.OR P0, PT, RZ, UR14, P0 ;  /* 0x0000000eff007c0c */ /* 0x002fe20008705670 */
[----:B------:R-:W-:-:S03]  /*6000*/  UIMAD UR8, UR5, 0x30, URZ ;  /* 0x00000030050878a4 */ /* 0x000fc6000f8e02ff */
[----:B------:R-:W-:Y:S01]  /*6010*/  ISETP.GT.U32.OR P0, PT, R0, 0x2f, P0 ;  /* 0x0000002f0000780c */ /* 0x000fe20000704470 */
[----:B0-----:R-:W-:Y:S01]  /*6020*/  IMAD.U32 R9, RZ, RZ, UR13 ;  /* 0x0000000dff097e24 */ /* 0x001fe2000f8e00ff */
[----:B-----5:R-:W-:-:S03]  /*6030*/  LEA R5, R12, R5, 0x18 ;  /* 0x000000050c057211 */ /* 0x020fc600078ec0ff */
[--C-:B----4-:R-:W-:Y:S01]  /*6040*/  IMAD R17, R9, UR6, R0.reuse ;  /* 0x0000000609117c24 */ /* 0x110fe2000f8e0200 */
[----:B------:R-:W-:Y:S02]  /*6050*/  IADD3 R28, PT, PT, R5, R4, RZ ;  /* 0x00000004051c7210 */ /* 0x000fe40007ffe0ff */
[----:B------:R-:W-:Y:S01]  /*6060*/  CS2R R4, SRZ ;  /* 0x0000000000047805 */ /* 0x000fe2000001ff00 */
[----:B------:R-:W-:-:S04]  /*6070*/  IMAD R15, R9, UR8, R0 ;  /* 0x00000008090f7c24 */ /* 0x000fc8000f8e0200 */
[----:B------:R-:W-:Y:S05]  /*6080*/  @P0 BRA `(.L_x_469) ;  /* 0x00000000002c0947 */ /* 0x000fea0003800000 */
[----:B------:R-:W0:Y:S01]  /*6090*/  LDCU.64 UR10, c[0x0][0x3b0] ;  /* 0x00007600ff0a77ac */ /* 0x000e220008000a00 */
[----:B------:R-:W-:Y:S01]  /*60a0*/  HFMA2 R7, -RZ, RZ, 0, 0 ;  /* 0x00000000ff077431 */ /* 0x000fe200000001ff */
[----:B0-----:R-:W-:-:S04]  /*60b0*/  UISETP.NE.U32.AND UP0, UPT, UR10, URZ, UPT ;  /* 0x000000ff0a00728c */ /* 0x001fc8000bf05070 */
[----:B------:R-:W-:-:S09]  /*60c0*/  UISETP.NE.AND.EX UP0, UPT, UR11, URZ, UPT, UP0 ;  /* 0x000000ff0b00728c */ /* 0x000fd2000bf05300 */
[----:B------:R-:W-:Y:S05]  /*60d0*/  BRA.U !UP0, `(.L_x_470) ;  /* 0x0000000108147547 */ /* 0x000fea000b800000 */
[----:B------:R-:W0:Y:S01]  /*60e0*/  LDC.64 R4, c[0x0][0x3b0] ;  /* 0x0000ec00ff047b82 */ /* 0x000e220000000a00 */
[----:B------:R-:W-:-:S05]  /*60f0*/  MOV R7, UR46 ;  /* 0x0000002e00077c02 */ /* 0x000fca0008000f00 */
[----:B------:R-:W-:-:S04]  /*6100*/  IMAD R7, R7, 0x30, R0 ;  /* 0x0000003007077824 */ /* 0x000fc800078e0200 */
[----:B0-----:R-:W-:-:S06]  /*6110*/  IMAD.WIDE.U32 R4, R7, 0x2, R4 ;  /* 0x0000000207047825 */ /* 0x001fcc00078e0004 */
[----:B------:R-:W5:Y:S02]  /*6120*/  LDG.E.128 R4, desc[UR36][R4.64] ;  /* 0x0000002404047981 */ /* 0x000f64000c1e1d00 */
.L_x_470:
[----:B-----5:R0:W-:Y:S02]  /*6130*/  STS.128 [R28], R4 ;  /* 0x000000041c007388 */ /* 0x0201e40000000c00 */
.L_x_469:
[----:B------:R-:W-:Y:S05]  /*6140*/  BSYNC.RECONVERGENT B0 ;  /* 0x0000000000007941 */ /* 0x000fea0003800200 */
.L_x_468:
[----:B------:R-:W-:Y:S01]  /*6150*/  ISETP.GT.U32.AND P0, PT, R0, 0x2f, PT ;  /* 0x0000002f0000780c */ /* 0x000fe20003f04070 */
[----:B------:R-:W-:Y:S01]  /*6160*/  BAR.SYNC.DEFER_BLOCKING 0x0 ;  /* 0x0000000000007b1d */ /* 0x000fe20000010000 */
[----:B------:R-:W-:Y:S02]  /*6170*/  MOV R21, RZ ;  /* 0x000000ff00157202 */ /* 0x000fe40000000f00 */
[----:B------:R-:W-:Y:S02]  /*6180*/  CS2R R22, SRZ ;  /* 0x0000000000167805 */ /* 0x000fe4000001ff00 */
[----:B------:R-:W-:Y:S02]  /*6190*/  CS2R R24, SRZ ;  /* 0x0000000000187805 */ /* 0x000fe4000001ff00 */
[----:B------:R-:W-:Y:S01]  /*61a0*/  CS2R R26, SRZ ;  /* 0x00000000001a7805 */ /* 0x000fe2000001ff00 */
[----:B------:R-:W-:Y:S01]  /*61b0*/  IMAD.MOV.U32 R30, RZ, RZ, RZ ;  /* 0x000000ffff1e7224 */ /* 0x000fe200078e00ff */
[----:B------:R-:W1:Y:S01]  /*61c0*/  LDCU UR13, c[0x0][0x40c] ;  /* 0x00008180ff0d77ac */ /* 0x000e620008000800 */
[----:B------:R-:W-:Y:S04]  /*61d0*/  BSSY.RECONVERGENT B0, `(.L_x_471) ;  /* 0x0000243000007945 */ /* 0x000fe80003800200 */
[----:B------:R-:W-:Y:S05]  /*61e0*/  @P0 BRA `(.L_x_472) ;  /* 0x0000002400040947 */ /* 0x000fea0003800000 */
[----:B------:R-:W2:Y:S01]  /*61f0*/  LDC.64 R10, c[0x0][0x3c0] ;  /* 0x0000f000ff0a7b82 */ /* 0x000ea20000000a00 */
[----:B------:R-:W-:Y:S01]  /*6200*/  VIMNMX R40, PT, PT, R9, UR44, PT ;  /* 0x0000002c09287c48 */ /* 0x000fe2000bfe0100 */
[----:B------:R-:W-:Y:S01]  /*6210*/  BSSY.RECONVERGENT B1, `(.L_x_473) ;  /* 0x0000110000017945 */ /* 0x000fe20003800200 */
[----:B------:R-:W-:Y:S01]  /*6220*/  IADD3 R31, PT, PT, R3, UR12, RZ ;  /* 0x0000000c031f7c10 */ /* 0x000fe2000fffe0ff */
[----:B------:R-:W-:Y:S01]  /*6230*/  HFMA2 R21, -RZ, RZ, 0, 0 ;  /* 0x00000000ff157431 */ /* 0x000fe200000001ff */
[----:B------:R-:W-:Y:S02]  /*6240*/  IADD3 R29, PT, PT, R8, 0x140, RZ ;  /* 0x00000140081d7810 */ /* 0x000fe40007ffe0ff */
[----:B------:R-:W-:Y:S02]  /*6250*/  ISETP.GE.AND P0, PT, R31, R40, PT ;  /* 0x000000281f00720c */ /* 0x000fe40003f06270 */
[----:B------:R-:W-:-:S05]  /*6260*/  LEA R29, R12, R29, 0x18 ;  /* 0x0000001d0c1d7211 */ /* 0x000fca00078ec0ff */
[----:B------:R-:W-:Y:S02]  /*6270*/  VIADD R32, R29, UR7 ;  /* 0x000000071d207c36 */ /* 0x000fe40008000000 */
[----:B--2---:R-:W-:-:S04]  /*6280*/  IMAD.WIDE R8, R15, 0x2, R10 ;  /* 0x000000020f087825 */ /* 0x004fc800078e020a */
[----:B------:R-:W-:Y:S01]  /*6290*/  IMAD.WIDE R10, R17, 0x2, R10 ;  /* 0x00000002110a7825 */ /* 0x000fe200078e020a */
[----:B------:R-:W-:Y:S06]  /*62a0*/  @P0 BRA `(.L_x_474) ;  /* 0x0000001000180947 */ /* 0x000fec0003800000 */
[----:B------:R-:W-:Y:S01]  /*62b0*/  ULOP3.LUT UR5, URZ, UR12, URZ, 0x33, !UPT ;  /* 0x0000000cff057292 */ /* 0x000fe2000f8e33ff */
[----:B------:R-:W-:Y:S01]  /*62c0*/  VIADDMNMX R12, R31, 0x20, R40, !PT ;  /* 0x000000201f0c7846 */ /* 0x000fe20007800128 */
[----:B------:R-:W2:Y:S01]  /*62d0*/  LDC.64 R34, c[0x0][0x458] ;  /* 0x00011600ff227b82 */ /* 0x000ea20000000a00 */
[----:B------:R-:W-:Y:S01]  /*62e0*/  UIMAD UR6, UR38, UR9, UR46 ;  /* 0x00000009260672a4 */ /* 0x000fe2000f8e022e */
[----:B------:R-:W-:Y:S01]  /*62f0*/  BSSY.RECONVERGENT B2, `(.L_x_475) ;  /* 0x0000052000027945 */ /* 0x000fe20003800200 */
[----:B------:R-:W-:Y:S02]  /*6300*/  MOV R30, RZ ;  /* 0x000000ff001e7202 */ /* 0x000fe40000000f00 */
[----:B------:R-:W-:Y:S02]  /*6310*/  CS2R R26, SRZ ;  /* 0x00000000001a7805 */ /* 0x000fe4000001ff00 */
[----:B------:R-:W-:Y:S02]  /*6320*/  IADD3 R41, PT, PT, -R3, UR5, R12 ;  /* 0x0000000503297c10 */ /* 0x000fe4000fffe10c */
[----:B------:R-:W-:-:S02]  /*6330*/  CS2R R24, SRZ ;  /* 0x0000000000187805 */ /* 0x000fc4000001ff00 */
[----:B------:R-:W-:Y:S02]  /*6340*/  MOV R13, UR6 ;  /* 0x00000006000d7c02 */ /* 0x000fe40008000f00 */
[----:B------:R-:W-:Y:S02]  /*6350*/  CS2R R22, SRZ ;  /* 0x0000000000167805 */ /* 0x000fe4000001ff00 */
[----:B------:R-:W-:Y:S01]  /*6360*/  LOP3.LUT R12, R41, 0x60, RZ, 0xc0, !PT ;  /* 0x00000060290c7812 */ /* 0x000fe200078ec0ff */
[----:B------:R-:W-:Y:S01]  /*6370*/  IMAD.MOV.U32 R21, RZ, RZ, RZ ;  /* 0x000000ffff157224 */ /* 0x000fe200078e00ff */
[----:B------:R-:W-:Y:S01]  /*6380*/  MOV R33, R31 ;  /* 0x0000001f00217202 */ /* 0x000fe20000000f00 */
[----:B------:R-:W-:Y:S01]  /*6390*/  IMAD R13, R13, 0x30, R0 ;  /* 0x000000300d0d7824 */ /* 0x000fe200078e0200 */
[----:B------:R-:W-:-:S03]  /*63a0*/  ISETP.NE.AND P0, PT, R12, 0x60, PT ;  /* 0x000000600c00780c */ /* 0x000fc60003f05270 */
[----:B--2---:R-:W-:-:S10]  /*63b0*/  IMAD.WIDE R34, R13, 0x2, R34 ;  /* 0x000000020d227825 */ /* 0x004fd400078e0222 */
[----:B------:R-:W-:Y:S05]  /*63c0*/  @!P0 BRA `(.L_x_476) ;  /* 0x0000000400108947 */ /* 0x000fea0003800000 */
[----:B------:R-:W2:Y:S01]  /*63d0*/  LDCU.64 UR10, c[0x0][0x3c0] ;  /* 0x00007800ff0a77ac */ /* 0x000ea20008000a00 */
[----:B------:R-:W-:Y:S01]  /*63e0*/  IMAD R12, R31, 0x30, RZ ;  /* 0x000000301f0c7824 */ /* 0x000fe200078e02ff */
[----:B------:R-:W-:Y:S02]  /*63f0*/  MOV R30, RZ ;  /* 0x000000ff001e7202 */ /* 0x000fe40000000f00 */
[----:B------:R-:W-:Y:S01]  /*6400*/  MOV R33, R31 ;  /* 0x0000001f00217202 */ /* 0x000fe20000000f00 */
[----:B------:R-:W-:-:S04]  /*6410*/  IMAD.WIDE.U32 R12, R12, 0x2, RZ ;  /* 0x000000020c0c7825 */ /* 0x000fc800078e00ff */
[----:B------:R-:W-:-:S04]  /*6420*/  IMAD.WIDE R14, R15, 0x2, R12 ;  /* 0x000000020f0e7825 */ /* 0x000fc800078e020c */
[----:B------:R-:W-:Y:S01]  /*6430*/  IMAD.WIDE R12, R17, 0x2, R12 ;  /* 0x00000002110c7825 */ /* 0x000fe200078e020c */
[----:B--2---:R-:W-:Y:S02]  /*6440*/  IADD3 R46, P0, PT, R14, UR10, RZ ;  /* 0x0000000a0e2e7c10 */ /* 0x004fe4000ff1e0ff */
[----:B------:R-:W-:Y:S02]  /*6450*/  LEA.HI R14, R41, 0x1, RZ, 0x1b ;  /* 0x00000001290e7811 */ /* 0x000fe400078fd8ff */
[----:B------:R-:W-:Y:S02]  /*6460*/  IADD3 R44, P1, PT, R12, UR10, RZ ;  /* 0x0000000a0c2c7c10 */ /* 0x000fe4000ff3e0ff */
[----:B------:R-:W-:Y:S02]  /*6470*/  LOP3.LUT R14, R14, 0x3, RZ, 0xc0, !PT ;  /* 0x000000030e0e7812 */ /* 0x000fe400078ec0ff */
[----:B------:R-:W-:Y:S02]  /*6480*/  LEA R12, R3, UR7, 0x1 ;  /* 0x00000007030c7c11 */ /* 0x000fe4000f8e08ff */
[----:B------:R-:W-:Y:S01]  /*6490*/  IADD3.X R49, PT, PT, R15, UR11, RZ, P0, !PT ;  /* 0x0000000b0f317c10 */ /* 0x000fe200087fe4ff */
[----:B------:R-:W-:Y:S01]  /*64a0*/  IMAD.MOV R43, RZ, RZ, -R14 ;  /* 0x000000ffff2b7224 */ /* 0x000fe200078e0a0e */
[----:B------:R-:W-:-:S02]  /*64b0*/  IADD3.X R47, PT, PT, R13, UR11, RZ, P1, !PT ;  /* 0x0000000b0d2f7c10 */ /* 0x000fc40008ffe4ff */
[----:B------:R-:W-:-:S07]  /*64c0*/  IADD3 R42, PT, PT, R29, R12, RZ ;  /* 0x0000000c1d2a7210 */ /* 0x000fce0007ffe0ff */
.L_x_478:
[----:B------:R-:W-:Y:S01]  /*64d0*/  MOV R12, R44 ;  /* 0x0000002c000c7202 */ /* 0x000fe20000000f00 */
[----:B------:R-:W2:Y:S01]  /*64e0*/  LDS.U16 R16, [R42] ;  /* 0x000000002a107984 */ /* 0x000ea20000000400 */
[----:B------:R-:W-:-:S06]  /*64f0*/  MOV R13, R47 ;  /* 0x0000002f000d7202 */ /* 0x000fcc0000000f00 */
[----:B------:R-:W5:Y:S01]  /*6500*/  LDG.E.128 R12, desc[UR36][R12.64] ;  /* 0x000000240c0c7981 */ /* 0x000f62000c1e1d00 */
[----:B------:R-:W-:Y:S01]  /*6510*/  UISETP.NE.AND UP0, UPT, UR14, URZ, UPT ;  /* 0x000000ff0e00728c */ /* 0x000fe2000bf05270 */
[----:B--2---:R-:W-:-:S08]  /*6520*/  HADD2.F32 R45, -RZ, R16.H0_H0 ;  /* 0x20000010ff2d7230 */ /* 0x004fd00000004100 */
[----:B------:R-:W-:Y:S05]  /*6530*/  BRA.U UP0, `(.L_x_477) ;  /* 0x0000000100507547 */ /* 0x000fea000b800000 */
[----:B------:R-:W-:Y:S01]  /*6540*/  ISETP.NE.AND P0, PT, R2, RZ, PT ;  /* 0x000000ff0200720c */ /* 0x000fe20003f05270 */
[----:B------:R-:W2:-:S12]  /*6550*/  LDS.128 R36, [R28] ;  /* 0x000000001c247984 */ /* 0x000e980000000c00 */
[----:B------:R-:W-:Y:S01]  /*6560*/  VOTEU.ANY UP0, P0 ;  /* 0x0000000000ff7886 */ /* 0x000fe20000000100 */
[----:B------:R-:W-:-:S13]  /*6570*/  PLOP3.LUT P0, PT, PT, PT, UP0, 0x80, 0x8 ;  /* 0x000000000008781c */ /* 0x000fda0003f0f008 */
[----:B------:R-:W3:Y:S01]  /*6580*/  @P0 LDG.E.128 R16, desc[UR36][R34.64] ;  /* 0x0000002422100981 */ /* 0x000ee2000c1e1d00 */
        /* <DEDUP_REMOVED lines=11> */
[----:B------:R-:W-:Y:S01]  /*6640*/  @P2 HMUL2 R14, R14, R18 ;  /* 0x000000120e0e2232 */ /* 0x000fe20000000000 */
[----:B------:R-:W-:Y:S01]  /*6650*/  MOV R16, R46 ;  /* 0x0000002e00107202 */ /* 0x000fe20000000f00 */
[----:B------:R-:W-:-:S05]  /*6660*/  IMAD.MOV.U32 R17, RZ, RZ, R49 ;  /* 0x000000ffff117224 */ /* 0x000fca00078e0031 */
[----:B------:R2:W-:Y:S02]  /*6670*/  STG.E.128 desc[UR36][R16.64], R12 ;  /* 0x0000000c10007986 */ /* 0x0005e4000c101d24 */
.L_x_477:
[----:B------:R-:W-:Y:S01]  /*6680*/  IADD3 R43, PT, PT, R43, 0x1, RZ ;  /* 0x000000012b2b7810 */ /* 0x000fe20007ffe0ff */
[--C-:B--2--5:R-:W-:Y:S01]  /*6690*/  HADD2.F32 R17, -RZ, R13.reuse.H0_H0 ;  /* 0x2000000dff117230 */ /* 0x124fe20000004100 */
[----:B------:R-:W-:Y:S01]  /*66a0*/  IADD3 R44, P2, PT, R44, 0xc00, RZ ;  /* 0x00000c002c2c7810 */ /* 0x000fe20007f5e0ff */
[----:B------:R-:W-:Y:S01]  /*66b0*/  HADD2.F32 R18, -RZ, R13.H1_H1 ;  /* 0x3000000dff127230 */ /* 0x000fe20000004100 */
[----:B------:R-:W-:Y:S01]  /*66c0*/  ISETP.NE.AND P0, PT, R43, RZ, PT ;  /* 0x000000ff2b00720c */ /* 0x000fe20003f05270 */
[----:B------:R-:W-:Y:S01]  /*66d0*/  HADD2.F32 R16, -RZ, R12.H0_H0 ;  /* 0x2000000cff107230 */ /* 0x000fe20000004100 */
[----:B------:R-:W-:Y:S01]  /*66e0*/  IADD3 R46, P1, PT, R46, 0xc00, RZ ;  /* 0x00000c002e2e7810 */ /* 0x000fe20007f3e0ff */
        /* <DEDUP_REMOVED lines=10> */
[C---:B------:R-:W-:Y:S01]  /*6790*/  FFMA.FTZ R23, R45.reuse, R14, R23 ;  /* 0x0000000e2d177223 */ /* 0x040fe20000010017 */
[----:B------:R-:W-:Y:S01]  /*67a0*/  FFMA.FTZ R22, R45, R19, R22 ;  /* 0x000000132d167223 */ /* 0x000fe20000010016 */
[----:B------:R-:W-:Y:S01]  /*67b0*/  IADD3 R33, PT, PT, R33, 0x20, RZ ;  /* 0x0000002021217810 */ /* 0x000fe20007ffe0ff */
[----:B------:R-:W-:Y:S01]  /*67c0*/  FFMA.FTZ R21, R45, R36, R21 ;  /* 0x000000242d157223 */ /* 0x000fe20000010015 */
[----:B------:R-:W-:Y:S01]  /*67d0*/  IADD3 R42, PT, PT, R42, 0x40, RZ ;  /* 0x000000402a2a7810 */ /* 0x000fe20007ffe0ff */
[----:B------:R-:W-:Y:S01]  /*67e0*/  IMAD.X R47, RZ, RZ, R47, P2 ;  /* 0x000000ffff2f7224 */ /* 0x000fe200010e062f */
[----:B------:R-:W-:Y:S01]  /*67f0*/  IADD3.X R49, PT, PT, RZ, R49, RZ, P1, !PT ;  /* 0x00000031ff317210 */ /* 0x000fe20000ffe4ff */
[----:B------:R-:W-:Y:S06]  /*6800*/  @P0 BRA `(.L_x_478) ;  /* 0xfffffffc00300947 */ /* 0x000fec000383ffff */
.L_x_476:
[----:B-1----:R-:W-:Y:S05]  /*6810*/  BSYNC.RECONVERGENT B2 ;  /* 0x0000000000027941 */ /* 0x002fea0003800200 */
.L_x_475:
[----:B------:R-:W-:-:S13]  /*6820*/  ISETP.GE.U32.AND P0, PT, R41, 0x60, PT ;  /* 0x000000602900780c */ /* 0x000fda0003f06070 */
[----:B------:R-:W-:Y:S05]  /*6830*/  @!P0 BRA `(.L_x_474) ;  /* 0x0000000800b48947 */ /* 0x000fea0003800000 */
[----:B------:R-:W1:Y:S02]  /*6840*/  LDCU UR5, c[0x0][0x40c] ;  /* 0x00008180ff0577ac */ /* 0x000e640008000800 */
[----:B-1----:R-:W-:-:S06]  /*6850*/  UISETP.NE.AND UP0, UPT, UR5, URZ, UPT ;  /* 0x000000ff0500728c */ /* 0x002fcc000bf05270 */
[----:B------:R-:W-:-:S13]  /*6860*/  PLOP3.LUT P0, PT, PT, PT, UP0, 0x80, 0x8 ;  /* 0x000000000008781c */ /* 0x000fda0003f0f008 */
.L_x_484:
[----:B------:R-:W-:Y:S01]  /*6870*/  IMAD R41, R33, 0x30, RZ ;  /* 0x0000003021297824 */ /* 0x000fe200078e02ff */
[----:B------:R-:W-:-:S03]  /*6880*/  ISETP.NE.AND P5, PT, R2, RZ, PT ;  /* 0x000000ff0200720c */ /* 0x000fc60003fa5270 */
[----:B------:R-:W-:-:S06]  /*6890*/  IMAD.WIDE.U32 R12, R41, 0x2, R10 ;  /* 0x00000002290c7825 */ /* 0x000fcc00078e000a */
        /* <DEDUP_REMOVED lines=21> */
.L_x_480:
[----:B------:R-:W-:Y:S05]  /*69f0*/  BSYNC.RECONVERGENT B2 ;  /* 0x0000000000027941 */ /* 0x000fea0003800200 */
.L_x_479:
[C---:B------:R-:W-:Y:S01]  /*6a00*/  IADD3 R51, PT, PT, R41.reuse, 0x600, RZ ;  /* 0x0000060029337810 */ /* 0x040fe20007ffe0ff */
[----:B------:R-:W-:Y:S01]  /*6a10*/  UISETP.NE.AND UP0, UPT, UR13, URZ, UPT ;  /* 0x000000ff0d00728c */ /* 0x000fe2000bf05270 */
[C---:B------:R-:W-:Y:S01]  /*6a20*/  IADD3 R53, PT, PT, R41.reuse, 0xc00, RZ ;  /* 0x00000c0029357810 */ /* 0x040fe20007ffe0ff */
[----:B------:R-:W-:Y:S02]  /*6a30*/  VIADD R41, R41, 0x1200 ;  /* 0x0000120029297836 */ /* 0x000fe40000000000 */
[--C-:B-1----:R-:W-:Y:S02]  /*6a40*/  IMAD.WIDE.U32 R16, R51, 0x2, R10.reuse ;  /* 0x0000000233107825 */ /* 0x102fe400078e000a */
[----:B------:R-:W-:Y:S02]  /*6a50*/  PLOP3.LUT P0, PT, PT, PT, UP0, 0x80, 0x8 ;  /* 0x000000000008781c */ /* 0x000fe40003f0f008 */
[--C-:B------:R-:W-:Y:S02]  /*6a60*/  IMAD.WIDE.U32 R42, R53, 0x2, R10.reuse ;  /* 0x00000002352a7825 */ /* 0x100fe400078e000a */
[----:B------:R-:W5:Y:S02]  /*6a70*/  LDG.E.128 R16, desc[UR36][R16.64] ;  /* 0x0000002410107981 */ /* 0x000f64000c1e1d00 */
[----:B------:R-:W-:-:S07]  /*6a80*/  IMAD.WIDE.U32 R48, R41, 0x2, R10 ;  /* 0x0000000229307825 */ /* 0x000fce00078e000a */
        /* <DEDUP_REMOVED lines=19> */
.L_x_481:
[----:B-1----:R1:W5:Y:S01]  /*6bc0*/  LDG.E.128 R36, desc[UR36][R42.64] ;  /* 0x000000242a247981 */ /* 0x002362000c1e1d00 */
[----:B------:R-:W-:Y:S05]  /*6bd0*/  @P0 BRA `(.L_x_482) ;  /* 0x0000000000480947 */ /* 0x000fea0003800000 */
[----:B------:R-:W-:Y:S01]  /*6be0*/  VOTEU.ANY UP0, P5 ;  /* 0x0000000000ff7886 */ /* 0x000fe20002800100 */
[----:B------:R-:W-:Y:S01]  /*6bf0*/  PLOP3.LUT P1, PT, PT, PT, UP0, 0x80, 0x8 ;  /* 0x000000000008781c */ /* 0x000fe20003f2f008 */
[----:B------:R-:W2:-:S12]  /*6c00*/  LDS.128 R56, [R28] ;  /* 0x000000001c387984 */ /* 0x000e980000000c00 */
[----:B------:R-:W3:Y:S01]  /*6c10*/  @P1 LDG.E.128 R44, desc[UR36][R34.64] ;  /* 0x00000024222c1981 */ /* 0x000ee2000c1e1d00 */
[----:B------:R-:W-:Y:S01]  /*6c20*/  PLOP3.LUT P2, PT, PT, PT, UP0, 0x80, 0x8 ;  /* 0x000000000008781c */ /* 0x000fe20003f4f008 */
[----:B-1----:R-:W-:Y:S01]  /*6c30*/  IMAD.WIDE.U32 R42, R53, 0x2, R8 ;  /* 0x00000002352a7825 */ /* 0x002fe200078e0008 */
        /* <DEDUP_REMOVED lines=10> */
[----:B------:R-:W-:-:S05]  /*6ce0*/  @P3 HMUL2 R38, R38, R46 ;  /* 0x0000002e26263232 */ /* 0x000fca0000000000 */
[----:B------:R2:W-:Y:S02]  /*6cf0*/  STG.E.128 desc[UR36][R42.64], R36 ;  /* 0x000000242a007986 */ /* 0x0005e4000c101d24 */
.L_x_482:
[----:B-12---:R-:W-:Y:S01]  /*6d00*/  IADD3 R43, PT, PT, R33, -UR12, RZ ;  /* 0x8000000c212b7c10 */ /* 0x006fe2000fffe0ff */
[----:B------:R1:W5:Y:S02]  /*6d10*/  LDG.E.128 R44, desc[UR36][R48.64] ;  /* 0x00000024302c7981 */ /* 0x000364000c1e1d00 */
[--C-:B-----5:R-:W-:Y:S01]  /*6d20*/  HADD2.F32 R51, -RZ, R13.reuse.H0_H0 ;  /* 0x2000000dff337230 */ /* 0x120fe20000004100 */
[----:B------:R-:W-:Y:S01]  /*6d30*/  LEA R54, R43, R32, 0x1 ;  /* 0x000000202b367211 */ /* 0x000fe200078e08ff */
[----:B------:R-:W-:Y:S02]  /*6d40*/  HADD2.F32 R50, -RZ, R13.H1_H1 ;  /* 0x3000000dff327230 */ /* 0x000fe40000004100 */
[--C-:B------:R-:W-:Y:S02]  /*6d50*/  HADD2.F32 R13, -RZ, R14.reuse.H0_H0 ;  /* 0x2000000eff0d7230 */ /* 0x100fe40000004100 */
[----:B------:R-:W2:Y:S01]  /*6d60*/  LDS.U16 R42, [R54] ;  /* 0x00000000362a7984 */ /* 0x000ea20000000400 */
[----:B------:R-:W-:-:S02]  /*6d70*/  HADD2.F32 R14, -RZ, R14.H1_H1 ;  /* 0x3000000eff0e7230 */ /* 0x000fc40000004100 */
[--C-:B-1----:R-:W-:Y:S01]  /*6d80*/  HADD2.F32 R48, -RZ, R15.reuse.H1_H1 ;  /* 0x3000000fff307230 */ /* 0x102fe20000004100 */
[----:B------:R-:W1:Y:S01]  /*6d90*/  LDS.U16 R52, [R54+0x40] ;  /* 0x0000400036347984 */ /* 0x000e620000000400 */
[----:B------:R-:W-:Y:S02]  /*6da0*/  HADD2.F32 R49, -RZ, R15.H0_H0 ;  /* 0x2000000fff317230 */ /* 0x000fe40000004100 */
[----:B------:R-:W-:Y:S01]  /*6db0*/  HADD2.F32 R15, -RZ, R16.H1_H1 ;  /* 0x30000010ff0f7230 */ /* 0x000fe20000004100 */
[----:B------:R-:W3:Y:S01]  /*6dc0*/  LDS.U16 R53, [R54+0x80] ;  /* 0x0000800036357984 */ /* 0x000ee20000000400 */
[----:B--2---:R-:W-:Y:S02]  /*6dd0*/  HADD2.F32 R43, -RZ, R42.H0_H0 ;  /* 0x2000002aff2b7230 */ /* 0x004fe40000004100 */
[--C-:B------:R-:W-:Y:S02]  /*6de0*/  HADD2.F32 R42, -RZ, R12.reuse.H0_H0 ;  /* 0x2000000cff2a7230 */ /* 0x100fe40000004100 */
[----:B------:R-:W-:-:S02]  /*6df0*/  HADD2.F32 R12, -RZ, R12.H1_H1 ;  /* 0x3000000cff0c7230 */ /* 0x000fc40000004100 */
[C---:B------:R-:W-:Y:S01]  /*6e00*/  FFMA.FTZ R50, R43.reuse, R50, R25 ;  /* 0x000000322b327223 */ /* 0x040fe20000010019 */
[C---:B------:R-:W-:Y:S01]  /*6e10*/  FFMA.FTZ R14, R43.reuse, R14, R23 ;  /* 0x0000000e2b0e7223 */ /* 0x040fe20000010017 */
[----:B-1----:R-:W-:Y:S02]  /*6e20*/  HADD2.F32 R52, -RZ, R52.H0_H0 ;  /* 0x20000034ff347230 */ /* 0x002fe40000004100 */
[C---:B------:R-:W-:Y:S01]  /*6e30*/  FFMA.FTZ R48, R43.reuse, R48, R21 ;  /* 0x000000302b307223 */ /* 0x040fe20000010015 */
[C---:B------:R-:W-:Y:S01]  /*6e40*/  FFMA.FTZ R12, R43.reuse, R12, R27 ;  /* 0x0000000c2b0c7223 */ /* 0x040fe2000001001b */
[--C-:B------:R-:W-:Y:S02]  /*6e50*/  HADD2.F32 R23, -RZ, R18.reuse.H0_H0 ;  /* 0x20000012ff177230 */ /* 0x100fe40000004100 */
[C---:B------:R-:W-:Y:S01]  /*6e60*/  FFMA.FTZ R24, R43.reuse, R13, R24 ;  /* 0x0000000d2b187223 */ /* 0x040fe20000010018 */
[----:B------:R-:W-:Y:S02]  /*6e70*/  HADD2.F32 R25, -RZ, R18.H1_H1 ;  /* 0x30000012ff197230 */ /* 0x000fe40000004100 */
[----:B------:R-:W-:Y:S01]  /*6e80*/  FFMA.FTZ R22, R43, R49, R22 ;  /* 0x000000312b167223 */ /* 0x000fe20000010016 */
[----:B------:R-:W-:-:S02]  /*6e90*/  HADD2.F32 R27, -RZ, R19.H0_H0 ;  /* 0x20000013ff1b7230 */ /* 0x000fc40000004100 */
[C---:B------:R-:W-:Y:S01]  /*6ea0*/  FFMA.FTZ R55, R43.reuse, R42, R30 ;  /* 0x0000002a2b377223 */ /* 0x040fe2000001001e */
[--C-:B------:R-:W-:Y:S02]  /*6eb0*/  HADD2.F32 R21, -RZ, R17.reuse.H0_H0 ;  /* 0x20000011ff157230 */ /* 0x100fe40000004100 */
[----:B------:R-:W-:Y:S01]  /*6ec0*/  FFMA.FTZ R26, R43, R51, R26 ;  /* 0x000000332b1a7223 */ /* 0x000fe2000001001a */
[----:B------:R-:W-:Y:S02]  /*6ed0*/  HADD2.F32 R13, -RZ, R16.H0_H0 ;  /* 0x20000010ff0d7230 */ /* 0x000fe40000004100 */
[C---:B------:R-:W-:Y:S01]  /*6ee0*/  FFMA.FTZ R15, R52.reuse, R15, R12 ;  /* 0x0000000f340f7223 */ /* 0x040fe2000001000c */
[----:B------:R-:W-:Y:S02]  /*6ef0*/  HADD2.F32 R17, -RZ, R17.H1_H1 ;  /* 0x30000011ff117230 */ /* 0x000fe40000004100 */
[----:B------:R-:W-:Y:S01]  /*6f00*/  FFMA.FTZ R23, R52, R23, R24 ;  /* 0x0000001734177223 */ /* 0x000fe20000010018 */
[----:B------:R-:W-:-:S02]  /*6f10*/  HADD2.F32 R19, -RZ, R19.H1_H1 ;  /* 0x30000013ff137230 */ /* 0x000fc40000004100 */
[C---:B------:R-:W-:Y:S01]  /*6f20*/  FFMA.FTZ R25, R52.reuse, R25, R14 ;  /* 0x0000001934197223 */ /* 0x040fe2000001000e */
[C---:B------:R-:W-:Y:S01]  /*6f30*/  FFMA.FTZ R27, R52.reuse, R27, R22 ;  /* 0x0000001b341b7223 */ /* 0x040fe20000010016 */
[----:B------:R-:W-:Y:S02]  /*6f40*/  HADD2.F32 R12, -RZ, R36.H0_H0 ;  /* 0x20000024ff0c7230 */ /* 0x000fe40000004100 */
[C---:B------:R-:W-:Y:S01]  /*6f50*/  FFMA.FTZ R30, R52.reuse, R13, R55 ;  /* 0x0000000d341e7223 */ /* 0x040fe20000010037 */
[----:B------:R-:W-:Y:S02]  /*6f60*/  HADD2.F32 R18, -RZ, R38.H0_H0 ;  /* 0x20000026ff127230 */ /* 0x000fe40000004100 */
[C---:B------:R-:W-:Y:S01]  /*6f70*/  FFMA.FTZ R21, R52.reuse, R21, R26 ;  /* 0x0000001534157223 */ /* 0x040fe2000001001a */
[----:B---3--:R-:W-:Y:S02]  /*6f80*/  HADD2.F32 R53, -RZ, R53.H0_H0 ;  /* 0x20000035ff357230 */ /* 0x008fe40000004100 */
[----:B------:R-:W-:Y:S01]  /*6f90*/  FFMA.FTZ R17, R52, R17, R50 ;  /* 0x0000001134117223 */ /* 0x000fe20000010032 */
[----:B------:R-:W-:-:S02]  /*6fa0*/  HADD2.F32 R36, -RZ, R36.H1_H1 ;  /* 0x30000024ff247230 */ /* 0x000fc40000004100 */
[----:B------:R-:W-:Y:S01]  /*6fb0*/  FFMA.FTZ R19, R52, R19, R48 ;  /* 0x0000001334137223 */ /* 0x000fe20000010030 */
[--C-:B------:R-:W-:Y:S02]  /*6fc0*/  HADD2.F32 R14, -RZ, R37.reuse.H0_H0 ;  /* 0x20000025ff0e7230 */ /* 0x100fe40000004100 */
[C---:B------:R-:W-:Y:S01]  /*6fd0*/  FFMA.FTZ R18, R53.reuse, R18, R23 ;  /* 0x0000001235127223 */ /* 0x040fe20000010017 */
        /* <DEDUP_REMOVED lines=30> */
.L_x_483:
[----:B-1----:R-:W1:Y:S01]  /*71c0*/  LDS.U16 R12, [R54+0xc0] ;  /* 0x0000c000360c7984 */ /* 0x002e620000000400 */
[----:B------:R-:W-:Y:S01]  /*71d0*/  IADD3 R33, PT, PT, R33, 0x80, RZ ;  /* 0x0000008021217810 */ /* 0x000fe20007ffe0ff */
[--C-:B------:R-:W-:Y:S02]  /*71e0*/  HADD2.F32 R13, -RZ, R44.reuse.H0_H0 ;  /* 0x2000002cff0d7230 */ /* 0x100fe40000004100 */
[----:B------:R-:W-:Y:S01]  /*71f0*/  HADD2.F32 R27, -RZ, R44.H1_H1 ;  /* 0x3000002cff1b7230 */ /* 0x000fe20000004100 */
[----:B------:R-:W-:Y:S01]  /*7200*/  ISETP.GE.AND P1, PT, R33, R40, PT ;  /* 0x000000282100720c */ /* 0x000fe20003f26270 */
[--C-:B------:R-:W-:Y:S02]  /*7210*/  HADD2.F32 R15, -RZ, R45.reuse.H0_H0 ;  /* 0x2000002dff0f7230 */ /* 0x100fe40000004100 */
[----:B------:R-:W-:Y:S02]  /*7220*/  HADD2.F32 R25, -RZ, R45.H1_H1 ;  /* 0x3000002dff197230 */ /* 0x000fe40000004100 */
[----:B------:R-:W-:-:S02]  /*7230*/  HADD2.F32 R17, -RZ, R46.H0_H0 ;  /* 0x2000002eff117230 */ /* 0x000fc40000004100 */
[----:B------:R-:W-:Y:S02]  /*7240*/  HADD2.F32 R23, -RZ, R46.H1_H1 ;  /* 0x3000002eff177230 */ /* 0x000fe40000004100 */
[--C-:B------:R-:W-:Y:S02]  /*7250*/  HADD2.F32 R19, -RZ, R47.reuse.H0_H0 ;  /* 0x2000002fff137230 */ /* 0x100fe40000004100 */
[----:B------:R-:W-:Y:S02]  /*7260*/  HADD2.F32 R21, -RZ, R47.H1_H1 ;  /* 0x3000002fff157230 */ /* 0x000fe40000004100 */
[----:B-1----:R-:W-:-:S05]  /*7270*/  HADD2.F32 R12, -RZ, R12.H0_H0 ;  /* 0x2000000cff0c7230 */ /* 0x002fca0000004100 */
        /* <DEDUP_REMOVED lines=9> */
.L_x_474:
[----:B-1----:R-:W-:Y:S05]  /*7310*/  BSYNC.RECONVERGENT B1 ;  /* 0x0000000000017941 */ /* 0x002fea0003800200 */
.L_x_473:
[----:B------:R-:W-:Y:S01]  /*7320*/  ISETP.GE.AND P0, PT, R31, UR44, PT ;  /* 0x0000002c1f007c0c */ /* 0x000fe2000bf06270 */
[----:B------:R-:W-:-:S12]  /*7330*/  BSSY.RECONVERGENT B1, `(.L_x_485) ;  /* 0x00000f4000017945 */ /* 0x000fd80003800200 */
[----:B------:R-:W-:Y:S05]  /*7340*/  @P0 BRA `(.L_x_486) ;  /* 0x0000000c00c80947 */ /* 0x000fea0003800000 */
[----:B------:R-:W1:Y:S01]  /*7350*/  LDCU UR5, c[0x0][0x3f8] ;  /* 0x00007f00ff0577ac */ /* 0x000e620008000800 */
[----:B------:R-:W-:Y:S01]  /*7360*/  VIADD R33, R31, 0x20 ;  /* 0x000000201f217836 */ /* 0x000fe20000000000 */
[----:B------:R-:W2:Y:S01]  /*7370*/  LDC.64 R16, c[0x0][0x458] ;  /* 0x00011600ff107b82 */ /* 0x000ea20000000a00 */
[----:B------:R-:W-:Y:S01]  /*7380*/  BSSY.RECONVERGENT B2, `(.L_x_487) ;  /* 0x0000053000027945 */ /* 0x000fe20003800200 */
[----:B------:R-:W-:Y:S02]  /*7390*/  ULOP3.LUT UR6, URZ, UR12, URZ, 0x33, !UPT ;  /* 0x0000000cff067292 */ /* 0x000fe4000f8e33ff */
[----:B------:R-:W-:-:S04]  /*73a0*/  VIMNMX R12, PT, PT, R33, UR44, !PT ;  /* 0x0000002c210c7c48 */ /* 0x000fc8000ffe0100 */
[----:B------:R-:W-:Y:S02]  /*73b0*/  IADD3 R34, PT, PT, -R3, UR6, R12 ;  /* 0x0000000603227c10 */ /* 0x000fe4000fffe10c */
[----:B------:R-:W-:Y:S02]  /*73c0*/  MOV R12, R31 ;  /* 0x0000001f000c7202 */ /* 0x000fe40000000f00 */
[----:B------:R-:W-:Y:S01]  /*73d0*/  LOP3.LUT P0, RZ, R34, 0x20, RZ, 0xc0, !PT ;  /* 0x0000002022ff7812 */ /* 0x000fe2000780c0ff */
[----:B-1----:R-:W-:-:S06]  /*73e0*/  UIMAD UR5, UR38, UR5, UR46 ;  /* 0x00000005260572a4 */ /* 0x002fcc000f8e022e */
[----:B------:R-:W-:-:S05]  /*73f0*/  MOV R13, UR5 ;  /* 0x00000005000d7c02 */ /* 0x000fca0008000f00 */
[----:B------:R-:W-:-:S04]  /*7400*/  IMAD R13, R13, 0x30, R0 ;  /* 0x000000300d0d7824 */ /* 0x000fc800078e0200 */
[----:B--2---:R-:W-:Y:S01]  /*7410*/  IMAD.WIDE R16, R13, 0x2, R16 ;  /* 0x000000020d107825 */ /* 0x004fe200078e0210 */
[----:B------:R-:W-:Y:S06]  /*7420*/  @P0 BRA `(.L_x_488) ;  /* 0x0000000400200947 */ /* 0x000fec0003800000 */
[----:B------:R-:W1:Y:S01]  /*7430*/  LDC R14, c[0x0][0x3f4] ;  /* 0x0000fd00ff0e7b82 */ /* 0x000e620000000800 */
[----:B------:R-:W-:Y:S02]  /*7440*/  MOV R12, R33 ;  /* 0x00000021000c7202 */ /* 0x000fe40000000f00 */
[----:B-1----:R-:W-:-:S13]  /*7450*/  ISETP.GE.AND P0, PT, R31, R14, PT ;  /* 0x0000000e1f00720c */ /* 0x002fda0003f06270 */
[----:B------:R-:W-:Y:S05]  /*7460*/  @!P0 BRA `(.L_x_488) ;  /* 0x0000000400108947 */ /* 0x000fea0003800000 */
[----:B------:R-:W-:Y:S01]  /*7470*/  IABS R15, R14 ;  /* 0x0000000e000f7213 */ /* 0x000fe20000000000 */
[----:B------:R-:W1:Y:S01]  /*7480*/  LDCU UR5, c[0x0][0x40c] ;  /* 0x00008180ff0577ac */ /* 0x000e620008000800 */
[----:B------:R-:W-:Y:S02]  /*7490*/  IABS R36, R31 ;  /* 0x0000001f00247213 */ /* 0x000fe40000000000 */
[----:B------:R-:W2:Y:S01]  /*74a0*/  I2F.RP R18, R15 ;  /* 0x0000000f00127306 */ /* 0x000ea20000209400 */
[----:B------:R-:W-:Y:S02]  /*74b0*/  ISETP.GE.AND P1, PT, R31, RZ, PT ;  /* 0x000000ff1f00720c */ /* 0x000fe40003f26270 */
[----:B------:R-:W-:-:S05]  /*74c0*/  ISETP.NE.AND P2, PT, R14, RZ, PT ;  /* 0x000000ff0e00720c */ /* 0x000fca0003f45270 */
[----:B--2---:R-:W2:Y:S02]  /*74d0*/  MUFU.RCP R18, R18 ;  /* 0x0000001200127308 */ /* 0x004ea40000001000 */
[----:B--2---:R-:W-:-:S06]  /*74e0*/  VIADD R19, R18, 0xffffffe ;  /* 0x0ffffffe12137836 */ /* 0x004fcc0000000000 */
[----:B------:R-:W2:Y:S02]  /*74f0*/  F2I.FTZ.U32.TRUNC.NTZ R13, R19 ;  /* 0x00000013000d7305 */ /* 0x000ea4000021f000 */
[----:B--2---:R-:W-:-:S05]  /*7500*/  IADD3 R12, PT, PT, RZ, -R13, RZ ;  /* 0x8000000dff0c7210 */ /* 0x004fca0007ffe0ff */
        /* <DEDUP_REMOVED lines=10> */
[----:B------:R-:W-:-:S04]  /*75b0*/  @!P0 IADD3 R12, PT, PT, R12, -R15, RZ ;  /* 0x8000000f0c0c8210 */ /* 0x000fc80007ffe0ff */
[----:B------:R-:W-:Y:S02]  /*75c0*/  @!P1 IADD3 R12, PT, PT, -R12, RZ, RZ ;  /* 0x000000ff0c0c9210 */ /* 0x000fe40007ffe1ff */
[----:B------:R-:W-:-:S05]  /*75d0*/  @!P2 LOP3.LUT R12, RZ, R14, RZ, 0x33, !PT ;  /* 0x0000000eff0ca212 */ /* 0x000fca00078e33ff */
[----:B------:R-:W-:-:S04]  /*75e0*/  IMAD R13, R12, 0x30, RZ ;  /* 0x000000300c0d7824 */ /* 0x000fc800078e02ff */
[----:B------:R-:W-:-:S06]  /*75f0*/  IMAD.WIDE.U32 R12, R13, 0x2, R10 ;  /* 0x000000020d0c7825 */ /* 0x000fcc00078e000a */
[----:B------:R-:W5:Y:S01]  /*7600*/  LDG.E.128 R12, desc[UR36][R12.64] ;  /* 0x000000240c0c7981 */ /* 0x000f62000c1e1d00 */
[----:B------:R-:W-:Y:S01]  /*7610*/  IMAD R18, R3, 0x2, R32 ;  /* 0x0000000203127824 */ /* 0x000fe200078e0220 */
[----:B-1----:R-:W-:-:S05]  /*7620*/  UISETP.NE.AND UP0, UPT, UR5, URZ, UPT ;  /* 0x000000ff0500728c */ /* 0x002fca000bf05270 */
[----:B------:R-:W1:Y:S02]  /*7630*/  LDS.U16 R18, [R18] ;  /* 0x0000000012127984 */ /* 0x000e640000000400 */
[----:B-1----:R-:W-:Y:S02]  /*7640*/  HADD2.F32 R35, -RZ, R18.H0_H0 ;  /* 0x20000012ff237230 */ /* 0x002fe40000004100 */
[----:B------:R-:W-:Y:S05]  /*7650*/  BRA.U UP0, `(.L_x_489) ;  /* 0x0000000100507547 */ /* 0x000fea000b800000 */
        /* <DEDUP_REMOVED lines=20> */
.L_x_489:
        /* <DEDUP_REMOVED lines=17> */
.L_x_488:
[----:B------:R-:W-:Y:S05]  /*78b0*/  BSYNC.RECONVERGENT B2 ;  /* 0x0000000000027941 */ /* 0x000fea0003800200 */
.L_x_487:
[----:B------:R-:W-:-:S13]  /*78c0*/  ISETP.GE.U32.AND P0, PT, R34, 0x20, PT ;  /* 0x000000202200780c */ /* 0x000fda0003f06070 */
[----:B------:R-:W-:Y:S05]  /*78d0*/  @!P0 BRA `(.L_x_486) ;  /* 0x0000000800648947 */ /* 0x000fea0003800000 */
[C---:B------:R-:W-:Y:S01]  /*78e0*/  LEA R13, R12.reuse, UR7, 0x1 ;  /* 0x000000070c0d7c11 */ /* 0x040fe2000f8e08ff */
[C---:B------:R-:W-:Y:S01]  /*78f0*/  IMAD R33, R12.reuse, 0x30, RZ ;  /* 0x000000300c217824 */ /* 0x040fe200078e02ff */
[----:B------:R-:W-:Y:S02]  /*7900*/  MOV R14, UR12 ;  /* 0x0000000c000e7c02 */ /* 0x000fe40008000f00 */
[----:B------:R-:W-:-:S03]  /*7910*/  IADD3 R31, PT, PT, R12, 0x20, RZ ;  /* 0x000000200c1f7810 */ /* 0x000fc60007ffe0ff */
[----:B------:R-:W-:-:S05]  /*7920*/  IMAD R14, R14, -0x2, R13 ;  /* 0xfffffffe0e0e7824 */ /* 0x000fca00078e020d */
[----:B------:R-:W-:-:S07]  /*7930*/  IADD3 R29, PT, PT, R14, 0x40, R29 ;  /* 0x000000400e1d7810 */ /* 0x000fce0007ffe01d */
.L_x_496:
[----:B------:R-:W1:Y:S01]  /*7940*/  LDC R44, c[0x0][0x3f4] ;  /* 0x0000fd00ff2c7b82 */ /* 0x000e620000000800 */
[----:B------:R-:W-:Y:S01]  /*7950*/  VIADD R14, R31, 0xffffffe0 ;  /* 0xffffffe01f0e7836 */ /* 0x000fe20000000000 */
[----:B------:R-:W-:Y:S04]  /*7960*/  BSSY.RECONVERGENT B2, `(.L_x_490) ;  /* 0x0000044000027945 */ /* 0x000fe80003800200 */
        /* <DEDUP_REMOVED lines=9> */
[----:B--2---:R-:W-:Y:S02]  /*7a00*/  IADD3 R19, PT, PT, R18, 0xffffffe, RZ ;  /* 0x0ffffffe12137810 */ /* 0x004fe40007ffe0ff */
[----:B------:R-:W2:Y:S04]  /*7a10*/  LDS.U16 R18, [R29+-0x40] ;  /* 0xffffc0001d127984 */ /* 0x000ea80000000400 */
        /* <DEDUP_REMOVED lines=12> */
[----:B------:R-:W-:-:S05]  /*7ae0*/  @!P0 IADD3 R12, PT, PT, R12, -R15, RZ ;  /* 0x8000000f0c0c8210 */ /* 0x000fca0007ffe0ff */
[----:B------:R-:W-:Y:S01]  /*7af0*/  @!P1 IMAD.MOV R12, RZ, RZ, -R12 ;  /* 0x000000ffff0c9224 */ /* 0x000fe200078e0a0c */
[----:B------:R-:W-:-:S05]  /*7b00*/  @!P2 LOP3.LUT R12, RZ, R44, RZ, 0x33, !PT ;  /* 0x0000002cff0ca212 */ /* 0x000fca00078e33ff */
[----:B------:R-:W-:-:S04]  /*7b10*/  IMAD R13, R12, 0x30, RZ ;  /* 0x000000300c0d7824 */ /* 0x000fc800078e02ff */
[----:B------:R-:W-:-:S06]  /*7b20*/  IMAD.WIDE.U32 R12, R13, 0x2, R10 ;  /* 0x000000020d0c7825 */ /* 0x000fcc00078e000a */
        /* <DEDUP_REMOVED lines=9> */
[----:B------:R-:W-:Y:S01]  /*7bc0*/  PLOP3.LUT P1, PT, PT, PT, UP0, 0x80, 0x8 ;  /* 0x000000000008781c */ /* 0x000fe20003f2f008 */
[----:B------:R-:W-:Y:S01]  /*7bd0*/  IMAD.WIDE.U32 R18, R33, 0x2, R8 ;  /* 0x0000000221127825 */ /* 0x000fe200078e0008 */
        /* <DEDUP_REMOVED lines=10> */
[----:B------:R-:W-:-:S05]  /*7c80*/  @P2 HMUL2 R14, R14, R42 ;  /* 0x0000002a0e0e2232 */ /* 0x000fca0000000000 */
[----:B------:R1:W-:Y:S02]  /*7c90*/  STG.E.128 desc[UR36][R18.64], R12 ;  /* 0x0000000c12007986 */ /* 0x0003e4000c101d24 */
.L_x_492:
        /* <DEDUP_REMOVED lines=16> */
.L_x_491:
[----:B------:R-:W-:Y:S05]  /*7da0*/  BSYNC.RECONVERGENT B2 ;  /* 0x0000000000027941 */ /* 0x000fea0003800200 */
.L_x_490:
[----:B------:R-:W-:Y:S01]  /*7db0*/  ISETP.GE.AND P0, PT, R31, R44, PT ;  /* 0x0000002c1f00720c */ /* 0x000fe20003f06270 */
[----:B------:R-:W-:-:S12]  /*7dc0*/  BSSY.RECONVERGENT B2, `(.L_x_493) ;  /* 0x0000044000027945 */ /* 0x000fd80003800200 */
        /* <DEDUP_REMOVED lines=8> */
[----:B--2---:R-:W-:-:S06]  /*7e50*/  IADD3 R18, PT, PT, R14, 0xffffffe, RZ ;  /* 0x0ffffffe0e127810 */ /* 0x004fcc0007ffe0ff */
[----:B------:R2:W3:Y:S02]  /*7e60*/  F2I.FTZ.U32.TRUNC.NTZ R13, R18 ;  /* 0x00000012000d7305 */ /* 0x0004e4000021f000 */
[----:B--2---:R-:W2:Y:S01]  /*7e70*/  LDS.U16 R18, [R29] ;  /* 0x000000001d127984 */ /* 0x004ea20000000400 */
        /* <DEDUP_REMOVED lines=28> */
[----:B------:R-:W-:Y:S02]  /*8040*/  PLOP3.LUT P2, PT, PT, PT, UP0, 0x80, 0x8 ;  /* 0x000000000008781c */ /* 0x000fe40003f4f008 */
[----:B------:R-:W-:Y:S01]  /*8050*/  IADD3 R19, PT, PT, R33, 0x600, RZ ;  /* 0x0000060021137810 */ /* 0x000fe20007ffe0ff */
[----:B-1---5:R-:W-:-:S02]  /*8060*/  HFMA2 R12, R12, 1, 1, R40 ;  /* 0x3c003c000c0c7831 */ /* 0x022fc40000000028 */
[----:B------:R-:W-:Y:S02]  /*8070*/  HADD2 R13, R13, R41 ;  /* 0x000000290d0d7230 */ /* 0x000fe40000000000 */
        /* <DEDUP_REMOVED lines=8> */
.L_x_495:
        /* <DEDUP_REMOVED lines=16> */
.L_x_494:
[----:B------:R-:W-:Y:S05]  /*8200*/  BSYNC.RECONVERGENT B2 ;  /* 0x0000000000027941 */ /* 0x000fea0003800200 */
.L_x_493:
[----:B------:R-:W-:Y:S01]  /*8210*/  IADD3 R12, PT, PT, R31, 0x20, RZ ;  /* 0x000000201f0c7810 */ /* 0x000fe20007ffe0ff */
[----:B------:R-:W-:Y:S01]  /*8220*/  VIADD R33, R33, 0xc00 ;  /* 0x00000c0021217836 */ /* 0x000fe20000000000 */
[----:B------:R-:W-:Y:S02]  /*8230*/  IADD3 R31, PT, PT, R31, 0x40, RZ ;  /* 0x000000401f1f7810 */ /* 0x000fe40007ffe0ff */
[----:B------:R-:W-:Y:S02]  /*8240*/  ISETP.GE.AND P0, PT, R12, UR44, PT ;  /* 0x0000002c0c007c0c */ /* 0x000fe4000bf06270 */
[----:B------:R-:W-:-:S11]  /*8250*/  IADD3 R29, PT, PT, R29, 0x80, RZ ;  /* 0x000000801d1d7810 */ /* 0x000fd60007ffe0ff */
[----:B------:R-:W-:Y:S05]  /*8260*/  @!P0 BRA `(.L_x_496) ;  /* 0xfffffff400b48947 */ /* 0x000fea000383ffff */
.L_x_486:
[----:B------:R-:W-:Y:S05]  /*8270*/  BSYNC.RECONVERGENT B1 ;  /* 0x0000000000017941 */ /* 0x000fea0003800200 */
.L_x_485:
[----:B------:R-:W-:-:S13]  /*8280*/  ISETP.NE.AND P0, PT, R3, UR4, PT ;  /* 0x0000000403007c0c */ /* 0x000fda000bf05270 */
[----:B------:R-:W-:Y:S05]  /*8290*/  @P0 BRA `(.L_x_472) ;  /* 0x0000000000d80947 */ /* 0x000fea0003800000 */
[----:B------:R-:W-:Y:S02]  /*82a0*/  UMOV UR5, 0x30 ;  /* 0x0000003000057882 */ /* 0x000fe40000000000 */
[----:B------:R-:W-:-:S06]  /*82b0*/  UIMAD UR5, UR45, UR5, -0x30 ;  /* 0xffffffd02d0574a4 */ /* 0x000fcc000f8e0205 */
[----:B------:R-:W-:-:S05]  /*82c0*/  MOV R13, UR5 ;  /* 0x00000005000d7c02 */ /* 0x000fca0008000f00 */
[----:B------:R-:W-:-:S06]  /*82d0*/  IMAD.WIDE R12, R13, 0x2, R8 ;  /* 0x000000020d0c7825 */ /* 0x000fcc00078e0208 */
[----:B------:R-:W5:Y:S01]  /*82e0*/  LDG.E.128 R12, desc[UR36][R12.64] ;  /* 0x000000240c0c7981 */ /* 0x000f62000c1e1d00 */
[----:B------:R-:W-:-:S06]  /*82f0*/  UIADD3 UR5, UPT, UPT, UR45, -UR12, URZ ;  /* 0x8000000c2d057290 */ /* 0x000fcc000fffe0ff */
[----:B------:R-:W-:-:S05]  /*8300*/  MOV R11, UR5 ;  /* 0x00000005000b7c02 */ /* 0x000fca0008000f00 */
[----:B------:R-:W-:Y:S01]  /*8310*/  IMAD R32, R11, 0x2, R32 ;  /* 0x000000020b207824 */ /* 0x000fe200078e0220 */
        /* <DEDUP_REMOVED lines=13> */
[----:B------:R-:W-:Y:S02]  /*83f0*/  MOV R17, UR5 ;  /* 0x0000000500117c02 */ /* 0x000fe40008000f00 */
        /* <DEDUP_REMOVED lines=16> */
.L_x_497:
        /* <DEDUP_REMOVED lines=16> */
.L_x_472:
[----:B-1----:R-:W-:Y:S05]  /*8600*/  BSYNC.RECONVERGENT B0 ;  /* 0x0000000000007941 */ /* 0x002fea0003800200 */
.L_x_471:
[----:B------:R-:W-:Y:S01]  /*8610*/  BAR.SYNC.DEFER_BLOCKING 0x0 ;  /* 0x0000000000007b1d */ /* 0x000fe20000010000 */
[----:B------:R-:W-:-:S13]  /*8620*/  ISETP.GT.U32.AND P4, PT, R0, 0x2f, PT ;  /* 0x0000002f0000780c */ /* 0x000fda0003f84070 */
[----:B------:R-:W-:Y:S05]  /*8630*/  @P4 BRA `(.L_x_498) ;  /* 0x0000000800c04947 */ /* 0x000fea0003800000 */
[----:B------:R-:W1:Y:S01]  /*8640*/  S2UR UR5, SR_CgaCtaId ;  /* 0x00000000000579c3 */ /* 0x000e620000008800 */
[C---:B0-----:R-:W-:Y:S01]  /*8650*/  LOP3.LUT R4, R20.reuse, 0x380, RZ, 0xc0, !PT ;  /* 0x0000038014047812 */ /* 0x041fe200078ec0ff */
        /* <DEDUP_REMOVED lines=14> */
[----:B-1----:R-:W-:Y:S01]  /*8740*/  ULEA UR4, UR5, UR4, 0x18 ;  /* 0x0000000405047291 */ /* 0x002fe2000f8ec0ff */
        /* <DEDUP_REMOVED lines=10> */
.L_x_499:
[----:B------:R-:W-:Y:S05]  /*87f0*/  WARPSYNC.ALL ;  /* 0x0000000000007948 */ /* 0x000fea0003800000 */
[----:B------:R-:W-:Y:S01]  /*8800*/  BAR.SYNC.DEFER_BLOCKING 0x0 ;  /* 0x0000000000007b1d */ /* 0x000fe20000010000 */
[----:B------:R-:W-:-:S05]  /*8810*/  ISETP.GT.U32.AND P0, PT, R20, 0x1f, PT ;  /* 0x0000001f1400780c */ /* 0x000fca0003f04070 */
[----:B------:R-:W-:Y:S04]  /*8820*/  BSSY.RECONVERGENT B0, `(.L_x_500) ;  /* 0x0000013000007945 */ /* 0x000fe80003800200 */
[----:B------:R-:W-:Y:S05]  /*8830*/  @P6 BRA `(.L_x_501) ;  /* 0x0000000000446947 */ /* 0x000fea0003800000 */
[----:B0-----:R-:W0:Y:S02]  /*8840*/  LDS.128 R4, [R3] ;  /* 0x0000000003047984 */ /* 0x001e240000000c00 */
        /* <DEDUP_REMOVED lines=16> */
.L_x_501:
[----:B------:R-:W-:Y:S05]  /*8950*/  BSYNC.RECONVERGENT B0 ;  /* 0x0000000000007941 */ /* 0x000fea0003800200 */
.L_x_500:
[----:B------:R-:W-:Y:S01]  /*8960*/  BAR.SYNC.DEFER_BLOCKING 0x0 ;  /* 0x0000000000007b1d */ /* 0x000fe20000010000 */
[----:B------:R-:W-:-:S04]  /*8970*/  ISETP.GT.U32.AND P6, PT, R20, 0xf, PT ;  /* 0x0000000f1400780c */ /* 0x000fc80003fc4070 */
[----:B------:R-:W-:Y:S01]  /*8980*/  P2R R2, PR, RZ, 0x40 ;  /* 0x00000040ff027803 */ /* 0x000fe20000000000 */
[----:B------:R-:W-:Y:S04]  /*8990*/  BSSY.RECONVERGENT B0, `(.L_x_502) ;  /* 0x0000007000007945 */ /* 0x000fe80003800200 */
[----:B------:R-:W-:Y:S05]  /*89a0*/  @P5 BRA `(.L_x_503) ;  /* 0x0000000000145947 */ /* 0x000fea0003800000 */
[----:B0-----:R-:W-:Y:S02]  /*89b0*/  F2FP.F16.F32.PACK_AB R4, R27, R30 ;  /* 0x0000001e1b04723e */ /* 0x001fe400000000ff */
[----:B------:R-:W-:Y:S02]  /*89c0*/  F2FP.F16.F32.PACK_AB R5, R25, R26 ;  /* 0x0000001a1905723e */ /* 0x000fe400000000ff */
[----:B------:R-:W-:Y:S02]  /*89d0*/  F2FP.F16.F32.PACK_AB R6, R23, R24 ;  /* 0x000000181706723e */ /* 0x000fe400000000ff */
[----:B------:R-:W-:-:S05]  /*89e0*/  F2FP.F16.F32.PACK_AB R7, R21, R22 ;  /* 0x000000161507723e */ /* 0x000fca00000000ff */
[----:B------:R1:W-:Y:S02]  /*89f0*/  STS.128 [R3+-0x300], R4 ;  /* 0xfffd000403007388 */ /* 0x0003e40000000c00 */
.L_x_503:
[----:B------:R-:W-:Y:S05]  /*8a00*/  BSYNC.RECONVERGENT B0 ;  /* 0x0000000000007941 */ /* 0x000fea0003800200 */
.L_x_502:
[----:B------:R-:W-:Y:S01]  /*8a10*/  BAR.SYNC.DEFER_BLOCKING 0x0 ;  /* 0x0000000000007b1d */ /* 0x000fe20000010000 */
[C---:B------:R-:W-:Y:S02]  /*8a20*/  ISETP.GT.U32.AND P6, PT, R20.reuse, 0x3f, PT ;  /* 0x0000003f1400780c */ /* 0x040fe40003fc4070 */
[----:B------:R-:W-:-:S03]  /*8a30*/  ISETP.GT.U32.AND P5, PT, R20, 0x7, PT ;  /* 0x000000071400780c */ /* 0x000fc60003fa4070 */
[----:B------:R-:W-:Y:S08]  /*8a40*/  BSSY.RECONVERGENT B0, `(.L_x_504) ;  /* 0x0000013000007945 */ /* 0x000ff00003800200 */
        /* <DEDUP_REMOVED lines=18> */
.L_x_505:
[----:B------:R-:W-:Y:S05]  /*8b70*/  BSYNC.RECONVERGENT B0 ;  /* 0x0000000000007941 */ /* 0x000fea0003800200 */
.L_x_504:
        /* <DEDUP_REMOVED lines=8> */
.L_x_507:
[----:B------:R-:W-:Y:S05]  /*8c00*/  BSYNC.RECONVERGENT B0 ;  /* 0x0000000000007941 */ /* 0x000fea0003800200 */
.L_x_506:
        /* <DEDUP_REMOVED lines=20> */
.L_x_509:
[----:B------:R-:W-:Y:S05]  /*8d50*/  BSYNC.RECONVERGENT B0 ;  /* 0x0000000000007941 */ /* 0x000fea0003800200 */
.L_x_508:
        /* <DEDUP_REMOVED lines=8> */
.L_x_511:
[----:B------:R-:W-:Y:S05]  /*8de0*/  BSYNC.RECONVERGENT B0 ;  /* 0x0000000000007941 */ /* 0x000fea0003800200 */
.L_x_510:
[----:B------:R-:W-:Y:S01]  /*8df0*/  BAR.SYNC.DEFER_BLOCKING 0x0 ;  /* 0x0000000000007b1d */ /* 0x000fe20000010000 */
[----:B------:R-:W-:-:S05]  /*8e00*/  ISETP.GT.U32.AND P0, PT, R20, 0xf, PT ;  /* 0x0000000f1400780c */ /* 0x000fca0003f04070 */
[----:B------:R-:W-:Y:S08]  /*8e10*/  BSSY.RECONVERGENT B0, `(.L_x_512) ;  /* 0x0000013000007945 */ /* 0x000ff00003800200 */
[----:B------:R-:W-:Y:S05]  /*8e20*/  @P0 BRA `(.L_x_513) ;  /* 0x0000000000440947 */ /* 0x000fea0003800000 */
[----:B0123--:R-:W0:Y:S02]  /*8e30*/  LDS.128 R4, [R3] ;  /* 0x0000000003047984 */ /* 0x00fe240000000c00 */
        /* <DEDUP_REMOVED lines=16> */
.L_x_513:
[----:B------:R-:W-:Y:S05]  /*8f40*/  BSYNC.RECONVERGENT B0 ;  /* 0x0000000000007941 */ /* 0x000fea0003800200 */
.L_x_512:
[----:B------:R-:W-:Y:S06]  /*8f50*/  BAR.SYNC.DEFER_BLOCKING 0x0 ;  /* 0x0000000000007b1d */ /* 0x000fec0000010000 */
[----:B------:R-:W-:Y:S04]  /*8f60*/  BSSY.RECONVERGENT B0, `(.L_x_514) ;  /* 0x0000007000007945 */ /* 0x000fe80003800200 */
[----:B------:R-:W-:Y:S05]  /*8f70*/  @P1 BRA `(.L_x_515) ;  /* 0x0000000000141947 */ /* 0x000fea0003800000 */
[----:B0123--:R-:W-:Y:S02]  /*8f80*/  F2FP.F16.F32.PACK_AB R4, R27, R30 ;  /* 0x0000001e1b04723e */ /* 0x00ffe400000000ff */
[----:B------:R-:W-:Y:S02]  /*8f90*/  F2FP.F16.F32.PACK_AB R5, R25, R26 ;  /* 0x0000001a1905723e */ /* 0x000fe400000000ff */
[----:B------:R-:W-:Y:S02]  /*8fa0*/  F2FP.F16.F32.PACK_AB R6, R23, R24 ;  /* 0x000000181706723e */ /* 0x000fe400000000ff */
[----:B------:R-:W-:-:S05]  /*8fb0*/  F2FP.F16.F32.PACK_AB R7, R21, R22 ;  /* 0x000000161507723e */ /* 0x000fca00000000ff */
[----:B------:R4:W-:Y:S02]  /*8fc0*/  STS.128 [R3+-0x60], R4 ;  /* 0xffffa00403007388 */ /* 0x0009e40000000c00 */
.L_x_515:
[----:B------:R-:W-:Y:S05]  /*8fd0*/  BSYNC.RECONVERGENT B0 ;  /* 0x0000000000007941 */ /* 0x000fea0003800200 */
.L_x_514:
[----:B------:R-:W-:Y:S06]  /*8fe0*/  BAR.SYNC.DEFER_BLOCKING 0x0 ;  /* 0x0000000000007b1d */ /* 0x000fec0000010000 */
[----:B------:R-:W-:Y:S04]  /*8ff0*/  BSSY.RECONVERGENT B0, `(.L_x_516) ;  /* 0x0000013000007945 */ /* 0x000fe80003800200 */
[----:B------:R-:W-:Y:S05]  /*9000*/  @P5 BRA `(.L_x_517) ;  /* 0x0000000000445947 */ /* 0x000fea0003800000 */
[----:B01234-:R-:W0:Y:S02]  /*9010*/  LDS.128 R4, [R3] ;  /* 0x0000000003047984 */ /* 0x01fe240000000c00 */
        /* <DEDUP_REMOVED lines=16> */
.L_x_517:
[----:B------:R-:W-:Y:S05]  /*9120*/  BSYNC.RECONVERGENT B0 ;  /* 0x0000000000007941 */ /* 0x000fea0003800200 */
.L_x_516:
[----:B------:R-:W-:Y:S06]  /*9130*/  BAR.SYNC.DEFER_BLOCKING 0x0 ;  /* 0x0000000000007b1d */ /* 0x000fec0000010000 */
.L_x_498:
[----:B------:R-:W-:-:S13]  /*9140*/  ISETP.GT.U32.OR P4, PT, R20, 0x7, P4 ;  /* 0x000000071400780c */ /* 0x000fda0002784470 */
[----:B------:R-:W-:Y:S05]  /*9150*/  @P4 EXIT ;  /* 0x000000000000494d */ /* 0x000fea0003800000 */
[----:B------:R-:W5:Y:S02]  /*9160*/  LDCU UR4, c[0x0][0x478] ;  /* 0x00008f00ff0477ac */ /* 0x000f640008000800 */
[----:B-----5:R-:W-:-:S09]  /*9170*/  UISETP.NE.AND UP0, UPT, UR4, 0x2, UPT ;  /* 0x000000020400788c */ /* 0x020fd2000bf05270 */
[----:B------:R-:W-:Y:S05]  /*9180*/  BRA.U UP0, `(.L_x_518) ;  /* 0x0000000100e07547 */ /* 0x000fea000b800000 */
[----:B01234-:R-:W0:Y:S01]  /*9190*/  LDC.64 R2, c[0x0][0x470] ;  /* 0x00011c00ff027b82 */ /* 0x01fe220000000a00 */
[----:B------:R-:W1:Y:S01]  /*91a0*/  LDCU.64 UR4, c[0x0][0x380] ;  /* 0x00007000ff0477ac */ /* 0x000e620008000a00 */
[----:B0-----:R-:W2:Y:S01]  /*91b0*/  LDG.E R2, desc[UR36][R2.64] ;  /* 0x0000002402027981 */ /* 0x001ea2000c1e1900 */
[----:B------:R-:W-:-:S04]  /*91c0*/  IADD3 R9, PT, PT, R0, UR8, RZ ;  /* 0x0000000800097c10 */ /* 0x000fc8000fffe0ff */
[----:B-1----:R-:W-:-:S04]  /*91d0*/  IADD3 R8, P0, PT, R9, UR4, RZ ;  /* 0x0000000409087c10 */ /* 0x002fc8000ff1e0ff */
[----:B------:R-:W-:Y:S01]  /*91e0*/  LEA.HI.X.SX32 R9, R9, UR5, 0x1, P0 ;  /* 0x0000000509097c11 */ /* 0x000fe200080f0eff */
        /* <DEDUP_REMOVED lines=8> */
[----:B------:R-:W-:-:S06]  /*9270*/  FMUL.FTZ R2, R2, R30 ;  /* 0x0000001e02027220 */ /* 0x000fcc0000410000 */
[----:B------:R-:W1:Y:S01]  /*9280*/  F2I.S8.NTZ R23, R23 ;  /* 0x0000001700177305 */ /* 0x000e620000202100 */
[----:B0-----:R-:W-:-:S07]  /*9290*/  PRMT R3, R22, 0x8880, RZ ;  /* 0x0000888016037816 */ /* 0x001fce00000000ff */
[----:B------:R-:W0:Y:S01]  /*92a0*/  F2I.S8.NTZ R21, R21 ;  /* 0x0000001500157305 */ /* 0x000e220000202100 */
[----:B------:R-:W-:-:S04]  /*92b0*/  PRMT R3, R3, 0x7710, RZ ;  /* 0x0000771003037816 */ /* 0x000fc800000000ff */
[----:B------:R-:W-:-:S03]  /*92c0*/  SHF.L.U32 R3, R3, 0x10, RZ ;  /* 0x0000001003037819 */ /* 0x000fc600000006ff */
[----:B------:R-:W2:Y:S01]  /*92d0*/  F2I.S8.NTZ R25, R25 ;  /* 0x0000001900197305 */ /* 0x000ea20000202100 */
[----:B-1----:R-:W-:Y:S02]  /*92e0*/  PRMT R23, R23, 0x8880, RZ ;  /* 0x0000888017177816 */ /* 0x002fe400000000ff */
[----:B------:R-:W-:Y:S02]  /*92f0*/  LOP3.LUT R5, R3, 0xff0000, RZ, 0xc0, !PT ;  /* 0x00ff000003057812 */ /* 0x000fe400078ec0ff */
[----:B------:R-:W-:Y:S02]  /*9300*/  PRMT R3, R23, 0x7710, RZ ;  /* 0x0000771017037816 */ /* 0x000fe400000000ff */
[----:B0-----:R-:W-:Y:S01]  /*9310*/  PRMT R4, R21, 0x8880, RZ ;  /* 0x0000888015047816 */ /* 0x001fe200000000ff */
[----:B------:R-:W0:Y:S01]  /*9320*/  F2I.S8.NTZ R27, R27 ;  /* 0x0000001b001b7305 */ /* 0x000e220000202100 */
[----:B------:R-:W-:Y:S02]  /*9330*/  SHF.L.U32 R3, R3, 0x8, RZ ;  /* 0x0000000803037819 */ /* 0x000fe400000006ff */
[----:B------:R-:W-:-:S04]  /*9340*/  PRMT R4, R4, 0x7710, RZ ;  /* 0x0000771004047816 */ /* 0x000fc800000000ff */
[----:B------:R-:W-:Y:S01]  /*9350*/  PRMT R4, R5, 0x4210, R4 ;  /* 0x0000421005047816 */ /* 0x000fe20000000004 */
[----:B------:R-:W1:Y:S03]  /*9360*/  F2I.S8.NTZ R26, R26 ;  /* 0x0000001a001a7305 */ /* 0x000e660000202100 */
[----:B------:R-:W-:Y:S02]  /*9370*/  LOP3.LUT R13, R4, 0xff00, R3, 0xf8, !PT ;  /* 0x0000ff00040d7812 */ /* 0x000fe400078ef803 */
[----:B--2---:R-:W-:Y:S02]  /*9380*/  PRMT R4, R25, 0x8880, RZ ;  /* 0x0000888019047816 */ /* 0x004fe400000000ff */
[----:B0-----:R-:W-:Y:S01]  /*9390*/  PRMT R27, R27, 0x8880, RZ ;  /* 0x000088801b1b7816 */ /* 0x001fe200000000ff */
[----:B------:R-:W0:Y:S01]  /*93a0*/  F2I.S8.NTZ R24, R24 ;  /* 0x0000001800187305 */ /* 0x000e220000202100 */
[----:B------:R-:W-:-:S02]  /*93b0*/  PRMT R4, R4, 0x7710, RZ ;  /* 0x0000771004047816 */ /* 0x000fc400000000ff */
[----:B------:R-:W-:Y:S02]  /*93c0*/  PRMT R0, R27, 0x7710, RZ ;  /* 0x000077101b007816 */ /* 0x000fe400000000ff */
[----:B------:R-:W-:Y:S02]  /*93d0*/  LOP3.LUT R4, R4, 0xff, RZ, 0xc0, !PT ;  /* 0x000000ff04047812 */ /* 0x000fe400078ec0ff */
[----:B-1----:R-:W-:Y:S01]  /*93e0*/  PRMT R3, R26, 0x8880, RZ ;  /* 0x000088801a037816 */ /* 0x002fe200000000ff */
[----:B------:R-:W1:Y:S01]  /*93f0*/  F2I.S8.NTZ R2, R2 ;  /* 0x0000000200027305 */ /* 0x000e620000202100 */
[----:B------:R-:W-:Y:S02]  /*9400*/  LOP3.LUT R6, R0, 0xff, RZ, 0xc0, !PT ;  /* 0x000000ff00067812 */ /* 0x000fe400078ec0ff */
[----:B------:R-:W-:-:S03]  /*9410*/  PRMT R3, R3, 0x7710, RZ ;  /* 0x0000771003037816 */ /* 0x000fc600000000ff */
[----:B------:R-:W-:Y:S01]  /*9420*/  IMAD.WIDE.U32 R6, R6, 0x100, RZ ;  /* 0x0000010006067825 */ /* 0x000fe200078e00ff */
[----:B0-----:R-:W-:Y:S02]  /*9430*/  PRMT R24, R24, 0x8880, RZ ;  /* 0x0000888018187816 */ /* 0x001fe400000000ff */
[----:B------:R-:W-:Y:S02]  /*9440*/  LOP3.LUT R5, R3, 0xff, RZ, 0xc0, !PT ;  /* 0x000000ff03057812 */ /* 0x000fe400078ec0ff */
[----:B------:R-:W-:Y:S02]  /*9450*/  PRMT R0, R24, 0x7710, RZ ;  /* 0x0000771018007816 */ /* 0x000fe400000000ff */
[----:B-1----:R-:W-:Y:S01]  /*9460*/  PRMT R10, R2, 0x8880, RZ ;  /* 0x00008880020a7816 */ /* 0x002fe200000000ff */
[----:B------:R-:W-:Y:S01]  /*9470*/  IMAD.WIDE.U32 R2, R4, 0x1000000, RZ ;  /* 0x0100000004027825 */ /* 0x000fe200078e00ff */
[----:B------:R-:W-:Y:S02]  /*9480*/  LOP3.LUT R13, R13, 0xff, R0, 0xf8, !PT ;  /* 0x000000ff0d0d7812 */ /* 0x000fe400078ef800 */
[----:B------:R-:W-:Y:S01]  /*9490*/  PRMT R0, R10, 0x7710, RZ ;  /* 0x000077100a007816 */ /* 0x000fe200000000ff */
[----:B------:R-:W-:-:S03]  /*94a0*/  IMAD.WIDE.U32 R4, R5, 0x10000, RZ ;  /* 0x0001000005047825 */ /* 0x000fc600078e00ff */
[----:B------:R-:W-:Y:S02]  /*94b0*/  LOP3.LUT R11, R6, R2, R4, 0xfe, !PT ;  /* 0x00000002060b7212 */ /* 0x000fe400078efe04 */
[----:B------:R-:W-:Y:S02]  /*94c0*/  LOP3.LUT R3, R5, R13, R3, 0xfe, !PT ;  /* 0x0000000d05037212 */ /* 0x000fe400078efe03 */
[----:B------:R-:W-:Y:S02]  /*94d0*/  LOP3.LUT R2, R11, 0xff, R0, 0xf8, !PT ;  /* 0x000000ff0b027812 */ /* 0x000fe400078ef800 */
[----:B------:R-:W-:-:S05]  /*94e0*/  LOP3.LUT R3, R3, R7, RZ, 0xfc, !PT ;  /* 0x0000000703037212 */ /* 0x000fca00078efcff */
[----:B------:R-:W-:Y:S01]  /*94f0*/  STG.E.64 desc[UR36][R8.64], R2 ;  /* 0x0000000208007986 */ /* 0x000fe2000c101b24 */
[----:B------:R-:W-:Y:S05]  /*9500*/  EXIT ;  /* 0x000000000000794d */ /* 0x000fea0003800000 */
.L_x_518:
[----:B01234-:R-:W0:Y:S01]  /*9510*/  LDC.64 R2, c[0x0][0x380] ;  /* 0x0000e000ff027b82 */ /* 0x01fe220000000a00 */
        /* <DEDUP_REMOVED lines=11> */
.L_x_423:
[----:B------:R-:W-:Y:S01]  /*95d0*/  HFMA2 R12, -RZ, RZ, 0, 9.5367431640625e-07 ;  /* 0x00000010ff0c7431 */ /* 0x000fe200000001ff */
[----:B------:R-:W-:Y:S02]  /*95e0*/  MOV R11, 0x1f ;  /* 0x0000001f000b7802 */ /* 0x000fe40000000f00 */
[----:B------:R-:W-:-:S07]  /*95f0*/  MOV R15, 0xffffffff ;  /* 0xffffffff000f7802 */ /* 0x000fce0000000f00 */
[----:B------:R-:W-:Y:S05]  /*9600*/  WARPSYNC.COLLECTIVE R15, `(.L_x_519) ;  /* 0x000000000f087348 */ /* 0x000fea0003c00000 */
[----:B------:R0:W1:Y:S02]  /*9610*/  SHFL.BFLY P6, R14, R13, R12, R11 ;  /* 0x0c00000c0d0e7389 */ /* 0x00006400000c000b */
[----:B01----:R-:W-:Y:S05]  /*9620*/  ENDCOLLECTIVE ;  /* 0x000000000000791b */ /* 0x003fea0003800000 */
.L_x_519:
[----:B------:R-:W-:Y:S02]  /*9630*/  HFMA2 R12, -RZ, RZ, 0, 4.76837158203125e-07 ;  /* 0x00000008ff0c7431 */ /* 0x000fe400000001ff */
[----:B------:R-:W-:-:S04]  /*9640*/  FADD.FTZ R4, R13, R14 ;  /* 0x0000000e0d047221 */ /* 0x000fc80000010000 */
[----:B------:R-:W-:-:S07]  /*9650*/  IMAD.MOV.U32 R13, RZ, RZ, R4 ;  /* 0x000000ffff0d7224 */ /* 0x000fce00078e0004 */
[----:B------:R-:W-:Y:S05]  /*9660*/  WARPSYNC.COLLECTIVE R15, `(.L_x_520) ;  /* 0x000000000f087348 */ /* 0x000fea0003c00000 */
[----:B------:R0:W1:Y:S02]  /*9670*/  SHFL.BFLY P6, R14, R13, R12, R11 ;  /* 0x0c00000c0d0e7389 */ /* 0x00006400000c000b */
[----:B01----:R-:W-:Y:S05]  /*9680*/  ENDCOLLECTIVE ;  /* 0x000000000000791b */ /* 0x003fea0003800000 */
.L_x_520:
[----:B------:R-:W-:Y:S02]  /*9690*/  HFMA2 R12, -RZ, RZ, 0, 2.384185791015625e-07 ;  /* 0x00000004ff0c7431 */ /* 0x000fe400000001ff */
[----:B------:R-:W-:-:S05]  /*96a0*/  FADD.FTZ R5, R4, R14 ;  /* 0x0000000e04057221 */ /* 0x000fca0000010000 */
[----:B------:R-:W-:-:S07]  /*96b0*/  MOV R13, R5 ;  /* 0x00000005000d7202 */ /* 0x000fce0000000f00 */
[----:B------:R-:W-:Y:S05]  /*96c0*/  WARPSYNC.COLLECTIVE R15, `(.L_x_521) ;  /* 0x000000000f087348 */ /* 0x000fea0003c00000 */
[----:B------:R0:W1:Y:S02]  /*96d0*/  SHFL.BFLY P6, R14, R13, R12, R11 ;  /* 0x0c00000c0d0e7389 */ /* 0x00006400000c000b */
[----:B01----:R-:W-:Y:S05]  /*96e0*/  ENDCOLLECTIVE ;  /* 0x000000000000791b */ /* 0x003fea0003800000 */
.L_x_521:
[----:B------:R-:W-:Y:S01]  /*96f0*/  MOV R12, 0x2 ;  /* 0x00000002000c7802 */ /* 0x000fe20000000f00 */
[----:B------:R-:W-:-:S04]  /*9700*/  FADD.FTZ R6, R5, R14 ;  /* 0x0000000e05067221 */ /* 0x000fc80000010000 */
[----:B------:R-:W-:-:S07]  /*9710*/  IMAD.MOV.U32 R13, RZ, RZ, R6 ;  /* 0x000000ffff0d7224 */ /* 0x000fce00078e0006 */
[----:B------:R-:W-:Y:S05]  /*9720*/  WARPSYNC.COLLECTIVE R15, `(.L_x_522) ;  /* 0x000000000f087348 */ /* 0x000fea0003c00000 */
[----:B------:R0:W1:Y:S02]  /*9730*/  SHFL.BFLY P6, R14, R13, R12, R11 ;  /* 0x0c00000c0d0e7389 */ /* 0x00006400000c000b */
[----:B01----:R-:W-:Y:S05]  /*9740*/  ENDCOLLECTIVE ;  /* 0x000000000000791b */ /* 0x003fea0003800000 */
.L_x_522:
[----:B------:R-:W-:Y:S02]  /*9750*/  HFMA2 R12, -RZ, RZ, 0, 5.9604644775390625e-08 ;  /* 0x00000001ff0c7431 */ /* 0x000fe400000001ff */
[----:B------:R-:W-:-:S05]  /*9760*/  FADD.FTZ R7, R6, R14 ;  /* 0x0000000e06077221 */ /* 0x000fca0000010000 */
[----:B------:R-:W-:-:S07]  /*9770*/  MOV R13, R7 ;  /* 0x00000007000d7202 */ /* 0x000fce0000000f00 */
[----:B------:R-:W-:Y:S05]  /*9780*/  WARPSYNC.COLLECTIVE R15, `(.L_x_523) ;  /* 0x000000000f087348 */ /* 0x000fea0003c00000 */
[----:B------:R0:W1:Y:S02]  /*9790*/  SHFL.BFLY P6, R14, R13, R12, R11 ;  /* 0x0c00000c0d0e7389 */ /* 0x00006400000c000b */
[----:B01----:R-:W-:Y:S05]  /*97a0*/  ENDCOLLECTIVE ;  /* 0x000000000000791b */ /* 0x003fea0003800000 */
.L_x_523:
[----:B------:R-:W-:Y:S05]  /*97b0*/  BRA `(.L_x_524) ;  /* 0xffffff8400287947 */ /* 0x000fea000383ffff */
.L_x_525:
        /* <DEDUP_REMOVED lines=12> */
.L_x_3250:


//--------------------- .text._ZN4mmha33masked_multihead_attention_kernelItLi48ELi64ELi2ELi8ELi128ELb1ELb0EEEv26Multihead_attention_paramsIT_XT5_EE --------------------------
	.section	.text._ZN4mmha33masked_multihead_attention_kernelItLi48ELi64ELi2ELi8ELi128ELb1ELb0EEEv26Multihead_attention_paramsIT_XT5_EE,"ax",@progbits
	.align	128
        .global         _ZN4mmha33masked_multihead_attention_kernelItLi48ELi64ELi2ELi8ELi128ELb1ELb0EEEv26Multihead_attention_paramsIT_XT5_EE
        .type           _ZN4mmha33masked_multihead_attention_kernelItLi48ELi64ELi2ELi8ELi128ELb1ELb0EEEv26Multihead_attention_paramsIT_XT5_EE,@function
        .size           _ZN4mmha33masked_multihead_attention_kernelItLi48ELi64ELi2ELi8ELi128ELb1ELb0EEEv26Multihead_attention_paramsIT_XT5_EE,(.L_x_3251 - _ZN4mmha33masked_multihead_attention_kernelItLi48ELi64ELi2ELi8ELi128ELb1ELb0EEEv26Multihead_attention_paramsIT_XT5_EE)
        .other          _ZN4mmha33masked_multihead_attention_kernelItLi48ELi64ELi2ELi8ELi128ELb1ELb0EEEv26Multihead_attention_paramsIT_XT5_EE,@"STO_CUDA_ENTRY STV_DEFAULT"
_ZN4mmha33masked_multihead_attention_kernelItLi48ELi64ELi2ELi8ELi128ELb1ELb0EEEv26Multihead_attention_paramsIT_XT5_EE:
.text._ZN4mmha33masked_multihead_attention_kernelItLi48ELi64ELi2ELi8ELi128ELb1ELb0EEEv26Multihead_attention_paramsIT_XT5_EE:
        /* <DEDUP_REMOVED lines=14> */
.L_x_526:
        /* <DEDUP_REMOVED lines=114> */
.L_x_528:
[----:B------:R-:W-:Y:S05]  /*0800*/  BSYNC.RECONVERGENT B0 ;  /* 0x0000000000007941 */ /* 0x000fea0003800200 */
.L_x_527:
[----:B------:R-:W1:Y:S01]  /*0810*/  LDCU.64 UR10, c[0x0][0x3a0] ;  /* 0x00007400ff0a77ac */ /* 0x000e620008000a00 */
[----:B------:R-:W-:Y:S01]  /*0820*/  ISETP.NE.U32.AND P0, PT, R18, RZ, PT ;  /* 0x000000ff1200720c */ /* 0x000fe20003f05070 */
[----:B------:R-:W2:Y:S01]  /*0830*/  @!P3 LDC.64 R4, c[0x0][0x3b8] ;  /* 0x0000ee00ff04bb82 */ /* 0x000ea20000000a00 */
[----:B------:R-:W-:Y:S01]  /*0840*/  R2UR UR12, R19 ;  /* 0x00000000130c72ca */ /* 0x000fe200000e0000 */
[----:B------:R-:W3:Y:S01]  /*0850*/  LDCU.64 UR4, c[0x0][0x390] ;  /* 0x00007200ff0477ac */ /* 0x000ee20008000a00 */
[----:B------:R-:W-:Y:S01]  /*0860*/  LOP3.LUT R17, R3, 0x6, RZ, 0xc0, !PT ;  /* 0x0000000603117812 */ /* 0x000fe200078ec0ff */
[----:B------:R-:W-:Y:S01]  /*0870*/  IMAD.MOV.U32 R18, RZ, RZ, RZ ;  /* 0x000000ffff127224 */ /* 0x000fe200078e00ff */
[----:B------:R-:W-:Y:S01]  /*0880*/  SHF.R.U32.HI R19, RZ, 0x2, R16 ;  /* 0x00000002ff137819 */ /* 0x000fe20000011610 */
[----:B------:R-:W-:Y:S01]  /*0890*/  VOTEU.ANY UP1, P2 ;  /* 0x0000000000ff7886 */ /* 0x000fe20001020100 */
[----:B------:R-:W-:Y:S01]  /*08a0*/  PLOP3.LUT P4, PT, PT, PT, UP1, 0x80, 0x8 ;  /* 0x000000000008781c */ /* 0x000fe20003f8f018 */
[----:B------:R-:W-:-:S02]  /*08b0*/  UIMAD UR42, UR42, 0x30, URZ ;  /* 0x000000302a2a78a4 */ /* 0x000fc4000f8e02ff */
[----:B------:R-:W-:Y:S02]  /*08c0*/  @!P3 IMAD R13, R19, UR8, R14 ;  /* 0x00000008130dbc24 */ /* 0x000fe4000f8e020e */
[----:B------:R-:W-:Y:S01]  /*08d0*/  VOTEU.ANY UP0, P0 ;  /* 0x0000000000ff7886 */ /* 0x000fe20000000100 */
[----:B------:R-:W-:Y:S01]  /*08e0*/  PLOP3.LUT P0, PT, PT, PT, UP1, 0x40, 0x4 ;  /* 0x000000000004781c */ /* 0x000fe20003f0e818 */
[----:B------:R-:W-:Y:S01]  /*08f0*/  UISETP.NE.AND.EX UP0, UPT, UR12, URZ, UPT, UP0 ;  /* 0x000000ff0c00728c */ /* 0x000fe2000bf05300 */
[----:B------:R-:W-:Y:S01]  /*0900*/  @!P3 IMAD R0, R12, UR42, R17 ;  /* 0x0000002a0c00bc24 */ /* 0x000fe2000f8e0211 */
[----:B-1----:R-:W-:Y:S01]  /*0910*/  ISETP.NE.U32.AND P1, PT, RZ, UR10, PT ;  /* 0x0000000aff007c0c */ /* 0x002fe2000bf25070 */
[----:B------:R-:W-:Y:S01]  /*0920*/  IMAD.MOV.U32 R23, RZ, RZ, RZ ;  /* 0x000000ffff177224 */ /* 0x000fe200078e00ff */
[----:B------:R-:W-:Y:S01]  /*0930*/  ISETP.GT.U32.OR P0, PT, R16, 0x1f, P0 ;  /* 0x0000001f1000780c */ /* 0x000fe20000704470 */
[----:B------:R-:W-:Y:S01]  /*0940*/  @!P3 IMAD R13, R13, 0x8, R0 ;  /* 0x000000080d0db824 */ /* 0x000fe200078e0200 */
[----:B------:R-:W-:Y:S01]  /*0950*/  ISETP.NE.AND.EX P1, PT, RZ, UR11, PT, P1 ;  /* 0x0000000bff007c0c */ /* 0x000fe2000bf25310 */
[----:B------:R-:W1:Y:S01]  /*0960*/  LDC R14, c[0x0][0x400] ;  /* 0x00010000ff0e7b82 */ /* 0x000e620000000800 */
[----:B---3--:R-:W-:-:S02]  /*0970*/  ISETP.NE.U32.AND P2, PT, RZ, UR4, PT ;  /* 0x00000004ff007c0c */ /* 0x008fc4000bf45070 */
[C---:B------:R-:W-:Y:S01]  /*0980*/  ISETP.GT.U32.OR P1, PT, R16.reuse, 0x17, !P1 ;  /* 0x000000171000780c */ /* 0x040fe20004f24470 */
[----:B--2---:R-:W-:Y:S01]  /*0990*/  @!P3 IMAD.WIDE R4, R13, 0x2, R4 ;  /* 0x000000020d04b825 */ /* 0x004fe200078e0204 */
[----:B------:R-:W-:Y:S01]  /*09a0*/  ISETP.NE.AND.EX P2, PT, RZ, UR5, PT, P2 ;  /* 0x00000005ff007c0c */ /* 0x000fe2000bf45320 */
[----:B------:R-:W2:Y:S01]  /*09b0*/  @UP0 LDCU.64 UR4, c[0x0][0x418] ;  /* 0x00008300ff0407ac */ /* 0x000ea20008000a00 */
[----:B------:R-:W-:Y:S02]  /*09c0*/  ISETP.NE.OR P1, PT, RZ, UR9, P1 ;  /* 0x00000009ff007c0c */ /* 0x000fe40008f25670 */
[----:B------:R-:W-:Y:S01]  /*09d0*/  ISETP.GT.U32.OR P2, PT, R16, 0x17, !P2 ;  /* 0x000000171000780c */ /* 0x000fe20005744470 */
[----:B------:R-:W-:Y:S01]  /*09e0*/  VOTEU.ALL UP1, P0 ;  /* 0x0000000000ff7886 */ /* 0x000fe20000020000 */
[----:B-----5:R-:W-:Y:S01]  /*09f0*/  @P4 R2UR UR38, R10 ;  /* 0x000000000a2642ca */ /* 0x020fe200000e0000 */
[----:B------:R-:W3:Y:S01]  /*0a00*/  @!P3 LDG.E R18, desc[UR36][R4.64] ;  /* 0x000000240412b981 */ /* 0x000ee2000c1e1900 */
[----:B------:R-:W4:Y:S01]  /*0a10*/  @!P0 LDC.64 R10, c[0x0][0x450] ;  /* 0x00011400ff0a8b82 */ /* 0x000f220000000a00 */
[----:B------:R-:W-:-:S02]  /*0a20*/  MOV R12, UR45 ;  /* 0x0000002d000c7c02 */ /* 0x000fc40008000f00 */
[----:B------:R-:W-:-:S03]  /*0a30*/  PLOP3.LUT P4, PT, PT, PT, UP0, 0x80, 0x8 ;  /* 0x000000000008781c */ /* 0x000fc60003f8f008 */
[----:B------:R-:W-:Y:S02]  /*0a40*/  IMAD R15, R12, 0x30, R3 ;  /* 0x000000300c0f7824 */ /* 0x000fe400078e0203 */
[----:B------:R-:W1:Y:S03]  /*0a50*/  @!P1 LDC.64 R8, c[0x0][0x3a0] ;  /* 0x0000e800ff089b82 */ /* 0x000e660000000a00 */
[----:B------:R-:W-:Y:S02]  /*0a60*/  @!UP1 UIMAD UR6, UR38, UR6, URZ ;  /* 0x00000006260692a4 */ /* 0x000fe4000f8e02ff */
[----:B--2---:R-:W-:-:S03]  /*0a70*/  @UP0 UIMAD.WIDE.U32 UR4, UR7, 0x4, UR4 ;  /* 0x00000004070408a5 */ /* 0x004fc6000f8e0004 */
[----:B0-----:R-:W0:Y:S01]  /*0a80*/  @!P2 LDC.64 R6, c[0x0][0x390] ;  /* 0x0000e400ff06ab82 */ /* 0x001e220000000a00 */
[----:B------:R-:W-:Y:S02]  /*0a90*/  MOV R0, UR6 ;  /* 0x0000000600007c02 */ /* 0x000fe40008000f00 */
[----:B------:R-:W-:Y:S01]  /*0aa0*/  IMAD.U32 R12, RZ, RZ, UR4 ;  /* 0x00000004ff0c7e24 */ /* 0x000fe2000f8e00ff */
[----:B------:R-:W-:Y:S02]  /*0ab0*/  MOV R13, UR5 ;  /* 0x00000005000d7c02 */ /* 0x000fe40008000f00 */
[----:B------:R-:W-:Y:S01]  /*0ac0*/  @!P0 IMAD R21, R0, 0x30, R15 ;  /* 0x0000003000158824 */ /* 0x000fe200078e020f */
[----:B------:R-:W-:Y:S01]  /*0ad0*/  MOV R0, RZ ;  /* 0x000000ff00007202 */ /* 0x000fe20000000f00 */
[----:B------:R-:W2:Y:S01]  /*0ae0*/  LDCU.U8 UR4, c[0x0][0x404] ;  /* 0x00008080ff0477ac */ /* 0x000ea20008000000 */
[----:B------:R-:W3:Y:S01]  /*0af0*/  @P4 LDG.E R12, desc[UR36][R12.64] ;  /* 0x000000240c0c4981 */ /* 0x000ee2000c1e1900 */
[----:B----4-:R-:W-:-:S04]  /*0b00*/  @!P0 IMAD.WIDE R10, R21, 0x2, R10 ;  /* 0x00000002150a8825 */ /* 0x010fc800078e020a */
[C---:B-1----:R-:W-:Y:S02]  /*0b10*/  @!P1 IMAD.WIDE.U32 R8, R15.reuse, 0x2, R8 ;  /* 0x000000020f089825 */ /* 0x042fe400078e0008 */
[----:B------:R-:W4:Y:S04]  /*0b20*/  @!P0 LDG.E R11, desc[UR36][R10.64] ;  /* 0x000000240a0b8981 */ /* 0x000f28000c1e1900 */
[----:B------:R-:W4:Y:S01]  /*0b30*/  @!P1 LDG.E R23, desc[UR36][R8.64] ;  /* 0x0000002408179981 */ /* 0x000f22000c1e1900 */
[----:B0-----:R-:W-:-:S05]  /*0b40*/  @!P2 IMAD.WIDE.U32 R6, R15, 0x2, R6 ;  /* 0x000000020f06a825 */ /* 0x001fca00078e0006 */
[----:B------:R-:W4:Y:S01]  /*0b50*/  @!P2 LDG.E R0, desc[UR36][R6.64] ;  /* 0x000000240600a981 */ /* 0x000f22000c1e1900 */
[----:B--2---:R-:W-:Y:S02]  /*0b60*/  ISETP.NE.AND P1, PT, RZ, UR4, PT ;  /* 0x00000004ff007c0c */ /* 0x004fe4000bf25270 */
[----:B------:R-:W-:Y:S02]  /*0b70*/  ISETP.NE.AND P2, PT, RZ, UR9, PT ;  /* 0x00000009ff007c0c */ /* 0x000fe4000bf45270 */
[----:B------:R-:W-:Y:S01]  /*0b80*/  ISETP.LT.OR P1, PT, R14, 0x1, P1 ;  /* 0x000000010e00780c */ /* 0x000fe20000f21670 */
[----:B------:R-:W-:Y:S01]  /*0b90*/  UMOV UR39, URZ ;  /* 0x000000ff00277c82 */ /* 0x000fe20008000000 */
[----:B------:R-:W-:Y:S01]  /*0ba0*/  BSSY.RECONVERGENT B6, `(.L_x_529) ;  /* 0x00000df000067945 */ /* 0x000fe20003800200 */
[----:B---3--:R-:W-:-:S08]  /*0bb0*/  @P4 R2UR UR39, R12 ;  /* 0x000000000c2742ca */ /* 0x008fd000000e0000 */
[----:B----4-:R-:W-:-:S04]  /*0bc0*/  @!P2 HADD2 R18, R18, R23 ;  /* 0x000000171212a230 */ /* 0x010fc80000000000 */
        /* <DEDUP_REMOVED lines=11> */
[----:B------:R-:W0:Y:S01]  /*0c80*/  MUFU.RCP R4, R4 ;  /* 0x0000000400047308 */ /* 0x000e220000001000 */
[----:B------:R-:W-:Y:S01]  /*0c90*/  I2FP.F32.S32 R0, UR4 ;  /* 0x0000000400007c45 */ /* 0x000fe20008201400 */
[----:B0-----:R-:W-:Y:S01]  /*0ca0*/  FMUL.FTZ R3, R3, R4 ;  /* 0x0000000403037220 */ /* 0x001fe20000410000 */
[--C-:B------:R-:W-:Y:S02]  /*0cb0*/  HADD2.F32 R4, -RZ, R25.reuse.H1_H1 ;  /* 0x30000019ff047230 */ /* 0x100fe40000004100 */
[----:B------:R-:W-:-:S02]  /*0cc0*/  HADD2.F32 R25, -RZ, R25.H0_H0 ;  /* 0x20000019ff197230 */ /* 0x000fc40000004100 */
[----:B------:R-:W-:-:S06]  /*0cd0*/  FMUL.FTZ R3, R3, 13.28771209716796875 ;  /* 0x41549a7803037820 */ /* 0x000fcc0000410000 */
[----:B------:R-:W0:Y:S02]  /*0ce0*/  MUFU.EX2 R3, -R3 ;  /* 0x8000000300037308 */ /* 0x000e240000000800 */
[----:B0-----:R-:W-:-:S04]  /*0cf0*/  FMUL.FTZ R0, R0, R3 ;  /* 0x0000000300007220 */ /* 0x001fc80000410000 */
[----:B------:R-:W-:-:S04]  /*0d00*/  FMUL.RZ R8, R0, 0.15915493667125701904 ;  /* 0x3e22f98300087820 */ /* 0x000fc8000040c000 */
[----:B------:R-:W0:Y:S08]  /*0d10*/  MUFU.SIN R5, R8 ;  /* 0x0000000800057308 */ /* 0x000e300000000400 */
[----:B------:R-:W1:Y:S01]  /*0d20*/  MUFU.COS R0, R8 ;  /* 0x0000000800007308 */ /* 0x000e620000000000 */
[C---:B0-----:R-:W-:Y:S01]  /*0d30*/  FMUL.FTZ R3, R5.reuse, R4 ;  /* 0x0000000405037220 */ /* 0x041fe20000410000 */
[----:B------:R-:W-:Y:S01]  /*0d40*/  FMUL.FTZ R7, R5, R6 ;  /* 0x0000000605077220 */ /* 0x000fe20000410000 */
[C---:B-1----:R-:W-:Y:S01]  /*0d50*/  FMUL.FTZ R4, R0.reuse, R4 ;  /* 0x0000000400047220 */ /* 0x042fe20000410000 */
[----:B------:R-:W-:-:S02]  /*0d60*/  FMUL.FTZ R6, R0, R6 ;  /* 0x0000000600067220 */ /* 0x000fc40000410000 */
[CC--:B------:R-:W-:Y:S01]  /*0d70*/  FFMA.FTZ R7, R0.reuse, R18.reuse, -R7 ;  /* 0x0000001200077223 */ /* 0x0c0fe20000010807 */
[-C--:B------:R-:W-:Y:S01]  /*0d80*/  FFMA.FTZ R3, R0, R25.reuse, -R3 ;  /* 0x0000001900037223 */ /* 0x080fe20000010803 */
[C---:B------:R-:W-:Y:S01]  /*0d90*/  FFMA.FTZ R4, R5.reuse, R25, R4 ;  /* 0x0000001905047223 */ /* 0x040fe20000010004 */
[----:B------:R-:W-:-:S04]  /*0da0*/  FFMA.FTZ R18, R5, R18, R6 ;  /* 0x0000001205127223 */ /* 0x000fc80000010006 */
[----:B------:R-:W-:Y:S02]  /*0db0*/  F2FP.F16.F32.PACK_AB R25, R4, R3 ;  /* 0x000000030419723e */ /* 0x000fe400000000ff */
[----:B------:R-:W-:Y:S01]  /*0dc0*/  F2FP.F16.F32.PACK_AB R18, R18, R7 ;  /* 0x000000071212723e */ /* 0x000fe200000000ff */
[----:B------:R-:W-:Y:S06]  /*0dd0*/  BRA `(.L_x_532) ;  /* 0x0000000800ec7947 */ /* 0x000fec0003800000 */
.L_x_531:
        /* <DEDUP_REMOVED lines=9> */
[----:B0-----:R-:W-:-:S04]  /*0e70*/  FMUL.FTZ R3, R3, R14 ;  /* 0x0000000e03037220 */ /* 0x001fc80000410000 */
[----:B------:R-:W-:-:S06]  /*0e80*/  FMUL.FTZ R3, R3, 13.28771209716796875 ;  /* 0x41549a7803037820 */ /* 0x000fcc0000410000 */
        /* <DEDUP_REMOVED lines=11> */
.L_x_530:
        /* <DEDUP_REMOVED lines=54> */
.L_x_533:
        /* <DEDUP_REMOVED lines=15> */
.L_x_534:
        /* <DEDUP_REMOVED lines=32> */
[--C-:B------:R-:W-:Y:S01]  /*1590*/  HADD2.F32 R20, -RZ, R25.reuse.H0_H0 ;  /* 0x20000019ff147230 */ /* 0x100fe20000004100 */
[----:B------:R-:W0:Y:S01]  /*15a0*/  MUFU.RCP R5, R5 ;  /* 0x0000000500057308 */ /* 0x000e220000001000 */
[----:B------:R-:W-:Y:S01]  /*15b0*/  I2FP.F32.S32 R7, R8 ;  /* 0x0000000800077245 */ /* 0x000fe20000201400 */
[----:B------:R-:W-:Y:S02]  /*15c0*/  HADD2.F32 R8, -RZ, R25.H1_H1 ;  /* 0x30000019ff087230 */ /* 0x000fe40000004100 */
        /* <DEDUP_REMOVED lines=18> */
.L_x_540:
[----:B------:R-:W-:Y:S05]  /*16f0*/  BSYNC.RECONVERGENT B2 ;  /* 0x0000000000027941 */ /* 0x000fea0003800200 */
.L_x_539:
[----:B------:R-:W-:Y:S01]  /*1700*/  PRMT R7, R18, 0x7632, R7 ;  /* 0x0000763212077816 */ /* 0x000fe20000000007 */
[----:B------:R0:W-:Y:S04]  /*1710*/  STS.U16 [R13], R18 ;  /* 0x000000120d007388 */ /* 0x0001e80000000400 */
[----:B------:R0:W-:Y:S01]  /*1720*/  STS.U16 [R14], R7 ;  /* 0x000000070e007388 */ /* 0x0001e20000000400 */
[----:B------:R-:W-:Y:S05]  /*1730*/  BRA `(.L_x_541) ;  /* 0x0000000000507947 */ /* 0x000fea0003800000 */
.L_x_538:
        /* <DEDUP_REMOVED lines=9> */
[----:B------:R-:W-:-:S05]  /*17d0*/  HADD2.F32 R6, -RZ, R25.H1_H1 ;  /* 0x30000019ff067230 */ /* 0x000fca0000004100 */
        /* <DEDUP_REMOVED lines=10> */
.L_x_541:
[----:B------:R-:W-:Y:S05]  /*1880*/  BSYNC.RECONVERGENT B1 ;  /* 0x0000000000017941 */ /* 0x000fea0003800200 */
.L_x_537:
[----:B------:R-:W-:Y:S01]  /*1890*/  PRMT R6, R25, 0x7632, R6 ;  /* 0x0000763219067816 */ /* 0x000fe20000000006 */
[----:B------:R1:W-:Y:S04]  /*18a0*/  STS.U16 [R11], R25 ;  /* 0x000000190b007388 */ /* 0x0003e80000000400 */
[----:B------:R1:W-:Y:S02]  /*18b0*/  STS.U16 [R12], R6 ;  /* 0x000000060c007388 */ /* 0x0003e40000000400 */
.L_x_536:
[----:B------:R-:W-:Y:S05]  /*18c0*/  BSYNC.RECONVERGENT B0 ;  /* 0x0000000000007941 */ /* 0x000fea0003800200 */
.L_x_535:
        /* <DEDUP_REMOVED lines=10> */
.L_x_543:
[----:B------:R-:W-:Y:S05]  /*1970*/  BSYNC.RECONVERGENT B0 ;  /* 0x0000000000007941 */ /* 0x000fea0003800200 */
.L_x_542:
[----:B------:R-:W-:Y:S06]  /*1980*/  BAR.SYNC.DEFER_BLOCKING 0x0 ;  /* 0x0000000000007b1d */ /* 0x000fec0000010000 */
.L_x_532:
[----:B------:R-:W-:Y:S05]  /*1990*/  BSYNC.RECONVERGENT B6 ;  /* 0x0000000000067941 */ /* 0x000fea0003800200 */
.L_x_529:
[----:B------:R-:W3:Y:S01]  /*19a0*/  LDCU UR4, c[0x0][0x3f4] ;  /* 0x00007e80ff0477ac */ /* 0x000ee20008000800 */
[----:B------:R-:W-:Y:S02]  /*19b0*/  ISETP.GT.U32.AND P0, PT, R16, 0x1f, PT ;  /* 0x0000001f1000780c */ /* 0x000fe40003f04070 */
[----:B------:R-:W-:Y:S02]  /*19c0*/  MOV R65, 0xff7fffff ;  /* 0xff7fffff00417802 */ /* 0x000fe40000000f00 */
[----:B---3--:R-:W-:-:S05]  /*19d0*/  MOV R0, UR4 ;  /* 0x0000000400007c02 */ /* 0x008fca0008000f00 */
[----:B------:R-:W-:-:S05]  /*19e0*/  IMAD.MOV R3, RZ, RZ, -R0 ;  /* 0x000000ffff037224 */ /* 0x000fca00078e0a00 */
[----:B------:R-:W-:-:S04]  /*19f0*/  VIADDMNMX R3, R3, UR44, RZ, !PT ;  /* 0x0000002c03037c46 */ /* 0x000fc8000f8001ff */
[----:B------:R-:W-:Y:S01]  /*1a00*/  R2UR UR10, R3 ;  /* 0x00000000030a72ca */ /* 0x000fe200000e0000 */
[----:B------:R-:W-:-:S14]  /*1a10*/  @P0 BRA `(.L_x_544) ;  /* 0x0000000000f40947 */ /* 0x000fdc0003800000 */
[----:B------:R-:W3:Y:S01]  /*1a20*/  LDCU UR4, c[0x0][0x40c] ;  /* 0x00008180ff0477ac */ /* 0x000ee20008000800 */
[----:B0-----:R-:W0:Y:S01]  /*1a30*/  S2R R7, SR_CgaCtaId ;  /* 0x0000000000077919 */ /* 0x001e220000008800 */
[----:B------:R-:W-:Y:S01]  /*1a40*/  MOV R9, 0x400 ;  /* 0x0000040000097802 */ /* 0x000fe20000000f00 */
[----:B------:R-:W-:Y:S02]  /*1a50*/  IMAD R19, R19, R0, UR40 ;  /* 0x0000002813137e24 */ /* 0x000fe4000f8e0200 */
[----:B------:R-:W-:Y:S02]  /*1a60*/  IMAD R8, R0, UR42, R17 ;  /* 0x0000002a00087c24 */ /* 0x000fe4000f8e0211 */
[----:B------:R-:W-:Y:S02]  /*1a70*/  VIADD R3, R9, 0x20 ;  /* 0x0000002009037836 */ /* 0x000fe40000000000 */
[----:B------:R-:W-:Y:S01]  /*1a80*/  IMAD R19, R19, 0x8, R8 ;  /* 0x0000000813137824 */ /* 0x000fe200078e0208 */
[----:B---3--:R-:W-:Y:S01]  /*1a90*/  ISETP.NE.AND P1, PT, RZ, UR4, PT ;  /* 0x00000004ff007c0c */ /* 0x008fe2000bf25270 */
[----:B------:R-:W-:-:S03]  /*1aa0*/  UMOV UR4, 0xffffffff ;  /* 0xffffffff00047882 */ /* 0x000fc60000000000 */
[----:B------:R-:W-:-:S09]  /*1ab0*/  ISETP.GT.U32.OR P0, PT, R16, 0x17, P1 ;  /* 0x000000171000780c */ /* 0x000fd20000f04470 */
[----:B-1----:R-:W-:Y:S02]  /*1ac0*/  @!P1 IADD3 R6, PT, PT, R9, 0xa0, RZ ;  /* 0x000000a009069810 */ /* 0x002fe40007ffe0ff */
[C---:B0-----:R-:W-:Y:S02]  /*1ad0*/  LEA R3, R7.reuse, R3, 0x18 ;  /* 0x0000000307037211 */ /* 0x041fe400078ec0ff */
[----:B------:R-:W0:Y:S01]  /*1ae0*/  @!P0 LDC.64 R4, c[0x0][0x3b8] ;  /* 0x0000ee00ff048b82 */ /* 0x000e220000000a00 */
[----:B------:R-:W-:Y:S02]  /*1af0*/  @!P1 LEA R7, R7, R6, 0x18 ;  /* 0x0000000607079211 */ /* 0x000fe400078ec0ff */
[C---:B------:R-:W-:Y:S01]  /*1b00*/  LEA R6, R16.reuse, R3, 0x2 ;  /* 0x0000000310067211 */ /* 0x040fe200078e10ff */
[----:B--2-4-:R-:W-:Y:S02]  /*1b10*/  HMUL2 R3, R25, R18 ;  /* 0x0000001219037232 */ /* 0x014fe40000000000 */
[----:B------:R-:W-:-:S02]  /*1b20*/  @!P1 IMAD R8, R16, 0x4, R7 ;  /* 0x0000000410089824 */ /* 0x000fc400078e0207 */
[----:B------:R1:W-:Y:S01]  /*1b30*/  STS [R6], R25 ;  /* 0x0000001906007388 */ /* 0x0003e20000000800 */
[--C-:B------:R-:W-:Y:S02]  /*1b40*/  HADD2.F32 R13, -RZ, R3.reuse.H0_H0 ;  /* 0x20000003ff0d7230 */ /* 0x100fe40000004100 */
[----:B------:R-:W-:Y:S01]  /*1b50*/  HADD2.F32 R10, -RZ, R3.H1_H1 ;  /* 0x30000003ff0a7230 */ /* 0x000fe20000004100 */
[----:B------:R1:W-:Y:S04]  /*1b60*/  @!P1 STS [R8], R23 ;  /* 0x0000001708009388 */ /* 0x0003e80000000800 */
[----:B------:R-:W-:Y:S01]  /*1b70*/  FADD.FTZ R13, R13, R10 ;  /* 0x0000000a0d0d7221 */ /* 0x000fe20000010000 */
[----:B0-----:R-:W-:-:S05]  /*1b80*/  @!P0 IMAD.WIDE R4, R19, 0x2, R4 ;  /* 0x0000000213048825 */ /* 0x001fca00078e0204 */
[----:B------:R1:W-:Y:S01]  /*1b90*/  @!P0 STG.E desc[UR36][R4.64], R18 ;  /* 0x0000001204008986 */ /* 0x0003e2000c101924 */
[----:B------:R-:W-:Y:S05]  /*1ba0*/  BRA.DIV UR4, `(.L_x_545) ;  /* 0x0000007604e87947 */ /* 0x000fea000b800000 */
[----:B------:R-:W0:Y:S02]  /*1bb0*/  SHFL.BFLY PT, R14, R13, 0x10, 0x1f ;  /* 0x0e001f000d0e7f89 */ /* 0x000e2400000e0000 */
[----:B0-----:R-:W-:-:S05]  /*1bc0*/  FADD.FTZ R3, R13, R14 ;  /* 0x0000000e0d037221 */ /* 0x001fca0000010000 */
[----:B------:R-:W1:Y:S02]  /*1bd0*/  SHFL.BFLY PT, R14, R3, 0x8, 0x1f ;  /* 0x0d001f00030e7f89 */ /* 0x000e6400000e0000 */
[----:B-1----:R-:W-:-:S05]  /*1be0*/  FADD.FTZ R4, R3, R14 ;  /* 0x0000000e03047221 */ /* 0x002fca0000010000 */
[----:B------:R-:W0:Y:S02]  /*1bf0*/  SHFL.BFLY PT, R14, R4, 0x4, 0x1f ;  /* 0x0c801f00040e7f89 */ /* 0x000e2400000e0000 */
[----:B0-----:R-:W-:-:S05]  /*1c00*/  FADD.FTZ R5, R4, R14 ;  /* 0x0000000e04057221 */ /* 0x001fca0000010000 */
[----:B------:R-:W0:Y:S02]  /*1c10*/  SHFL.BFLY PT, R14, R5, 0x2, 0x1f ;  /* 0x0c401f00050e7f89 */ /* 0x000e2400000e0000 */
[----:B0-----:R-:W-:-:S05]  /*1c20*/  FADD.FTZ R6, R5, R14 ;  /* 0x0000000e05067221 */ /* 0x001fca0000010000 */
[----:B------:R0:W1:Y:S02]  /*1c30*/  SHFL.BFLY PT, R14, R6, 0x1, 0x1f ;  /* 0x0c201f00060e7f89 */ /* 0x00006400000e0000 */
.L_x_660:
        /* <DEDUP_REMOVED lines=17> */
[----:B------:R-:W0:Y:S01]  /*1d50*/  @P0 LDG.E.U16 R4, desc[UR36][R4.64] ;  /* 0x0000002404040981 */ /* 0x000e22000c1e1500 */
[----:B------:R-:W-:Y:S01]  /*1d60*/  R2UR UR5, R9 ;  /* 0x00000000090572ca */ /* 0x000fe200000e0000 */
[----:B------:R-:W-:-:S12]  /*1d70*/  UIADD3 UR4, UPT, UPT, UR44, -UR10, URZ ;  /* 0x8000000a2c047290 */ /* 0x000fd8000fffe0ff */
[----:B------:R-:W-:Y:S01]  /*1d80*/  UIADD3 UR5, UPT, UPT, UR5, 0x120, URZ ;  /* 0x0000012005057890 */ /* 0x000fe2000fffe0ff */
[----:B--2---:R-:W-:-:S03]  /*1d90*/  FMUL.FTZ R65, R14, UR7 ;  /* 0x000000070e417c20 */ /* 0x004fc60008410000 */
[----:B-1----:R-:W-:-:S04]  /*1da0*/  ULEA UR5, UR6, UR5, 0x18 ;  /* 0x0000000506057291 */ /* 0x002fc8000f8ec0ff */
[----:B------:R-:W-:Y:S01]  /*1db0*/  ULEA UR4, UR4, UR5, 0x2 ;  /* 0x0000000504047291 */ /* 0x000fe2000f8e10ff */
[----:B0-----:R-:W-:-:S05]  /*1dc0*/  @P0 HADD2.F32 R6, -RZ, R4.H0_H0 ;  /* 0x20000004ff060230 */ /* 0x001fca0000004100 */
[----:B------:R-:W-:-:S05]  /*1dd0*/  @P0 FADD.FTZ R65, R65, R6 ;  /* 0x0000000641410221 */ /* 0x000fca0000010000 */
[----:B------:R3:W-:Y:S02]  /*1de0*/  STS [UR4+-0x4], R65 ;  /* 0xfffffc41ff007988 */ /* 0x0007e40008000804 */
.L_x_544:
[----:B------:R-:W-:Y:S05]  /*1df0*/  WARPSYNC.ALL ;  /* 0x0000000000007948 */ /* 0x000fea0003800000 */
[----:B------:R-:W5:Y:S08]  /*1e00*/  S2UR UR11, SR_CgaCtaId ;  /* 0x00000000000b79c3 */ /* 0x000f700000008800 */
[----:B------:R-:W-:Y:S01]  /*1e10*/  BAR.SYNC.DEFER_BLOCKING 0x0 ;  /* 0x0000000000007b1d */ /* 0x000fe20000010000 */
[----:B------:R-:W-:Y:S01]  /*1e20*/  IMAD.SHL.U32 R3, R16, 0x8, RZ ;  /* 0x0000000810037824 */ /* 0x000fe200078e00ff */
[----:B------:R-:W-:-:S04]  /*1e30*/  SHF.R.U32.HI R17, RZ, 0x1, R16 ;  /* 0x00000001ff117819 */ /* 0x000fc80000011610 */
        /* <DEDUP_REMOVED lines=9> */
[----:B------:R-:W0:Y:S01]  /*1ed0*/  LDCU UR21, c[0x0][0x410] ;  /* 0x00008200ff1577ac */ /* 0x000e220008000800 */
[----:B-1----:R-:W-:-:S05]  /*1ee0*/  UIMAD UR6, UR41, UR6, UR45 ;  /* 0x00000006290672a4 */ /* 0x002fca000f8e022d */
[----:B------:R-:W1:Y:S01]  /*1ef0*/  LDS.64 R46, [R3+UR4] ;  /* 0x00000004032e7984 */ /* 0x000e620008000a00 */
[----:B------:R-:W0:Y:S03]  /*1f00*/  LDCU.64 UR8, c[0x0][0x3b8] ;  /* 0x00007700ff0877ac */ /* 0x000e260008000a00 */
[----:B------:R-:W0:Y:S01]  /*1f10*/  LDS.64 R44, [R3+UR4+0x10] ;  /* 0x00001004032c7984 */ /* 0x000e220008000a00 */
[----:B------:R-:W0:Y:S03]  /*1f20*/  LDCU.64 UR12, c[0x0][0x438] ;  /* 0x00008700ff0c77ac */ /* 0x000e260008000a00 */
[----:B------:R-:W0:Y:S01]  /*1f30*/  LDS.64 R42, [R3+UR4+0x20] ;  /* 0x00002004032a7984 */ /* 0x000e220008000a00 */
[----:B------:R-:W0:Y:S03]  /*1f40*/  LDCU.64 UR14, c[0x0][0x448] ;  /* 0x00008900ff0e77ac */ /* 0x000e260008000a00 */
[----:B------:R-:W0:Y:S01]  /*1f50*/  LDS.64 R40, [R3+UR4+0x30] ;  /* 0x0000300403287984 */ /* 0x000e220008000a00 */
[----:B------:R-:W-:-:S03]  /*1f60*/  UIMAD UR6, UR6, 0x30, URZ ;  /* 0x00000030060678a4 */ /* 0x000fc6000f8e02ff */
[----:B------:R-:W0:Y:S04]  /*1f70*/  LDS.64 R38, [R3+UR4+0x40] ;  /* 0x0000400403267984 */ /* 0x000e280008000a00 */
[----:B------:R-:W0:Y:S04]  /*1f80*/  LDS.64 R36, [R3+UR4+0x50] ;  /* 0x0000500403247984 */ /* 0x000e280008000a00 */
[----:B------:R-:W0:Y:S04]  /*1f90*/  LDS.64 R34, [R3+UR4+0x60] ;  /* 0x0000600403227984 */ /* 0x000e280008000a00 */
[----:B------:R5:W0:Y:S01]  /*1fa0*/  LDS.64 R32, [R3+UR4+0x70] ;  /* 0x0000700403207984 */ /* 0x000a220008000a00 */
[----:B------:R-:W-:-:S04]  /*1fb0*/  UIADD3 UR4, UPT, UPT, UR46, 0xf, -UR10 ;  /* 0x0000000f2e047890 */ /* 0x000fc8000fffe80a */
[----:B------:R-:W-:Y:S01]  /*1fc0*/  USHF.R.S32.HI UR5, URZ, 0x1f, UR4 ;  /* 0x0000001fff057899 */ /* 0x000fe20008011404 */
[----:B-----5:R-:W-:-:S03]  /*1fd0*/  SHF.L.U32 R3, R16, 0x2, RZ ;  /* 0x0000000210037819 */ /* 0x020fc600000006ff */
[----:B------:R-:W-:Y:S01]  /*1fe0*/  ULEA.HI UR5, UR5, UR4, URZ, 0x4 ;  /* 0x0000000405057291 */ /* 0x000fe2000f8f20ff */
[----:B------:R-:W-:-:S03]  /*1ff0*/  LOP3.LUT R3, R3, 0x4, RZ, 0xc0, !PT ;  /* 0x0000000403037812 */ /* 0x000fc600078ec0ff */
[----:B------:R-:W-:-:S06]  /*2000*/  ULOP3.LUT UR5, UR5, 0xfffffff0, URZ, 0xc0, !UPT ;  /* 0xfffffff005057892 */ /* 0x000fcc000f8ec0ff */
[----:B------:R-:W-:Y:S01]  /*2010*/  ISETP.GE.AND P0, PT, R17, UR5, PT ;  /* 0x0000000511007c0c */ /* 0x000fe2000bf06270 */
[----:B-12---:R-:W-:-:S12]  /*2020*/  BRA.U UP0, `(.L_x_546) ;  /* 0x00000001002c7547 */ /* 0x006fd8000b800000 */
[----:B------:R-:W-:-:S04]  /*2030*/  UIADD3 UR4, UPT, UPT, UR7, 0xa0, URZ ;  /* 0x000000a007047890 */ /* 0x000fc8000fffe0ff */
[----:B------:R-:W-:-:S06]  /*2040*/  ULEA UR4, UR11, UR4, 0x18 ;  /* 0x000000040b047291 */ /* 0x000fcc000f8ec0ff */
[----:B------:R-:W-:-:S05]  /*2050*/  LEA R4, R3, UR4, 0x1 ;  /* 0x0000000403047c11 */ /* 0x000fca000f8e08ff */
[----:B------:R1:W2:Y:S04]  /*2060*/  LDS.64 R30, [R4] ;  /* 0x00000000041e7984 */ /* 0x0002a80000000a00 */
[----:B------:R1:W0:Y:S04]  /*2070*/  LDS.64 R28, [R4+0x10] ;  /* 0x00001000041c7984 */ /* 0x0002280000000a00 */
[----:B------:R1:W0:Y:S04]  /*2080*/  LDS.64 R26, [R4+0x20] ;  /* 0x00002000041a7984 */ /* 0x0002280000000a00 */
[----:B----4-:R1:W4:Y:S04]  /*2090*/  LDS.64 R24, [R4+0x30] ;  /* 0x0000300004187984 */ /* 0x0103280000000a00 */
[----:B------:R1:W0:Y:S04]  /*20a0*/  LDS.64 R22, [R4+0x40] ;  /* 0x0000400004167984 */ /* 0x0002280000000a00 */
[----:B------:R1:W0:Y:S04]  /*20b0*/  LDS.64 R20, [R4+0x50] ;  /* 0x0000500004147984 */ /* 0x0002280000000a00 */
[----:B------:R1:W0:Y:S04]  /*20c0*/  LDS.64 R18, [R4+0x60] ;  /* 0x0000600004127984 */ /* 0x0002280000000a00 */
[----:B------:R1:W0:Y:S02]  /*20d0*/  LDS.64 R8, [R4+0x70] ;  /* 0x0000700004087984 */ /* 0x0002240000000a00 */
.L_x_546:
[----:B------:R-:W-:Y:S04]  /*20e0*/  BSSY B0, `(.L_x_547) ;  /* 0x00001dd000007945 */ /* 0x000fe80003800000 */
[----:B------:R-:W-:Y:S05]  /*20f0*/  @P0 BRA `(.L_x_548) ;  /* 0x0000001c006c0947 */ /* 0x000fea0003800000 */
[----:B------:R-:W5:Y:S01]  /*2100*/  LDCU UR4, c[0x0][0x3f8] ;  /* 0x00007f00ff0477ac */ /* 0x000f620008000800 */
[----:B------:R-:W3:Y:S01]  /*2110*/  S2UR UR5, SR_CTAID.Y ;  /* 0x00000000000579c3 */ /* 0x000ee20000002600 */
[----:B------:R-:W-:Y:S01]  /*2120*/  VIADD R64, R17, UR10 ;  /* 0x0000000a11407c36 */ /* 0x000fe20008000000 */
[----:B------:R-:W-:Y:S01]  /*2130*/  IABS R6, R0 ;  /* 0x0000000000067213 */ /* 0x000fe20000000000 */
[----:B------:R-:W2:Y:S01]  /*2140*/  LDCU UR18, c[0x0][0x440] ;  /* 0x00008800ff1277ac */ /* 0x000ea20008000800 */
[----:B------:R-:W4:Y:S04]  /*2150*/  LDCU.64 UR16, c[0x0][0x420] ;  /* 0x00008400ff1077ac */ /* 0x000f280008000a00 */
[----:B------:R-:W0:Y:S01]  /*2160*/  LDC.64 R66, c[0x0][0x450] ;  /* 0x00011400ff427b82 */ /* 0x000e220000000a00 */
[----:B-----5:R-:W-:-:S06]  /*2170*/  UIMAD UR4, UR38, UR4, UR45 ;  /* 0x00000004260472a4 */ /* 0x020fcc000f8e022d */
[----:B-1----:R-:W-:Y:S01]  /*2180*/  MOV R4, UR4 ;  /* 0x0000000400047c02 */ /* 0x002fe20008000f00 */
[----:B---3--:R-:W-:Y:S01]  /*2190*/  IMAD R7, R0, UR5, RZ ;  /* 0x0000000500077c24 */ /* 0x008fe2000f8e02ff */
[----:B------:R-:W-:Y:S01]  /*21a0*/  UIADD3 UR4, UPT, UPT, UR7, 0x120, URZ ;  /* 0x0000012007047890 */ /* 0x000fe2000fffe0ff */
[----:B----4-:R-:W-:Y:S01]  /*21b0*/  ISETP.NE.U32.AND P0, PT, RZ, UR16, PT ;  /* 0x00000010ff007c0c */ /* 0x010fe2000bf05070 */
[----:B--2---:R-:W-:Y:S01]  /*21c0*/  UIMAD UR5, UR45, UR18, UR46 ;  /* 0x000000122d0572a4 */ /* 0x004fe2000f8e022e */
[----:B------:R-:W-:Y:S01]  /*21d0*/  IMAD R5, R4, 0x30, R3 ;  /* 0x0000003004057824 */ /* 0x000fe200078e0203 */
[----:B------:R-:W-:Y:S01]  /*21e0*/  SHF.R.S32.HI R0, RZ, 0x1f, R7 ;  /* 0x0000001fff007819 */ /* 0x000fe20000011407 */
[----:B------:R-:W1:Y:S01]  /*21f0*/  LDC R3, c[0x0][0x3f4] ;  /* 0x0000fd00ff037b82 */ /* 0x000e620000000800 */
[----:B------:R-:W-:Y:S01]  /*2200*/  IADD3 R4, P1, P2, R7, UR16, R64 ;  /* 0x0000001007047c10 */ /* 0x000fe2000fa3e040 */
[----:B------:R-:W-:Y:S01]  /*2210*/  ULEA UR4, UR11, UR4, 0x18 ;  /* 0x000000040b047291 */ /* 0x000fe2000f8ec0ff */
[----:B------:R-:W-:Y:S01]  /*2220*/  MOV R7, UR18 ;  /* 0x0000001200077c02 */ /* 0x000fe20008000f00 */
[----:B0-----:R-:W-:Y:S01]  /*2230*/  IMAD.WIDE R66, R5, 0x2, R66 ;  /* 0x0000000205427825 */ /* 0x001fe200078e0242 */
[----:B------:R-:W-:-:S02]  /*2240*/  ISETP.NE.AND.EX P0, PT, RZ, UR17, PT, P0 ;  /* 0x00000011ff007c0c */ /* 0x000fc4000bf05300 */
[----:B------:R-:W-:Y:S01]  /*2250*/  IADD3.X R5, PT, PT, R0, UR17, RZ, P1, P2 ;  /* 0x0000001100057c10 */ /* 0x000fe20008fe44ff */
[----:B------:R-:W-:Y:S01]  /*2260*/  IMAD R7, R7, UR5, R64 ;  /* 0x0000000507077c24 */ /* 0x000fe2000f8e0240 */
[----:B------:R-:W-:Y:S02]  /*2270*/  IADD3 R64, PT, PT, R64, 0x1, RZ ;  /* 0x0000000140407810 */ /* 0x000fe40007ffe0ff */
[----:B------:R-:W-:-:S07]  /*2280*/  LEA R17, R17, UR4, 0x2 ;  /* 0x0000000411117c11 */ /* 0x000fce000f8e10ff */
.L_x_584:
[----:B0-----:R-:W0:Y:S01]  /*2290*/  I2F.RP R0, R6 ;  /* 0x0000000600007306 */ /* 0x001e220000209400 */
[----:B------:R-:W-:-:S07]  /*22a0*/  HFMA2 R10, -RZ, RZ, 0, 0 ;  /* 0x00000000ff0a7431 */ /* 0x000fce00000001ff */
[----:B0-----:R-:W0:Y:S02]  /*22b0*/  MUFU.RCP R0, R0 ;  /* 0x0000000000007308 */ /* 0x001e240000001000 */
[----:B0-----:R-:W-:Y:S01]  /*22c0*/  VIADD R11, R0, 0xffffffe ;  /* 0x0ffffffe000b7836 */ /* 0x001fe20000000000 */
[----:B-1----:R-:W-:-:S05]  /*22d0*/  MOV R0, R3 ;  /* 0x0000000300007202 */ /* 0x002fca0000000f00 */
[----:B------:R-:W0:Y:S02]  /*22e0*/  F2I.FTZ.U32.TRUNC.NTZ R11, R11 ;  /* 0x0000000b000b7305 */ /* 0x000e24000021f000 */
[----:B0-----:R-:W-:-:S05]  /*22f0*/  IADD3 R13, PT, PT, RZ, -R11, RZ ;  /* 0x8000000bff0d7210 */ /* 0x001fca0007ffe0ff */
[----:B------:R-:W-:-:S04]  /*2300*/  IMAD R13, R13, R6, RZ ;  /* 0x000000060d0d7224 */ /* 0x000fc800078e02ff */
[----:B------:R-:W-:Y:S01]  /*2310*/  IMAD.HI.U32 R13, R11, R13, R10 ;  /* 0x0000000d0b0d7227 */ /* 0x000fe200078e000a */
[----:B------:R-:W-:-:S03]  /*2320*/  IABS R11, R0 ;  /* 0x00000000000b7213 */ /* 0x000fc60000000000 */
[----:B------:R-:W-:-:S05]  /*2330*/  VIADD R10, R64, 0xffffffff ;  /* 0xffffffff400a7836 */ /* 0x000fca0000000000 */
[----:B------:R-:W-:-:S05]  /*2340*/  IABS R14, R10 ;  /* 0x0000000a000e7213 */ /* 0x000fca0000000000 */
[----:B------:R-:W-:-:S05]  /*2350*/  IMAD.HI.U32 R12, R13, R14, RZ ;  /* 0x0000000e0d0c7227 */ /* 0x000fca00078e00ff */
[----:B------:R-:W-:-:S05]  /*2360*/  IADD3 R12, PT, PT, -R12, RZ, RZ ;  /* 0x000000ff0c0c7210 */ /* 0x000fca0007ffe1ff */
[----:B------:R-:W-:Y:S02]  /*2370*/  IMAD R13, R11, R12, R14 ;  /* 0x0000000c0b0d7224 */ /* 0x000fe400078e020e */
[----:B------:R-:W2:Y:S01]  /*2380*/  @P0 LDG.E.U8 R12, desc[UR36][R4.64] ;  /* 0x00000024040c0981 */ /* 0x000ea2000c1e1100 */
[----:B------:R-:W-:Y:S01]  /*2390*/  UIADD3 UR4, UPT, UPT, UR44, -0x1, URZ ;  /* 0xffffffff2c047890 */ /* 0x000fe2000fffe0ff */
[----:B------:R-:W-:Y:S01]  /*23a0*/  ISETP.GE.AND P3, PT, R10, RZ, PT ;  /* 0x000000ff0a00720c */ /* 0x000fe20003f66270 */
[----:B------:R-:W-:Y:S01]  /*23b0*/  BSSY.RECONVERGENT B1, `(.L_x_549) ;  /* 0x0000032000017945 */ /* 0x000fe20003800200 */
[----:B------:R-:W-:Y:S02]  /*23c0*/  ISETP.GT.U32.AND P1, PT, R6, R13, PT ;  /* 0x0000000d0600720c */ /* 0x000fe40003f24070 */
[----:B------:R-:W-:-:S11]  /*23d0*/  ISETP.NE.AND P4, PT, R0, RZ, PT ;  /* 0x000000ff0000720c */ /* 0x000fd60003f85270 */
[----:B------:R-:W-:-:S05]  /*23e0*/  @!P1 IMAD.IADD R13, R13, 0x1, -R11 ;  /* 0x000000010d0d9824 */ /* 0x000fca00078e0a0b */
[----:B------:R-:W-:-:S13]  /*23f0*/  ISETP.GT.U32.AND P1, PT, R6, R13, PT ;  /* 0x0000000d0600720c */ /* 0x000fda0003f24070 */
[----:B------:R-:W-:Y:S02]  /*2400*/  @!P1 IADD3 R13, PT, PT, R13, -R11, RZ ;  /* 0x8000000b0d0d9210 */ /* 0x000fe40007ffe0ff */
[----:B------:R-:W-:Y:S02]  /*2410*/  ISETP.GE.AND P1, PT, R10, UR4, PT ;  /* 0x000000040a007c0c */ /* 0x000fe4000bf26270 */
[----:B------:R-:W-:Y:S02]  /*2420*/  @!P3 IADD3 R13, PT, PT, -R13, RZ, RZ ;  /* 0x000000ff0d0db210 */ /* 0x000fe40007ffe1ff */
[----:B------:R-:W-:-:S05]  /*2430*/  @!P4 LOP3.LUT R13, RZ, R0, RZ, 0x33, !PT ;  /* 0x00000000ff0dc212 */ /* 0x000fca00078e33ff */
[----:B------:R-:W-:Y:S01]  /*2440*/  IMAD.SHL.U32 R15, R13, 0x8, RZ ;  /* 0x000000080d0f7824 */ /* 0x000fe200078e00ff */
[----:B--2---:R-:W-:Y:S01]  /*2450*/  ISETP.NE.AND P2, PT, R12, RZ, P0 ;  /* 0x000000ff0c00720c */ /* 0x004fe20000745270 */
[----:B------:R-:W-:Y:S02]  /*2460*/  IMAD R12, R0, 0x30, RZ ;  /* 0x00000030000c7824 */ /* 0x000fe400078e02ff */
[----:B------:R-:W-:Y:S10]  /*2470*/  @P1 BRA `(.L_x_550) ;  /* 0x0000000000941947 */ /* 0x000ff40003800000 */
[----:B------:R-:W-:Y:S01]  /*2480*/  ISETP.GE.AND P3, PT, R15, R12, PT ;  /* 0x0000000c0f00720c */ /* 0x000fe20003f66270 */
[----:B------:R-:W-:Y:S01]  /*2490*/  BSSY.RECONVERGENT B2, `(.L_x_551) ;  /* 0x000000b000027945 */ /* 0x000fe20003800200 */
[----:B------:R-:W-:-:S11]  /*24a0*/  CS2R R48, SRZ ;  /* 0x0000000000307805 */ /* 0x000fd6000001ff00 */
[----:B------:R-:W-:Y:S05]  /*24b0*/  @P3 BRA `(.L_x_552) ;  /* 0x0000000000203947 */ /* 0x000fea0003800000 */
[----:B------:R-:W-:-:S04]  /*24c0*/  SHF.L.U32 R10, R16, 0x2, RZ ;  /* 0x00000002100a7819 */ /* 0x000fc800000006ff */
[----:B------:R-:W-:-:S05]  /*24d0*/  LOP3.LUT R11, R10, 0x4, RZ, 0xc0, !PT ;  /* 0x000000040a0b7812 */ /* 0x000fca00078ec0ff */
[----:B------:R-:W-:-:S05]  /*24e0*/  IMAD R10, R0, UR6, R11 ;  /* 0x00000006000a7c24 */ /* 0x000fca000f8e020b */
[----:B------:R-:W-:-:S04]  /*24f0*/  IADD3 R11, P4, PT, R15, R10, RZ ;  /* 0x0000000a0f0b7210 */ /* 0x000fc80007f9e0ff */
[----:B------:R-:W-:Y:S02]  /*2500*/  LEA.HI.X.SX32 R10, R10, RZ, 0x1, P4 ;  /* 0x000000ff0a0a7211 */ /* 0x000fe400020f0eff */
[----:B------:R-:W-:-:S04]  /*2510*/  LEA R48, P4, R11, UR8, 0x1 ;  /* 0x000000080b307c11 */ /* 0x000fc8000f8808ff */
[----:B------:R-:W-:-:S06]  /*2520*/  LEA.HI.X R49, R11, UR9, R10, 0x1, P4 ;  /* 0x000000090b317c11 */ /* 0x000fcc000a0f0c0a */
[----:B------:R-:W5:Y:S03]  /*2530*/  LDG.E.64 R48, desc[UR36][R48.64] ;  /* 0x0000002430307981 */ /* 0x000f66000c1e1b00 */
.L_x_552:
[----:B------:R-:W-:Y:S05]  /*2540*/  BSYNC.RECONVERGENT B2 ;  /* 0x0000000000027941 */ /* 0x000fea0003800200 */
.L_x_551:
[----:B------:R-:W-:-:S09]  /*2550*/  UISETP.NE.AND UP0, UPT, UR20, URZ, UPT ;  /* 0x000000ff1400728c */ /* 0x000fd2000bf05270 */
[----:B------:R-:W-:Y:S05]  /*2560*/  BRA.U UP0, `(.L_x_550) ;  /* 0x0000000100587547 */ /* 0x000fea000b800000 */
[----:B------:R-:W-:-:S13]  /*2570*/  ISETP.NE.AND P4, PT, R2, RZ, PT ;  /* 0x000000ff0200720c */ /* 0x000fda0003f85270 */
[----:B------:R-:W-:Y:S01]  /*2580*/  VOTEU.ANY UP0, P4 ;  /* 0x0000000000ff7886 */ /* 0x000fe20002000100 */
[----:B------:R-:W-:-:S13]  /*2590*/  PLOP3.LUT P4, PT, PT, PT, UP0, 0x80, 0x8 ;  /* 0x000000000008781c */ /* 0x000fda0003f8f008 */
[----:B------:R-:W2:Y:S01]  /*25a0*/  @P4 LDG.E.64 R10, desc[UR36][R66.64] ;  /* 0x00000024420a4981 */ /* 0x000ea2000c1e1b00 */
[----:B------:R-:W-:Y:S01]  /*25b0*/  PLOP3.LUT P5, PT, PT, PT, UP0, 0x80, 0x8 ;  /* 0x000000000008781c */ /* 0x000fe20003faf008 */
[----:B-----5:R-:W-:Y:S01]  /*25c0*/  HFMA2 R48, R48, 1, 1, R30 ;  /* 0x3c003c0030307831 */ /* 0x020fe2000000001e */
[----:B------:R-:W-:Y:S01]  /*25d0*/  PLOP3.LUT P4, PT, PT, PT, UP0, 0x80, 0x8 ;  /* 0x000000000008781c */ /* 0x000fe20003f8f008 */
[----:B------:R-:W-:-:S10]  /*25e0*/  HADD2 R49, R49, R31 ;  /* 0x0000001f31317230 */ /* 0x000fd40000000000 */
[----:B--2---:R-:W-:Y:S02]  /*25f0*/  @P5 HFMA2 R49, R49, R11, -RZ ;  /* 0x0000000b31315231 */ /* 0x004fe400001000ff */
[----:B------:R-:W-:Y:S01]  /*2600*/  @P4 HMUL2 R48, R48, R10 ;  /* 0x0000000a30304232 */ /* 0x000fe20000000000 */
[----:B------:R-:W-:Y:S06]  /*2610*/  @P3 BRA `(.L_x_550) ;  /* 0x00000000002c3947 */ /* 0x000fec0003800000 */
[----:B------:R-:W0:Y:S01]  /*2620*/  S2UR UR4, SR_CTAID.Y ;  /* 0x00000000000479c3 */ /* 0x000e220000002600 */
[----:B------:R-:W-:-:S04]  /*2630*/  SHF.L.U32 R10, R16, 0x2, RZ ;  /* 0x00000002100a7819 */ /* 0x000fc800000006ff */
[----:B------:R-:W-:Y:S01]  /*2640*/  LOP3.LUT R11, R10, 0x4, RZ, 0xc0, !PT ;  /* 0x000000040a0b7812 */ /* 0x000fe200078ec0ff */
        /* <DEDUP_REMOVED lines=8> */
.L_x_550:
[----:B------:R-:W-:Y:S05]  /*26d0*/  BSYNC.RECONVERGENT B1 ;  /* 0x0000000000017941 */ /* 0x000fea0003800200 */
.L_x_549:
        /* <DEDUP_REMOVED lines=8> */
[----:B0-----:R-:W-:-:S04]  /*2760*/  SHF.L.U32 R10, R16, 0x2, RZ ;  /* 0x00000002100a7819 */ /* 0x001fc800000006ff */
[----:B------:R-:W-:Y:S02]  /*2770*/  LOP3.LUT R11, R10, 0x4, RZ, 0xc0, !PT ;  /* 0x000000040a0b7812 */ /* 0x000fe400078ec0ff */
[----:B------:R-:W-:-:S03]  /*2780*/  SHF.R.S32.HI R10, RZ, 0x1f, R69 ;  /* 0x0000001fff0a7819 */ /* 0x000fc60000011445 */
[----:B------:R-:W-:-:S05]  /*2790*/  IMAD R14, R0, UR6, R11 ;  /* 0x00000006000e7c24 */ /* 0x000fca000f8e020b */
[----:B------:R-:W-:-:S04]  /*27a0*/  IADD3 R11, P4, PT, R14, R69, RZ ;  /* 0x000000450e0b7210 */ /* 0x000fc80007f9e0ff */
[----:B------:R-:W-:Y:S02]  /*27b0*/  LEA.HI.X.SX32 R10, R14, R10, 0x1, P4 ;  /* 0x0000000a0e0a7211 */ /* 0x000fe400020f0eff */
[----:B------:R-:W-:-:S04]  /*27c0*/  LEA R50, P4, R11, UR8, 0x1 ;  /* 0x000000080b327c11 */ /* 0x000fc8000f8808ff */
[----:B------:R-:W-:-:S06]  /*27d0*/  LEA.HI.X R51, R11, UR9, R10, 0x1, P4 ;  /* 0x000000090b337c11 */ /* 0x000fcc000a0f0c0a */
[----:B------:R-:W5:Y:S03]  /*27e0*/  LDG.E.64 R50, desc[UR36][R50.64] ;  /* 0x0000002432327981 */ /* 0x000f66000c1e1b00 */
.L_x_556:
[----:B------:R-:W-:Y:S05]  /*27f0*/  BSYNC.RECONVERGENT B2 ;  /* 0x0000000000027941 */ /* 0x000fea0003800200 */
.L_x_555:
[----:B------:R-:W-:-:S09]  /*2800*/  UISETP.NE.AND UP0, UPT, UR20, URZ, UPT ;  /* 0x000000ff1400728c */ /* 0x000fd2000bf05270 */
[----:B------:R-:W-:Y:S05]  /*2810*/  BRA.U UP0, `(.L_x_554) ;  /* 0x00000001005c7547 */ /* 0x000fea000b800000 */
[----:B------:R-:W-:-:S13]  /*2820*/  ISETP.NE.AND P4, PT, R2, RZ, PT ;  /* 0x000000ff0200720c */ /* 0x000fda0003f85270 */
[----:B------:R-:W-:Y:S01]  /*2830*/  VOTEU.ANY UP0, P4 ;  /* 0x0000000000ff7886 */ /* 0x000fe20002000100 */
[----:B------:R-:W-:-:S13]  /*2840*/  PLOP3.LUT P4, PT, PT, PT, UP0, 0x80, 0x8 ;  /* 0x000000000008781c */ /* 0x000fda0003f8f008 */
[----:B0-----:R-:W2:Y:S01]  /*2850*/  @P4 LDG.E.64 R10, desc[UR36][R66.64+0x10] ;  /* 0x00001024420a4981 */ /* 0x001ea2000c1e1b00 */
        /* <DEDUP_REMOVED lines=8> */
[----:B------:R-:W-:Y:S01]  /*28e0*/  IMAD.SHL.U32 R10, R16, 0x4, RZ ;  /* 0x00000004100a7824 */ /* 0x000fe200078e00ff */
[----:B------:R-:W-:-:S04]  /*28f0*/  SHF.R.S32.HI R14, RZ, 0x1f, R69 ;  /* 0x0000001fff0e7819 */ /* 0x000fc80000011445 */
[----:B------:R-:W-:Y:S01]  /*2900*/  LOP3.LUT R11, R10, 0x4, RZ, 0xc0, !PT ;  /* 0x000000040a0b7812 */ /* 0x000fe200078ec0ff */
[----:B0-----:R-:W-:-:S06]  /*2910*/  UIMAD UR4, UR4, UR19, UR45 ;  /* 0x00000013040472a4 */ /* 0x001fcc000f8e022d */
[----:B------:R-:W-:-:S04]  /*2920*/  IMAD R10, R0, UR4, RZ ;  /* 0x00000004000a7c24 */ /* 0x000fc8000f8e02ff */
[----:B------:R-:W-:-:S05]  /*2930*/  IMAD R10, R10, 0x30, R11 ;  /* 0x000000300a0a7824 */ /* 0x000fca00078e020b */
[----:B------:R-:W-:-:S04]  /*2940*/  IADD3 R69, P3, PT, R10, R69, RZ ;  /* 0x000000450a457210 */ /* 0x000fc80007f7e0ff */
[----:B------:R-:W-:Y:S02]  /*2950*/  LEA.HI.X.SX32 R14, R10, R14, 0x1, P3 ;  /* 0x0000000e0a0e7211 */ /* 0x000fe400018f0eff */
[----:B------:R-:W-:-:S04]  /*2960*/  LEA R10, P3, R69, UR8, 0x1 ;  /* 0x00000008450a7c11 */ /* 0x000fc8000f8608ff */
[----:B------:R-:W-:-:S05]  /*2970*/  LEA.HI.X R11, R69, UR9, R14, 0x1, P3 ;  /* 0x00000009450b7c11 */ /* 0x000fca00098f0c0e */
[----:B------:R1:W-:Y:S04]  /*2980*/  STG.E.64 desc[UR36][R10.64], R50 ;  /* 0x000000320a007986 */ /* 0x0003e8000c101b24 */
.L_x_554:
[----:B------:R-:W-:Y:S05]  /*2990*/  BSYNC.RECONVERGENT B1 ;  /* 0x0000000000017941 */ /* 0x000fea0003800200 */
.L_x_553:
[----:B------:R-:W-:Y:S04]  /*29a0*/  BSSY.RECONVERGENT B1, `(.L_x_557) ;  /* 0x000002b000017945 */ /* 0x000fe80003800200 */
[----:B------:R-:W-:Y:S05]  /*29b0*/  @P1 BRA `(.L_x_558) ;  /* 0x0000000000a41947 */ /* 0x000fea0003800000 */
[----:B------:R-:W-:Y:S01]  /*29c0*/  LEA R69, R0, R15, 0x4 ;  /* 0x0000000f00457211 */ /* 0x000fe200078e20ff */
[----:B------:R-:W-:Y:S01]  /*29d0*/  BSSY.RECONVERGENT B2, `(.L_x_559) ;  /* 0x000000d000027945 */ /* 0x000fe20003800200 */
[----:B------:R-:W-:Y:S02]  /*29e0*/  CS2R R52, SRZ ;  /* 0x0000000000347805 */ /* 0x000fe4000001ff00 */
[----:B------:R-:W-:-:S13]  /*29f0*/  ISETP.GE.AND P3, PT, R69, R12, PT ;  /* 0x0000000c4500720c */ /* 0x000fda0003f66270 */
[----:B------:R-:W-:Y:S05]  /*2a00*/  @P3 BRA `(.L_x_560) ;  /* 0x0000000000243947 */ /* 0x000fea0003800000 */
[----:B01----:R-:W-:-:S04]  /*2a10*/  SHF.L.U32 R10, R16, 0x2, RZ ;  /* 0x00000002100a7819 */ /* 0x003fc800000006ff */
        /* <DEDUP_REMOVED lines=8> */
.L_x_560:
[----:B------:R-:W-:Y:S05]  /*2aa0*/  BSYNC.RECONVERGENT B2 ;  /* 0x0000000000027941 */ /* 0x000fea0003800200 */
.L_x_559:
[----:B------:R-:W-:-:S09]  /*2ab0*/  UISETP.NE.AND UP0, UPT, UR20, URZ, UPT ;  /* 0x000000ff1400728c */ /* 0x000fd2000bf05270 */
[----:B------:R-:W-:Y:S05]  /*2ac0*/  BRA.U UP0, `(.L_x_558) ;  /* 0x0000000100607547 */ /* 0x000fea000b800000 */
[----:B------:R-:W-:-:S13]  /*2ad0*/  ISETP.NE.AND P3, PT, R2, RZ, PT ;  /* 0x000000ff0200720c */ /* 0x000fda0003f65270 */
[----:B------:R-:W-:Y:S01]  /*2ae0*/  VOTEU.ANY UP0, P3 ;  /* 0x0000000000ff7886 */ /* 0x000fe20001800100 */
[----:B------:R-:W-:-:S13]  /*2af0*/  PLOP3.LUT P3, PT, PT, PT, UP0, 0x80, 0x8 ;  /* 0x000000000008781c */ /* 0x000fda0003f6f008 */
[----:B01----:R-:W2:Y:S01]  /*2b00*/  @P3 LDG.E.64 R10, desc[UR36][R66.64+0x20] ;  /* 0x00002024420a3981 */ /* 0x003ea2000c1e1b00 */
[----:B------:R-:W-:Y:S01]  /*2b10*/  PLOP3.LUT P5, PT, PT, PT, UP0, 0x80, 0x8 ;  /* 0x000000000008781c */ /* 0x000fe20003faf008 */
[----:B-----5:R-:W-:Y:S01]  /*2b20*/  HFMA2 R53, R53, 1, 1, R27 ;  /* 0x3c003c0035357831 */ /* 0x020fe2000000001b */
[----:B------:R-:W-:Y:S01]  /*2b30*/  ISETP.GE.AND P3, PT, R69, R12, PT ;  /* 0x0000000c4500720c */ /* 0x000fe20003f66270 */
[----:B------:R-:W-:Y:S01]  /*2b40*/  HADD2 R52, R52, R26 ;  /* 0x0000001a34347230 */ /* 0x000fe20000000000 */
[----:B------:R-:W-:-:S09]  /*2b50*/  PLOP3.LUT P4, PT, PT, PT, UP0, 0x80, 0x8 ;  /* 0x000000000008781c */ /* 0x000fd20003f8f008 */
[----:B--2---:R-:W-:-:S04]  /*2b60*/  @P5 HFMA2 R53, R53, R11, -RZ ;  /* 0x0000000b35355231 */ /* 0x004fc800001000ff */
[----:B------:R-:W-:Y:S01]  /*2b70*/  @P4 HMUL2 R52, R52, R10 ;  /* 0x0000000a34344232 */ /* 0x000fe20000000000 */
[----:B------:R-:W-:Y:S06]  /*2b80*/  @P3 BRA `(.L_x_558) ;  /* 0x0000000000303947 */ /* 0x000fec0003800000 */
[----:B------:R-:W0:Y:S01]  /*2b90*/  S2UR UR4, SR_CTAID.Y ;  /* 0x00000000000479c3 */ /* 0x000e220000002600 */
[----:B------:R-:W-:-:S05]  /*2ba0*/  IMAD.SHL.U32 R10, R16, 0x4, RZ ;  /* 0x00000004100a7824 */ /* 0x000fca00078e00ff */
[----:B------:R-:W-:Y:S01]  /*2bb0*/  LOP3.LUT R11, R10, 0x4, RZ, 0xc0, !PT ;  /* 0x000000040a0b7812 */ /* 0x000fe200078ec0ff */
        /* <DEDUP_REMOVED lines=9> */
.L_x_558:
[----:B------:R-:W-:Y:S05]  /*2c50*/  BSYNC.RECONVERGENT B1 ;  /* 0x0000000000017941 */ /* 0x000fea0003800200 */
.L_x_557:
[----:B------:R-:W-:Y:S04]  /*2c60*/  BSSY.RECONVERGENT B1, `(.L_x_561) ;  /* 0x000002c000017945 */ /* 0x000fe80003800200 */
[----:B------:R-:W-:Y:S05]  /*2c70*/  @P1 BRA `(.L_x_562) ;  /* 0x0000000000a81947 */ /* 0x000fea0003800000 */
[----:B------:R-:W-:Y:S01]  /*2c80*/  LEA R69, R0, R13, 0x1 ;  /* 0x0000000d00457211 */ /* 0x000fe200078e08ff */
[----:B------:R-:W-:Y:S01]  /*2c90*/  BSSY.RECONVERGENT B2, `(.L_x_563) ;  /* 0x000000e000027945 */ /* 0x000fe20003800200 */
[----:B------:R-:W-:Y:S02]  /*2ca0*/  CS2R R54, SRZ ;  /* 0x0000000000367805 */ /* 0x000fe4000001ff00 */
[----:B------:R-:W-:-:S04]  /*2cb0*/  SHF.L.U32 R69, R69, 0x3, RZ ;  /* 0x0000000345457819 */ /* 0x000fc800000006ff */
[----:B------:R-:W-:-:S13]  /*2cc0*/  ISETP.GE.AND P3, PT, R69, R12, PT ;  /* 0x0000000c4500720c */ /* 0x000fda0003f66270 */
[----:B------:R-:W-:Y:S05]  /*2cd0*/  @P3 BRA `(.L_x_564) ;  /* 0x0000000000243947 */ /* 0x000fea0003800000 */
[----:B012---:R-:W-:-:S05]  /*2ce0*/  IMAD.SHL.U32 R10, R16, 0x4, RZ ;  /* 0x00000004100a7824 */ /* 0x007fca00078e00ff */
        /* <DEDUP_REMOVED lines=8> */
.L_x_564:
[----:B------:R-:W-:Y:S05]  /*2d70*/  BSYNC.RECONVERGENT B2 ;  /* 0x0000000000027941 */ /* 0x000fea0003800200 */
.L_x_563:
[----:B------:R-:W-:-:S09]  /*2d80*/  UISETP.NE.AND UP0, UPT, UR20, URZ, UPT ;  /* 0x000000ff1400728c */ /* 0x000fd2000bf05270 */
[----:B------:R-:W-:Y:S05]  /*2d90*/  BRA.U UP0, `(.L_x_562) ;  /* 0x0000000100607547 */ /* 0x000fea000b800000 */
[----:B------:R-:W-:-:S13]  /*2da0*/  ISETP.NE.AND P3, PT, R2, RZ, PT ;  /* 0x000000ff0200720c */ /* 0x000fda0003f65270 */
[----:B------:R-:W-:Y:S01]  /*2db0*/  VOTEU.ANY UP0, P3 ;  /* 0x0000000000ff7886 */ /* 0x000fe20001800100 */
[----:B------:R-:W-:-:S13]  /*2dc0*/  PLOP3.LUT P3, PT, PT, PT, UP0, 0x80, 0x8 ;  /* 0x000000000008781c */ /* 0x000fda0003f6f008 */
[----:B012---:R-:W2:Y:S01]  /*2dd0*/  @P3 LDG.E.64 R10, desc[UR36][R66.64+0x30] ;  /* 0x00003024420a3981 */ /* 0x007ea2000c1e1b00 */
        /* <DEDUP_REMOVED lines=9> */
[----:B------:R-:W-:-:S04]  /*2e70*/  SHF.L.U32 R10, R16, 0x2, RZ ;  /* 0x00000002100a7819 */ /* 0x000fc800000006ff */
        /* <DEDUP_REMOVED lines=10> */
.L_x_562:
[----:B------:R-:W-:Y:S05]  /*2f20*/  BSYNC.RECONVERGENT B1 ;  /* 0x0000000000017941 */ /* 0x000fea0003800200 */
.L_x_561:
[----:B------:R-:W-:Y:S01]  /*2f30*/  BSSY.RECONVERGENT B1, `(.L_x_565) ;  /* 0x000002a000017945 */ /* 0x000fe20003800200 */
[----:B------:R-:W-:-:S03]  /*2f40*/  LEA R15, R0, R15, 0x5 ;  /* 0x0000000f000f7211 */ /* 0x000fc600078e28ff */
[----:B------:R-:W-:Y:S05]  /*2f50*/  @P1 BRA `(.L_x_566) ;  /* 0x00000000009c1947 */ /* 0x000fea0003800000 */
[----:B------:R-:W-:Y:S01]  /*2f60*/  ISETP.GE.AND P3, PT, R15, R12, PT ;  /* 0x0000000c0f00720c */ /* 0x000fe20003f66270 */
[----:B------:R-:W-:Y:S01]  /*2f70*/  BSSY.RECONVERGENT B2, `(.L_x_567) ;  /* 0x000000c000027945 */ /* 0x000fe20003800200 */
[----:B------:R-:W-:-:S11]  /*2f80*/  CS2R R56, SRZ ;  /* 0x0000000000387805 */ /* 0x000fd6000001ff00 */
[----:B------:R-:W-:Y:S05]  /*2f90*/  @P3 BRA `(.L_x_568) ;  /* 0x0000000000243947 */ /* 0x000fea0003800000 */
[----:B0123--:R-:W-:-:S05]  /*2fa0*/  IMAD.SHL.U32 R10, R16, 0x4, RZ ;  /* 0x00000004100a7824 */ /* 0x00ffca00078e00ff */
        /* <DEDUP_REMOVED lines=8> */
.L_x_568:
[----:B------:R-:W-:Y:S05]  /*3030*/  BSYNC.RECONVERGENT B2 ;  /* 0x0000000000027941 */ /* 0x000fea0003800200 */
.L_x_567:
[----:B------:R-:W-:-:S09]  /*3040*/  UISETP.NE.AND UP0, UPT, UR20, URZ, UPT ;  /* 0x000000ff1400728c */ /* 0x000fd2000bf05270 */
[----:B------:R-:W-:Y:S05]  /*3050*/  BRA.U UP0, `(.L_x_566) ;  /* 0x00000001005c7547 */ /* 0x000fea000b800000 */
[----:B------:R-:W-:-:S13]  /*3060*/  ISETP.NE.AND P4, PT, R2, RZ, PT ;  /* 0x000000ff0200720c */ /* 0x000fda0003f85270 */
[----:B------:R-:W-:Y:S01]  /*3070*/  VOTEU.ANY UP0, P4 ;  /* 0x0000000000ff7886 */ /* 0x000fe20002000100 */
[----:B------:R-:W-:-:S13]  /*3080*/  PLOP3.LUT P4, PT, PT, PT, UP0, 0x80, 0x8 ;  /* 0x000000000008781c */ /* 0x000fda0003f8f008 */
[----:B0123--:R-:W2:Y:S01]  /*3090*/  @P4 LDG.E.64 R10, desc[UR36][R66.64+0x40] ;  /* 0x00004024420a4981 */ /* 0x00fea2000c1e1b00 */
        /* <DEDUP_REMOVED lines=8> */
[----:B------:R-:W-:Y:S02]  /*3120*/  SHF.L.U32 R10, R16, 0x2, RZ ;  /* 0x00000002100a7819 */ /* 0x000fe400000006ff */
[----:B------:R-:W-:Y:S02]  /*3130*/  SHF.R.S32.HI R14, RZ, 0x1f, R15 ;  /* 0x0000001fff0e7819 */ /* 0x000fe4000001140f */
        /* <DEDUP_REMOVED lines=9> */
.L_x_566:
[----:B------:R-:W-:Y:S05]  /*31d0*/  BSYNC.RECONVERGENT B1 ;  /* 0x0000000000017941 */ /* 0x000fea0003800200 */
.L_x_565:
[----:B------:R-:W-:Y:S01]  /*31e0*/  BSSY.RECONVERGENT B1, `(.L_x_569) ;  /* 0x000002b000017945 */ /* 0x000fe20003800200 */
[----:B------:R-:W-:-:S03]  /*31f0*/  LEA R13, R0, R13, 0x2 ;  /* 0x0000000d000d7211 */ /* 0x000fc600078e10ff */
[----:B------:R-:W-:Y:S05]  /*3200*/  @P1 BRA `(.L_x_570) ;  /* 0x0000000000a01947 */ /* 0x000fea0003800000 */
[----:B------:R-:W-:Y:S01]  /*3210*/  IMAD.SHL.U32 R15, R13, 0x8, RZ ;  /* 0x000000080d0f7824 */ /* 0x000fe200078e00ff */
[----:B------:R-:W-:Y:S01]  /*3220*/  BSSY.RECONVERGENT B2, `(.L_x_571) ;  /* 0x000000d000027945 */ /* 0x000fe20003800200 */
[----:B------:R-:W-:-:S03]  /*3230*/  CS2R R58, SRZ ;  /* 0x00000000003a7805 */ /* 0x000fc6000001ff00 */
[----:B------:R-:W-:-:S13]  /*3240*/  ISETP.GE.AND P3, PT, R15, R12, PT ;  /* 0x0000000c0f00720c */ /* 0x000fda0003f66270 */
[----:B------:R-:W-:Y:S05]  /*3250*/  @P3 BRA `(.L_x_572) ;  /* 0x0000000000243947 */ /* 0x000fea0003800000 */
[----:B01234-:R-:W-:-:S04]  /*3260*/  SHF.L.U32 R10, R16, 0x2, RZ ;  /* 0x00000002100a7819 */ /* 0x01ffc800000006ff */
        /* <DEDUP_REMOVED lines=8> */
.L_x_572:
[----:B------:R-:W-:Y:S05]  /*32f0*/  BSYNC.RECONVERGENT B2 ;  /* 0x0000000000027941 */ /* 0x000fea0003800200 */
.L_x_571:
[----:B------:R-:W-:-:S09]  /*3300*/  UISETP.NE.AND UP0, UPT, UR20, URZ, UPT ;  /* 0x000000ff1400728c */ /* 0x000fd2000bf05270 */
[----:B------:R-:W-:Y:S05]  /*3310*/  BRA.U UP0, `(.L_x_570) ;  /* 0x00000001005c7547 */ /* 0x000fea000b800000 */
[----:B------:R-:W-:-:S13]  /*3320*/  ISETP.NE.AND P4, PT, R2, RZ, PT ;  /* 0x000000ff0200720c */ /* 0x000fda0003f85270 */
[----:B------:R-:W-:Y:S01]  /*3330*/  VOTEU.ANY UP0, P4 ;  /* 0x0000000000ff7886 */ /* 0x000fe20002000100 */
[----:B------:R-:W-:-:S13]  /*3340*/  PLOP3.LUT P4, PT, PT, PT, UP0, 0x80, 0x8 ;  /* 0x000000000008781c */ /* 0x000fda0003f8f008 */
[----:B01234-:R-:W2:Y:S01]  /*3350*/  @P4 LDG.E.64 R10, desc[UR36][R66.64+0x50] ;  /* 0x00005024420a4981 */ /* 0x01fea2000c1e1b00 */
        /* <DEDUP_REMOVED lines=19> */
.L_x_570:
[----:B------:R-:W-:Y:S05]  /*3490*/  BSYNC.RECONVERGENT B1 ;  /* 0x0000000000017941 */ /* 0x000fea0003800200 */
.L_x_569:
        /* <DEDUP_REMOVED lines=17> */
.L_x_576:
[----:B------:R-:W-:Y:S05]  /*35b0*/  BSYNC.RECONVERGENT B2 ;  /* 0x0000000000027941 */ /* 0x000fea0003800200 */
.L_x_575:
        /* <DEDUP_REMOVED lines=25> */
.L_x_574:
[----:B------:R-:W-:Y:S05]  /*3750*/  BSYNC.RECONVERGENT B1 ;  /* 0x0000000000017941 */ /* 0x000fea0003800200 */
.L_x_573:
[----:B------:R-:W-:Y:S04]  /*3760*/  BSSY.RECONVERGENT B1, `(.L_x_577) ;  /* 0x000002c000017945 */ /* 0x000fe80003800200 */
[----:B------:R-:W-:Y:S05]  /*3770*/  @P1 BRA `(.L_x_578) ;  /* 0x0000000000a81947 */ /* 0x000fea0003800000 */
[----:B------:R-:W-:Y:S01]  /*3780*/  IADD3 R13, PT, PT, R13, R0, RZ ;  /* 0x000000000d0d7210 */ /* 0x000fe20007ffe0ff */
[----:B------:R-:W-:Y:S01]  /*3790*/  BSSY.RECONVERGENT B2, `(.L_x_579) ;  /* 0x000000e000027945 */ /* 0x000fe20003800200 */
[----:B------:R-:W-:Y:S02]  /*37a0*/  CS2R R62, SRZ ;  /* 0x00000000003e7805 */ /* 0x000fe4000001ff00 */
[----:B------:R-:W-:-:S04]  /*37b0*/  SHF.L.U32 R13, R13, 0x3, RZ ;  /* 0x000000030d0d7819 */ /* 0x000fc800000006ff */
[----:B------:R-:W-:-:S13]  /*37c0*/  ISETP.GE.AND P3, PT, R13, R12, PT ;  /* 0x0000000c0d00720c */ /* 0x000fda0003f66270 */
[----:B------:R-:W-:Y:S05]  /*37d0*/  @P3 BRA `(.L_x_580) ;  /* 0x0000000000243947 */ /* 0x000fea0003800000 */
[----:B01234-:R-:W-:-:S05]  /*37e0*/  IMAD.SHL.U32 R10, R16, 0x4, RZ ;  /* 0x00000004100a7824 */ /* 0x01ffca00078e00ff */
        /* <DEDUP_REMOVED lines=8> */
.L_x_580:
[----:B------:R-:W-:Y:S05]  /*3870*/  BSYNC.RECONVERGENT B2 ;  /* 0x0000000000027941 */ /* 0x000fea0003800200 */
.L_x_579:
[----:B------:R-:W-:-:S09]  /*3880*/  UISETP.NE.AND UP0, UPT, UR20, URZ, UPT ;  /* 0x000000ff1400728c */ /* 0x000fd2000bf05270 */
[----:B------:R-:W-:Y:S05]  /*3890*/  BRA.U UP0, `(.L_x_578) ;  /* 0x0000000100607547 */ /* 0x000fea000b800000 */
[----:B------:R-:W-:Y:S01]  /*38a0*/  ISETP.NE.AND P4, PT, R2, RZ, PT ;  /* 0x000000ff0200720c */ /* 0x000fe20003f85270 */
[----:B------:R-:W0:Y:S01]  /*38b0*/  @!P3 S2R R12, SR_CTAID.Y ;  /* 0x00000000000cb919 */ /* 0x000e220000002600 */
[----:B------:R-:W0:Y:S11]  /*38c0*/  @!P3 LDC R15, c[0x0][0x3f8] ;  /* 0x0000fe00ff0fbb82 */ /* 0x000e360000000800 */
[----:B------:R-:W-:Y:S01]  /*38d0*/  VOTEU.ANY UP0, P4 ;  /* 0x0000000000ff7886 */ /* 0x000fe20002000100 */
[----:B------:R-:W-:-:S13]  /*38e0*/  PLOP3.LUT P4, PT, PT, PT, UP0, 0x80, 0x8 ;  /* 0x000000000008781c */ /* 0x000fda0003f8f008 */
[----:B01234-:R-:W2:Y:S01]  /*38f0*/  @P4 LDG.E.64 R10, desc[UR36][R66.64+0x70] ;  /* 0x00007024420a4981 */ /* 0x01fea2000c1e1b00 */
[----:B------:R-:W-:Y:S01]  /*3900*/  PLOP3.LUT P5, PT, PT, PT, UP0, 0x80, 0x8 ;  /* 0x000000000008781c */ /* 0x000fe20003faf008 */
[----:B-----5:R-:W-:Y:S02]  /*3910*/  HADD2 R62, R62, R8 ;  /* 0x000000083e3e7230 */ /* 0x020fe40000000000 */
[----:B------:R-:W-:Y:S02]  /*3920*/  HFMA2 R63, R63, 1, 1, R9 ;  /* 0x3c003c003f3f7831 */ /* 0x000fe40000000009 */
[----:B------:R-:W-:Y:S01]  /*3930*/  @!P3 IMAD R15, R12, R15, UR45 ;  /* 0x0000002d0c0fbe24 */ /* 0x000fe2000f8e020f */
[----:B------:R-:W-:-:S03]  /*3940*/  @!P3 SHF.L.U32 R12, R16, 0x2, RZ ;  /* 0x00000002100cb819 */ /* 0x000fc600000006ff */
[----:B------:R-:W-:Y:S01]  /*3950*/  @!P3 IMAD R15, R15, R0, RZ ;  /* 0x000000000f0fb224 */ /* 0x000fe200078e02ff */
[----:B------:R-:W-:-:S05]  /*3960*/  @!P3 LOP3.LUT R12, R12, 0x4, RZ, 0xc0, !PT ;  /* 0x000000040c0cb812 */ /* 0x000fca00078ec0ff */
[----:B------:R-:W-:Y:S01]  /*3970*/  @!P3 IMAD R15, R15, 0x30, R12 ;  /* 0x000000300f0fb824 */ /* 0x000fe200078e020c */
[----:B------:R-:W-:-:S04]  /*3980*/  @!P3 SHF.R.S32.HI R12, RZ, 0x1f, R13 ;  /* 0x0000001fff0cb819 */ /* 0x000fc8000001140d */
[----:B------:R-:W-:-:S04]  /*3990*/  @!P3 IADD3 R13, P4, PT, R15, R13, RZ ;  /* 0x0000000d0f0db210 */ /* 0x000fc80007f9e0ff */
[----:B------:R-:W-:Y:S02]  /*39a0*/  @!P3 LEA.HI.X.SX32 R12, R15, R12, 0x1, P4 ;  /* 0x0000000c0f0cb211 */ /* 0x000fe400020f0eff */
[----:B------:R-:W0:Y:S02]  /*39b0*/  @!P3 LDC.64 R14, c[0x0][0x3b8] ;  /* 0x0000ee00ff0ebb82 */ /* 0x000e240000000a00 */
[----:B0-----:R-:W-:-:S04]  /*39c0*/  @!P3 LEA R14, P4, R13, R14, 0x1 ;  /* 0x0000000e0d0eb211 */ /* 0x001fc800078808ff */
[----:B------:R-:W-:Y:S01]  /*39d0*/  @!P3 LEA.HI.X R15, R13, R15, R12, 0x1, P4 ;  /* 0x0000000f0d0fb211 */ /* 0x000fe200020f0c0c */
[----:B--2---:R-:W-:Y:S01]  /*39e0*/  @P5 HMUL2 R62, R62, R10 ;  /* 0x0000000a3e3e5232 */ /* 0x004fe20000000000 */
[----:B------:R-:W-:-:S13]  /*39f0*/  PLOP3.LUT P5, PT, PT, PT, UP0, 0x80, 0x8 ;  /* 0x000000000008781c */ /* 0x000fda0003faf008 */
[----:B------:R-:W-:-:S05]  /*3a00*/  @P5 HMUL2 R63, R63, R11 ;  /* 0x0000000b3f3f5232 */ /* 0x000fca0000000000 */
[----:B------:R0:W-:Y:S02]  /*3a10*/  @!P3 STG.E.64 desc[UR36][R14.64], R62 ;  /* 0x0000003e0e00b986 */ /* 0x0001e4000c101b24 */
.L_x_578:
[----:B------:R-:W-:Y:S05]  /*3a20*/  BSYNC.RECONVERGENT B1 ;  /* 0x0000000000017941 */ /* 0x000fea0003800200 */
.L_x_577:
[----:B012345:R-:W-:Y:S02]  /*3a30*/  HFMA2 R10, R46, R48, -RZ ;  /* 0x000000302e0a7231 */ /* 0x03ffe400001000ff */
[----:B------:R-:W-:Y:S01]  /*3a40*/  HMUL2 R11, R47, R49 ;  /* 0x000000312f0b7232 */ /* 0x000fe20000000000 */
[----:B------:R-:W-:-:S03]  /*3a50*/  UMOV UR4, 0xffffffff ;  /* 0xffffffff00047882 */ /* 0x000fc60000000000 */
        /* <DEDUP_REMOVED lines=13> */
[----:B------:R-:W-:-:S04]  /*3b30*/  HFMA2 R10, R32, R62, R10 ;  /* 0x0000003e200a7231 */ /* 0x000fc8000000000a */
[----:B------:R-:W-:-:S05]  /*3b40*/  HADD2 R10, R10, R11 ;  /* 0x0000000b0a0a7230 */ /* 0x000fca0000000000 */
[--C-:B------:R-:W-:Y:S02]  /*3b50*/  HADD2.F32 R13, -RZ, R10.reuse.H0_H0 ;  /* 0x2000000aff0d7230 */ /* 0x100fe40000004100 */
[----:B------:R-:W-:-:S05]  /*3b60*/  HADD2.F32 R10, -RZ, R10.H1_H1 ;  /* 0x3000000aff0a7230 */ /* 0x000fca0000004100 */
[----:B------:R-:W-:Y:S01]  /*3b70*/  FADD.FTZ R13, R13, R10 ;  /* 0x0000000a0d0d7221 */ /* 0x000fe20000010000 */
[----:B------:R-:W-:Y:S01]  /*3b80*/  LOP3.LUT R10, R16, 0x1, RZ, 0xc0, !PT ;  /* 0x00000001100a7812 */ /* 0x000fe200078ec0ff */
[----:B------:R-:W-:Y:S06]  /*3b90*/  BRA.DIV UR4, `(.L_x_581) ;  /* 0x0000005a04687947 */ /* 0x000fec000b800000 */
[----:B------:R0:W1:Y:S02]  /*3ba0*/  SHFL.BFLY PT, R14, R13, 0x1, 0x1f ;  /* 0x0c201f000d0e7f89 */ /* 0x00006400000e0000 */
.L_x_663:
[----:B------:R-:W-:Y:S01]  /*3bb0*/  ISETP.EQ.U32.OR P1, PT, R10, 0x1, P1 ;  /* 0x000000010a00780c */ /* 0x000fe20000f22470 */
[----:B-1----:R-:W-:Y:S01]  /*3bc0*/  FADD.FTZ R14, R13, R14 ;  /* 0x0000000e0d0e7221 */ /* 0x002fe20000010000 */
[----:B------:R-:W-:Y:S03]  /*3bd0*/  BSSY.RECONVERGENT B1, `(.L_x_582) ;  /* 0x000001e000017945 */ /* 0x000fe60003800200 */
[----:B------:R-:W-:-:S08]  /*3be0*/  FMUL.FTZ R14, R14, UR21 ;  /* 0x000000150e0e7c20 */ /* 0x000fd00008410000 */
[----:B------:R-:W-:Y:S05]  /*3bf0*/  @P1 BRA `(.L_x_583) ;  /* 0x00000000006c1947 */ /* 0x000fea0003800000 */
[----:B------:R-:W-:Y:S01]  /*3c00*/  ISETP.NE.U32.AND P1, PT, RZ, UR12, PT ;  /* 0x0000000cff007c0c */ /* 0x000fe2000bf25070 */
[----:B------:R-:W-:-:S03]  /*3c10*/  UISETP.NE.U32.AND UP0, UPT, UR14, URZ, UPT ;  /* 0x000000ff0e00728c */ /* 0x000fc6000bf05070 */
[----:B------:R-:W-:Y:S01]  /*3c20*/  ISETP.NE.AND.EX P1, PT, RZ, UR13, PT, P1 ;  /* 0x0000000dff007c0c */ /* 0x000fe2000bf25310 */
[----:B------:R-:W-:-:S11]  /*3c30*/  UISETP.NE.AND.EX UP0, UPT, UR15, URZ, UPT, UP0 ;  /* 0x000000ff0f00728c */ /* 0x000fd6000bf05300 */
[----:B------:R-:W1:Y:S01]  /*3c40*/  @UP0 LDCU.64 UR4, c[0x0][0x448] ;  /* 0x00008900ff0407ac */ /* 0x000e620008000a00 */
[----:B------:R-:W0:Y:S01]  /*3c50*/  @P1 LDC.64 R10, c[0x0][0x438] ;  /* 0x00010e00ff0a1b82 */ /* 0x000e220000000a00 */
[----:B------:R-:W-:Y:S01]  /*3c60*/  PLOP3.LUT P4, PT, PT, PT, UP0, 0x80, 0x8 ;  /* 0x000000000008781c */ /* 0x000fe20003f8f008 */
[----:B-1----:R-:W-:Y:S01]  /*3c70*/  @UP0 UIMAD.WIDE.U32 UR4, UR45, 0x2, UR4 ;  /* 0x000000022d0408a5 */ /* 0x002fe2000f8e0004 */
[----:B0-----:R-:W-:-:S05]  /*3c80*/  @P1 IMAD.WIDE R12, R7, 0x2, R10 ;  /* 0x00000002070c1825 */ /* 0x001fca00078e020a */
[----:B------:R-:W-:Y:S01]  /*3c90*/  MOV R10, UR4 ;  /* 0x00000004000a7c02 */ /* 0x000fe20008000f00 */
[----:B------:R-:W-:-:S04]  /*3ca0*/  IMAD.U32 R11, RZ, RZ, UR5 ;  /* 0x00000005ff0b7e24 */ /* 0x000fc8000f8e00ff */
[----:B------:R-:W0:Y:S01]  /*3cb0*/  @UP0 LDCU UR4, c[0x0][0x408] ;  /* 0x00008100ff0407ac */ /* 0x000e220008000800 */
[----:B------:R1:W2:Y:S01]  /*3cc0*/  @P1 LDG.E.U16 R12, desc[UR36][R12.64] ;  /* 0x000000240c0c1981 */ /* 0x0002a2000c1e1500 */
[----:B------:R-:W0:Y:S03]  /*3cd0*/  @UP0 LDCU UR5, c[0x0][0x430] ;  /* 0x00008600ff0507ac */ /* 0x000e260008000800 */
[----:B------:R-:W3:Y:S01]  /*3ce0*/  @P4 LDG.E.U16 R10, desc[UR36][R10.64] ;  /* 0x000000240a0a4981 */ /* 0x000ee2000c1e1500 */
[----:B------:R-:W-:Y:S01]  /*3cf0*/  IADD3 R68, PT, PT, R64, -0x1, RZ ;  /* 0xffffffff40447810 */ /* 0x000fe20007ffe0ff */
[----:B0-----:R-:W-:-:S06]  /*3d00*/  @UP0 UIADD3 UR4, UPT, UPT, UR4, UR5, URZ ;  /* 0x0000000504040290 */ /* 0x001fcc000fffe0ff */
[----:B------:R-:W-:-:S04]  /*3d10*/  @P4 ISETP.GE.AND P3, PT, R68, UR4, PT ;  /* 0x0000000444004c0c */ /* 0x000fc8000bf66270 */
[----:B-1----:R-:W-:-:S04]  /*3d20*/  @P4 SEL R13, RZ, UR39, P3 ;  /* 0x00000027ff0d4c07 */ /* 0x002fc80009800000 */
        /* <DEDUP_REMOVED lines=8> */
.L_x_583:
[----:B------:R-:W-:Y:S05]  /*3db0*/  BSYNC.RECONVERGENT B1 ;  /* 0x0000000000017941 */ /* 0x000fea0003800200 */
.L_x_582:
[----:B------:R-:W-:Y:S01]  /*3dc0*/  UIADD3 UR4, UPT, UPT, UR44, -0x1, URZ ;  /* 0xffffffff2c047890 */ /* 0x000fe2000fffe0ff */
[----:B------:R-:W-:Y:S01]  /*3dd0*/  IADD3 R10, PT, PT, R64, 0x3f, RZ ;  /* 0x0000003f400a7810 */ /* 0x000fe20007ffe0ff */
[----:B-1----:R-:W-:Y:S01]  /*3de0*/  VIADD R17, R17, 0x100 ;  /* 0x0000010011117836 */ /* 0x002fe20000000000 */
[----:B------:R-:W-:Y:S01]  /*3df0*/  IADD3 R4, P2, PT, R4, 0x40, RZ ;  /* 0x0000004004047810 */ /* 0x000fe20007f5e0ff */
[----:B------:R-:W-:Y:S01]  /*3e00*/  UIADD3 UR4, UPT, UPT, UR4, 0xf, -UR10 ;  /* 0x0000000f04047890 */ /* 0x000fe2000fffe80a */
[----:B------:R-:W-:Y:S02]  /*3e10*/  IADD3 R64, PT, PT, R64, 0x40, RZ ;  /* 0x0000004040407810 */ /* 0x000fe40007ffe0ff */
[----:B------:R-:W-:Y:S01]  /*3e20*/  IADD3 R7, PT, PT, R7, 0x40, RZ ;  /* 0x0000004007077810 */ /* 0x000fe20007ffe0ff */
[----:B------:R-:W-:Y:S01]  /*3e30*/  USHF.R.S32.HI UR5, URZ, 0x1f, UR4 ;  /* 0x0000001fff057899 */ /* 0x000fe20008011404 */
[----:B------:R-:W-:-:S03]  /*3e40*/  IADD3.X R5, PT, PT, RZ, R5, RZ, P2, !PT ;  /* 0x00000005ff057210 */ /* 0x000fc600017fe4ff */
[----:B------:R-:W-:-:S04]  /*3e50*/  ULEA.HI UR5, UR5, UR4, URZ, 0x4 ;  /* 0x0000000405057291 */ /* 0x000fc8000f8f20ff */
[----:B------:R-:W-:-:S06]  /*3e60*/  ULOP3.LUT UR5, UR5, 0xfffffff0, URZ, 0xc0, !UPT ;  /* 0xfffffff005057892 */ /* 0x000fcc000f8ec0ff */
[----:B------:R-:W-:-:S05]  /*3e70*/  MOV R11, UR5 ;  /* 0x00000005000b7c02 */ /* 0x000fca0008000f00 */
[----:B------:R-:W-:-:S05]  /*3e80*/  VIADD R11, R11, UR10 ;  /* 0x0000000a0b0b7c36 */ /* 0x000fca0008000000 */
[----:B------:R-:W-:-:S13]  /*3e90*/  ISETP.GE.AND P1, PT, R10, R11, PT ;  /* 0x0000000b0a00720c */ /* 0x000fda0003f26270 */
[----:B------:R-:W-:Y:S05]  /*3ea0*/  @!P1 BRA `(.L_x_584) ;  /* 0xffffffe000f89947 */ /* 0x000fea000383ffff */
.L_x_548:
[----:B0-----:R-:W-:Y:S05]  /*3eb0*/  BSYNC B0 ;  /* 0x0000000000007941 */ /* 0x001fea0003800000 */
.L_x_547:
[----:B------:R-:W-:-:S03]  /*3ec0*/  UMOV UR4, 0xffffffff ;  /* 0xffffffff00047882 */ /* 0x000fc60000000000 */
[----:B------:R-:W-:Y:S05]  /*3ed0*/  BRA.DIV UR4, `(.L_x_585) ;  /* 0x0000005604bc7947 */ /* 0x000fea000b800000 */
[----:B------:R-:W0:Y:S02]  /*3ee0*/  SHFL.BFLY PT, R14, R65, 0x10, 0x1f ;  /* 0x0e001f00410e7f89 */ /* 0x000e2400000e0000 */
[----:B0-----:R-:W-:-:S05]  /*3ef0*/  FMNMX.FTZ R13, R14, R65, !PT ;  /* 0x000000410e0d7209 */ /* 0x001fca0007810000 */
[----:B------:R-:W0:Y:S02]  /*3f00*/  SHFL.BFLY PT, R14, R13, 0x8, 0x1f ;  /* 0x0d001f000d0e7f89 */ /* 0x000e2400000e0000 */
[----:B0-----:R-:W-:-:S05]  /*3f10*/  FMNMX.FTZ R3, R13, R14, !PT ;  /* 0x0000000e0d037209 */ /* 0x001fca0007810000 */
[----:B------:R-:W1:Y:S02]  /*3f20*/  SHFL.BFLY PT, R14, R3, 0x4, 0x1f ;  /* 0x0c801f00030e7f89 */ /* 0x000e6400000e0000 */
[----:B-1----:R-:W-:-:S05]  /*3f30*/  FMNMX.FTZ R4, R3, R14, !PT ;  /* 0x0000000e03047209 */ /* 0x002fca0007810000 */
[----:B------:R0:W1:Y:S02]  /*3f40*/  SHFL.BFLY PT, R14, R4, 0x2, 0x1f ;  /* 0x0c401f00040e7f89 */ /* 0x00006400000e0000 */
.L_x_669:
[----:B------:R-:W5:Y:S01]  /*3f50*/  S2R R13, SR_CgaCtaId ;  /* 0x00000000000d7919 */ /* 0x000f620000008800 */
[----:B------:R-:W-:Y:S01]  /*3f60*/  MOV R12, 0x400 ;  /* 0x00000400000c7802 */ /* 0x000fe20000000f00 */
[----:B------:R-:W-:Y:S05]  /*3f70*/  WARPSYNC.ALL ;  /* 0x0000000000007948 */ /* 0x000fea0003800000 */
[----:B------:R-:W-:Y:S02]  /*3f80*/  LOP3.LUT P0, R3, R16, 0x1f, RZ, 0xc0, !PT ;  /* 0x0000001f10037812 */ /* 0x000fe4000780c0ff */
[----:B------:R-:W-:Y:S02]  /*3f90*/  SHF.R.U32.HI R18, RZ, 0x3, R16 ;  /* 0x00000003ff127819 */ /* 0x000fe40000011610 */
[----:B-1----:R-:W-:-:S02]  /*3fa0*/  FMNMX.FTZ R7, R4, R14, !PT ;  /* 0x0000000e04077209 */ /* 0x002fc40007810000 */
[----:B-----5:R-:W-:-:S05]  /*3fb0*/  LEA R5, R13, R12, 0x18 ;  /* 0x0000000c0d057211 */ /* 0x020fca00078ec0ff */
[----:B0-----:R-:W-:-:S05]  /*3fc0*/  IMAD.IADD R4, R18, 0x1, R5 ;  /* 0x0000000112047824 */ /* 0x001fca00078e0205 */
[----:B------:R-:W-:Y:S01]  /*3fd0*/  @!P0 STS [R4], R7 ;  /* 0x0000000704008388 */ /* 0x000fe20000000800 */
[----:B------:R-:W-:Y:S01]  /*3fe0*/  BAR.SYNC.DEFER_BLOCKING 0x0 ;  /* 0x0000000000007b1d */ /* 0x000fe20000010000 */
[C---:B------:R-:W-:Y:S01]  /*3ff0*/  ISETP.GT.U32.AND P0, PT, R3.reuse, 0x3, PT ;  /* 0x000000030300780c */ /* 0x040fe20003f04070 */
[----:B------:R-:W-:Y:S01]  /*4000*/  HFMA2 R8, -RZ, RZ, 0, 0 ;  /* 0x00000000ff087431 */ /* 0x000fe200000001ff */
[----:B------:R-:W-:Y:S02]  /*4010*/  MOV R9, 0xff7fffff ;  /* 0xff7fffff00097802 */ /* 0x000fe40000000f00 */
[----:B------:R-:W-:Y:S01]  /*4020*/  LEA R5, R3, R5, 0x2 ;  /* 0x0000000503057211 */ /* 0x000fe200078e10ff */
[----:B------:R-:W-:Y:S08]  /*4030*/  BSSY.RECONVERGENT B0, `(.L_x_586) ;  /* 0x0000153000007945 */ /* 0x000ff00003800200 */
[----:B------:R-:W0:Y:S04]  /*4040*/  @!P0 LDS R9, [R5] ;  /* 0x0000000005098984 */ /* 0x000e280000000800 */
[----:B0-----:R-:W0:Y:S02]  /*4050*/  SHFL.BFLY PT, R6, R9, 0x2, 0x1f ;  /* 0x0c401f0009067f89 */ /* 0x001e2400000e0000 */
[----:B0-----:R-:W-:-:S05]  /*4060*/  FMNMX.FTZ R10, R6, R9, !PT ;  /* 0x00000009060a7209 */ /* 0x001fca0007810000 */
[----:B------:R-:W0:Y:S02]  /*4070*/  SHFL.BFLY PT, R7, R10, 0x1, 0x1f ;  /* 0x0c201f000a077f89 */ /* 0x000e2400000e0000 */
[----:B0-----:R-:W-:Y:S01]  /*4080*/  FMNMX.FTZ R6, R10, R7, !PT ;  /* 0x000000070a067209 */ /* 0x001fe20007810000 */
[----:B------:R-:W-:-:S05]  /*4090*/  VIADD R7, R16, UR10 ;  /* 0x0000000a10077c36 */ /* 0x000fca0008000000 */
[----:B------:R-:W-:Y:S01]  /*40a0*/  ISETP.GE.AND P0, PT, R7, UR44, PT ;  /* 0x0000002c07007c0c */ /* 0x000fe2000bf06270 */
[----:B------:R-:W0:-:S12]  /*40b0*/  SHFL.IDX PT, R6, R6, RZ, 0x1f ;  /* 0x00001fff06067589 */ /* 0x000e1800000e0000 */
        /* <DEDUP_REMOVED lines=9> */
[----:B------:R-:W-:Y:S02]  /*4150*/  IADD3 R0, PT, PT, R0, -UR10, R9 ;  /* 0x8000000a00007c10 */ /* 0x000fe4000fffe009 */
        /* <DEDUP_REMOVED lines=8> */
[----:B------:R-:W-:Y:S02]  /*41e0*/  LOP3.LUT R0, R0, 0x3, RZ, 0xc0, !PT ;  /* 0x0000000300007812 */ /* 0x000fe400078ec0ff */
[----:B------:R-:W-:Y:S01]  /*41f0*/  LEA R11, R13, R8, 0x18 ;  /* 0x000000080d0b7211 */ /* 0x000fe200078ec0ff */
[----:B------:R-:W-:Y:S01]  /*4200*/  IMAD.MOV.U32 R8, RZ, RZ, RZ ;  /* 0x000000ffff087224 */ /* 0x000fe200078e00ff */
[----:B------:R-:W-:Y:S01]  /*4210*/  MOV R9, R7 ;  /* 0x0000000700097202 */ /* 0x000fe20000000f00 */
[----:B------:R-:W-:Y:S01]  /*4220*/  IMAD.MOV R0, RZ, RZ, -R0 ;  /* 0x000000ffff007224 */ /* 0x000fe200078e0a00 */
[----:B------:R-:W-:-:S07]  /*4230*/  LEA R10, R16, R11, 0x2 ;  /* 0x0000000b100a7211 */ /* 0x000fce00078e10ff */
.L_x_591:
[----:B------:R-:W0:Y:S01]  /*4240*/  LDS R11, [R10] ;  /* 0x000000000a0b7984 */ /* 0x000e220000000800 */
[----:B------:R-:W-:Y:S02]  /*4250*/  IADD3 R0, PT, PT, R0, 0x1, RZ ;  /* 0x0000000100007810 */ /* 0x000fe40007ffe0ff */
[----:B------:R-:W-:Y:S02]  /*4260*/  IADD3 R9, PT, PT, R9, 0x80, RZ ;  /* 0x0000008009097810 */ /* 0x000fe40007ffe0ff */
[----:B------:R-:W-:Y:S01]  /*4270*/  ISETP.NE.AND P0, PT, R0, RZ, PT ;  /* 0x000000ff0000720c */ /* 0x000fe20003f05270 */
[----:B0-----:R-:W-:-:S04]  /*4280*/  FADD.FTZ R11, -R6, R11 ;  /* 0x0000000b060b7221 */ /* 0x001fc80000010100 */
[----:B------:R-:W-:-:S06]  /*4290*/  FMUL.FTZ R11, R11, 1.4426950216293334961 ;  /* 0x3fb8aa3b0b0b7820 */ /* 0x000fcc0000410000 */
[----:B------:R-:W0:Y:S02]  /*42a0*/  MUFU.EX2 R11, R11 ;  /* 0x0000000b000b7308 */ /* 0x000e240000000800 */
[----:B0-----:R0:W-:Y:S01]  /*42b0*/  STS [R10], R11 ;  /* 0x0000000b0a007388 */ /* 0x0011e20000000800 */
[----:B------:R-:W-:Y:S01]  /*42c0*/  FADD.FTZ R8, R11, R8 ;  /* 0x000000080b087221 */ /* 0x000fe20000010000 */
[----:B0-----:R-:W-:Y:S01]  /*42d0*/  VIADD R10, R10, 0x200 ;  /* 0x000002000a0a7836 */ /* 0x001fe20000000000 */
[----:B------:R-:W-:Y:S06]  /*42e0*/  @P0 BRA `(.L_x_591) ;  /* 0xfffffffc00d40947 */ /* 0x000fec000383ffff */
.L_x_590:
[----:B------:R-:W-:Y:S05]  /*42f0*/  BSYNC.RECONVERGENT B1 ;  /* 0x0000000000017941 */ /* 0x000fea0003800200 */
.L_x_589:
        /* <DEDUP_REMOVED lines=11> */
[----:B------:R-:W-:Y:S02]  /*43b0*/  MOV R10, UR44 ;  /* 0x0000002c000a7c02 */ /* 0x000fe40008000f00 */
[----:B------:R-:W-:-:S03]  /*43c0*/  PLOP3.LUT P0, PT, PT, PT, PT, 0x8, 0x80 ;  /* 0x000000000080781c */ /* 0x000fc60003f0e170 */
[----:B------:R-:W-:-:S10]  /*43d0*/  VIADD R10, R10, 0xfffffa00 ;  /* 0xfffffa000a0a7836 */ /* 0x000fd40000000000 */
.L_x_594:
[----:B------:R-:W0:Y:S01]  /*43e0*/  LDS R11, [R0+-0x400] ;  /* 0xfffc0000000b7984 */ /* 0x000e220000000800 */
[----:B------:R-:W-:-:S03]  /*43f0*/  IADD3 R9, PT, PT, R9, 0x800, RZ ;  /* 0x0000080009097810 */ /* 0x000fc60007ffe0ff */
[----:B------:R-:W1:Y:S01]  /*4400*/  LDS R13, [R0+-0x200] ;  /* 0xfffe0000000d7984 */ /* 0x000e620000000800 */
[----:B------:R-:W-:-:S03]  /*4410*/  ISETP.GE.AND P1, PT, R9, R10, PT ;  /* 0x0000000a0900720c */ /* 0x000fc60003f26270 */
[----:B------:R-:W5:Y:S04]  /*4420*/  LDS R15, [R0] ;  /* 0x00000000000f7984 */ /* 0x000f680000000800 */
[----:B------:R-:W3:Y:S04]  /*4430*/  LDS R17, [R0+0x200] ;  /* 0x0002000000117984 */ /* 0x000ee80000000800 */
[----:B------:R-:W3:Y:S04]  /*4440*/  LDS R19, [R0+0x400] ;  /* 0x0004000000137984 */ /* 0x000ee80000000800 */
[----:B------:R-:W3:Y:S04]  /*4450*/  LDS R21, [R0+0x600] ;  /* 0x0006000000157984 */ /* 0x000ee80000000800 */
[----:B------:R-:W3:Y:S04]  /*4460*/  LDS R23, [R0+0x800] ;  /* 0x0008000000177984 */ /* 0x000ee80000000800 */
[----:B----4-:R-:W4:Y:S04]  /*4470*/  LDS R25, [R0+0xa00] ;  /* 0x000a000000197984 */ /* 0x010f280000000800 */
[----:B------:R-:W4:Y:S04]  /*4480*/  LDS R27, [R0+0xc00] ;  /* 0x000c0000001b7984 */ /* 0x000f280000000800 */
[----:B------:R-:W4:Y:S01]  /*4490*/  LDS R29, [R0+0xe00] ;  /* 0x000e0000001d7984 */ /* 0x000f220000000800 */
[----:B0-----:R-:W-:-:S03]  /*44a0*/  FADD.FTZ R11, -R6, R11 ;  /* 0x0000000b060b7221 */ /* 0x001fc60000010100 */
[----:B--2---:R-:W0:Y:S01]  /*44b0*/  LDS R31, [R0+0x1000] ;  /* 0x00100000001f7984 */ /* 0x004e220000000800 */
[----:B------:R-:W-:Y:S01]  /*44c0*/  FMUL.FTZ R11, R11, 1.4426950216293334961 ;  /* 0x3fb8aa3b0b0b7820 */ /* 0x000fe20000410000 */
[C---:B-1----:R-:W-:Y:S02]  /*44d0*/  FADD.FTZ R13, -R6.reuse, R13 ;  /* 0x0000000d060d7221 */ /* 0x042fe40000010100 */
[----:B------:R-:W1:Y:S01]  /*44e0*/  LDS R33, [R0+0x1200] ;  /* 0x0012000000217984 */ /* 0x000e620000000800 */
[C---:B-----5:R-:W-:Y:S01]  /*44f0*/  FADD.FTZ R15, -R6.reuse, R15 ;  /* 0x0000000f060f7221 */ /* 0x060fe20000010100 */
[----:B------:R-:W-:Y:S02]  /*4500*/  FMUL.FTZ R13, R13, 1.4426950216293334961 ;  /* 0x3fb8aa3b0d0d7820 */ /* 0x000fe40000410000 */
[----:B------:R-:W2:Y:S01]  /*4510*/  LDS R35, [R0+0x1400] ;  /* 0x0014000000237984 */ /* 0x000ea20000000800 */
[----:B------:R-:W5:Y:S01]  /*4520*/  MUFU.EX2 R11, R11 ;  /* 0x0000000b000b7308 */ /* 0x000f620000000800 */
[----:B------:R-:W-:Y:S01]  /*4530*/  FMUL.FTZ R15, R15, 1.4426950216293334961 ;  /* 0x3fb8aa3b0f0f7820 */ /* 0x000fe20000410000 */
[C---:B---3--:R-:W-:Y:S01]  /*4540*/  FADD.FTZ R17, -R6.reuse, R17 ;  /* 0x0000001106117221 */ /* 0x048fe20000010100 */
[----:B------:R-:W3:Y:S01]  /*4550*/  LDS R37, [R0+0x1600] ;  /* 0x0016000000257984 */ /* 0x000ee20000000800 */
[----:B------:R-:W-:-:S02]  /*4560*/  FADD.FTZ R19, -R6, R19 ;  /* 0x0000001306137221 */ /* 0x000fc40000010100 */
[----:B------:R-:W-:Y:S01]  /*4570*/  FMUL.FTZ R17, R17, 1.4426950216293334961 ;  /* 0x3fb8aa3b11117820 */ /* 0x000fe20000410000 */
[----:B------:R-:W3:Y:S01]  /*4580*/  LDS R39, [R0+0x1800] ;  /* 0x0018000000277984 */ /* 0x000ee20000000800 */
[----:B------:R-:W0:Y:S01]  /*4590*/  MUFU.EX2 R13, R13 ;  /* 0x0000000d000d7308 */ /* 0x000e220000000800 */
[----:B------:R-:W-:Y:S01]  /*45a0*/  FMUL.FTZ R19, R19, 1.4426950216293334961 ;  /* 0x3fb8aa3b13137820 */ /* 0x000fe20000410000 */
[C---:B------:R-:W-:Y:S01]  /*45b0*/  FADD.FTZ R21, -R6.reuse, R21 ;  /* 0x0000001506157221 */ /* 0x040fe20000010100 */
[----:B------:R-:W3:Y:S01]  /*45c0*/  LDS R41, [R0+0x1a00] ;  /* 0x001a000000297984 */ /* 0x000ee20000000800 */
[C---:B------:R-:W-:Y:S02]  /*45d0*/  FADD.FTZ R23, -R6.reuse, R23 ;  /* 0x0000001706177221 */ /* 0x040fe40000010100 */
[----:B------:R-:W-:Y:S02]  /*45e0*/  FMUL.FTZ R21, R21, 1.4426950216293334961 ;  /* 0x3fb8aa3b15157820 */ /* 0x000fe40000410000 */
[----:B------:R-:W1:Y:S01]  /*45f0*/  MUFU.EX2 R15, R15 ;  /* 0x0000000f000f7308 */ /* 0x000e620000000800 */
[----:B-----5:R-:W-:Y:S01]  /*4600*/  FADD.FTZ R8, R11, R8 ;  /* 0x000000080b087221 */ /* 0x020fe20000010000 */
[----:B------:R-:W-:Y:S01]  /*4610*/  FMUL.FTZ R23, R23, 1.4426950216293334961 ;  /* 0x3fb8aa3b17177820 */ /* 0x000fe20000410000 */
[C---:B----4-:R-:W-:Y:S01]  /*4620*/  FADD.FTZ R25, -R6.reuse, R25 ;  /* 0x0000001906197221 */ /* 0x050fe20000010100 */
[----:B------:R-:W-:Y:S01]  /*4630*/  STS [R0+-0x400], R11 ;  /* 0xfffc000b00007388 */ /* 0x000fe20000000800 */
[----:B------:R-:W-:-:S02]  /*4640*/  FADD.FTZ R27, -R6, R27 ;  /* 0x0000001b061b7221 */ /* 0x000fc40000010100 */
[----:B------:R-:W-:Y:S01]  /*4650*/  FMUL.FTZ R25, R25, 1.4426950216293334961 ;  /* 0x3fb8aa3b19197820 */ /* 0x000fe20000410000 */
[----:B------:R-:W4:Y:S01]  /*4660*/  MUFU.EX2 R17, R17 ;  /* 0x0000001100117308 */ /* 0x000f220000000800 */
[----:B0-----:R-:W-:Y:S01]  /*4670*/  FADD.FTZ R8, R8, R13 ;  /* 0x0000000d08087221 */ /* 0x001fe20000010000 */
[----:B------:R-:W-:Y:S01]  /*4680*/  FMUL.FTZ R27, R27, 1.4426950216293334961 ;  /* 0x3fb8aa3b1b1b7820 */ /* 0x000fe20000410000 */
[C---:B------:R-:W-:Y:S01]  /*4690*/  FADD.FTZ R29, -R6.reuse, R29 ;  /* 0x0000001d061d7221 */ /* 0x040fe20000010100 */
[----:B------:R-:W-:Y:S01]  /*46a0*/  STS [R0+-0x200], R13 ;  /* 0xfffe000d00007388 */ /* 0x000fe20000000800 */
[----:B------:R-:W-:Y:S02]  /*46b0*/  FADD.FTZ R31, -R6, R31 ;  /* 0x0000001f061f7221 */ /* 0x000fe40000010100 */
[----:B------:R-:W-:Y:S01]  /*46c0*/  FMUL.FTZ R29, R29, 1.4426950216293334961 ;  /* 0x3fb8aa3b1d1d7820 */ /* 0x000fe20000410000 */
[----:B------:R-:W0:Y:S01]  /*46d0*/  MUFU.EX2 R19, R19 ;  /* 0x0000001300137308 */ /* 0x000e220000000800 */
[----:B-1----:R-:W-:Y:S01]  /*46e0*/  FADD.FTZ R8, R8, R15 ;  /* 0x0000000f08087221 */ /* 0x002fe20000010000 */
[----:B------:R-:W-:Y:S01]  /*46f0*/  FMUL.FTZ R31, R31, 1.4426950216293334961 ;  /* 0x3fb8aa3b1f1f7820 */ /* 0x000fe20000410000 */
[----:B------:R-:W-:Y:S01]  /*4700*/  FADD.FTZ R33, -R6, R33 ;  /* 0x0000002106217221 */ /* 0x000fe20000010100 */
[----:B------:R-:W-:Y:S03]  /*4710*/  STS [R0], R15 ;  /* 0x0000000f00007388 */ /* 0x000fe60000000800 */
[----:B------:R-:W-:Y:S01]  /*4720*/  FMUL.FTZ R33, R33, 1.4426950216293334961 ;  /* 0x3fb8aa3b21217820 */ /* 0x000fe20000410000 */
[----:B------:R-:W1:Y:S01]  /*4730*/  MUFU.EX2 R21, R21 ;  /* 0x0000001500157308 */ /* 0x000e620000000800 */
[----:B----4-:R-:W-:Y:S01]  /*4740*/  FADD.FTZ R8, R8, R17 ;  /* 0x0000001108087221 */ /* 0x010fe20000010000 */
[C---:B--2---:R-:W-:Y:S01]  /*4750*/  FADD.FTZ R35, -R6.reuse, R35 ;  /* 0x0000002306237221 */ /* 0x044fe20000010100 */
[----:B---3--:R-:W-:Y:S01]  /*4760*/  FADD.FTZ R37, -R6, R37 ;  /* 0x0000002506257221 */ /* 0x008fe20000010100 */
        /* <DEDUP_REMOVED lines=43> */
.L_x_593:
[----:B------:R-:W-:Y:S05]  /*4a20*/  BSYNC.RECONVERGENT B1 ;  /* 0x0000000000017941 */ /* 0x000fea0003800200 */
.L_x_592:
        /* <DEDUP_REMOVED lines=8> */
[----:B------:R-:W5:Y:S04]  /*4ab0*/  LDS R15, [R0] ;  /* 0x00000000000f7984 */ /* 0x000f680000000800 */
[----:B------:R-:W2:Y:S04]  /*4ac0*/  LDS R17, [R0+0x200] ;  /* 0x0002000000117984 */ /* 0x000ea80000000800 */
[----:B------:R-:W3:Y:S04]  /*4ad0*/  LDS R19, [R0+0x400] ;  /* 0x0004000000137984 */ /* 0x000ee80000000800 */
[----:B------:R-:W3:Y:S04]  /*4ae0*/  LDS R21, [R0+0x600] ;  /* 0x0006000000157984 */ /* 0x000ee80000000800 */
[----:B------:R-:W3:Y:S04]  /*4af0*/  LDS R23, [R0+0x800] ;  /* 0x0008000000177984 */ /* 0x000ee80000000800 */
[----:B----4-:R-:W4:Y:S01]  /*4b00*/  LDS R25, [R0+0xa00] ;  /* 0x000a000000197984 */ /* 0x010f220000000800 */
        /* <DEDUP_REMOVED lines=8> */
[----:B---3--:R-:W-:-:S03]  /*4b90*/  FADD.FTZ R19, -R6, R19 ;  /* 0x0000001306137221 */ /* 0x008fc60000010100 */
[----:B------:R-:W-:Y:S02]  /*4ba0*/  FMUL.FTZ R17, R17, 1.4426950216293334961 ;  /* 0x3fb8aa3b11117820 */ /* 0x000fe40000410000 */
[----:B------:R-:W1:Y:S01]  /*4bb0*/  MUFU.EX2 R13, R13 ;  /* 0x0000000d000d7308 */ /* 0x000e620000000800 */
[----:B------:R-:W-:Y:S01]  /*4bc0*/  FMUL.FTZ R19, R19, 1.4426950216293334961 ;  /* 0x3fb8aa3b13137820 */ /* 0x000fe20000410000 */
[C---:B------:R-:W-:Y:S01]  /*4bd0*/  FADD.FTZ R21, -R6.reuse, R21 ;  /* 0x0000001506157221 */ /* 0x040fe20000010100 */
[----:B------:R-:W-:-:S03]  /*4be0*/  FADD.FTZ R23, -R6, R23 ;  /* 0x0000001706177221 */ /* 0x000fc60000010100 */
[----:B------:R-:W-:Y:S02]  /*4bf0*/  FMUL.FTZ R21, R21, 1.4426950216293334961 ;  /* 0x3fb8aa3b15157820 */ /* 0x000fe40000410000 */
[----:B------:R-:W2:Y:S01]  /*4c00*/  MUFU.EX2 R15, R15 ;  /* 0x0000000f000f7308 */ /* 0x000ea20000000800 */
[----:B0-----:R-:W-:Y:S01]  /*4c10*/  FADD.FTZ R8, R8, R11 ;  /* 0x0000000b08087221 */ /* 0x001fe20000010000 */
[----:B----4-:R-:W-:Y:S01]  /*4c20*/  FADD.FTZ R25, -R6, R25 ;  /* 0x0000001906197221 */ /* 0x010fe20000010100 */
        /* <DEDUP_REMOVED lines=23> */
.L_x_596:
[----:B------:R-:W-:Y:S05]  /*4da0*/  BSYNC.RECONVERGENT B1 ;  /* 0x0000000000017941 */ /* 0x000fea0003800200 */
.L_x_595:
[----:B------:R-:W-:-:S13]  /*4db0*/  ISETP.LT.OR P0, PT, R9, UR44, P0 ;  /* 0x0000002c09007c0c */ /* 0x000fda0008701670 */
        /* <DEDUP_REMOVED lines=26> */
.L_x_588:
[----:B------:R-:W-:Y:S01]  /*4f60*/  HFMA2 R8, -RZ, RZ, 0, 7.62939453125e-06 ;  /* 0x00000080ff087431 */ /* 0x000fe200000001ff */
[----:B------:R-:W1:Y:S01]  /*4f70*/  S2UR UR4, SR_CTAID.Y ;  /* 0x00000000000479c3 */ /* 0x000e620000002600 */
[----:B------:R-:W-:Y:S01]  /*4f80*/  LOP3.LUT R9, RZ, R16, RZ, 0x33, !PT ;  /* 0x00000010ff097212 */ /* 0x000fe200078e33ff */
[----:B------:R-:W-:Y:S02]  /*4f90*/  BSSY.RECONVERGENT B1, `(.L_x_597) ;  /* 0x0000025000017945 */ /* 0x000fe40003800200 */
[----:B------:R-:W-:-:S04]  /*4fa0*/  VIADDMNMX R8, R7, R8, UR44, !PT ;  /* 0x0000002c07087e46 */ /* 0x000fc8000f800108 */
[----:B------:R-:W-:-:S04]  /*4fb0*/  IADD3 R9, PT, PT, R8, -UR10, R9 ;  /* 0x8000000a08097c10 */ /* 0x000fc8000fffe009 */
[C---:B------:R-:W-:Y:S02]  /*4fc0*/  LOP3.LUT R8, R9.reuse, 0x180, RZ, 0xc0, !PT ;  /* 0x0000018009087812 */ /* 0x040fe400078ec0ff */
[----:B------:R-:W-:Y:S02]  /*4fd0*/  ISETP.GE.U32.AND P0, PT, R9, 0x180, PT ;  /* 0x000001800900780c */ /* 0x000fe40003f06070 */
[----:B------:R-:W-:Y:S01]  /*4fe0*/  ISETP.NE.AND P1, PT, R8, 0x180, PT ;  /* 0x000001800800780c */ /* 0x000fe20003f25270 */
[----:B------:R-:W-:Y:S02]  /*4ff0*/  IMAD.MOV.U32 R8, RZ, RZ, RZ ;  /* 0x000000ffff087224 */ /* 0x000fe400078e00ff */
[----:B-1----:R-:W-:Y:S01]  /*5000*/  IMAD R15, R0, UR4, RZ ;  /* 0x00000004000f7c24 */ /* 0x002fe2000f8e02ff */
[----:B------:R-:W-:-:S04]  /*5010*/  MOV R0, R7 ;  /* 0x0000000700007202 */ /* 0x000fc80000000f00 */
[----:B------:R-:W-:-:S05]  /*5020*/  SHF.R.S32.HI R20, RZ, 0x1f, R15 ;  /* 0x0000001fff147819 */ /* 0x000fca000001140f */
[----:B------:R-:W-:Y:S05]  /*5030*/  @!P1 BRA `(.L_x_598) ;  /* 0x0000000000689947 */ /* 0x000fea0003800000 */
[----:B------:R-:W-:Y:S01]  /*5040*/  LEA.HI R0, R9, 0x1, RZ, 0x19 ;  /* 0x0000000109007811 */ /* 0x000fe200078fc8ff */
[----:B------:R-:W-:Y:S01]  /*5050*/  IMAD.MOV.U32 R8, RZ, RZ, RZ ;  /* 0x000000ffff087224 */ /* 0x000fe200078e00ff */
[----:B------:R-:W-:Y:S02]  /*5060*/  IADD3 R12, PT, PT, R12, 0x120, RZ ;  /* 0x000001200c0c7810 */ /* 0x000fe40007ffe0ff */
[----:B------:R-:W-:Y:S02]  /*5070*/  LOP3.LUT R9, R0, 0x3, RZ, 0xc0, !PT ;  /* 0x0000000300097812 */ /* 0x000fe400078ec0ff */
[----:B------:R-:W-:Y:S02]  /*5080*/  IADD3 R10, P1, P2, R15, R10, R7 ;  /* 0x0000000a0f0a7210 */ /* 0x000fe40007a3e007 */
[----:B------:R-:W-:Y:S01]  /*5090*/  LEA R13, R13, R12, 0x18 ;  /* 0x0000000c0d0d7211 */ /* 0x000fe200078ec0ff */
[----:B------:R-:W-:Y:S01]  /*50a0*/  IMAD.MOV R9, RZ, RZ, -R9 ;  /* 0x000000ffff097224 */ /* 0x000fe200078e0a09 */
[----:B------:R-:W-:-:S02]  /*50b0*/  IADD3.X R11, PT, PT, R20, R11, RZ, P1, P2 ;  /* 0x0000000b140b7210 */ /* 0x000fc40000fe44ff */
[----:B------:R-:W-:Y:S02]  /*50c0*/  MOV R0, R7 ;  /* 0x0000000700007202 */ /* 0x000fe40000000f00 */
[----:B------:R-:W-:-:S07]  /*50d0*/  LEA R12, R16, R13, 0x2 ;  /* 0x0000000d100c7211 */ /* 0x000fce00078e10ff */
.L_x_599:
[----:B------:R1:W5:Y:S01]  /*50e0*/  LDG.E.U8 R13, desc[UR36][R10.64] ;  /* 0x000000240a0d7981 */ /* 0x000362000c1e1100 */
[----:B------:R-:W-:Y:S01]  /*50f0*/  IADD3 R9, PT, PT, R9, 0x1, RZ ;  /* 0x0000000109097810 */ /* 0x000fe20007ffe0ff */
[----:B------:R-:W-:Y:S01]  /*5100*/  VIADD R0, R0, 0x80 ;  /* 0x0000008000007836 */ /* 0x000fe20000000000 */
[----:B-1----:R-:W-:-:S04]  /*5110*/  IADD3 R10, P2, PT, R10, 0x80, RZ ;  /* 0x000000800a0a7810 */ /* 0x002fc80007f5e0ff */
[----:B------:R-:W-:Y:S02]  /*5120*/  IADD3.X R11, PT, PT, RZ, R11, RZ, P2, !PT ;  /* 0x0000000bff0b7210 */ /* 0x000fe400017fe4ff */
[----:B-----5:R-:W-:-:S13]  /*5130*/  ISETP.NE.AND P1, PT, R13, RZ, PT ;  /* 0x000000ff0d00720c */ /* 0x020fda0003f25270 */
[----:B------:R-:W0:Y:S02]  /*5140*/  @!P1 LDS R13, [R12] ;  /* 0x000000000c0d9984 */ /* 0x000e240000000800 */
[----:B0-----:R-:W-:Y:S01]  /*5150*/  @!P1 FADD.FTZ R14, -R6, R13 ;  /* 0x0000000d060e9221 */ /* 0x001fe20000010100 */
[----:B------:R-:W-:-:S03]  /*5160*/  HFMA2 R13, -RZ, RZ, 0, 0 ;  /* 0x00000000ff0d7431 */ /* 0x000fc600000001ff */
[----:B------:R-:W-:-:S04]  /*5170*/  @!P1 FMUL.FTZ R14, R14, 1.4426950216293334961 ;  /* 0x3fb8aa3b0e0e9820 */ /* 0x000fc80000410000 */
[----:B------:R-:W0:Y:S01]  /*5180*/  @!P1 MUFU.EX2 R13, R14 ;  /* 0x0000000e000d9308 */ /* 0x000e220000000800 */
[----:B------:R-:W-:Y:S01]  /*5190*/  ISETP.NE.AND P1, PT, R9, RZ, PT ;  /* 0x000000ff0900720c */ /* 0x000fe20003f25270 */
[----:B0-----:R0:W-:Y:S01]  /*51a0*/  STS [R12], R13 ;  /* 0x0000000d0c007388 */ /* 0x0011e20000000800 */
[----:B------:R-:W-:Y:S01]  /*51b0*/  FADD.FTZ R8, R13, R8 ;  /* 0x000000080d087221 */ /* 0x000fe20000010000 */
[----:B0-----:R-:W-:-:S10]  /*51c0*/  IADD3 R12, PT, PT, R12, 0x200, RZ ;  /* 0x000002000c0c7810 */ /* 0x001fd40007ffe0ff */
[----:B------:R-:W-:Y:S05]  /*51d0*/  @P1 BRA `(.L_x_599) ;  /* 0xfffffffc00c01947 */ /* 0x000fea000383ffff */
.L_x_598:
[----:B------:R-:W-:Y:S05]  /*51e0*/  BSYNC.RECONVERGENT B1 ;  /* 0x0000000000017941 */ /* 0x000fea0003800200 */
.L_x_597:
[----:B------:R-:W-:Y:S05]  /*51f0*/  @!P0 BRA `(.L_x_587) ;  /* 0x0000000000d88947 */ /* 0x000fea0003800000 */
[----:B------:R-:W1:Y:S01]  /*5200*/  S2R R12, SR_CgaCtaId ;  /* 0x00000000000c7919 */ /* 0x000e620000008800 */
[----:B------:R-:W5:Y:S01]  /*5210*/  LDCU.64 UR8, c[0x0][0x420] ;  /* 0x00008400ff0877ac */ /* 0x000f620008000a00 */
[----:B------:R-:W-:Y:S01]  /*5220*/  MOV R9, 0x400 ;  /* 0x0000040000097802 */ /* 0x000fe20000000f00 */
[----:B------:R-:W-:-:S04]  /*5230*/  USHF.L.U32 UR4, UR10, 0x2, URZ ;  /* 0x000000020a047899 */ /* 0x000fc800080006ff */
[----:B------:R-:W-:Y:S02]  /*5240*/  VIADD R11, R9, 0x120 ;  /* 0x00000120090b7836 */ /* 0x000fe40000000000 */
[----:B------:R-:W-:Y:S02]  /*5250*/  LEA R9, R0, -UR4, 0x2 ;  /* 0x8000000400097c11 */ /* 0x000fe4000f8e10ff */
[----:B-----5:R-:W-:-:S04]  /*5260*/  IADD3 R10, P0, P1, R15, UR8, R0 ;  /* 0x000000080f0a7c10 */ /* 0x020fc8000f91e000 */
[----:B------:R-:W-:Y:S02]  /*5270*/  IADD3 R10, P2, PT, R10, 0x100, RZ ;  /* 0x000001000a0a7810 */ /* 0x000fe40007f5e0ff */
[----:B-1----:R-:W-:Y:S02]  /*5280*/  LEA R12, R12, R11, 0x18 ;  /* 0x0000000b0c0c7211 */ /* 0x002fe400078ec0ff */
[----:B------:R-:W-:Y:S02]  /*5290*/  IADD3.X R11, PT, PT, R20, UR9, RZ, P0, P1 ;  /* 0x00000009140b7c10 */ /* 0x000fe400087e24ff */
[----:B------:R-:W-:Y:S02]  /*52a0*/  IADD3 R9, PT, PT, R9, 0x400, R12 ;  /* 0x0000040009097810 */ /* 0x000fe40007ffe00c */
[----:B------:R-:W-:-:S07]  /*52b0*/  IADD3.X R11, PT, PT, RZ, R11, RZ, P2, !PT ;  /* 0x0000000bff0b7210 */ /* 0x000fce00017fe4ff */
.L_x_600:
[----:B------:R-:W5:Y:S04]  /*52c0*/  LDG.E.U8 R13, desc[UR36][R10.64+-0x100] ;  /* 0xffff00240a0d7981 */ /* 0x000f68000c1e1100 */
[----:B------:R-:W2:Y:S04]  /*52d0*/  LDG.E.U8 R12, desc[UR36][R10.64+-0x80] ;  /* 0xffff80240a0c7981 */ /* 0x000ea8000c1e1100 */
[----:B------:R-:W3:Y:S04]  /*52e0*/  LDG.E.U8 R14, desc[UR36][R10.64] ;  /* 0x000000240a0e7981 */ /* 0x000ee8000c1e1100 */
[----:B------:R-:W4:Y:S01]  /*52f0*/  LDG.E.U8 R17, desc[UR36][R10.64+0x80] ;  /* 0x000080240a117981 */ /* 0x000f22000c1e1100 */
[----:B------:R-:W-:Y:S01]  /*5300*/  HFMA2 R20, -RZ, RZ, 0, 0 ;  /* 0x00000000ff147431 */ /* 0x000fe200000001ff */
[----:B------:R-:W-:Y:S01]  /*5310*/  MOV R22, RZ ;  /* 0x000000ff00167202 */ /* 0x000fe20000000f00 */
[----:B------:R-:W-:Y:S01]  /*5320*/  VIADD R0, R0, 0x200 ;  /* 0x0000020000007836 */ /* 0x000fe20000000000 */
[----:B-----5:R-:W-:-:S02]  /*5330*/  ISETP.NE.AND P0, PT, R13, RZ, PT ;  /* 0x000000ff0d00720c */ /* 0x020fc40003f05270 */
[----:B--2---:R-:W-:Y:S02]  /*5340*/  ISETP.NE.AND P1, PT, R12, RZ, PT ;  /* 0x000000ff0c00720c */ /* 0x004fe40003f25270 */
[----:B------:R-:W-:Y:S02]  /*5350*/  MOV R12, RZ ;  /* 0x000000ff000c7202 */ /* 0x000fe40000000f00 */
[----:B---3--:R-:W-:Y:S01]  /*5360*/  ISETP.NE.AND P2, PT, R14, RZ, PT ;  /* 0x000000ff0e00720c */ /* 0x008fe20003f45270 */
[----:B------:R-:W-:Y:S01]  /*5370*/  IMAD.MOV.U32 R14, RZ, RZ, RZ ;  /* 0x000000ffff0e7224 */ /* 0x000fe200078e00ff */
[----:B----4-:R-:W-:-:S05]  /*5380*/  ISETP.NE.AND P3, PT, R17, RZ, PT ;  /* 0x000000ff1100720c */ /* 0x010fca0003f65270 */
[----:B------:R-:W0:Y:S04]  /*5390*/  @!P0 LDS R13, [R9+-0x400] ;  /* 0xfffc0000090d8984 */ /* 0x000e280000000800 */
[----:B------:R-:W1:Y:S04]  /*53a0*/  @!P1 LDS R15, [R9+-0x200] ;  /* 0xfffe0000090f9984 */ /* 0x000e680000000800 */
[----:B------:R-:W2:Y:S04]  /*53b0*/  @!P2 LDS R17, [R9] ;  /* 0x000000000911a984 */ /* 0x000ea80000000800 */
[----:B------:R-:W3:Y:S01]  /*53c0*/  @!P3 LDS R19, [R9+0x200] ;  /* 0x000200000913b984 */ /* 0x000ee20000000800 */
[----:B0-----:R-:W-:-:S04]  /*53d0*/  @!P0 FADD.FTZ R13, -R6, R13 ;  /* 0x0000000d060d8221 */ /* 0x001fc80000010100 */
[----:B------:R-:W-:Y:S01]  /*53e0*/  @!P0 FMUL.FTZ R13, R13, 1.4426950216293334961 ;  /* 0x3fb8aa3b0d0d8820 */ /* 0x000fe20000410000 */
[----:B-1----:R-:W-:-:S03]  /*53f0*/  @!P1 FADD.FTZ R15, -R6, R15 ;  /* 0x0000000f060f9221 */ /* 0x002fc60000010100 */
[----:B------:R-:W0:Y:S01]  /*5400*/  @!P0 MUFU.EX2 R12, R13 ;  /* 0x0000000d000c8308 */ /* 0x000e220000000800 */
[----:B------:R-:W-:Y:S01]  /*5410*/  @!P1 FMUL.FTZ R15, R15, 1.4426950216293334961 ;  /* 0x3fb8aa3b0f0f9820 */ /* 0x000fe20000410000 */
[----:B--2---:R-:W-:Y:S01]  /*5420*/  @!P2 FADD.FTZ R17, -R6, R17 ;  /* 0x000000110611a221 */ /* 0x004fe20000010100 */
[----:B------:R-:W-:Y:S01]  /*5430*/  ISETP.GE.AND P0, PT, R0, UR44, PT ;  /* 0x0000002c00007c0c */ /* 0x000fe2000bf06270 */
[----:B---3--:R-:W-:Y:S02]  /*5440*/  @!P3 FADD.FTZ R19, -R6, R19 ;  /* 0x000000130613b221 */ /* 0x008fe40000010100 */
[----:B------:R-:W-:Y:S02]  /*5450*/  @!P2 FMUL.FTZ R17, R17, 1.4426950216293334961 ;  /* 0x3fb8aa3b1111a820 */ /* 0x000fe40000410000 */
[----:B------:R-:W1:Y:S01]  /*5460*/  @!P1 MUFU.EX2 R14, R15 ;  /* 0x0000000f000e9308 */ /* 0x000e620000000800 */
[----:B------:R-:W-:Y:S01]  /*5470*/  @!P3 FMUL.FTZ R19, R19, 1.4426950216293334961 ;  /* 0x3fb8aa3b1313b820 */ /* 0x000fe20000410000 */
[----:B------:R-:W-:-:S04]  /*5480*/  IADD3 R10, P1, PT, R10, 0x200, RZ ;  /* 0x000002000a0a7810 */ /* 0x000fc80007f3e0ff */
[----:B------:R-:W-:Y:S02]  /*5490*/  IADD3.X R11, PT, PT, RZ, R11, RZ, P1, !PT ;  /* 0x0000000bff0b7210 */ /* 0x000fe40000ffe4ff */
        /* <DEDUP_REMOVED lines=12> */
.L_x_587:
[----:B------:R-:W-:Y:S05]  /*5560*/  BSYNC.RECONVERGENT B0 ;  /* 0x0000000000007941 */ /* 0x000fea0003800200 */
.L_x_586:
[----:B0-----:R-:W0:Y:S01]  /*5570*/  SHFL.BFLY PT, R9, R8, 0x10, 0x1f ;  /* 0x0e001f0008097f89 */ /* 0x001e2200000e0000 */
[C---:B------:R-:W-:Y:S01]  /*5580*/  ISETP.NE.AND P0, PT, R3.reuse, RZ, PT ;  /* 0x000000ff0300720c */ /* 0x040fe20003f05270 */
[----:B------:R-:W1:Y:S01]  /*5590*/  LDCU UR4, c[0x0][0x3f4] ;  /* 0x00007e80ff0477ac */ /* 0x000e620008000800 */
[----:B------:R-:W-:Y:S01]  /*55a0*/  ISETP.GT.U32.AND P1, PT, R3, 0x3, PT ;  /* 0x000000030300780c */ /* 0x000fe20003f24070 */
        /* <DEDUP_REMOVED lines=21> */
[----:B------:R-:W-:-:S03]  /*5700*/  ISETP.GE.AND P1, PT, R7, UR44, PT ;  /* 0x0000002c07007c0c */ /* 0x000fc6000bf26270 */
[----:B0-----:R-:W0:Y:S02]  /*5710*/  SHFL.BFLY PT, R0, R13, 0x2, 0x1f ;  /* 0x0c401f000d007f89 */ /* 0x001e2400000e0000 */
[----:B0-----:R-:W-:-:S05]  /*5720*/  FADD.FTZ R0, R0, R13 ;  /* 0x0000000d00007221 */ /* 0x001fca0000010000 */
[----:B------:R-:W0:Y:S02]  /*5730*/  SHFL.BFLY PT, R3, R0, 0x1, 0x1f ;  /* 0x0c201f0000037f89 */ /* 0x000e2400000e0000 */
[----:B0-----:R-:W-:-:S06]  /*5740*/  FADD.FTZ R3, R0, R3 ;  /* 0x0000000300037221 */ /* 0x001fcc0000010000 */
[----:B------:R-:W0:Y:S02]  /*5750*/  SHFL.IDX PT, R3, R3, RZ, 0x1f ;  /* 0x00001fff03037589 */ /* 0x000e2400000e0000 */
[----:B0-----:R-:W-:-:S04]  /*5760*/  FADD.FTZ R4, R3, 9.9999999747524270788e-07 ;  /* 0x358637bd03047421 */ /* 0x001fc80000010000 */
[----:B------:R0:W1:Y:S01]  /*5770*/  MUFU.RCP R11, R4 ;  /* 0x00000004000b7308 */ /* 0x0000620000001000 */
[----:B------:R-:W-:Y:S05]  /*5780*/  @!P0 BRA `(.L_x_601) ;  /* 0x0000000000248947 */ /* 0x000fea0003800000 */
[----:B------:R-:W5:Y:S01]  /*5790*/  S2UR UR5, SR_CTAID.Y ;  /* 0x00000000000579c3 */ /* 0x000f620000002600 */
[----:B------:R-:W5:Y:S01]  /*57a0*/  LDCU UR8, c[0x0][0x3f8] ;  /* 0x00007f00ff0877ac */ /* 0x000f620008000800 */
[----:B------:R-:W2:Y:S01]  /*57b0*/  LDCU UR4, c[0x0][0x488] ;  /* 0x00009100ff0477ac */ /* 0x000ea20008000800 */
[----:B------:R-:W2:Y:S01]  /*57c0*/  LDCU UR9, c[0x0][0x40c] ;  /* 0x00008180ff0977ac */ /* 0x000ea20008000800 */
[----:B------:R-:W3:Y:S01]  /*57d0*/  LDCU UR11, c[0x0][0x3f4] ;  /* 0x00007e80ff0b77ac */ /* 0x000ee20008000800 */
[----:B-----5:R-:W-:-:S04]  /*57e0*/  UIMAD UR5, UR5, UR8, UR45 ;  /* 0x00000008050572a4 */ /* 0x020fc8000f8e022d */
[----:B--2---:R-:W-:-:S04]  /*57f0*/  UIMAD UR4, UR5, UR4, UR9 ;  /* 0x00000004050472a4 */ /* 0x004fc8000f8e0209 */
[----:B---3--:R-:W-:-:S04]  /*5800*/  UIMAD UR4, UR4, UR11, URZ ;  /* 0x0000000b040472a4 */ /* 0x008fc8000f8e02ff */
[----:B------:R-:W-:-:S12]  /*5810*/  USHF.R.S32.HI UR5, URZ, 0x1f, UR4 ;  /* 0x0000001fff057899 */ /* 0x000fd80008011404 */
.L_x_601:
[----:B------:R-:W-:Y:S04]  /*5820*/  BSSY.RECONVERGENT B0, `(.L_x_602) ;  /* 0x0000063000007945 */ /* 0x000fe80003800200 */
[----:B------:R-:W-:Y:S05]  /*5830*/  @P1 BRA `(.L_x_603) ;  /* 0x0000000400841947 */ /* 0x000fea0003800000 */
[----:B------:R-:W-:Y:S01]  /*5840*/  IMAD.MOV.U32 R0, RZ, RZ, 0x80 ;  /* 0x00000080ff007424 */ /* 0x000fe200078e00ff */
        /* <DEDUP_REMOVED lines=8> */
[----:B------:R-:W5:Y:S01]  /*58d0*/  S2UR UR9, SR_CgaCtaId ;  /* 0x00000000000979c3 */ /* 0x000f620000008800 */
[----:B------:R-:W1:Y:S01]  /*58e0*/  LDCU.64 UR14, c[0x0][0x480] ;  /* 0x00009000ff0e77ac */ /* 0x000e620008000a00 */
[----:B------:R-:W-:Y:S02]  /*58f0*/  LEA.HI R0, R0, 0x1, RZ, 0x19 ;  /* 0x0000000100007811 */ /* 0x000fe400078fc8ff */
[----:B------:R-:W-:Y:S01]  /*5900*/  IADD3 R9, P2, PT, R7, UR4, RZ ;  /* 0x0000000407097c10 */ /* 0x000fe2000ff5e0ff */
[----:B------:R-:W-:Y:S01]  /*5910*/  UMOV UR8, 0x400 ;  /* 0x0000040000087882 */ /* 0x000fe20000000000 */
[----:B------:R-:W-:Y:S01]  /*5920*/  SHF.L.U32 R3, R0, 0x7, RZ ;  /* 0x0000000700037819 */ /* 0x000fe200000006ff */
[----:B------:R-:W-:Y:S01]  /*5930*/  UIADD3 UR8, UPT, UPT, UR8, 0x120, URZ ;  /* 0x0000012008087890 */ /* 0x000fe2000fffe0ff */
[----:B------:R-:W-:Y:S02]  /*5940*/  IADD3.X R6, PT, PT, RZ, UR5, RZ, P2, !PT ;  /* 0x00000005ff067c10 */ /* 0x000fe400097fe4ff */
[----:B0-----:R-:W-:-:S02]  /*5950*/  LOP3.LUT R4, R3, 0x180, RZ, 0xc0, !PT ;  /* 0x0000018003047812 */ /* 0x001fc400078ec0ff */
[----:B------:R-:W-:Y:S02]  /*5960*/  LOP3.LUT R0, R0, 0x3, RZ, 0xc0, !PT ;  /* 0x0000000300007812 */ /* 0x000fe400078ec0ff */
[----:B------:R-:W-:Y:S01]  /*5970*/  LEA R3, R16, UR7, 0x1 ;  /* 0x0000000710037c11 */ /* 0x000fe2000f8e08ff */
[----:B------:R-:W-:Y:S01]  /*5980*/  IMAD.IADD R7, R7, 0x1, R4 ;  /* 0x0000000107077824 */ /* 0x000fe200078e0204 */
[----:B-1----:R-:W-:-:S04]  /*5990*/  LEA R8, P2, R9, UR14, 0x2 ;  /* 0x0000000e09087c11 */ /* 0x002fc8000f8410ff */
[----:B------:R-:W-:Y:S01]  /*59a0*/  LEA.HI.X R9, R9, UR15, R6, 0x2, P2 ;  /* 0x0000000f09097c11 */ /* 0x000fe200090f1406 */
[----:B-----5:R-:W-:Y:S01]  /*59b0*/  ULEA UR8, UR9, UR8, 0x18 ;  /* 0x0000000809087291 */ /* 0x020fe2000f8ec0ff */
[----:B------:R-:W-:-:S05]  /*59c0*/  IADD3 R6, PT, PT, -R0, RZ, RZ ;  /* 0x000000ff00067210 */ /* 0x000fca0007ffe1ff */
[----:B------:R-:W-:Y:S02]  /*59d0*/  IADD3 R3, PT, PT, R3, UR8, RZ ;  /* 0x0000000803037c10 */ /* 0x000fe4000fffe0ff */
[----:B------:R-:W-:-:S07]  /*59e0*/  LEA R0, R16, UR8, 0x2 ;  /* 0x0000000810007c11 */ /* 0x000fce000f8e10ff */
.L_x_606:
[----:B-1----:R0:W1:Y:S01]  /*59f0*/  LDS R4, [R0] ;  /* 0x0000000000047984 */ /* 0x0020620000000800 */
        /* <DEDUP_REMOVED lines=14> */
.L_x_605:
[----:B------:R-:W-:Y:S05]  /*5ae0*/  BSYNC.RECONVERGENT B1 ;  /* 0x0000000000017941 */ /* 0x000fea0003800200 */
.L_x_604:
[----:B------:R-:W-:Y:S05]  /*5af0*/  @!P1 BRA `(.L_x_603) ;  /* 0x0000000000d49947 */ /* 0x000fea0003800000 */
[----:B-1----:R-:W1:Y:S01]  /*5b00*/  S2R R5, SR_CgaCtaId ;  /* 0x0000000000057919 */ /* 0x002e620000008800 */
[----:B------:R-:W5:Y:S01]  /*5b10*/  LDCU.64 UR14, c[0x0][0x480] ;  /* 0x00009000ff0e77ac */ /* 0x000f620008000a00 */
[----:B0-----:R-:W-:Y:S01]  /*5b20*/  MOV R4, 0x400 ;  /* 0x0000040000047802 */ /* 0x001fe20000000f00 */
[----:B------:R-:W-:Y:S01]  /*5b30*/  IMAD.U32 R3, RZ, RZ, UR10 ;  /* 0x0000000aff037e24 */ /* 0x000fe2000f8e00ff */
[C---:B------:R-:W-:Y:S01]  /*5b40*/  IADD3 R6, P2, PT, R7.reuse, UR4, RZ ;  /* 0x0000000407067c10 */ /* 0x040fe2000ff5e0ff */
[----:B------:R-:W-:Y:S01]  /*5b50*/  USHF.L.U32 UR8, UR10, 0x2, URZ ;  /* 0x000000020a087899 */ /* 0x000fe200080006ff */
[----:B------:R-:W-:Y:S01]  /*5b60*/  IADD3 R4, PT, PT, R4, 0x120, RZ ;  /* 0x0000012004047810 */ /* 0x000fe20007ffe0ff */
[----:B------:R-:W-:Y:S01]  /*5b70*/  UISETP.NE.AND UP0, UPT, UR12, URZ, UPT ;  /* 0x000000ff0c00728c */ /* 0x000fe2000bf05270 */
[----:B------:R-:W-:Y:S02]  /*5b80*/  LEA R0, R7, UR7, 0x1 ;  /* 0x0000000707007c11 */ /* 0x000fe4000f8e08ff */
[----:B------:R-:W-:-:S03]  /*5b90*/  ISETP.NE.AND P1, PT, RZ, UR12, PT ;  /* 0x0000000cff007c0c */ /* 0x000fc6000bf25270 */
[----:B------:R-:W-:Y:S01]  /*5ba0*/  IMAD R3, R3, -0x2, R0 ;  /* 0xfffffffe03037824 */ /* 0x000fe200078e0200 */
[----:B------:R-:W-:Y:S02]  /*5bb0*/  LEA R0, R7, -UR8, 0x2 ;  /* 0x8000000807007c11 */ /* 0x000fe4000f8e10ff */
[----:B------:R-:W-:Y:S02]  /*5bc0*/  PLOP3.LUT P0, PT, PT, PT, UP0, 0x80, 0x8 ;  /* 0x000000000008781c */ /* 0x000fe40003f0f008 */
[----:B-----5:R-:W-:Y:S02]  /*5bd0*/  LEA R8, P3, R6, UR14, 0x2 ;  /* 0x0000000e06087c11 */ /* 0x020fe4000f8610ff */
[----:B-1----:R-:W-:Y:S02]  /*5be0*/  LEA R4, R5, R4, 0x18 ;  /* 0x0000000405047211 */ /* 0x002fe400078ec0ff */
[----:B------:R-:W-:Y:S02]  /*5bf0*/  IADD3.X R5, PT, PT, RZ, UR5, RZ, P2, !PT ;  /* 0x00000005ff057c10 */ /* 0x000fe400097fe4ff */
[----:B------:R-:W-:-:S02]  /*5c00*/  IADD3 R8, P2, PT, R8, 0x400, RZ ;  /* 0x0000040008087810 */ /* 0x000fc40007f5e0ff */
[----:B------:R-:W-:Y:S02]  /*5c10*/  LEA.HI.X R5, R6, UR15, R5, 0x2, P3 ;  /* 0x0000000f06057c11 */ /* 0x000fe400098f1405 */
[--C-:B------:R-:W-:Y:S02]  /*5c20*/  IADD3 R0, PT, PT, R0, 0x400, R4.reuse ;  /* 0x0000040000007810 */ /* 0x100fe40007ffe004 */
[----:B------:R-:W-:Y:S01]  /*5c30*/  IADD3 R3, PT, PT, R3, 0x200, R4 ;  /* 0x0000020003037810 */ /* 0x000fe20007ffe004 */
[----:B------:R-:W-:-:S07]  /*5c40*/  IMAD.X R9, RZ, RZ, R5, P2 ;  /* 0x000000ffff097224 */ /* 0x000fce00010e0605 */
.L_x_607:
[----:B------:R-:W0:Y:S01]  /*5c50*/  LDS R4, [R0+-0x400] ;  /* 0xfffc000000047984 */ /* 0x000e220000000800 */
[----:B------:R-:W-:-:S05]  /*5c60*/  VIADD R7, R7, 0x200 ;  /* 0x0000020007077836 */ /* 0x000fca0000000000 */
[----:B------:R-:W-:Y:S01]  /*5c70*/  ISETP.GE.AND P2, PT, R7, UR44, PT ;  /* 0x0000002c07007c0c */ /* 0x000fe2000bf46270 */
[----:B0-----:R-:W-:-:S05]  /*5c80*/  FMUL.FTZ R13, R4, R11 ;  /* 0x0000000b040d7220 */ /* 0x001fca0000410000 */
        /* <DEDUP_REMOVED lines=13> */
[----:B------:R1:W5:Y:S01]  /*5d60*/  LDS R6, [R0+0x200] ;  /* 0x0002000000067984 */ /* 0x0003620000000800 */
        /* <DEDUP_REMOVED lines=8> */
[----:B-----5:R-:W-:-:S05]  /*5df0*/  FMUL.FTZ R19, R6, R11 ;  /* 0x0000000b06137220 */ /* 0x020fca0000410000 */
[----:B------:R-:W-:Y:S01]  /*5e00*/  @P0 STG.E desc[UR36][R4.64+0x200], R19 ;  /* 0x0002001304000986 */ /* 0x000fe2000c101924 */
[----:B------:R-:W-:-:S05]  /*5e10*/  F2FP.F16.F32.PACK_AB R6, RZ, R19 ;  /* 0x00000013ff06723e */ /* 0x000fca00000000ff */
[----:B------:R0:W-:Y:S02]  /*5e20*/  STS.U16 [R3+0x100], R6 ;  /* 0x0001000603007388 */ /* 0x0001e40000000400 */
[----:B0-----:R-:W-:Y:S01]  /*5e30*/  VIADD R3, R3, 0x400 ;  /* 0x0000040003037836 */ /* 0x001fe20000000000 */
[----:B------:R-:W-:Y:S06]  /*5e40*/  @!P2 BRA `(.L_x_607) ;  /* 0xfffffffc0080a947 */ /* 0x000fec000383ffff */
.L_x_603:
[----:B------:R-:W-:Y:S05]  /*5e50*/  BSYNC.RECONVERGENT B0 ;  /* 0x0000000000007941 */ /* 0x000fea0003800200 */
.L_x_602:
[----:B------:R-:W-:Y:S01]  /*5e60*/  UIADD3 UR15, UPT, UPT, UR44, -0x1, URZ ;  /* 0xffffffff2c0f7890 */ /* 0x000fe2000fffe0ff */
[----:B------:R-:W5:Y:S01]  /*5e70*/  S2R R20, SR_CgaCtaId ;  /* 0x0000000000147919 */ /* 0x000f620000008800 */
[----:B------:R-:W0:Y:S01]  /*5e80*/  LDCU UR14, c[0x0][0x40c] ;  /* 0x00008180ff0e77ac */ /* 0x000e220008000800 */
[----:B------:R-:W2:Y:S01]  /*5e90*/  S2UR UR5, SR_CTAID.Y ;  /* 0x00000000000579c3 */ /* 0x000ea20000002600 */
[C---:B------:R-:W-:Y:S01]  /*5ea0*/  IMAD.SHL.U32 R17, R16.reuse, 0x8, RZ ;  /* 0x0000000810117824 */ /* 0x040fe200078e00ff */
[----:B------:R-:W-:Y:S01]  /*5eb0*/  MOV R19, 0x400 ;  /* 0x0000040000137802 */ /* 0x000fe20000000f00 */
[----:B------:R-:W-:Y:S01]  /*5ec0*/  USHF.R.S32.HI UR4, URZ, 0x1f, UR15 ;  /* 0x0000001fff047899 */ /* 0x000fe2000801140f */
[----:B------:R-:W-:Y:S01]  /*5ed0*/  SHF.L.U32 R0, R16, 0x4, RZ ;  /* 0x0000000410007819 */ /* 0x000fe200000006ff */
[----:B------:R-:W2:Y:S01]  /*5ee0*/  LDCU UR9, c[0x0][0x3f8] ;  /* 0x00007f00ff0977ac */ /* 0x000ea20008000800 */
[----:B------:R-:W-:Y:S01]  /*5ef0*/  LOP3.LUT R17, R17, 0x38, RZ, 0xc0, !PT ;  /* 0x0000003811117812 */ /* 0x000fe200078ec0ff */
[----:B------:R-:W-:Y:S01]  /*5f00*/  BSSY.RECONVERGENT B0, `(.L_x_608) ;  /* 0x000001f000007945 */ /* 0x000fe20003800200 */
[----:B------:R-:W-:Y:S01]  /*5f10*/  IADD3 R3, PT, PT, R19, 0xa0, RZ ;  /* 0x000000a013037810 */ /* 0x000fe20007ffe0ff */
[----:B------:R-:W-:Y:S01]  /*5f20*/  ULEA.HI UR4, UR4, UR15, URZ, 0x4 ;  /* 0x0000000f04047291 */ /* 0x000fe2000f8f20ff */
[----:B------:R-:W-:Y:S01]  /*5f30*/  LOP3.LUT R0, R0, 0x70, RZ, 0xc0, !PT ;  /* 0x0000007000007812 */ /* 0x000fe200078ec0ff */
[----:B------:R-:W3:Y:S01]  /*5f40*/  LDCU UR11, c[0x0][0x3f4] ;  /* 0x00007e80ff0b77ac */ /* 0x000ee20008000800 */
[----:B------:R-:W-:-:S02]  /*5f50*/  CS2R R14, SRZ ;  /* 0x00000000000e7805 */ /* 0x000fc4000001ff00 */
[----:B-1----:R-:W-:Y:S01]  /*5f60*/  CS2R R12, SRZ ;  /* 0x00000000000c7805 */ /* 0x002fe2000001ff00 */
[----:B------:R-:W-:-:S04]  /*5f70*/  ULOP3.LUT UR4, UR4, 0xfffffff0, URZ, 0xc0, !UPT ;  /* 0xfffffff004047892 */ /* 0x000fc8000f8ec0ff */
[----:B------:R-:W-:Y:S02]  /*5f80*/  UIADD3 UR4, UPT, UPT, UR15, -UR4, URZ ;  /* 0x800000040f047290 */ /* 0x000fe4000fffe0ff */
[----:B--2---:R-:W-:-:S04]  /*5f90*/  UIMAD UR5, UR5, UR9, UR45 ;  /* 0x00000009050572a4 */ /* 0x004fc8000f8e022d */
[----:B------:R-:W-:Y:S01]  /*5fa0*/  ISETP.NE.AND P0, PT, R18, UR4, PT ;  /* 0x0000000412007c0c */ /* 0x000fe2000bf05270 */
[----:B------:R-:W-:-:S03]  /*5fb0*/  UIMAD UR8, UR5, 0x30, URZ ;  /* 0x00000030050878a4 */ /* 0x000fc6000f8e02ff */
[----:B0-----:R-:W-:Y:S02]  /*5fc0*/  ISETP.NE.OR P0, PT, RZ, UR14, P0 ;  /* 0x0000000eff007c0c */ /* 0x001fe40008705670 */
[----:B-----5:R-:W-:Y:S02]  /*5fd0*/  LEA R3, R20, R3, 0x18 ;  /* 0x0000000314037211 */ /* 0x020fe400078ec0ff */
[----:B------:R-:W-:Y:S02]  /*5fe0*/  ISETP.GT.U32.OR P0, PT, R17, 0x2f, P0 ;  /* 0x0000002f1100780c */ /* 0x000fe40000704470 */
[----:B------:R-:W-:Y:S02]  /*5ff0*/  IADD3 R11, PT, PT, R3, R0, RZ ;  /* 0x00000000030b7210 */ /* 0x000fe40007ffe0ff */
[----:B---3--:R-:W-:-:S05]  /*6000*/  MOV R0, UR11 ;  /* 0x0000000b00007c02 */ /* 0x008fca0008000f00 */
[C-C-:B----4-:R-:W-:Y:S02]  /*6010*/  IMAD R25, R0.reuse, UR6, R17.reuse ;  /* 0x0000000600197c24 */ /* 0x150fe4000f8e0211 */
[----:B------:R-:W-:Y:S02]  /*6020*/  IMAD R23, R0, UR8, R17 ;  /* 0x0000000800177c24 */ /* 0x000fe4000f8e0211 */
[----:B------:R-:W-:Y:S05]  /*6030*/  @P0 BRA `(.L_x_609) ;  /* 0x00000000002c0947 */ /* 0x000fea0003800000 */
[----:B------:R-:W0:Y:S01]  /*6040*/  LDCU.64 UR12, c[0x0][0x3b0] ;  /* 0x00007600ff0c77ac */ /* 0x000e220008000a00 */
[----:B------:R-:W-:Y:S01]  /*6050*/  IMAD.MOV.U32 R15, RZ, RZ, RZ ;  /* 0x000000ffff0f7224 */ /* 0x000fe200078e00ff */
        /* <DEDUP_REMOVED lines=8> */
.L_x_610:
[----:B-----5:R0:W-:Y:S02]  /*60e0*/  STS.128 [R11], R12 ;  /* 0x0000000c0b007388 */ /* 0x0201e40000000c00 */
.L_x_609:
[----:B------:R-:W-:Y:S05]  /*60f0*/  BSYNC.RECONVERGENT B0 ;  /* 0x0000000000007941 */ /* 0x000fea0003800200 */
.L_x_608:
[----:B------:R-:W-:Y:S01]  /*6100*/  ISETP.GT.U32.AND P0, PT, R17, 0x2f, PT ;  /* 0x0000002f1100780c */ /* 0x000fe20003f04070 */
[----:B------:R-:W-:Y:S01]  /*6110*/  BAR.SYNC.DEFER_BLOCKING 0x0 ;  /* 0x0000000000007b1d */ /* 0x000fe20000010000 */
[----:B------:R-:W-:Y:S01]  /*6120*/  HFMA2 R10, -RZ, RZ, 0, 0 ;  /* 0x00000000ff0a7431 */ /* 0x000fe200000001ff */
        /* <DEDUP_REMOVED lines=11> */
[----:B------:R-:W-:Y:S01]  /*61e0*/  IMAD.MOV.U32 R10, RZ, RZ, RZ ;  /* 0x000000ffff0a7224 */ /* 0x000fe200078e00ff */
[----:B------:R-:W-:Y:S02]  /*61f0*/  IADD3 R19, PT, PT, R19, 0x120, RZ ;  /* 0x0000012013137810 */ /* 0x000fe40007ffe0ff */
[----:B------:R-:W-:Y:S02]  /*6200*/  ISETP.GE.AND P0, PT, R40, R43, PT ;  /* 0x0000002b2800720c */ /* 0x000fe40003f06270 */
[----:B------:R-:W-:-:S04]  /*6210*/  LEA R19, R20, R19, 0x18 ;  /* 0x0000001314137211 */ /* 0x000fc800078ec0ff */
[----:B------:R-:W-:Y:S01]  /*6220*/  IADD3 R0, PT, PT, R19, UR7, RZ ;  /* 0x0000000713007c10 */ /* 0x000fe2000fffe0ff */
[----:B--2---:R-:W-:-:S04]  /*6230*/  IMAD.WIDE R46, R23, 0x2, R44 ;  /* 0x00000002172e7825 */ /* 0x004fc800078e022c */
[----:B------:R-:W-:Y:S02]  /*6240*/  IMAD.WIDE R44, R25, 0x2, R44 ;  /* 0x00000002192c7825 */ /* 0x000fe400078e022c */
[----:B------:R-:W-:Y:S05]  /*6250*/  @P0 BRA `(.L_x_614) ;  /* 0x0000001000180947 */ /* 0x000fea0003800000 */
[----:B------:R-:W-:Y:S01]  /*6260*/  ULOP3.LUT UR5, URZ, UR10, URZ, 0x33, !UPT ;  /* 0x0000000aff057292 */ /* 0x000fe2000f8e33ff */
[----:B------:R-:W-:Y:S01]  /*6270*/  VIADDMNMX R3, R40, 0x10, R43, !PT ;  /* 0x0000001028037846 */ /* 0x000fe2000780012b */
[----:B------:R-:W2:Y:S01]  /*6280*/  LDC.64 R48, c[0x0][0x458] ;  /* 0x00011600ff307b82 */ /* 0x000ea20000000a00 */
[----:B------:R-:W-:Y:S01]  /*6290*/  UIMAD UR6, UR38, UR9, UR45 ;  /* 0x00000009260672a4 */ /* 0x000fe2000f8e022d */
[----:B------:R-:W-:Y:S01]  /*62a0*/  BSSY.RECONVERGENT B2, `(.L_x_615) ;  /* 0x0000052000027945 */ /* 0x000fe20003800200 */
[----:B------:R-:W-:Y:S01]  /*62b0*/  HFMA2 R10, -RZ, RZ, 0, 0 ;  /* 0x00000000ff0a7431 */ /* 0x000fe200000001ff */
[----:B------:R-:W-:Y:S02]  /*62c0*/  IADD3 R32, PT, PT, -R18, UR5, R3 ;  /* 0x0000000512207c10 */ /* 0x000fe4000fffe103 */
[----:B------:R-:W-:Y:S02]  /*62d0*/  CS2R R6, SRZ ;  /* 0x0000000000067805 */ /* 0x000fe4000001ff00 */
[----:B------:R-:W-:-:S02]  /*62e0*/  MOV R41, R40 ;  /* 0x0000002800297202 */ /* 0x000fc40000000f00 */
[----:B------:R-:W-:Y:S02]  /*62f0*/  CS2R R8, SRZ ;  /* 0x0000000000087805 */ /* 0x000fe4000001ff00 */
[----:B------:R-:W-:Y:S02]  /*6300*/  LOP3.LUT R3, R32, 0x30, RZ, 0xc0, !PT ;  /* 0x0000003020037812 */ /* 0x000fe400078ec0ff */
[----:B------:R-:W-:Y:S02]  /*6310*/  MOV R4, UR6 ;  /* 0x0000000600047c02 */ /* 0x000fe40008000f00 */
[----:B------:R-:W-:Y:S01]  /*6320*/  ISETP.NE.AND P0, PT, R3, 0x30, PT ;  /* 0x000000300300780c */ /* 0x000fe20003f05270 */
[----:B------:R-:W-:Y:S02]  /*6330*/  IMAD.MOV.U32 R3, RZ, RZ, RZ ;  /* 0x000000ffff037224 */ /* 0x000fe400078e00ff */
[----:B------:R-:W-:-:S04]  /*6340*/  IMAD R5, R4, 0x30, R17 ;  /* 0x0000003004057824 */ /* 0x000fc800078e0211 */
[----:B--2---:R-:W-:Y:S01]  /*6350*/  IMAD.WIDE R48, R5, 0x2, R48 ;  /* 0x0000000205307825 */ /* 0x004fe200078e0230 */
[----:B------:R-:W-:-:S05]  /*6360*/  CS2R R4, SRZ ;  /* 0x0000000000047805 */ /* 0x000fca000001ff00 */
[----:B------:R-:W-:Y:S05]  /*6370*/  @!P0 BRA `(.L_x_616) ;  /* 0x0000000400108947 */ /* 0x000fea0003800000 */
[----:B------:R-:W2:Y:S01]  /*6380*/  LDCU.64 UR12, c[0x0][0x3c0] ;  /* 0x00007800ff0c77ac */ /* 0x000ea20008000a00 */
[----:B------:R-:W-:Y:S01]  /*6390*/  IMAD R20, R40, 0x30, RZ ;  /* 0x0000003028147824 */ /* 0x000fe200078e02ff */
[----:B------:R-:W-:Y:S02]  /*63a0*/  LEA.HI R3, R32, 0x1, RZ, 0x1c ;  /* 0x0000000120037811 */ /* 0x000fe400078fe0ff */
[----:B------:R-:W-:Y:S01]  /*63b0*/  MOV R41, R40 ;  /* 0x0000002800297202 */ /* 0x000fe20000000f00 */
[----:B------:R-:W-:-:S04]  /*63c0*/  IMAD.WIDE.U32 R20, R20, 0x2, RZ ;  /* 0x0000000214147825 */ /* 0x000fc800078e00ff */
[----:B------:R-:W-:-:S04]  /*63d0*/  IMAD.WIDE R22, R23, 0x2, R20 ;  /* 0x0000000217167825 */ /* 0x000fc800078e0214 */
[----:B------:R-:W-:Y:S01]  /*63e0*/  IMAD.WIDE R20, R25, 0x2, R20 ;  /* 0x0000000219147825 */ /* 0x000fe200078e0214 */
[----:B--2---:R-:W-:Y:S02]  /*63f0*/  IADD3 R37, P0, PT, R22, UR12, RZ ;  /* 0x0000000c16257c10 */ /* 0x004fe4000ff1e0ff */
[----:B------:R-:W-:Y:S02]  /*6400*/  IADD3 R35, P1, PT, R20, UR12, RZ ;  /* 0x0000000c14237c10 */ /* 0x000fe4000ff3e0ff */
[----:B------:R-:W-:Y:S02]  /*6410*/  LEA R20, R18, UR7, 0x1 ;  /* 0x0000000712147c11 */ /* 0x000fe4000f8e08ff */
[----:B------:R-:W-:Y:S02]  /*6420*/  IADD3.X R38, PT, PT, R21, UR13, RZ, P1, !PT ;  /* 0x0000000d15267c10 */ /* 0x000fe40008ffe4ff */
[----:B------:R-:W-:Y:S01]  /*6430*/  LOP3.LUT R21, R3, 0x3, RZ, 0xc0, !PT ;  /* 0x0000000303157812 */ /* 0x000fe200078ec0ff */
[----:B------:R-:W-:Y:S01]  /*6440*/  IMAD.MOV.U32 R3, RZ, RZ, RZ ;  /* 0x000000ffff037224 */ /* 0x000fe200078e00ff */
[----:B------:R-:W-:-:S02]  /*6450*/  IADD3.X R42, PT, PT, R23, UR13, RZ, P0, !PT ;  /* 0x0000000d172a7c10 */ /* 0x000fc400087fe4ff */
[----:B------:R-:W-:Y:S01]  /*6460*/  IADD3 R33, PT, PT, R19, R20, RZ ;  /* 0x0000001413217210 */ /* 0x000fe20007ffe0ff */
[----:B------:R-:W-:-:S07]  /*6470*/  IMAD.MOV R34, RZ, RZ, -R21 ;  /* 0x000000ffff227224 */ /* 0x000fce00078e0a15 */
.L_x_618:
        /* <DEDUP_REMOVED lines=24> */
[----:B------:R-:W-:Y:S01]  /*6600*/  IMAD.MOV.U32 R24, RZ, RZ, R37 ;  /* 0x000000ffff187224 */ /* 0x000fe200078e0025 */
[----:B------:R-:W-:-:S05]  /*6610*/  MOV R25, R42 ;  /* 0x0000002a00197202 */ /* 0x000fca0000000f00 */
[----:B------:R2:W-:Y:S02]  /*6620*/  STG.E.128 desc[UR36][R24.64], R20 ;  /* 0x0000001418007986 */ /* 0x0005e4000c101d24 */
.L_x_617:
[----:B------:R-:W-:Y:S01]  /*6630*/  IADD3 R34, PT, PT, R34, 0x1, RZ ;  /* 0x0000000122227810 */ /* 0x000fe20007ffe0ff */
[--C-:B--2--5:R-:W-:Y:S01]  /*6640*/  HADD2.F32 R24, -RZ, R20.reuse.H0_H0 ;  /* 0x20000014ff187230 */ /* 0x124fe20000004100 */
[----:B------:R-:W-:Y:S01]  /*6650*/  IADD3 R37, P1, PT, R37, 0x600, RZ ;  /* 0x0000060025257810 */ /* 0x000fe20007f3e0ff */
[----:B------:R-:W-:Y:S01]  /*6660*/  HADD2.F32 R25, -RZ, R20.H1_H1 ;  /* 0x30000014ff197230 */ /* 0x000fe20000004100 */
[----:B------:R-:W-:Y:S01]  /*6670*/  ISETP.NE.AND P0, PT, R34, RZ, PT ;  /* 0x000000ff2200720c */ /* 0x000fe20003f05270 */
[--C-:B------:R-:W-:Y:S01]  /*6680*/  HADD2.F32 R26, -RZ, R22.reuse.H0_H0 ;  /* 0x20000016ff1a7230 */ /* 0x100fe20000004100 */
[----:B------:R-:W-:Y:S01]  /*6690*/  IADD3 R35, P2, PT, R35, 0x600, RZ ;  /* 0x0000060023237810 */ /* 0x000fe20007f5e0ff */
        /* <DEDUP_REMOVED lines=10> */
[C---:B------:R-:W-:Y:S01]  /*6740*/  FFMA.FTZ R9, R36.reuse, R22, R9 ;  /* 0x0000001624097223 */ /* 0x040fe20000010009 */
[----:B------:R-:W-:Y:S01]  /*6750*/  FFMA.FTZ R6, R36, R21, R6 ;  /* 0x0000001524067223 */ /* 0x000fe20000010006 */
[----:B------:R-:W-:-:S02]  /*6760*/  VIADD R41, R41, 0x10 ;  /* 0x0000001029297836 */ /* 0x000fc40000000000 */
[----:B------:R-:W-:Y:S01]  /*6770*/  FFMA.FTZ R10, R36, R23, R10 ;  /* 0x00000017240a7223 */ /* 0x000fe2000001000a */
[----:B------:R-:W-:Y:S01]  /*6780*/  IADD3 R33, PT, PT, R33, 0x20, RZ ;  /* 0x0000002021217810 */ /* 0x000fe20007ffe0ff */
[----:B------:R-:W-:Y:S01]  /*6790*/  IMAD.X R42, RZ, RZ, R42, P1 ;  /* 0x000000ffff2a7224 */ /* 0x000fe200008e062a */
[----:B------:R-:W-:Y:S01]  /*67a0*/  IADD3.X R38, PT, PT, RZ, R38, RZ, P2, !PT ;  /* 0x00000026ff267210 */ /* 0x000fe200017fe4ff */
[----:B------:R-:W-:Y:S06]  /*67b0*/  @P0 BRA `(.L_x_618) ;  /* 0xfffffffc00300947 */ /* 0x000fec000383ffff */
.L_x_616:
[----:B-1----:R-:W-:Y:S05]  /*67c0*/  BSYNC.RECONVERGENT B2 ;  /* 0x0000000000027941 */ /* 0x002fea0003800200 */
.L_x_615:
[----:B------:R-:W-:-:S13]  /*67d0*/  ISETP.GE.U32.AND P0, PT, R32, 0x30, PT ;  /* 0x000000302000780c */ /* 0x000fda0003f06070 */
[----:B------:R-:W-:Y:S05]  /*67e0*/  @!P0 BRA `(.L_x_614) ;  /* 0x0000000800b48947 */ /* 0x000fea0003800000 */
[----:B------:R-:W1:Y:S02]  /*67f0*/  LDCU UR5, c[0x0][0x40c] ;  /* 0x00008180ff0577ac */ /* 0x000e640008000800 */
[----:B-1----:R-:W-:-:S06]  /*6800*/  UISETP.NE.AND UP0, UPT, UR5, URZ, UPT ;  /* 0x000000ff0500728c */ /* 0x002fcc000bf05270 */
[----:B------:R-:W-:-:S13]  /*6810*/  PLOP3.LUT P0, PT, PT, PT, UP0, 0x80, 0x8 ;  /* 0x000000000008781c */ /* 0x000fda0003f0f008 */
.L_x_624:
        /* <DEDUP_REMOVED lines=24> */
.L_x_620:
[----:B------:R-:W-:Y:S05]  /*69a0*/  BSYNC.RECONVERGENT B2 ;  /* 0x0000000000027941 */ /* 0x000fea0003800200 */
.L_x_619:
        /* <DEDUP_REMOVED lines=28> */
.L_x_621:
[----:B-1----:R1:W5:Y:S01]  /*6b70*/  LDG.E.128 R28, desc[UR36][R36.64] ;  /* 0x00000024241c7981 */ /* 0x002362000c1e1d00 */
[----:B------:R-:W-:Y:S05]  /*6b80*/  @P0 BRA `(.L_x_622) ;  /* 0x0000000000480947 */ /* 0x000fea0003800000 */
[----:B------:R-:W-:Y:S01]  /*6b90*/  VOTEU.ANY UP0, P5 ;  /* 0x0000000000ff7886 */ /* 0x000fe20002800100 */
[----:B------:R-:W-:Y:S01]  /*6ba0*/  PLOP3.LUT P1, PT, PT, PT, UP0, 0x80, 0x8 ;  /* 0x000000000008781c */ /* 0x000fe20003f2f008 */
[----:B-1----:R-:W1:-:S12]  /*6bb0*/  LDS.128 R36, [R11] ;  /* 0x000000000b247984 */ /* 0x002e580000000c00 */
        /* <DEDUP_REMOVED lines=15> */
.L_x_622:
[----:B-1----:R-:W-:Y:S01]  /*6cb0*/  IADD3 R37, PT, PT, R41, -UR10, RZ ;  /* 0x8000000a29257c10 */ /* 0x002fe2000fffe0ff */
[----:B--2---:R1:W5:Y:S02]  /*6cc0*/  LDG.E.128 R32, desc[UR36][R52.64] ;  /* 0x0000002434207981 */ /* 0x004364000c1e1d00 */
[----:B-----5:R-:W-:Y:S01]  /*6cd0*/  HADD2.F32 R42, -RZ, R22.H0_H0 ;  /* 0x20000016ff2a7230 */ /* 0x020fe20000004100 */
[----:B------:R-:W-:Y:S01]  /*6ce0*/  LEA R36, R37, R0, 0x1 ;  /* 0x0000000025247211 */ /* 0x000fe200078e08ff */
[--C-:B------:R-:W-:Y:S02]  /*6cf0*/  HADD2.F32 R39, -RZ, R20.reuse.H0_H0 ;  /* 0x20000014ff277230 */ /* 0x100fe40000004100 */
[----:B------:R-:W-:Y:S02]  /*6d00*/  HADD2.F32 R55, -RZ, R20.H1_H1 ;  /* 0x30000014ff377230 */ /* 0x000fe40000004100 */
[----:B------:R-:W2:Y:S01]  /*6d10*/  LDS.U16 R38, [R36] ;  /* 0x0000000024267984 */ /* 0x000ea20000000400 */
[----:B------:R-:W-:-:S02]  /*6d20*/  HADD2.F32 R20, -RZ, R21.H0_H0 ;  /* 0x20000015ff147230 */ /* 0x000fc40000004100 */
[----:B-1----:R-:W-:Y:S01]  /*6d30*/  HADD2.F32 R53, -RZ, R22.H1_H1 ;  /* 0x30000016ff357230 */ /* 0x002fe20000004100 */
[----:B------:R-:W1:Y:S01]  /*6d40*/  LDS.U16 R50, [R36+0x20] ;  /* 0x0000200024327984 */ /* 0x000e620000000400 */
[--C-:B------:R-:W-:Y:S02]  /*6d50*/  HADD2.F32 R22, -RZ, R23.reuse.H0_H0 ;  /* 0x20000017ff167230 */ /* 0x100fe40000004100 */
[----:B------:R-:W-:Y:S01]  /*6d60*/  HADD2.F32 R23, -RZ, R23.H1_H1 ;  /* 0x30000017ff177230 */ /* 0x000fe20000004100 */
[----:B------:R-:W3:Y:S01]  /*6d70*/  LDS.U16 R37, [R36+0x40] ;  /* 0x0000400024257984 */ /* 0x000ee20000000400 */
[----:B------:R-:W-:Y:S02]  /*6d80*/  HADD2.F32 R21, -RZ, R21.H1_H1 ;  /* 0x30000015ff157230 */ /* 0x000fe40000004100 */
[----:B--2---:R-:W-:Y:S02]  /*6d90*/  HADD2.F32 R38, -RZ, R38.H0_H0 ;  /* 0x20000026ff267230 */ /* 0x004fe40000004100 */
[----:B-1----:R-:W-:-:S03]  /*6da0*/  HADD2.F32 R50, -RZ, R50.H0_H0 ;  /* 0x20000032ff327230 */ /* 0x002fc60000004100 */
[C---:B------:R-:W-:Y:S01]  /*6db0*/  FFMA.FTZ R10, R38.reuse, R23, R10 ;  /* 0x00000017260a7223 */ /* 0x040fe2000001000a */
[C---:B------:R-:W-:Y:S01]  /*6dc0*/  FFMA.FTZ R20, R38.reuse, R20, R5 ;  /* 0x0000001426147223 */ /* 0x040fe20000010005 */
[C---:B------:R-:W-:Y:S01]  /*6dd0*/  FFMA.FTZ R42, R38.reuse, R42, R7 ;  /* 0x0000002a262a7223 */ /* 0x040fe20000010007 */
[----:B------:R-:W-:Y:S02]  /*6de0*/  HADD2.F32 R23, -RZ, R27.H0_H0 ;  /* 0x2000001bff177230 */ /* 0x000fe40000004100 */
[C---:B------:R-:W-:Y:S01]  /*6df0*/  FFMA.FTZ R6, R38.reuse, R21, R6 ;  /* 0x0000001526067223 */ /* 0x040fe20000010006 */
[----:B------:R-:W-:Y:S02]  /*6e00*/  HADD2.F32 R5, -RZ, R24.H1_H1 ;  /* 0x30000018ff057230 */ /* 0x000fe40000004100 */
[C---:B------:R-:W-:Y:S01]  /*6e10*/  FFMA.FTZ R39, R38.reuse, R39, R3 ;  /* 0x0000002726277223 */ /* 0x040fe20000010003 */
[----:B------:R-:W-:Y:S02]  /*6e20*/  HADD2.F32 R7, -RZ, R25.H0_H0 ;  /* 0x20000019ff077230 */ /* 0x000fe40000004100 */
[----:B------:R-:W-:Y:S01]  /*6e30*/  FFMA.FTZ R4, R38, R55, R4 ;  /* 0x0000003726047223 */ /* 0x000fe20000010004 */
[----:B------:R-:W-:-:S02]  /*6e40*/  HADD2.F32 R27, -RZ, R27.H1_H1 ;  /* 0x3000001bff1b7230 */ /* 0x000fc40000004100 */
[C---:B------:R-:W-:Y:S01]  /*6e50*/  FFMA.FTZ R8, R38.reuse, R53, R8 ;  /* 0x0000003526087223 */ /* 0x040fe20000010008 */
[----:B------:R-:W-:Y:S02]  /*6e60*/  HADD2.F32 R25, -RZ, R25.H1_H1 ;  /* 0x30000019ff197230 */ /* 0x000fe40000004100 */
[----:B------:R-:W-:Y:S01]  /*6e70*/  FFMA.FTZ R22, R38, R22, R9 ;  /* 0x0000001626167223 */ /* 0x000fe20000010009 */
[----:B------:R-:W-:Y:S02]  /*6e80*/  HADD2.F32 R21, -RZ, R26.H1_H1 ;  /* 0x3000001aff157230 */ /* 0x000fe40000004100 */
[C---:B------:R-:W-:Y:S01]  /*6e90*/  FFMA.FTZ R5, R50.reuse, R5, R4 ;  /* 0x0000000532057223 */ /* 0x040fe20000010004 */
[----:B------:R-:W-:Y:S02]  /*6ea0*/  HADD2.F32 R3, -RZ, R24.H0_H0 ;  /* 0x20000018ff037230 */ /* 0x000fe40000004100 */
[----:B------:R-:W-:Y:S01]  /*6eb0*/  FFMA.FTZ R27, R50, R27, R10 ;  /* 0x0000001b321b7223 */ /* 0x000fe2000001000a */
[----:B------:R-:W-:-:S02]  /*6ec0*/  HADD2.F32 R9, -RZ, R26.H0_H0 ;  /* 0x2000001aff097230 */ /* 0x000fc40000004100 */
[C---:B------:R-:W-:Y:S01]  /*6ed0*/  FFMA.FTZ R7, R50.reuse, R7, R20 ;  /* 0x0000000732077223 */ /* 0x040fe20000010014 */
[C---:B------:R-:W-:Y:S01]  /*6ee0*/  FFMA.FTZ R25, R50.reuse, R25, R6 ;  /* 0x0000001932197223 */ /* 0x040fe20000010006 */
[C---:B------:R-:W-:Y:S01]  /*6ef0*/  FFMA.FTZ R21, R50.reuse, R21, R8 ;  /* 0x0000001532157223 */ /* 0x040fe20000010008 */
[C---:B------:R-:W-:Y:S01]  /*6f00*/  FFMA.FTZ R23, R50.reuse, R23, R22 ;  /* 0x0000001732177223 */ /* 0x040fe20000010016 */
[----:B---3--:R-:W-:Y:S02]  /*6f10*/  HADD2.F32 R37, -RZ, R37.H0_H0 ;  /* 0x20000025ff257230 */ /* 0x008fe40000004100 */
[C---:B------:R-:W-:Y:S01]  /*6f20*/  FFMA.FTZ R24, R50.reuse, R3, R39 ;  /* 0x0000000332187223 */ /* 0x040fe20000010027 */
[----:B------:R-:W-:Y:S02]  /*6f30*/  HADD2.F32 R4, -RZ, R28.H0_H0 ;  /* 0x2000001cff047230 */ /* 0x000fe40000004100 */
[----:B------:R-:W-:Y:S01]  /*6f40*/  FFMA.FTZ R9, R50, R9, R42 ;  /* 0x0000000932097223 */ /* 0x000fe2000001002a */
[----:B------:R-:W-:-:S02]  /*6f50*/  HADD2.F32 R10, -RZ, R30.H0_H0 ;  /* 0x2000001eff0a7230 */ /* 0x000fc40000004100 */
[----:B------:R-:W-:Y:S02]  /*6f60*/  HADD2.F32 R28, -RZ, R28.H1_H1 ;  /* 0x3000001cff1c7230 */ /* 0x000fe40000004100 */
        /* <DEDUP_REMOVED lines=32> */
.L_x_623:
[----:B------:R-:W2:Y:S01]  /*7170*/  LDS.U16 R36, [R36+0x60] ;  /* 0x0000600024247984 */ /* 0x000ea20000000400 */
[----:B------:R-:W-:Y:S02]  /*7180*/  VIADD R41, R41, 0x40 ;  /* 0x0000004029297836 */ /* 0x000fe40000000000 */
[----:B-1----:R-:W-:Y:S02]  /*7190*/  HADD2.F32 R5, -RZ, R32.H1_H1 ;  /* 0x30000020ff057230 */ /* 0x002fe40000004100 */
[--C-:B------:R-:W-:Y:S01]  /*71a0*/  HADD2.F32 R7, -RZ, R33.reuse.H0_H0 ;  /* 0x20000021ff077230 */ /* 0x100fe20000004100 */
[----:B------:R-:W-:Y:S01]  /*71b0*/  ISETP.GE.AND P1, PT, R41, R43, PT ;  /* 0x0000002b2900720c */ /* 0x000fe20003f26270 */
[----:B------:R-:W-:Y:S02]  /*71c0*/  HADD2.F32 R33, -RZ, R33.H1_H1 ;  /* 0x30000021ff217230 */ /* 0x000fe40000004100 */
[----:B------:R-:W-:Y:S02]  /*71d0*/  HADD2.F32 R9, -RZ, R34.H0_H0 ;  /* 0x20000022ff097230 */ /* 0x000fe40000004100 */
        /* <DEDUP_REMOVED lines=14> */
.L_x_614:
[----:B-1----:R-:W-:Y:S05]  /*72c0*/  BSYNC.RECONVERGENT B1 ;  /* 0x0000000000017941 */ /* 0x002fea0003800200 */
.L_x_613:
[----:B------:R-:W-:Y:S01]  /*72d0*/  ISETP.GE.AND P0, PT, R40, UR15, PT ;  /* 0x0000000f28007c0c */ /* 0x000fe2000bf06270 */
[----:B------:R-:W-:-:S12]  /*72e0*/  BSSY.RECONVERGENT B1, `(.L_x_625) ;  /* 0x00000f4000017945 */ /* 0x000fd80003800200 */
[----:B------:R-:W-:Y:S05]  /*72f0*/  @P0 BRA `(.L_x_626) ;  /* 0x0000000c00c80947 */ /* 0x000fea0003800000 */
[----:B------:R-:W1:Y:S01]  /*7300*/  LDCU UR5, c[0x0][0x3f8] ;  /* 0x00007f00ff0577ac */ /* 0x000e620008000800 */
[----:B------:R-:W-:Y:S01]  /*7310*/  IADD3 R34, PT, PT, R40, 0x10, RZ ;  /* 0x0000001028227810 */ /* 0x000fe20007ffe0ff */
[----:B------:R-:W2:Y:S01]  /*7320*/  LDC.64 R32, c[0x0][0x458] ;  /* 0x00011600ff207b82 */ /* 0x000ea20000000a00 */
[----:B------:R-:W-:Y:S01]  /*7330*/  BSSY.RECONVERGENT B2, `(.L_x_627) ;  /* 0x0000053000027945 */ /* 0x000fe20003800200 */
[----:B------:R-:W-:Y:S01]  /*7340*/  ULOP3.LUT UR6, URZ, UR10, URZ, 0x33, !UPT ;  /* 0x0000000aff067292 */ /* 0x000fe2000f8e33ff */
[----:B------:R-:W-:-:S05]  /*7350*/  VIMNMX R35, PT, PT, R34, UR15, !PT ;  /* 0x0000000f22237c48 */ /* 0x000fca000ffe0100 */
[----:B------:R-:W-:-:S04]  /*7360*/  IADD3 R35, PT, PT, -R18, UR6, R35 ;  /* 0x0000000612237c10 */ /* 0x000fc8000fffe123 */
[----:B------:R-:W-:Y:S01]  /*7370*/  LOP3.LUT P0, RZ, R35, 0x10, RZ, 0xc0, !PT ;  /* 0x0000001023ff7812 */ /* 0x000fe2000780c0ff */
[----:B-1----:R-:W-:-:S06]  /*7380*/  UIMAD UR5, UR38, UR5, UR45 ;  /* 0x00000005260572a4 */ /* 0x002fcc000f8e022d */
[----:B------:R-:W-:-:S05]  /*7390*/  MOV R20, UR5 ;  /* 0x0000000500147c02 */ /* 0x000fca0008000f00 */
[----:B------:R-:W-:Y:S02]  /*73a0*/  IMAD R21, R20, 0x30, R17 ;  /* 0x0000003014157824 */ /* 0x000fe400078e0211 */
[----:B------:R-:W-:Y:S02]  /*73b0*/  IMAD.MOV.U32 R20, RZ, RZ, R40 ;  /* 0x000000ffff147224 */ /* 0x000fe400078e0028 */
        /* <DEDUP_REMOVED lines=14> */
[----:B------:R-:W2:Y:S02]  /*74a0*/  F2I.FTZ.U32.TRUNC.NTZ R21, R24 ;  /* 0x0000001800157305 */ /* 0x000ea4000021f000 */
[----:B--2---:R-:W-:-:S04]  /*74b0*/  IMAD.MOV R20, RZ, RZ, -R21 ;  /* 0x000000ffff147224 */ /* 0x004fc800078e0a15 */
        /* <DEDUP_REMOVED lines=16> */
[----:B------:R-:W-:Y:S01]  /*75c0*/  LEA R24, R18, R0, 0x1 ;  /* 0x0000000012187211 */ /* 0x000fe200078e08ff */
        /* <DEDUP_REMOVED lines=24> */
.L_x_629:
        /* <DEDUP_REMOVED lines=17> */
.L_x_628:
[----:B------:R-:W-:Y:S05]  /*7860*/  BSYNC.RECONVERGENT B2 ;  /* 0x0000000000027941 */ /* 0x000fea0003800200 */
.L_x_627:
        /* <DEDUP_REMOVED lines=8> */
.L_x_636:
[----:B------:R-:W1:Y:S01]  /*78f0*/  LDC R37, c[0x0][0x3f4] ;  /* 0x0000fd00ff257b82 */ /* 0x000e620000000800 */
[----:B------:R-:W-:Y:S01]  /*7900*/  IADD3 R22, PT, PT, R34, -0x10, RZ ;  /* 0xfffffff022167810 */ /* 0x000fe20007ffe0ff */
[----:B------:R-:W-:Y:S03]  /*7910*/  BSSY.RECONVERGENT B2, `(.L_x_630) ;  /* 0x0000044000027945 */ /* 0x000fe60003800200 */
        /* <DEDUP_REMOVED lines=9> */
[----:B--2---:R-:W-:Y:S02]  /*79b0*/  VIADD R25, R24, 0xffffffe ;  /* 0x0ffffffe18197836 */ /* 0x004fe40000000000 */
        /* <DEDUP_REMOVED lines=41> */
.L_x_632:
        /* <DEDUP_REMOVED lines=16> */
.L_x_631:
[----:B------:R-:W-:Y:S05]  /*7d50*/  BSYNC.RECONVERGENT B2 ;  /* 0x0000000000027941 */ /* 0x000fea0003800200 */
.L_x_630:
        /* <DEDUP_REMOVED lines=13> */
[----:B---3--:R-:W-:-:S04]  /*7e30*/  IMAD.MOV R20, RZ, RZ, -R21 ;  /* 0x000000ffff147224 */ /* 0x008fc800078e0a15 */
[----:B------:R-:W-:Y:S01]  /*7e40*/  IMAD R25, R20, R23, RZ ;  /* 0x0000001714197224 */ /* 0x000fe200078e02ff */
[----:B------:R-:W-:-:S05]  /*7e50*/  MOV R20, RZ ;  /* 0x000000ff00147202 */ /* 0x000fca0000000f00 */
        /* <DEDUP_REMOVED lines=29> */
[----:B------:R-:W-:Y:S01]  /*8030*/  HADD2 R23, R23, R31 ;  /* 0x0000001f17177230 */ /* 0x000fe20000000000 */
[----:B------:R-:W-:Y:S01]  /*8040*/  IADD3 R29, PT, PT, R35, 0x300, RZ ;  /* 0x00000300231d7810 */ /* 0x000fe20007ffe0ff */
[----:B--2---:R-:W-:Y:S02]  /*8050*/  @P1 HFMA2 R21, R21, R25, -RZ ;  /* 0x0000001915151231 */ /* 0x004fe400001000ff */
[----:B------:R-:W-:Y:S02]  /*8060*/  @P0 HMUL2 R20, R20, R24 ;  /* 0x0000001814140232 */ /* 0x000fe40000000000 */
[----:B------:R-:W-:Y:S02]  /*8070*/  @P3 HFMA2 R23, R23, R27, -RZ ;  /* 0x0000001b17173231 */ /* 0x000fe400001000ff */
[----:B------:R-:W-:-:S02]  /*8080*/  @P2 HMUL2 R22, R22, R26 ;  /* 0x0000001a16162232 */ /* 0x000fc40000000000 */
[----:B------:R-:W-:-:S05]  /*8090*/  IMAD.WIDE.U32 R24, R29, 0x2, R46 ;  /* 0x000000021d187825 */ /* 0x000fca00078e002e */
[----:B------:R1:W-:Y:S02]  /*80a0*/  STG.E.128 desc[UR36][R24.64], R20 ;  /* 0x0000001418007986 */ /* 0x0003e4000c101d24 */
.L_x_635:
        /* <DEDUP_REMOVED lines=16> */
.L_x_634:
[----:B------:R-:W-:Y:S05]  /*81b0*/  BSYNC.RECONVERGENT B2 ;  /* 0x0000000000027941 */ /* 0x000fea0003800200 */
.L_x_633:
[C---:B------:R-:W-:Y:S01]  /*81c0*/  IADD3 R20, PT, PT, R34.reuse, 0x10, RZ ;  /* 0x0000001022147810 */ /* 0x040fe20007ffe0ff */
[----:B------:R-:W-:Y:S01]  /*81d0*/  VIADD R34, R34, 0x20 ;  /* 0x0000002022227836 */ /* 0x000fe20000000000 */
[----:B------:R-:W-:Y:S02]  /*81e0*/  IADD3 R35, PT, PT, R35, 0x600, RZ ;  /* 0x0000060023237810 */ /* 0x000fe40007ffe0ff */
[----:B------:R-:W-:Y:S02]  /*81f0*/  ISETP.GE.AND P0, PT, R20, UR15, PT ;  /* 0x0000000f14007c0c */ /* 0x000fe4000bf06270 */
[----:B------:R-:W-:-:S11]  /*8200*/  IADD3 R19, PT, PT, R19, 0x40, RZ ;  /* 0x0000004013137810 */ /* 0x000fd60007ffe0ff */
[----:B------:R-:W-:Y:S05]  /*8210*/  @!P0 BRA `(.L_x_636) ;  /* 0xfffffff400b48947 */ /* 0x000fea000383ffff */
.L_x_626:
[----:B------:R-:W-:Y:S05]  /*8220*/  BSYNC.RECONVERGENT B1 ;  /* 0x0000000000017941 */ /* 0x000fea0003800200 */
.L_x_625:
[----:B------:R-:W-:-:S13]  /*8230*/  ISETP.NE.AND P0, PT, R18, UR4, PT ;  /* 0x0000000412007c0c */ /* 0x000fda000bf05270 */
[----:B------:R-:W-:Y:S05]  /*8240*/  @P0 BRA `(.L_x_612) ;  /* 0x0000000000d80947 */ /* 0x000fea0003800000 */
[----:B------:R-:W-:Y:S02]  /*8250*/  UMOV UR5, 0x30 ;  /* 0x0000003000057882 */ /* 0x000fe40000000000 */
[----:B------:R-:W-:-:S06]  /*8260*/  UIMAD UR5, UR44, UR5, -0x30 ;  /* 0xffffffd02c0574a4 */ /* 0x000fcc000f8e0205 */
[----:B------:R-:W-:-:S04]  /*8270*/  IMAD.U32 R21, RZ, RZ, UR5 ;  /* 0x00000005ff157e24 */ /* 0x000fc8000f8e00ff */
[----:B------:R-:W-:-:S06]  /*8280*/  IMAD.WIDE R20, R21, 0x2, R46 ;  /* 0x0000000215147825 */ /* 0x000fcc00078e022e */
[----:B------:R-:W5:Y:S01]  /*8290*/  LDG.E.128 R20, desc[UR36][R20.64] ;  /* 0x0000002414147981 */ /* 0x000f62000c1e1d00 */
[----:B------:R-:W-:-:S06]  /*82a0*/  UIADD3 UR5, UPT, UPT, UR44, -UR10, URZ ;  /* 0x8000000a2c057290 */ /* 0x000fcc000fffe0ff */
[----:B0-----:R-:W-:-:S04]  /*82b0*/  MOV R11, UR5 ;  /* 0x00000005000b7c02 */ /* 0x001fc80008000f00 */
[----:B------:R-:W-:Y:S01]  /*82c0*/  LEA R0, R11, R0, 0x1 ;  /* 0x000000000b007211 */ /* 0x000fe200078e08ff */
[----:B------:R-:W0:Y:S05]  /*82d0*/  LDCU UR5, c[0x0][0x40c] ;  /* 0x00008180ff0577ac */ /* 0x000e2a0008000800 */
[----:B------:R-:W1:Y:S01]  /*82e0*/  LDS.U16 R0, [R0+-0x2] ;  /* 0xfffffe0000007984 */ /* 0x000e620000000400 */
[----:B0-----:R-:W-:Y:S01]  /*82f0*/  UISETP.NE.AND UP0, UPT, UR5, URZ, UPT ;  /* 0x000000ff0500728c */ /* 0x001fe2000bf05270 */
[----:B-1----:R-:W-:-:S08]  /*8300*/  HADD2.F32 R2, -RZ, R0.H0_H0 ;  /* 0x20000000ff027230 */ /* 0x002fd00000004100 */
[----:B------:R-:W-:Y:S05]  /*8310*/  BRA.U UP0, `(.L_x_637) ;  /* 0x0000000100647547 */ /* 0x000fea000b800000 */
[----:B------:R-:W0:Y:S02]  /*8320*/  LDCU.64 UR12, c[0x0][0x460] ;  /* 0x00008c00ff0c77ac */ /* 0x000e240008000a00 */
[----:B0-----:R-:W-:-:S04]  /*8330*/  UISETP.NE.U32.AND UP0, UPT, UR12, URZ, UPT ;  /* 0x000000ff0c00728c */ /* 0x001fc8000bf05070 */
[----:B------:R-:W-:-:S06]  /*8340*/  UISETP.NE.AND.EX UP0, UPT, UR13, URZ, UPT, UP0 ;  /* 0x000000ff0d00728c */ /* 0x000fcc000bf05300 */
[----:B------:R-:W-:-:S05]  /*8350*/  PLOP3.LUT P0, PT, PT, PT, UP0, 0x80, 0x8 ;  /* 0x000000000008781c */ /* 0x000fca0003f0f008 */
[----:B------:R-:W0:Y:S01]  /*8360*/  @UP0 LDCU UR5, c[0x0][0x3f8] ;  /* 0x00007f00ff0507ac */ /* 0x000e220008000800 */
[----:B------:R-:W1:Y:S01]  /*8370*/  @UP0 LDCU.64 UR12, c[0x0][0x458] ;  /* 0x00008b00ff0c07ac */ /* 0x000e620008000a00 */
[----:B0-----:R-:W-:Y:S01]  /*8380*/  @UP0 UIMAD UR5, UR38, UR5, UR45 ;  /* 0x00000005260502a4 */ /* 0x001fe2000f8e022d */
[----:B-1----:R-:W-:-:S05]  /*8390*/  MOV R24, UR12 ;  /* 0x0000000c00187c02 */ /* 0x002fca0008000f00 */
[----:B------:R-:W-:Y:S01]  /*83a0*/  IMAD.U32 R0, RZ, RZ, UR5 ;  /* 0x00000005ff007e24 */ /* 0x000fe2000f8e00ff */
[----:B------:R-:W-:-:S03]  /*83b0*/  MOV R25, UR13 ;  /* 0x0000000d00197c02 */ /* 0x000fc60008000f00 */
[----:B------:R-:W-:-:S04]  /*83c0*/  @P0 IMAD R11, R0, 0x30, R17 ;  /* 0x00000030000b0824 */ /* 0x000fc800078e0211 */
[----:B------:R-:W-:-:S06]  /*83d0*/  @P0 IMAD.WIDE R24, R11, 0x2, R24 ;  /* 0x000000020b180825 */ /* 0x000fcc00078e0218 */
        /* <DEDUP_REMOVED lines=13> */
.L_x_637:
[--C-:B-----5:R-:W-:Y:S02]  /*84b0*/  HADD2.F32 R0, -RZ, R20.reuse.H0_H0 ;  /* 0x20000014ff007230 */ /* 0x120fe40000004100 */
[----:B------:R-:W-:Y:S02]  /*84c0*/  HADD2.F32 R11, -RZ, R20.H1_H1 ;  /* 0x30000014ff0b7230 */ /* 0x000fe40000004100 */
[----:B------:R-:W-:Y:S02]  /*84d0*/  HADD2.F32 R12, -RZ, R21.H0_H0 ;  /* 0x20000015ff0c7230 */ /* 0x000fe40000004100 */
[C---:B------:R-:W-:Y:S01]  /*84e0*/  FFMA.FTZ R3, R2.reuse, R0, R3 ;  /* 0x0000000002037223 */ /* 0x040fe20000010003 */
[----:B0-----:R-:W-:Y:S02]  /*84f0*/  HADD2.F32 R20, -RZ, R23.H0_H0 ;  /* 0x20000017ff147230 */ /* 0x001fe40000004100 */
[----:B------:R-:W-:Y:S01]  /*8500*/  FFMA.FTZ R4, R2, R11, R4 ;  /* 0x0000000b02047223 */ /* 0x000fe20000010004 */
[----:B------:R-:W-:-:S02]  /*8510*/  HADD2.F32 R21, -RZ, R21.H1_H1 ;  /* 0x30000015ff157230 */ /* 0x000fc40000004100 */
[C---:B------:R-:W-:Y:S01]  /*8520*/  FFMA.FTZ R5, R2.reuse, R12, R5 ;  /* 0x0000000c02057223 */ /* 0x040fe20000010005 */
[--C-:B------:R-:W-:Y:S02]  /*8530*/  HADD2.F32 R14, -RZ, R22.reuse.H0_H0 ;  /* 0x20000016ff0e7230 */ /* 0x100fe40000004100 */
[C---:B------:R-:W-:Y:S01]  /*8540*/  FFMA.FTZ R9, R2.reuse, R20, R9 ;  /* 0x0000001402097223 */ /* 0x040fe20000010009 */
[----:B------:R-:W-:Y:S02]  /*8550*/  HADD2.F32 R13, -RZ, R22.H1_H1 ;  /* 0x30000016ff0d7230 */ /* 0x000fe40000004100 */
[C---:B------:R-:W-:Y:S01]  /*8560*/  FFMA.FTZ R6, R2.reuse, R21, R6 ;  /* 0x0000001502067223 */ /* 0x040fe20000010006 */
[----:B------:R-:W-:Y:S02]  /*8570*/  HADD2.F32 R23, -RZ, R23.H1_H1 ;  /* 0x30000017ff177230 */ /* 0x000fe40000004100 */
[C---:B------:R-:W-:Y:S01]  /*8580*/  FFMA.FTZ R7, R2.reuse, R14, R7 ;  /* 0x0000000e02077223 */ /* 0x040fe20000010007 */
[----:B------:R-:W-:-:S02]  /*8590*/  FFMA.FTZ R8, R2, R13, R8 ;  /* 0x0000000d02087223 */ /* 0x000fc40000010008 */
[----:B------:R-:W-:-:S07]  /*85a0*/  FFMA.FTZ R10, R2, R23, R10 ;  /* 0x00000017020a7223 */ /* 0x000fce000001000a */
.L_x_612:
[----:B-1----:R-:W-:Y:S05]  /*85b0*/  BSYNC.RECONVERGENT B0 ;  /* 0x0000000000007941 */ /* 0x002fea0003800200 */
.L_x_611:
[----:B------:R-:W-:Y:S01]  /*85c0*/  BAR.SYNC.DEFER_BLOCKING 0x0 ;  /* 0x0000000000007b1d */ /* 0x000fe20000010000 */
[----:B------:R-:W-:-:S13]  /*85d0*/  ISETP.GT.U32.AND P5, PT, R17, 0x2f, PT ;  /* 0x0000002f1100780c */ /* 0x000fda0003fa4070 */
[----:B------:R-:W-:Y:S05]  /*85e0*/  @P5 BRA `(.L_x_638) ;  /* 0x0000000800345947 */ /* 0x000fea0003800000 */
[----:B------:R-:W1:Y:S01]  /*85f0*/  S2UR UR5, SR_CgaCtaId ;  /* 0x00000000000579c3 */ /* 0x000e620000008800 */
[C---:B------:R-:W-:Y:S01]  /*8600*/  LOP3.LUT R2, R16.reuse, 0x3c0, RZ, 0xc0, !PT ;  /* 0x000003c010027812 */ /* 0x040fe200078ec0ff */
[----:B------:R-:W-:Y:S01]  /*8610*/  UMOV UR4, 0x400 ;  /* 0x0000040000047882 */ /* 0x000fe20000000000 */
[----:B0-----:R-:W-:Y:S01]  /*8620*/  LOP3.LUT R11, R16, 0x3e0, RZ, 0xc0, !PT ;  /* 0x000003e0100b7812 */ /* 0x001fe200078ec0ff */
        /* <DEDUP_REMOVED lines=17> */
[----:B------:R-:W-:Y:S02]  /*8740*/  F2FP.F16.F32.PACK_AB R12, R4, R3 ;  /* 0x00000003040c723e */ /* 0x000fe400000000ff */
[----:B------:R-:W-:Y:S02]  /*8750*/  F2FP.F16.F32.PACK_AB R13, R6, R5 ;  /* 0x00000005060d723e */ /* 0x000fe400000000ff */
[----:B------:R-:W-:Y:S02]  /*8760*/  F2FP.F16.F32.PACK_AB R14, R8, R7 ;  /* 0x00000007080e723e */ /* 0x000fe400000000ff */
[----:B------:R-:W-:-:S05]  /*8770*/  F2FP.F16.F32.PACK_AB R15, R10, R9 ;  /* 0x000000090a0f723e */ /* 0x000fca00000000ff */
[----:B------:R0:W-:Y:S02]  /*8780*/  STS.128 [R18+-0x300], R12 ;  /* 0xfffd000c12007388 */ /* 0x0001e40000000c00 */
.L_x_639:
        /* <DEDUP_REMOVED lines=22> */
.L_x_641:
[----:B------:R-:W-:Y:S05]  /*88f0*/  BSYNC.RECONVERGENT B0 ;  /* 0x0000000000007941 */ /* 0x000fea0003800200 */
.L_x_640:
        /* <DEDUP_REMOVED lines=8> */
.L_x_643:
[----:B------:R-:W-:Y:S05]  /*8980*/  BSYNC.RECONVERGENT B0 ;  /* 0x0000000000007941 */ /* 0x000fea0003800200 */
.L_x_642:
        /* <DEDUP_REMOVED lines=20> */
.L_x_645:
[----:B------:R-:W-:Y:S05]  /*8ad0*/  BSYNC.RECONVERGENT B0 ;  /* 0x0000000000007941 */ /* 0x000fea0003800200 */
.L_x_644:
        /* <DEDUP_REMOVED lines=8> */
.L_x_647:
[----:B------:R-:W-:Y:S05]  /*8b60*/  BSYNC.RECONVERGENT B0 ;  /* 0x0000000000007941 */ /* 0x000fea0003800200 */
.L_x_646:
[----:B------:R-:W-:Y:S01]  /*8b70*/  BAR.SYNC.DEFER_BLOCKING 0x0 ;  /* 0x0000000000007b1d */ /* 0x000fe20000010000 */
[----:B------:R-:W-:-:S05]  /*8b80*/  ISETP.GT.U32.AND P0, PT, R16, 0xf, PT ;  /* 0x0000000f1000780c */ /* 0x000fca0003f04070 */
[----:B------:R-:W-:Y:S08]  /*8b90*/  BSSY.RECONVERGENT B0, `(.L_x_648) ;  /* 0x0000013000007945 */ /* 0x000ff00003800200 */
        /* <DEDUP_REMOVED lines=18> */
.L_x_649:
[----:B------:R-:W-:Y:S05]  /*8cc0*/  BSYNC.RECONVERGENT B0 ;  /* 0x0000000000007941 */ /* 0x000fea0003800200 */
.L_x_648:
        /* <DEDUP_REMOVED lines=8> */
.L_x_651:
[----:B------:R-:W-:Y:S05]  /*8d50*/  BSYNC.RECONVERGENT B0 ;  /* 0x0000000000007941 */ /* 0x000fea0003800200 */
.L_x_650:
[----:B------:R-:W-:Y:S06]  /*8d60*/  BAR.SYNC.DEFER_BLOCKING 0x0 ;  /* 0x0000000000007b1d */ /* 0x000fec0000010000 */
[----:B------:R-:W-:Y:S04]  /*8d70*/  BSSY.RECONVERGENT B0, `(.L_x_652) ;  /* 0x0000013000007945 */ /* 0x000fe80003800200 */
[----:B------:R-:W-:Y:S05]  /*8d80*/  @P6 BRA `(.L_x_653) ;  /* 0x0000000000446947 */ /* 0x000fea0003800000 */
[----:B0123--:R-:W0:Y:S02]  /*8d90*/  LDS.128 R12, [R18] ;  /* 0x00000000120c7984 */ /* 0x00fe240000000c00 */
        /* <DEDUP_REMOVED lines=16> */
.L_x_653:
[----:B------:R-:W-:Y:S05]  /*8ea0*/  BSYNC.RECONVERGENT B0 ;  /* 0x0000000000007941 */ /* 0x000fea0003800200 */
.L_x_652:
[----:B------:R-:W-:Y:S06]  /*8eb0*/  BAR.SYNC.DEFER_BLOCKING 0x0 ;  /* 0x0000000000007b1d */ /* 0x000fec0000010000 */
.L_x_638:
[----:B------:R-:W-:-:S13]  /*8ec0*/  ISETP.GT.U32.OR P5, PT, R16, 0x7, P5 ;  /* 0x000000071000780c */ /* 0x000fda0002fa4470 */
[----:B------:R-:W-:Y:S05]  /*8ed0*/  @P5 EXIT ;  /* 0x000000000000594d */ /* 0x000fea0003800000 */
[----:B------:R-:W4:Y:S02]  /*8ee0*/  LDCU UR4, c[0x0][0x478] ;  /* 0x00008f00ff0477ac */ /* 0x000f240008000800 */
[----:B----4-:R-:W-:-:S09]  /*8ef0*/  UISETP.NE.AND UP0, UPT, UR4, 0x2, UPT ;  /* 0x000000020400788c */ /* 0x010fd2000bf05270 */
[----:B------:R-:W-:Y:S05]  /*8f00*/  BRA.U UP0, `(.L_x_654) ;  /* 0x0000000100e07547 */ /* 0x000fea000b800000 */
[----:B0123--:R-:W0:Y:S01]  /*8f10*/  LDC.64 R12, c[0x0][0x470] ;  /* 0x00011c00ff0c7b82 */ /* 0x00fe220000000a00 */
[----:B------:R-:W1:Y:S01]  /*8f20*/  LDCU.64 UR4, c[0x0][0x380] ;  /* 0x00007000ff0477ac */ /* 0x000e620008000a00 */
[----:B0-----:R-:W2:Y:S01]  /*8f30*/  LDG.E R12, desc[UR36][R12.64] ;  /* 0x000000240c0c7981 */ /* 0x001ea2000c1e1900 */
[----:B------:R-:W-:Y:S02]  /*8f40*/  VIADD R17, R17, UR8 ;  /* 0x0000000811117c36 */ /* 0x000fe40008000000 */
        /* <DEDUP_REMOVED lines=9> */
[----:B------:R-:W2:Y:S01]  /*8fe0*/  F2I.S8.NTZ R8, R8 ;  /* 0x0000000800087305 */ /* 0x000ea20000202100 */
[----:B0-----:R-:W-:-:S07]  /*8ff0*/  PRMT R0, R9, 0x8880, RZ ;  /* 0x0000888009007816 */ /* 0x001fce00000000ff */
[----:B------:R-:W0:Y:S01]  /*9000*/  F2I.S8.NTZ R10, R10 ;  /* 0x0000000a000a7305 */ /* 0x000e220000202100 */
[----:B------:R-:W-:-:S04]  /*9010*/  PRMT R0, R0, 0x7710, RZ ;  /* 0x0000771000007816 */ /* 0x000fc800000000ff */
[----:B------:R-:W-:-:S03]  /*9020*/  SHF.L.U32 R0, R0, 0x10, RZ ;  /* 0x0000001000007819 */ /* 0x000fc600000006ff */
[----:B------:R-:W3:Y:S01]  /*9030*/  F2I.S8.NTZ R6, R6 ;  /* 0x0000000600067305 */ /* 0x000ee20000202100 */
[----:B--2---:R-:W-:Y:S02]  /*9040*/  PRMT R8, R8, 0x8880, RZ ;  /* 0x0000888008087816 */ /* 0x004fe400000000ff */
[----:B------:R-:W-:Y:S02]  /*9050*/  LOP3.LUT R9, R0, 0xff0000, RZ, 0xc0, !PT ;  /* 0x00ff000000097812 */ /* 0x000fe400078ec0ff */
[----:B------:R-:W-:Y:S02]  /*9060*/  PRMT R0, R8, 0x7710, RZ ;  /* 0x0000771008007816 */ /* 0x000fe400000000ff */
[----:B0-----:R-:W-:Y:S01]  /*9070*/  PRMT R2, R10, 0x8880, RZ ;  /* 0x000088800a027816 */ /* 0x001fe200000000ff */
[----:B------:R-:W0:Y:S01]  /*9080*/  F2I.S8.NTZ R4, R4 ;  /* 0x0000000400047305 */ /* 0x000e220000202100 */
[----:B------:R-:W-:Y:S02]  /*9090*/  SHF.L.U32 R0, R0, 0x8, RZ ;  /* 0x0000000800007819 */ /* 0x000fe400000006ff */
[----:B------:R-:W-:-:S02]  /*90a0*/  PRMT R2, R2, 0x7710, RZ ;  /* 0x0000771002027816 */ /* 0x000fc400000000ff */
[----:B-1----:R-:W-:Y:S02]  /*90b0*/  IADD3 R8, P0, PT, R17, UR4, RZ ;  /* 0x0000000411087c10 */ /* 0x002fe4000ff1e0ff */
[----:B------:R-:W-:Y:S01]  /*90c0*/  PRMT R9, R9, 0x4210, R2 ;  /* 0x0000421009097816 */ /* 0x000fe20000000002 */
[----:B------:R-:W1:Y:S01]  /*90d0*/  F2I.S8.NTZ R5, R5 ;  /* 0x0000000500057305 */ /* 0x000e620000202100 */
[----:B---3--:R-:W-:Y:S02]  /*90e0*/  PRMT R6, R6, 0x8880, RZ ;  /* 0x0000888006067816 */ /* 0x008fe400000000ff */
[----:B------:R-:W-:Y:S02]  /*90f0*/  LOP3.LUT R9, R9, 0xff00, R0, 0xf8, !PT ;  /* 0x0000ff0009097812 */ /* 0x000fe400078ef800 */
[----:B0-----:R-:W-:-:S03]  /*9100*/  PRMT R0, R4, 0x8880, RZ ;  /* 0x0000888004007816 */ /* 0x001fc600000000ff */
[----:B------:R-:W0:Y:S01]  /*9110*/  F2I.S8.NTZ R7, R7 ;  /* 0x0000000700077305 */ /* 0x000e220000202100 */
[----:B------:R-:W-:Y:S02]  /*9120*/  PRMT R4, R6, 0x7710, RZ ;  /* 0x0000771006047816 */ /* 0x000fe400000000ff */
[----:B------:R-:W-:Y:S02]  /*9130*/  PRMT R0, R0, 0x7710, RZ ;  /* 0x0000771000007816 */ /* 0x000fe400000000ff */
[----:B------:R-:W-:Y:S02]  /*9140*/  LOP3.LUT R4, R4, 0xff, RZ, 0xc0, !PT ;  /* 0x000000ff04047812 */ /* 0x000fe400078ec0ff */
[----:B-1----:R-:W-:Y:S01]  /*9150*/  PRMT R2, R5, 0x8880, RZ ;  /* 0x0000888005027816 */ /* 0x002fe200000000ff */
[----:B------:R-:W1:Y:S01]  /*9160*/  F2I.S8.NTZ R3, R3 ;  /* 0x0000000300037305 */ /* 0x000e620000202100 */
[----:B------:R-:W-:Y:S02]  /*9170*/  LOP3.LUT R6, R0, 0xff, RZ, 0xc0, !PT ;  /* 0x000000ff00067812 */ /* 0x000fe400078ec0ff */
[----:B------:R-:W-:-:S02]  /*9180*/  PRMT R2, R2, 0x7710, RZ ;  /* 0x0000771002027816 */ /* 0x000fc400000000ff */
[----:B0-----:R-:W-:Y:S02]  /*9190*/  PRMT R7, R7, 0x8880, RZ ;  /* 0x0000888007077816 */ /* 0x001fe400000000ff */
[----:B------:R-:W-:Y:S02]  /*91a0*/  LOP3.LUT R5, R2, 0xff, RZ, 0xc0, !PT ;  /* 0x000000ff02057812 */ /* 0x000fe400078ec0ff */
[----:B------:R-:W-:Y:S01]  /*91b0*/  PRMT R0, R7, 0x7710, RZ ;  /* 0x0000771007007816 */ /* 0x000fe200000000ff */
[----:B------:R-:W-:Y:S01]  /*91c0*/  IMAD.WIDE.U32 R6, R6, 0x100, RZ ;  /* 0x0000010006067825 */ /* 0x000fe200078e00ff */
[----:B-1----:R-:W-:-:S03]  /*91d0*/  PRMT R10, R3, 0x8880, RZ ;  /* 0x00008880030a7816 */ /* 0x002fc600000000ff */
[----:B------:R-:W-:Y:S01]  /*91e0*/  IMAD.WIDE.U32 R2, R4, 0x1000000, RZ ;  /* 0x0100000004027825 */ /* 0x000fe200078e00ff */
[----:B------:R-:W-:Y:S02]  /*91f0*/  LOP3.LUT R9, R9, 0xff, R0, 0xf8, !PT ;  /* 0x000000ff09097812 */ /* 0x000fe400078ef800 */
        /* <DEDUP_REMOVED lines=9> */
.L_x_654:
[----:B0123--:R-:W0:Y:S01]  /*9290*/  LDC.64 R12, c[0x0][0x380] ;  /* 0x0000e000ff0c7b82 */ /* 0x00fe220000000a00 */
[----:B------:R-:W-:Y:S02]  /*92a0*/  IADD3 R17, PT, PT, R17, UR8, RZ ;  /* 0x0000000811117c10 */ /* 0x000fe4000fffe0ff */
        /* <DEDUP_REMOVED lines=10> */
.L_x_545:
[----:B------:R-:W-:Y:S02]  /*9350*/  HFMA2 R12, -RZ, RZ, 0, 9.5367431640625e-07 ;  /* 0x00000010ff0c7431 */ /* 0x000fe400000001ff */
[----:B------:R-:W-:Y:S01]  /*9360*/  IMAD.MOV.U32 R11, RZ, RZ, 0x1f ;  /* 0x0000001fff0b7424 */ /* 0x000fe200078e00ff */
[----:B------:R-:W-:-:S07]  /*9370*/  MOV R15, 0xffffffff ;  /* 0xffffffff000f7802 */ /* 0x000fce0000000f00 */
[----:B-1----:R-:W-:Y:S05]  /*9380*/  WARPSYNC.COLLECTIVE R15, `(.L_x_655) ;  /* 0x000000000f087348 */ /* 0x002fea0003c00000 */
[----:B------:R0:W2:Y:S02]  /*9390*/  SHFL.BFLY P6, R14, R13, R12, R11 ;  /* 0x0c00000c0d0e7389 */ /* 0x0000a400000c000b */
[----:B012---:R-:W-:Y:S05]  /*93a0*/  ENDCOLLECTIVE ;  /* 0x000000000000791b */ /* 0x007fea0003800000 */
.L_x_655:
[----:B------:R-:W-:Y:S02]  /*93b0*/  IMAD.MOV.U32 R12, RZ, RZ, 0x8 ;  /* 0x00000008ff0c7424 */ /* 0x000fe400078e00ff */
[----:B------:R-:W-:-:S05]  /*93c0*/  FADD.FTZ R3, R13, R14 ;  /* 0x0000000e0d037221 */ /* 0x000fca0000010000 */
[----:B------:R-:W-:-:S07]  /*93d0*/  MOV R13, R3 ;  /* 0x00000003000d7202 */ /* 0x000fce0000000f00 */
[----:B------:R-:W-:Y:S05]  /*93e0*/  WARPSYNC.COLLECTIVE R15, `(.L_x_656) ;  /* 0x000000000f087348 */ /* 0x000fea0003c00000 */
[----:B------:R0:W1:Y:S02]  /*93f0*/  SHFL.BFLY P6, R14, R13, R12, R11 ;  /* 0x0c00000c0d0e7389 */ /* 0x00006400000c000b */
[----:B01----:R-:W-:Y:S05]  /*9400*/  ENDCOLLECTIVE ;  /* 0x000000000000791b */ /* 0x003fea0003800000 */
.L_x_656:
[----:B------:R-:W-:Y:S02]  /*9410*/  HFMA2 R12, -RZ, RZ, 0, 2.384185791015625e-07 ;  /* 0x00000004ff0c7431 */ /* 0x000fe400000001ff */
[----:B------:R-:W-:-:S05]  /*9420*/  FADD.FTZ R4, R3, R14 ;  /* 0x0000000e03047221 */ /* 0x000fca0000010000 */
[----:B------:R-:W-:-:S07]  /*9430*/  MOV R13, R4 ;  /* 0x00000004000d7202 */ /* 0x000fce0000000f00 */
[----:B------:R-:W-:Y:S05]  /*9440*/  WARPSYNC.COLLECTIVE R15, `(.L_x_657) ;  /* 0x000000000f087348 */ /* 0x000fea0003c00000 */
[----:B------:R0:W1:Y:S02]  /*9450*/  SHFL.BFLY P6, R14, R13, R12, R11 ;  /* 0x0c00000c0d0e7389 */ /* 0x00006400000c000b */
[----:B01----:R-:W-:Y:S05]  /*9460*/  ENDCOLLECTIVE ;  /* 0x000000000000791b */ /* 0x003fea0003800000 */
.L_x_657:
[----:B------:R-:W-:Y:S01]  /*9470*/  MOV R12, 0x2 ;  /* 0x00000002000c7802 */ /* 0x000fe20000000f00 */
[----:B------:R-:W-:-:S04]  /*9480*/  FADD.FTZ R5, R4, R14 ;  /* 0x0000000e04057221 */ /* 0x000fc80000010000 */
[----:B------:R-:W-:-:S07]  /*9490*/  IMAD.MOV.U32 R13, RZ, RZ, R5 ;  /* 0x000000ffff0d7224 */ /* 0x000fce00078e0005 */
[----:B------:R-:W-:Y:S05]  /*94a0*/  WARPSYNC.COLLECTIVE R15, `(.L_x_658) ;  /* 0x000000000f087348 */ /* 0x000fea0003c00000 */
[----:B------:R0:W1:Y:S02]  /*94b0*/  SHFL.BFLY P6, R14, R13, R12, R11 ;  /* 0x0c00000c0d0e7389 */ /* 0x00006400000c000b */
[----:B01----:R-:W-:Y:S05]  /*94c0*/  ENDCOLLECTIVE ;  /* 0x000000000000791b */ /* 0x003fea0003800000 */
.L_x_658:
[----:B------:R-:W-:Y:S02]  /*94d0*/  IMAD.MOV.U32 R12, RZ, RZ, 0x1 ;  /* 0x00000001ff0c7424 */ /* 0x000fe400078e00ff */
[----:B------:R-:W-:-:S05]  /*94e0*/  FADD.FTZ R6, R5, R14 ;  /* 0x0000000e05067221 */ /* 0x000fca0000010000 */
[----:B------:R-:W-:-:S07]  /*94f0*/  MOV R13, R6 ;  /* 0x00000006000d7202 */ /* 0x000fce0000000f00 */
[----:B------:R-:W-:Y:S05]  /*9500*/  WARPSYNC.COLLECTIVE R15, `(.L_x_659) ;  /* 0x000000000f087348 */ /* 0x000fea0003c00000 */
[----:B------:R0:W1:Y:S02]  /*9510*/  SHFL.BFLY P6, R14, R13, R12, R11 ;  /* 0x0c00000c0d0e7389 */ /* 0x00006400000c000b */
[----:B01----:R-:W-:Y:S05]  /*9520*/  ENDCOLLECTIVE ;  /* 0x000000000000791b */ /* 0x003fea0003800000 */
.L_x_659:
[----:B------:R-:W-:Y:S05]  /*9530*/  BRA `(.L_x_660) ;  /* 0xffffff8400c07947 */ /* 0x000fea000383ffff */
.L_x_581:
[----:B------:R-:W-:Y:S01]  /*9540*/  BSSY B1, `(.L_x_661) ;  /* 0x0000007000017945 */ /* 0x000fe20003800000 */
[----:B------:R-:W-:Y:S01]  /*9550*/  MOV R12, 0x1 ;  /* 0x00000001000c7802 */ /* 0x000fe20000000f00 */
[----:B------:R-:W-:Y:S01]  /*9560*/  IMAD.MOV.U32 R15, RZ, RZ, -0x1 ;  /* 0xffffffffff0f7424 */ /* 0x000fe200078e00ff */
[----:B------:R-:W-:-:S07]  /*9570*/  MOV R11, 0x1f ;  /* 0x0000001f000b7802 */ /* 0x000fce0000000f00 */
[----:B------:R-:W-:Y:S05]  /*9580*/  WARPSYNC.COLLECTIVE R15, `(.L_x_662) ;  /* 0x000000000f087348 */ /* 0x000fea0003c00000 */
[----:B------:R0:W1:Y:S02]  /*9590*/  SHFL.BFLY P6, R14, R13, R12, R11 ;  /* 0x0c00000c0d0e7389 */ /* 0x00006400000c000b */
[----:B01----:R-:W-:Y:S05]  /*95a0*/  ENDCOLLECTIVE ;  /* 0x000000000000791b */ /* 0x003fea0003800000 */
.L_x_662:
[----:B------:R-:W-:Y:S05]  /*95b0*/  BSYNC B1 ;  /* 0x0000000000017941 */ /* 0x000fea0003800000 */
.L_x_661:
[----:B------:R-:W-:Y:S05]  /*95c0*/  BRA `(.L_x_663) ;  /* 0xffffffa400787947 */ /* 0x000fea000383ffff */
.L_x_585:
[----:B------:R-:W-:Y:S01]  /*95d0*/  HFMA2 R12, -RZ, RZ, 0, 9.5367431640625e-07 ;  /* 0x00000010ff0c7431 */ /* 0x000fe200000001ff */
[----:B------:R-:W-:Y:S01]  /*95e0*/  BSSY B0, `(.L_x_664) ;  /* 0x0000007000007945 */ /* 0x000fe20003800000 */
[----:B------:R-:W-:Y:S01]  /*95f0*/  MOV R13, R65 ;  /* 0x00000041000d7202 */ /* 0x000fe20000000f00 */
[----:B------:R-:W-:Y:S01]  /*9600*/  IMAD.MOV.U32 R11, RZ, RZ, 0x1f ;  /* 0x0000001fff0b7424 */ /* 0x000fe200078e00ff */
[----:B------:R-:W-:-:S07]  /*9610*/  MOV R15, 0xffffffff ;  /* 0xffffffff000f7802 */ /* 0x000fce0000000f00 */
[----:B-1234-:R-:W-:Y:S05]  /*9620*/  WARPSYNC.COLLECTIVE R15, `(.L_x_665) ;  /* 0x000000000f087348 */ /* 0x01efea0003c00000 */
[----:B------:R0:W0:Y:S02]  /*9630*/  SHFL.BFLY P6, R14, R13, R12, R11 ;  /* 0x0c00000c0d0e7389 */ /* 0x00002400000c000b */
[----:B01234-:R-:W-:Y:S05]  /*9640*/  ENDCOLLECTIVE ;  /* 0x000000000000791b */ /* 0x01ffea0003800000 */
.L_x_665:
[----:B------:R-:W-:Y:S05]  /*9650*/  BSYNC B0 ;  /* 0x0000000000007941 */ /* 0x000fea0003800000 */
.L_x_664:
[----:B------:R-:W-:Y:S01]  /*9660*/  HFMA2 R12, -RZ, RZ, 0, 4.76837158203125e-07 ;  /* 0x00000008ff0c7431 */ /* 0x000fe200000001ff */
[----:B------:R-:W-:Y:S01]  /*9670*/  FMNMX.FTZ R13, R14, R65, !PT ;  /* 0x000000410e0d7209 */ /* 0x000fe20007810000 */
[----:B------:R-:W-:Y:S01]  /*9680*/  IMAD.MOV.U32 R11, RZ, RZ, 0x1f ;  /* 0x0000001fff0b7424 */ /* 0x000fe200078e00ff */
[----:B------:R-:W-:-:S07]  /*9690*/  MOV R15, 0xffffffff ;  /* 0xffffffff000f7802 */ /* 0x000fce0000000f00 */
[----:B------:R-:W-:Y:S05]  /*96a0*/  WARPSYNC.COLLECTIVE R15, `(.L_x_666) ;  /* 0x000000000f087348 */ /* 0x000fea0003c00000 */
[----:B------:R0:W1:Y:S02]  /*96b0*/  SHFL.BFLY P6, R14, R13, R12, R11 ;  /* 0x0c00000c0d0e7389 */ /* 0x00006400000c000b */
[----:B01----:R-:W-:Y:S05]  /*96c0*/  ENDCOLLECTIVE ;  /* 0x000000000000791b */ /* 0x003fea0003800000 */
.L_x_666:
[----:B------:R-:W-:Y:S01]  /*96d0*/  IMAD.MOV.U32 R12, RZ, RZ, 0x4 ;  /* 0x00000004ff0c7424 */ /* 0x000fe200078e00ff */
[----:B------:R-:W-:-:S04]  /*96e0*/  FMNMX.FTZ R3, R13, R14, !PT ;  /* 0x0000000e0d037209 */ /* 0x000fc80007810000 */
[----:B------:R-:W-:-:S07]  /*96f0*/  MOV R13, R3 ;  /* 0x00000003000d7202 */ /* 0x000fce0000000f00 */
[----:B------:R-:W-:Y:S05]  /*9700*/  WARPSYNC.COLLECTIVE R15, `(.L_x_667) ;  /* 0x000000000f087348 */ /* 0x000fea0003c00000 */
[----:B------:R0:W1:Y:S02]  /*9710*/  SHFL.BFLY P6, R14, R13, R12, R11 ;  /* 0x0c00000c0d0e7389 */ /* 0x00006400000c000b */
[----:B01----:R-:W-:Y:S05]  /*9720*/  ENDCOLLECTIVE ;  /* 0x000000000000791b */ /* 0x003fea0003800000 */
.L_x_667:
[----:B------:R-:W-:Y:S01]  /*9730*/  HFMA2 R12, -RZ, RZ, 0, 1.1920928955078125e-07 ;  /* 0x00000002ff0c7431 */ /* 0x000fe200000001ff */
[----:B------:R-:W-:-:S04]  /*9740*/  FMNMX.FTZ R4, R3, R14, !PT ;  /* 0x0000000e03047209 */ /* 0x000fc80007810000 */
[----:B------:R-:W-:-:S07]  /*9750*/  MOV R13, R4 ;  /* 0x00000004000d7202 */ /* 0x000fce0000000f00 */
[----:B------:R-:W-:Y:S05]  /*9760*/  WARPSYNC.COLLECTIVE R15, `(.L_x_668) ;  /* 0x000000000f087348 */ /* 0x000fea0003c00000 */
[----:B------:R0:W1:Y:S02]  /*9770*/  SHFL.BFLY P6, R14, R13, R12, R11 ;  /* 0x0c00000c0d0e7389 */ /* 0x00006400000c000b */
[----:B01----:R-:W-:Y:S05]  /*9780*/  ENDCOLLECTIVE ;  /* 0x000000000000791b */ /* 0x003fea0003800000 */
.L_x_668:
[----:B------:R-:W-:Y:S05]  /*9790*/  BRA `(.L_x_669) ;  /* 0xffffffa400ec7947 */ /* 0x000fea000383ffff */
.L_x_670:
        /* <DEDUP_REMOVED lines=14> */
.L_x_3251:


//--------------------- .text._ZN4mmha33masked_multihead_attention_kernelItLi48ELi64ELi4ELi8ELi64ELb1ELb0EEEv26Multihead_attention_paramsIT_XT5_EE --------------------------
	.section	.text._ZN4mmha33masked_multihead_attention_kernelItLi48ELi64ELi4ELi8ELi64ELb1ELb0EEEv26Multihead_attention_paramsIT_XT5_EE,"ax",@progbits
	.align	128
        .global         _ZN4mmha33masked_multihead_attention_kernelItLi48ELi64ELi4ELi8ELi64ELb1ELb0EEEv26Multihead_attention_paramsIT_XT5_EE
        .type           _ZN4mmha33masked_multihead_attention_kernelItLi48ELi64ELi4ELi8ELi64ELb1ELb0EEEv26Multihead_attention_paramsIT_XT5_EE,@function
        .size           _ZN4mmha33masked_multihead_attention_kernelItLi48ELi64ELi4ELi8ELi64ELb1ELb0EEEv26Multihead_attention_paramsIT_XT5_EE,(.L_x_3252 - _ZN4mmha33masked_multihead_attention_kernelItLi48ELi64ELi4ELi8ELi64ELb1ELb0EEEv26Multihead_attention_paramsIT_XT5_EE)
        .other          _ZN4mmha33masked_multihead_attention_kernelItLi48ELi64ELi4ELi8ELi64ELb1ELb0EEEv26Multihead_attention_paramsIT_XT5_EE,@"STO_CUDA_ENTRY STV_DEFAULT"
_ZN4mmha33masked_multihead_attention_kernelItLi48ELi64ELi4ELi8ELi64ELb1ELb0EEEv26Multihead_attention_paramsIT_XT5_EE:
.text._ZN4mmha33masked_multihead_attention_kernelItLi48ELi64ELi4ELi8ELi64ELb1ELb0EEEv26Multihead_attention_paramsIT_XT5_EE:
        /* <DEDUP_REMOVED lines=14> */
.L_x_671:
        /* <DEDUP_REMOVED lines=41> */
[----:B------:R-:W1:Y:S01]  /*0370*/  S2UR UR44, SR_CTAID.X ;  /* 0x00000000002c79c3 */ /* 0x000e620000002500 */
[----:B------:R-:W1:Y:S01]  /*0380*/  LDCU UR6, c[0x0][0x3f8] ;  /* 0x00007f00ff0677ac */ /* 0x000e620008000800 */
[----:B0-----:R-:W-:-:S04]  /*0390*/  MOV R12, UR8 ;  /* 0x00000008000c7c02 */ /* 0x001fc80008000f00 */
[----:B------:R-:W-:-:S04]  /*03a0*/  IABS R6, R12 ;  /* 0x0000000c00067213 */ /* 0x000fc80000000000 */
[----:B------:R-:W0:Y:S08]  /*03b0*/  I2F.RP R0, R6 ;  /* 0x0000000600007306 */ /* 0x000e300000209400 */
[----:B0-----:R-:W0:Y:S01]  /*03c0*/  MUFU.RCP R0, R0 ;  /* 0x0000000000007308 */ /* 0x001e220000001000 */
[----:B------:R-:W-:Y:S01]  /*03d0*/  ISETP.NE.AND.EX P0, PT, R5, RZ, PT, P0 ;  /* 0x000000ff0500720c */ /* 0x000fe20003f05300 */
[----:B0-----:R-:W-:-:S06]  /*03e0*/  VIADD R4, R0, 0xffffffe ;  /* 0x0ffffffe00047836 */ /* 0x001fcc0000000000 */
[----:B------:R0:W2:Y:S01]  /*03f0*/  F2I.FTZ.U32.TRUNC.NTZ R5, R4 ;  /* 0x0000000400057305 */ /* 0x0000a2000021f000 */
[----:B------:R-:W-:Y:S01]  /*0400*/  ISETP.EQ.AND P2, PT, RZ, UR9, P0 ;  /* 0x00000009ff007c0c */ /* 0x000fe20008742270 */
[----:B0-----:R-:W-:Y:S01]  /*0410*/  IMAD.MOV.U32 R4, RZ, RZ, RZ ;  /* 0x000000ffff047224 */ /* 0x001fe200078e00ff */
[----:B--2---:R-:W-:-:S11]  /*0420*/  IADD3 R7, PT, PT, RZ, -R5, RZ ;  /* 0x80000005ff077210 */ /* 0x004fd60007ffe0ff */
[----:B------:R-:W-:Y:S01]  /*0430*/  VOTEU.ANY UP2, P2 ;  /* 0x0000000000ff7886 */ /* 0x000fe20001040100 */
[----:B------:R-:W-:-:S04]  /*0440*/  IMAD R7, R7, R6, RZ ;  /* 0x0000000607077224 */ /* 0x000fc800078e02ff */
[----:B------:R-:W0:Y:S01]  /*0450*/  @UP2 LDCU.64 UR4, c[0x0][0x460] ;  /* 0x00008c00ff0427ac */ /* 0x000e220008000a00 */
[----:B------:R-:W-:Y:S01]  /*0460*/  IMAD.HI.U32 R5, R5, R7, R4 ;  /* 0x0000000705057227 */ /* 0x000fe200078e0004 */
[----:B------:R-:W-:Y:S01]  /*0470*/  PLOP3.LUT P0, PT, PT, PT, UP2, 0x80, 0x8 ;  /* 0x000000000008781c */ /* 0x000fe20003f0f028 */
[----:B0-----:R-:W-:Y:S01]  /*0480*/  @UP2 UIMAD.WIDE UR4, UR42, 0x4, UR4 ;  /* 0x000000042a0428a5 */ /* 0x001fe2000f8e0204 */
[----:B---3--:R-:W-:-:S13]  /*0490*/  R2UR UR46, R10 ;  /* 0x000000000a2e72ca */ /* 0x008fda00000e0000 */
[----:B------:R-:W-:-:S06]  /*04a0*/  UIADD3 UR45, UPT, UPT, UR46, -0x1, URZ ;  /* 0xffffffff2e2d7890 */ /* 0x000fcc000fffe0ff */
[----:B------:R-:W-:-:S05]  /*04b0*/  IABS R0, UR45 ;  /* 0x0000002d00007c13 */ /* 0x000fca0008000000 */
[----:B------:R-:W-:-:S05]  /*04c0*/  IMAD.HI.U32 R5, R5, R0, RZ ;  /* 0x0000000005057227 */ /* 0x000fca00078e00ff */
[----:B------:R-:W-:-:S05]  /*04d0*/  IADD3 R5, PT, PT, -R5, RZ, RZ ;  /* 0x000000ff05057210 */ /* 0x000fca0007ffe1ff */
[----:B------:R-:W-:-:S05]  /*04e0*/  IMAD R5, R6, R5, R0 ;  /* 0x0000000506057224 */ /* 0x000fca00078e0200 */
[----:B------:R-:W-:Y:S01]  /*04f0*/  R2UR UR41, R5 ;  /* 0x00000000052972ca */ /* 0x000fe200000e0000 */
[----:B------:R-:W-:Y:S01]  /*0500*/  IMAD.U32 R3, RZ, RZ, UR5 ;  /* 0x00000005ff037e24 */ /* 0x000fe2000f8e00ff */
[----:B------:R-:W-:Y:S01]  /*0510*/  MOV R2, UR4 ;  /* 0x0000000400027c02 */ /* 0x000fe20008000f00 */
[----:B------:R-:W0:Y:S04]  /*0520*/  LDCU UR4, c[0x0][0x3e8] ;  /* 0x00007d00ff0477ac */ /* 0x000e280008000800 */
[----:B------:R2:W5:Y:S06]  /*0530*/  @P0 LDG.E R3, desc[UR36][R2.64] ;  /* 0x0000002402030981 */ /* 0x00056c000c1e1900 */
[----:B------:R-:W-:Y:S01]  /*0540*/  ISETP.GT.U32.AND P0, PT, R6, UR41, PT ;  /* 0x0000002906007c0c */ /* 0x000fe2000bf04070 */
[----:B--2---:R-:W2:-:S12]  /*0550*/  S2R R2, SR_TID.X ;  /* 0x0000000000027919 */ /* 0x004e980000002100 */
[----:B------:R-:W-:-:S04]  /*0560*/  @!P0 IADD3 R0, PT, PT, -R6, UR41, RZ ;  /* 0x0000002906008c10 */ /* 0x000fc8000fffe1ff */
[----:B------:R-:W-:-:S13]  /*0570*/  @!P0 R2UR UR41, R0 ;  /* 0x00000000002982ca */ /* 0x000fda00000e0000 */
[----:B------:R-:W-:Y:S01]  /*0580*/  ISETP.GT.U32.AND P0, PT, R6, UR41, PT ;  /* 0x0000002906007c0c */ /* 0x000fe2000bf04070 */
[----:B0-----:R-:W-:Y:S02]  /*0590*/  UISETP.NE.AND UP1, UPT, UR4, URZ, UPT ;  /* 0x000000ff0400728c */ /* 0x001fe4000bf25270 */
[----:B------:R-:W-:Y:S02]  /*05a0*/  UP2UR UR43, UPR, URZ, 0x4 ;  /* 0x00000004ff2b7883 */ /* 0x000fe40008000000 */
[----:B------:R-:W-:Y:S01]  /*05b0*/  UISETP.GE.AND UP2, UPT, UR45, URZ, UPT ;  /* 0x000000ff2d00728c */ /* 0x000fe2000bf46270 */
[----:B--2---:R-:W-:-:S07]  /*05c0*/  ISETP.GT.U32.AND P3, PT, R2, 0x17, PT ;  /* 0x000000170200780c */ /* 0x004fce0003f64070 */
[----:B------:R-:W-:Y:S01]  /*05d0*/  @!P0 IADD3 R6, PT, PT, -R6, UR41, RZ ;  /* 0x0000002906068c10 */ /* 0x000fe2000fffe1ff */
[----:B------:R-:W-:-:S03]  /*05e0*/  UISETP.NE.AND UP0, UPT, UR8, URZ, UPT ;  /* 0x000000ff0800728c */ /* 0x000fc6000bf05270 */
[----:B------:R-:W-:Y:S01]  /*05f0*/  @!P0 R2UR UR41, R6 ;  /* 0x00000000062982ca */ /* 0x000fe200000e0000 */
[----:B-1----:R-:W-:Y:S02]  /*0600*/  UIMAD UR40, UR7, UR6, UR44 ;  /* 0x00000006072872a4 */ /* 0x002fe4000f8e022c */
        /* <DEDUP_REMOVED lines=30> */
.L_x_673:
[----:B------:R-:W-:Y:S05]  /*07f0*/  BSYNC.RECONVERGENT B0 ;  /* 0x0000000000007941 */ /* 0x000fea0003800200 */
.L_x_672:
        /* <DEDUP_REMOVED lines=13> */
[C---:B------:R-:W-:Y:S02]  /*08d0*/  ISETP.GT.U32.OR P0, PT, R2.reuse, 0x1f, P0 ;  /* 0x0000001f0200780c */ /* 0x040fe40000704470 */
[----:B------:R-:W-:Y:S02]  /*08e0*/  ISETP.NE.AND.EX P1, PT, RZ, UR11, PT, P1 ;  /* 0x0000000bff007c0c */ /* 0x000fe4000bf25310 */
[----:B---3--:R-:W-:Y:S02]  /*08f0*/  ISETP.NE.U32.AND P2, PT, RZ, UR4, PT ;  /* 0x00000004ff007c0c */ /* 0x008fe4000bf45070 */
[----:B------:R-:W-:Y:S01]  /*0900*/  ISETP.GT.U32.OR P1, PT, R2, 0x17, !P1 ;  /* 0x000000170200780c */ /* 0x000fe20004f24470 */
[----:B----4-:R-:W-:Y:S01]  /*0910*/  UISETP.NE.U32.AND UP0, UPT, UR12, URZ, UPT ;  /* 0x000000ff0c00728c */ /* 0x010fe2000bf05070 */
[----:B------:R-:W-:-:S02]  /*0920*/  ISETP.NE.AND.EX P2, PT, RZ, UR5, PT, P2 ;  /* 0x00000005ff007c0c */ /* 0x000fc4000bf45320 */
[----:B------:R-:W-:Y:S01]  /*0930*/  ISETP.NE.OR P1, PT, RZ, UR9, P1 ;  /* 0x00000009ff007c0c */ /* 0x000fe20008f25670 */
[----:B------:R-:W-:Y:S01]  /*0940*/  UISETP.NE.AND.EX UP0, UPT, UR13, URZ, UPT, UP0 ;  /* 0x000000ff0d00728c */ /* 0x000fe2000bf05300 */
[----:B------:R-:W-:Y:S01]  /*0950*/  ISETP.GT.U32.OR P2, PT, R2, 0x17, !P2 ;  /* 0x000000170200780c */ /* 0x000fe20005744470 */
[----:B------:R-:W1:Y:S01]  /*0960*/  @!P0 LDC.64 R10, c[0x0][0x450] ;  /* 0x00011400ff0a8b82 */ /* 0x000e620000000a00 */
[----:B-----5:R-:W-:Y:S01]  /*0970*/  @P4 R2UR UR38, R3 ;  /* 0x00000000032642ca */ /* 0x020fe200000e0000 */
[----:B------:R-:W-:Y:S01]  /*0980*/  @!P3 IMAD R3, R12, UR48, R29 ;  /* 0x000000300c03bc24 */ /* 0x000fe2000f8e021d */
[----:B------:R-:W-:Y:S01]  /*0990*/  VOTEU.ALL UP1, P0 ;  /* 0x0000000000ff7886 */ /* 0x000fe20000020000 */
[----:B------:R-:W-:Y:S01]  /*09a0*/  @!P3 IMAD R12, R36, R12, UR45 ;  /* 0x0000002d240cbe24 */ /* 0x000fe2000f8e020c */
[----:B------:R-:W-:-:S04]  /*09b0*/  PLOP3.LUT P4, PT, PT, PT, UP0, 0x80, 0x8 ;  /* 0x000000000008781c */ /* 0x000fc80003f8f008 */
[----:B------:R-:W3:Y:S01]  /*09c0*/  @UP0 LDCU.64 UR4, c[0x0][0x418] ;  /* 0x00008300ff0407ac */ /* 0x000ee20008000a00 */
[----:B------:R-:W4:Y:S01]  /*09d0*/  @!P1 LDC.64 R8, c[0x0][0x3a0] ;  /* 0x0000e800ff089b82 */ /* 0x000f220000000a00 */
[----:B------:R-:W-:-:S03]  /*09e0*/  @!P3 LEA R3, R12, R3, 0x3 ;  /* 0x000000030c03b211 */ /* 0x000fc600078e18ff */
[----:B------:R-:W-:Y:S01]  /*09f0*/  @!UP1 UIMAD UR6, UR38, UR6, URZ ;  /* 0x00000006260692a4 */ /* 0x000fe2000f8e02ff */
[----:B------:R-:W-:Y:S02]  /*0a00*/  HFMA2 R22, -RZ, RZ, 0, 0 ;  /* 0x00000000ff167431 */ /* 0x000fe400000001ff */
[----:B--2---:R-:W-:Y:S01]  /*0a10*/  @!P3 IMAD.WIDE R4, R3, 0x2, R4 ;  /* 0x000000020304b825 */ /* 0x004fe200078e0204 */
[----:B0-----:R-:W0:Y:S02]  /*0a20*/  @!P2 LDC.64 R6, c[0x0][0x390] ;  /* 0x0000e400ff06ab82 */ /* 0x001e240000000a00 */
[----:B------:R-:W-:Y:S01]  /*0a30*/  MOV R14, UR6 ;  /* 0x00000006000e7c02 */ /* 0x000fe20008000f00 */
[----:B------:R-:W-:Y:S01]  /*0a40*/  IMAD R3, R15, 0x30, R0 ;  /* 0x000000300f037824 */ /* 0x000fe200078e0200 */
[----:B------:R-:W2:Y:S01]  /*0a50*/  @!P3 LDG.E R17, desc[UR36][R4.64] ;  /* 0x000000240411b981 */ /* 0x000ea2000c1e1900 */
[----:B---3--:R-:W-:Y:S02]  /*0a60*/  @UP0 UIMAD.WIDE.U32 UR4, UR7, 0x4, UR4 ;  /* 0x00000004070408a5 */ /* 0x008fe4000f8e0004 */
[----:B------:R-:W-:-:S04]  /*0a70*/  @!P0 IMAD R15, R14, 0x30, R3 ;  /* 0x000000300e0f8824 */ /* 0x000fc800078e0203 */
[----:B------:R-:W-:Y:S01]  /*0a80*/  MOV R12, UR4 ;  /* 0x00000004000c7c02 */ /* 0x000fe20008000f00 */
[----:B----4-:R-:W-:-:S04]  /*0a90*/  @!P1 IMAD.WIDE.U32 R8, R3, 0x2, R8 ;  /* 0x0000000203089825 */ /* 0x010fc800078e0008 */
[----:B------:R-:W-:Y:S01]  /*0aa0*/  IMAD.U32 R13, RZ, RZ, UR5 ;  /* 0x00000005ff0d7e24 */ /* 0x000fe2000f8e00ff */
[----:B------:R-:W2:Y:S01]  /*0ab0*/  @!P1 LDG.E R22, desc[UR36][R8.64] ;  /* 0x0000002408169981 */ /* 0x000ea2000c1e1900 */
[----:B0-----:R-:W-:-:S03]  /*0ac0*/  @!P2 IMAD.WIDE.U32 R6, R3, 0x2, R6 ;  /* 0x000000020306a825 */ /* 0x001fc600078e0006 */
[----:B------:R0:W3:Y:S01]  /*0ad0*/  @P4 LDG.E R12, desc[UR36][R12.64] ;  /* 0x000000240c0c4981 */ /* 0x0000e2000c1e1900 */
[----:B------:R-:W4:Y:S01]  /*0ae0*/  LDCU.U8 UR4, c[0x0][0x404] ;  /* 0x00008080ff0477ac */ /* 0x000f220008000000 */
[----:B------:R-:W-:Y:S02]  /*0af0*/  IMAD.MOV.U32 R3, RZ, RZ, RZ ;  /* 0x000000ffff037224 */ /* 0x000fe400078e00ff */
[----:B-1----:R-:W-:-:S04]  /*0b00*/  @!P0 IMAD.WIDE R10, R15, 0x2, R10 ;  /* 0x000000020f0a8825 */ /* 0x002fc800078e020a */
[----:B------:R-:W3:Y:S01]  /*0b10*/  @!P2 LDG.E R3, desc[UR36][R6.64] ;  /* 0x000000240603a981 */ /* 0x000ee2000c1e1900 */
[----:B0-----:R-:W0:Y:S03]  /*0b20*/  LDC R13, c[0x0][0x400] ;  /* 0x00010000ff0d7b82 */ /* 0x001e260000000800 */
[----:B------:R-:W3:Y:S01]  /*0b30*/  @!P0 LDG.E R10, desc[UR36][R10.64] ;  /* 0x000000240a0a8981 */ /* 0x000ee2000c1e1900 */
[----:B------:R-:W-:Y:S02]  /*0b40*/  ISETP.NE.AND P2, PT, RZ, UR9, PT ;  /* 0x00000009ff007c0c */ /* 0x000fe4000bf45270 */
[----:B----4-:R-:W-:Y:S01]  /*0b50*/  ISETP.NE.AND P1, PT, RZ, UR4, PT ;  /* 0x00000004ff007c0c */ /* 0x010fe2000bf25270 */
[----:B------:R-:W-:Y:S01]  /*0b60*/  UMOV UR39, URZ ;  /* 0x000000ff00277c82 */ /* 0x000fe20008000000 */
[----:B------:R-:W-:Y:S01]  /*0b70*/  MOV R18, UR47 ;  /* 0x0000002f00127c02 */ /* 0x000fe20008000f00 */
[----:B------:R-:W-:Y:S01]  /*0b80*/  BSSY.RECONVERGENT B6, `(.L_x_674) ;  /* 0x00000e0000067945 */ /* 0x000fe20003800200 */
[----:B0-----:R-:W-:-:S02]  /*0b90*/  ISETP.LT.OR P1, PT, R13, 0x1, P1 ;  /* 0x000000010d00780c */ /* 0x001fc40000f21670 */
[----:B------:R-:W-:-:S05]  /*0ba0*/  SHF.R.S32.HI R18, RZ, 0x1f, R18 ;  /* 0x0000001fff127819 */ /* 0x000fca0000011412 */
[----:B--2---:R-:W-:Y:S01]  /*0bb0*/  @!P2 HADD2 R17, R17, R22 ;  /* 0x000000161111a230 */ /* 0x004fe20000000000 */
[----:B---3--:R-:W-:Y:S01]  /*0bc0*/  @P4 R2UR UR39, R12 ;  /* 0x000000000c2742ca */ /* 0x008fe200000e0000 */
[----:B------:R-:W-:Y:S02]  /*0bd0*/  HFMA2 R24, R24, 1, 1, R3 ;  /* 0x3c003c0018187831 */ /* 0x000fe40000000003 */
[----:B------:R-:W-:Y:S02]  /*0be0*/  @!P0 HMUL2 R17, R17, R10 ;  /* 0x0000000a11118232 */ /* 0x000fe40000000000 */
[----:B------:R-:W-:Y:S10]  /*0bf0*/  @P1 BRA `(.L_x_675) ;  /* 0x0000000000d01947 */ /* 0x000ff40003800000 */
        /* <DEDUP_REMOVED lines=30> */
.L_x_676:
        /* <DEDUP_REMOVED lines=22> */
.L_x_675:
        /* <DEDUP_REMOVED lines=53> */
.L_x_678:
        /* <DEDUP_REMOVED lines=15> */
.L_x_679:
        /* <DEDUP_REMOVED lines=54> */
.L_x_685:
[----:B------:R-:W-:Y:S05]  /*16e0*/  BSYNC.RECONVERGENT B2 ;  /* 0x0000000000027941 */ /* 0x000fea0003800200 */
.L_x_684:
[----:B------:R-:W-:Y:S01]  /*16f0*/  PRMT R6, R17, 0x7632, R6 ;  /* 0x0000763211067816 */ /* 0x000fe20000000006 */
[----:B------:R0:W-:Y:S04]  /*1700*/  STS.U16 [R14], R17 ;  /* 0x000000110e007388 */ /* 0x0001e80000000400 */
[----:B------:R0:W-:Y:S01]  /*1710*/  STS.U16 [R13], R6 ;  /* 0x000000060d007388 */ /* 0x0001e20000000400 */
[----:B------:R-:W-:Y:S05]  /*1720*/  BRA `(.L_x_686) ;  /* 0x0000000000507947 */ /* 0x000fea0003800000 */
.L_x_683:
        /* <DEDUP_REMOVED lines=20> */
.L_x_686:
[----:B------:R-:W-:Y:S05]  /*1870*/  BSYNC.RECONVERGENT B1 ;  /* 0x0000000000017941 */ /* 0x000fea0003800200 */
.L_x_682:
[----:B0-----:R-:W-:Y:S01]  /*1880*/  PRMT R6, R24, 0x7632, R6 ;  /* 0x0000763218067816 */ /* 0x001fe20000000006 */
[----:B------:R0:W-:Y:S04]  /*1890*/  STS.U16 [R4], R24 ;  /* 0x0000001804007388 */ /* 0x0001e80000000400 */
[----:B------:R0:W-:Y:S02]  /*18a0*/  STS.U16 [R5], R6 ;  /* 0x0000000605007388 */ /* 0x0001e40000000400 */
.L_x_681:
[----:B------:R-:W-:Y:S05]  /*18b0*/  BSYNC.RECONVERGENT B0 ;  /* 0x0000000000007941 */ /* 0x000fea0003800200 */
.L_x_680:
        /* <DEDUP_REMOVED lines=10> */
.L_x_688:
[----:B------:R-:W-:Y:S05]  /*1960*/  BSYNC.RECONVERGENT B0 ;  /* 0x0000000000007941 */ /* 0x000fea0003800200 */
.L_x_687:
[----:B------:R-:W-:Y:S06]  /*1970*/  BAR.SYNC.DEFER_BLOCKING 0x0 ;  /* 0x0000000000007b1d */ /* 0x000fec0000010000 */
.L_x_677:
[----:B------:R-:W-:Y:S05]  /*1980*/  BSYNC.RECONVERGENT B6 ;  /* 0x0000000000067941 */ /* 0x000fea0003800200 */
.L_x_674:
[----:B------:R-:W3:Y:S01]  /*1990*/  LDC R30, c[0x0][0x3f4] ;  /* 0x0000fd00ff1e7b82 */ /* 0x000ee20000000800 */
[----:B------:R-:W-:Y:S02]  /*19a0*/  ISETP.GT.U32.AND P0, PT, R2, 0x1f, PT ;  /* 0x0000001f0200780c */ /* 0x000fe40003f04070 */
[----:B------:R-:W-:Y:S01]  /*19b0*/  MOV R48, 0xff7fffff ;  /* 0xff7fffff00307802 */ /* 0x000fe20000000f00 */
[----:B---3--:R-:W-:-:S05]  /*19c0*/  IMAD.MOV R0, RZ, RZ, -R30 ;  /* 0x000000ffff007224 */ /* 0x008fca00078e0a1e */
[----:B------:R-:W-:-:S04]  /*19d0*/  VIADDMNMX R0, R0, UR46, RZ, !PT ;  /* 0x0000002e00007c46 */ /* 0x000fc8000f8001ff */
[----:B------:R-:W-:Y:S01]  /*19e0*/  R2UR UR9, R0 ;  /* 0x00000000000972ca */ /* 0x000fe200000e0000 */
[----:B------:R-:W-:-:S14]  /*19f0*/  @P0 BRA `(.L_x_689) ;  /* 0x0000000000f00947 */ /* 0x000fdc0003800000 */
[----:B------:R-:W3:Y:S01]  /*1a00*/  LDCU UR4, c[0x0][0x40c] ;  /* 0x00008180ff0477ac */ /* 0x000ee20008000800 */
[----:B------:R-:W5:Y:S01]  /*1a10*/  S2R R19, SR_CgaCtaId ;  /* 0x0000000000137919 */ /* 0x000f620000008800 */
[----:B------:R-:W-:-:S05]  /*1a20*/  MOV R8, 0x400 ;  /* 0x0000040000087802 */ /* 0x000fca0000000f00 */
[----:B------:R-:W-:Y:S01]  /*1a30*/  VIADD R0, R8, 0x10 ;  /* 0x0000001008007836 */ /* 0x000fe20000000000 */
[----:B---3--:R-:W-:Y:S01]  /*1a40*/  ISETP.NE.AND P1, PT, RZ, UR4, PT ;  /* 0x00000004ff007c0c */ /* 0x008fe2000bf25270 */
[----:B------:R-:W-:-:S03]  /*1a50*/  UMOV UR4, 0xffffffff ;  /* 0xffffffff00047882 */ /* 0x000fc60000000000 */
[----:B------:R-:W-:-:S09]  /*1a60*/  ISETP.GT.U32.OR P0, PT, R2, 0x17, P1 ;  /* 0x000000170200780c */ /* 0x000fd20000f04470 */
[----:B0-----:R-:W-:-:S04]  /*1a70*/  @!P1 IADD3 R6, PT, PT, R8, 0x90, RZ ;  /* 0x0000009008069810 */ /* 0x001fc80007ffe0ff */
[----:B-1----:R-:W0:Y:S01]  /*1a80*/  @!P0 LDC.64 R4, c[0x0][0x3b8] ;  /* 0x0000ee00ff048b82 */ /* 0x002e220000000a00 */
[----:B------:R-:W-:Y:S01]  /*1a90*/  @!P0 IMAD R10, R30, UR48, R29 ;  /* 0x000000301e0a8c24 */ /* 0x000fe2000f8e021d */
[----:B-----5:R-:W-:Y:S01]  /*1aa0*/  @!P1 LEA R7, R19, R6, 0x18 ;  /* 0x0000000613079211 */ /* 0x020fe200078ec0ff */
[----:B------:R-:W-:-:S04]  /*1ab0*/  @!P0 IMAD R3, R36, R30, UR41 ;  /* 0x0000002924038e24 */ /* 0x000fc8000f8e021e */
[----:B------:R-:W-:Y:S01]  /*1ac0*/  @!P0 IMAD R9, R3, 0x8, R10 ;  /* 0x0000000803098824 */ /* 0x000fe200078e020a */
[----:B------:R-:W-:Y:S01]  /*1ad0*/  LEA R3, R19, R0, 0x18 ;  /* 0x0000000013037211 */ /* 0x000fe200078ec0ff */
[C---:B------:R-:W-:Y:S02]  /*1ae0*/  @!P1 IMAD R7, R2.reuse, 0x4, R7 ;  /* 0x0000000402079824 */ /* 0x040fe400078e0207 */
[----:B--2-4-:R-:W-:Y:S01]  /*1af0*/  HMUL2 R0, R24, R17 ;  /* 0x0000001118007232 */ /* 0x014fe20000000000 */
[----:B------:R-:W-:-:S04]  /*1b00*/  LEA R3, R2, R3, 0x2 ;  /* 0x0000000302037211 */ /* 0x000fc800078e10ff */
[--C-:B------:R-:W-:Y:S01]  /*1b10*/  HADD2.F32 R13, -RZ, R0.reuse.H0_H0 ;  /* 0x20000000ff0d7230 */ /* 0x100fe20000004100 */
[----:B------:R1:W-:Y:S01]  /*1b20*/  STS [R3], R24 ;  /* 0x0000001803007388 */ /* 0x0003e20000000800 */
[----:B------:R-:W-:-:S03]  /*1b30*/  HADD2.F32 R0, -RZ, R0.H1_H1 ;  /* 0x30000000ff007230 */ /* 0x000fc60000004100 */
[----:B------:R1:W-:Y:S02]  /*1b40*/  @!P1 STS [R7], R22 ;  /* 0x0000001607009388 */ /* 0x0003e40000000800 */
        /* <DEDUP_REMOVED lines=13> */
.L_x_801:
        /* <DEDUP_REMOVED lines=14> */
[----:B0-----:R-:W-:-:S04]  /*1d00*/  IMAD.U32 R5, RZ, RZ, UR5 ;  /* 0x00000005ff057e24 */ /* 0x001fc8000f8e00ff */
[----:B------:R-:W0:Y:S01]  /*1d10*/  LDCU UR5, c[0x0][0x410] ;  /* 0x00008200ff0577ac */ /* 0x000e220008000800 */
[----:B------:R-:W2:Y:S01]  /*1d20*/  @P0 LDG.E.U16 R4, desc[UR36][R4.64] ;  /* 0x0000002404040981 */ /* 0x000ea2000c1e1500 */
[----:B------:R-:W-:Y:S01]  /*1d30*/  IADD3 R8, PT, PT, R8, 0x110, RZ ;  /* 0x0000011008087810 */ /* 0x000fe20007ffe0ff */
[----:B------:R-:W-:-:S03]  /*1d40*/  UIADD3 UR4, UPT, UPT, UR46, -UR9, URZ ;  /* 0x800000092e047290 */ /* 0x000fc6000fffe0ff */
[----:B------:R-:W-:-:S03]  /*1d50*/  LEA R7, R19, R8, 0x18 ;  /* 0x0000000813077211 */ /* 0x000fc600078ec0ff */
[----:B------:R-:W-:-:S05]  /*1d60*/  IMAD.U32 R0, RZ, RZ, UR4 ;  /* 0x00000004ff007e24 */ /* 0x000fca000f8e00ff */
[----:B------:R-:W-:Y:S01]  /*1d70*/  LEA R7, R0, R7, 0x2 ;  /* 0x0000000700077211 */ /* 0x000fe200078e10ff */
[----:B0-----:R-:W-:Y:S01]  /*1d80*/  FMUL.FTZ R48, R14, UR5 ;  /* 0x000000050e307c20 */ /* 0x001fe20008410000 */
[----:B--2---:R-:W-:-:S05]  /*1d90*/  @P0 HADD2.F32 R3, -RZ, R4.H0_H0 ;  /* 0x20000004ff030230 */ /* 0x004fca0000004100 */
[----:B------:R-:W-:-:S05]  /*1da0*/  @P0 FADD.FTZ R48, R48, R3 ;  /* 0x0000000330300221 */ /* 0x000fca0000010000 */
[----:B------:R3:W-:Y:S02]  /*1db0*/  STS [R7+-0x4], R48 ;  /* 0xfffffc3007007388 */ /* 0x0007e40000000800 */
.L_x_689:
[----:B------:R-:W-:Y:S05]  /*1dc0*/  WARPSYNC.ALL ;  /* 0x0000000000007948 */ /* 0x000fea0003800000 */
[----:B------:R-:W5:Y:S08]  /*1dd0*/  S2UR UR17, SR_CgaCtaId ;  /* 0x00000000001179c3 */ /* 0x000f700000008800 */
[----:B------:R-:W-:Y:S01]  /*1de0*/  BAR.SYNC.DEFER_BLOCKING 0x0 ;  /* 0x0000000000007b1d */ /* 0x000fe20000010000 */
[----:B------:R-:W-:Y:S01]  /*1df0*/  IMAD.SHL.U32 R0, R2, 0x4, RZ ;  /* 0x0000000402007824 */ /* 0x000fe200078e00ff */
[----:B------:R-:W-:-:S04]  /*1e00*/  UIADD3 UR5, UPT, UPT, UR45, 0x7, -UR9 ;  /* 0x000000072d057890 */ /* 0x000fc8000fffe809 */
[----:B------:R-:W-:Y:S01]  /*1e10*/  UMOV UR16, 0x400 ;  /* 0x0000040000107882 */ /* 0x000fe20000000000 */
[----:B------:R-:W0:Y:S01]  /*1e20*/  LDCU UR14, c[0x0][0x40c] ;  /* 0x00008180ff0e77ac */ /* 0x000e220008000800 */
[----:B------:R-:W-:Y:S01]  /*1e30*/  LOP3.LUT R8, R0, 0xc, RZ, 0xc0, !PT ;  /* 0x0000000c00087812 */ /* 0x000fe200078ec0ff */
[----:B------:R-:W-:Y:S02]  /*1e40*/  UIADD3 UR4, UPT, UPT, UR16, 0x10, URZ ;  /* 0x0000001010047890 */ /* 0x000fe4000fffe0ff */
[----:B------:R-:W-:Y:S01]  /*1e50*/  USHF.R.S32.HI UR8, URZ, 0x1f, UR5 ;  /* 0x0000001fff087899 */ /* 0x000fe20008011405 */
[----:B------:R-:W1:Y:S05]  /*1e60*/  LDCU UR19, c[0x0][0x40c] ;  /* 0x00008180ff1377ac */ /* 0x000e6a0008000800 */
[----:B------:R-:W-:Y:S01]  /*1e70*/  MOV R9, UR8 ;  /* 0x0000000800097c02 */ /* 0x000fe20008000f00 */
[----:B------:R-:W1:Y:S03]  /*1e80*/  LDCU UR20, c[0x0][0x410] ;  /* 0x00008200ff1477ac */ /* 0x000e660008000800 */
[----:B------:R-:W-:Y:S01]  /*1e90*/  LEA.HI R9, R9, UR5, RZ, 0x3 ;  /* 0x0000000509097c11 */ /* 0x000fe2000f8f18ff */
[----:B-----5:R-:W-:-:S02]  /*1ea0*/  ULEA UR4, UR17, UR4, 0x18 ;  /* 0x0000000411047291 */ /* 0x020fc4000f8ec0ff */
[----:B0-----:R-:W-:Y:S01]  /*1eb0*/  UISETP.NE.AND UP0, UPT, UR14, URZ, UPT ;  /* 0x000000ff0e00728c */ /* 0x001fe2000bf05270 */
[----:B------:R-:W-:Y:S01]  /*1ec0*/  LOP3.LUT R15, R9, 0xfffffff8, RZ, 0xc0, !PT ;  /* 0xfffffff8090f7812 */ /* 0x000fe200078ec0ff */
[----:B------:R-:W0:Y:S03]  /*1ed0*/  LDCU.64 UR6, c[0x0][0x3b8] ;  /* 0x00007700ff0677ac */ /* 0x000e260008000a00 */
[----:B------:R-:W-:Y:S01]  /*1ee0*/  ISETP.GE.AND P0, PT, R36, R15, PT ;  /* 0x0000000f2400720c */ /* 0x000fe20003f06270 */
[----:B------:R-:W0:Y:S01]  /*1ef0*/  LDCU.64 UR10, c[0x0][0x438] ;  /* 0x00008700ff0a77ac */ /* 0x000e220008000a00 */
[----:B------:R0:W0:Y:S01]  /*1f00*/  LDS R46, [R8+UR4] ;  /* 0x00000004082e7984 */ /* 0x0000220008000800 */
[----:B------:R-:W0:Y:S03]  /*1f10*/  LDCU.64 UR12, c[0x0][0x448] ;  /* 0x00008900ff0c77ac */ /* 0x000e260008000a00 */
[----:B------:R0:W0:Y:S04]  /*1f20*/  LDS R47, [R8+UR4+0x10] ;  /* 0x00001004082f7984 */ /* 0x0000280008000800 */
[----:B------:R0:W0:Y:S04]  /*1f30*/  LDS R0, [R8+UR4+0x20] ;  /* 0x0000200408007984 */ /* 0x0000280008000800 */
[----:B------:R0:W0:Y:S04]  /*1f40*/  LDS R3, [R8+UR4+0x30] ;  /* 0x0000300408037984 */ /* 0x0000280008000800 */
[----:B-1----:R1:W0:Y:S04]  /*1f50*/  LDS R4, [R8+UR4+0x40] ;  /* 0x0000400408047984 */ /* 0x0022280008000800 */
[----:B------:R1:W0:Y:S04]  /*1f60*/  LDS R5, [R8+UR4+0x50] ;  /* 0x0000500408057984 */ /* 0x0002280008000800 */
[----:B------:R1:W0:Y:S04]  /*1f70*/  LDS R6, [R8+UR4+0x60] ;  /* 0x0000600408067984 */ /* 0x0002280008000800 */
[----:B---3--:R1:W3:Y:S01]  /*1f80*/  LDS R7, [R8+UR4+0x70] ;  /* 0x0000700408077984 */ /* 0x0082e20008000800 */
[----:B------:R-:W5:Y:S02]  /*1f90*/  LDCU UR4, c[0x0][0x3f0] ;  /* 0x00007e00ff0477ac */ /* 0x000f640008000800 */
[----:B-----5:R-:W-:-:S04]  /*1fa0*/  UIMAD UR42, UR42, UR4, UR44 ;  /* 0x000000042a2a72a4 */ /* 0x020fc8000f8e022c */
[----:B------:R-:W-:Y:S01]  /*1fb0*/  UIMAD UR42, UR42, 0x30, URZ ;  /* 0x000000302a2a78a4 */ /* 0x000fe2000f8e02ff */
[----:B-1----:R-:W-:Y:S11]  /*1fc0*/  BRA.U UP0, `(.L_x_691) ;  /* 0x00000001002c7547 */ /* 0x002ff6000b800000 */
[----:B------:R-:W-:-:S04]  /*1fd0*/  UIADD3 UR4, UPT, UPT, UR16, 0x90, URZ ;  /* 0x0000009010047890 */ /* 0x000fc8000fffe0ff */
[----:B------:R-:W-:-:S06]  /*1fe0*/  ULEA UR4, UR17, UR4, 0x18 ;  /* 0x0000000411047291 */ /* 0x000fcc000f8ec0ff */
[----:B------:R-:W-:-:S05]  /*1ff0*/  LEA R11, R29, UR4, 0x1 ;  /* 0x000000041d0b7c11 */ /* 0x000fca000f8e08ff */
[----:B0-----:R1:W0:Y:S04]  /*2000*/  LDS R8, [R11] ;  /* 0x000000000b087984 */ /* 0x0012280000000800 */
[----:B------:R1:W0:Y:S04]  /*2010*/  LDS R9, [R11+0x10] ;  /* 0x000010000b097984 */ /* 0x0002280000000800 */
[----:B------:R1:W0:Y:S04]  /*2020*/  LDS R10, [R11+0x20] ;  /* 0x000020000b0a7984 */ /* 0x0002280000000800 */
[----:B--2---:R1:W2:Y:S04]  /*2030*/  LDS R17, [R11+0x30] ;  /* 0x000030000b117984 */ /* 0x0042a80000000800 */
[----:B------:R1:W0:Y:S04]  /*2040*/  LDS R19, [R11+0x40] ;  /* 0x000040000b137984 */ /* 0x0002280000000800 */
[----:B------:R1:W0:Y:S04]  /*2050*/  LDS R20, [R11+0x50] ;  /* 0x000050000b147984 */ /* 0x0002280000000800 */
[----:B------:R1:W0:Y:S04]  /*2060*/  LDS R21, [R11+0x60] ;  /* 0x000060000b157984 */ /* 0x0002280000000800 */
[----:B------:R1:W0:Y:S02]  /*2070*/  LDS R22, [R11+0x70] ;  /* 0x000070000b167984 */ /* 0x0002240000000800 */
.L_x_691:
[----:B------:R-:W-:Y:S04]  /*2080*/  BSSY B0, `(.L_x_692) ;  /* 0x0000162000007945 */ /* 0x000fe80003800000 */
[----:B------:R-:W-:Y:S05]  /*2090*/  @P0 BRA `(.L_x_693) ;  /* 0x0000001400800947 */ /* 0x000fea0003800000 */
[----:B------:R-:W-:Y:S01]  /*20a0*/  IABS R23, R30 ;  /* 0x0000001e00177213 */ /* 0x000fe20000000000 */
[----:B------:R-:W5:Y:S01]  /*20b0*/  LDCU UR4, c[0x0][0x3f8] ;  /* 0x00007f00ff0477ac */ /* 0x000f620008000800 */
[----:B------:R-:W3:Y:S01]  /*20c0*/  LDC.64 R50, c[0x0][0x450] ;  /* 0x00011400ff327b82 */ /* 0x000ee20000000a00 */
[----:B------:R-:W-:Y:S01]  /*20d0*/  IADD3 R32, PT, PT, R36, UR9, RZ ;  /* 0x0000000924207c10 */ /* 0x000fe2000fffe0ff */
[----:B-1----:R-:W1:Y:S01]  /*20e0*/  I2F.RP R11, R23 ;  /* 0x00000017000b7306 */ /* 0x002e620000209400 */
[----:B------:R-:W4:Y:S01]  /*20f0*/  LDCU.64 UR14, c[0x0][0x420] ;  /* 0x00008400ff0e77ac */ /* 0x000f220008000a00 */
[----:B------:R-:W-:Y:S02]  /*2100*/  IMAD R28, R30, UR48, R29 ;  /* 0x000000301e1c7c24 */ /* 0x000fe4000f8e021d */
[----:B------:R-:W-:Y:S01]  /*2110*/  VIADD R26, R15, UR9 ;  /* 0x000000090f1a7c36 */ /* 0x000fe20008000000 */
[----:B------:R-:W2:Y:S01]  /*2120*/  LDCU UR18, c[0x0][0x440] ;  /* 0x00008800ff1277ac */ /* 0x000ea20008000800 */
[----:B------:R-:W0:Y:S01]  /*2130*/  LDC R35, c[0x0][0x430] ;  /* 0x00010c00ff237b82 */ /* 0x000e220000000800 */
[----:B------:R-:W-:Y:S01]  /*2140*/  SHF.R.S32.HI R33, RZ, 0x1f, R28 ;  /* 0x0000001fff217819 */ /* 0x000fe2000001141c */
[----:B------:R-:W0:Y:S01]  /*2150*/  LDCU UR8, c[0x0][0x408] ;  /* 0x00008100ff0877ac */ /* 0x000e220008000800 */
[----:B-1----:R-:W1:Y:S01]  /*2160*/  MUFU.RCP R11, R11 ;  /* 0x0000000b000b7308 */ /* 0x002e620000001000 */
[----:B-----5:R-:W-:Y:S01]  /*2170*/  UIMAD UR4, UR38, UR4, UR44 ;  /* 0x00000004260472a4 */ /* 0x020fe2000f8e022c */
[----:B----4-:R-:W-:Y:S01]  /*2180*/  IMAD.U32 R27, RZ, RZ, UR14 ;  /* 0x0000000eff1b7e24 */ /* 0x010fe2000f8e00ff */
[----:B------:R-:W-:-:S04]  /*2190*/  ISETP.NE.U32.AND P0, PT, RZ, UR14, PT ;  /* 0x0000000eff007c0c */ /* 0x000fc8000bf05070 */
[----:B------:R-:W-:Y:S01]  /*21a0*/  IMAD.U32 R14, RZ, RZ, UR4 ;  /* 0x00000004ff0e7e24 */ /* 0x000fe2000f8e00ff */
[----:B------:R-:W-:Y:S01]  /*21b0*/  UIADD3 UR4, UPT, UPT, UR16, 0x110, URZ ;  /* 0x0000011010047890 */ /* 0x000fe2000fffe0ff */
[----:B--2---:R-:W-:Y:S01]  /*21c0*/  MOV R31, UR18 ;  /* 0x00000012001f7c02 */ /* 0x004fe20008000f00 */
[----:B------:R-:W-:Y:S01]  /*21d0*/  UIMAD UR5, UR44, UR18, UR45 ;  /* 0x000000122c0572a4 */ /* 0x000fe2000f8e022d */
[----:B------:R-:W-:Y:S01]  /*21e0*/  ISETP.NE.AND.EX P0, PT, RZ, UR15, PT, P0 ;  /* 0x0000000fff007c0c */ /* 0x000fe2000bf05300 */
[----:B------:R-:W-:Y:S01]  /*21f0*/  ULEA UR4, UR17, UR4, 0x18 ;  /* 0x0000000411047291 */ /* 0x000fe2000f8ec0ff */
[----:B0-----:R-:W-:-:S03]  /*2200*/  IADD3 R35, PT, PT, R35, UR8, RZ ;  /* 0x0000000823237c10 */ /* 0x001fc6000fffe0ff */
[----:B------:R-:W-:Y:S02]  /*2210*/  IMAD R31, R31, UR5, R32 ;  /* 0x000000051f1f7c24 */ /* 0x000fe4000f8e0220 */
[----:B-1----:R-:W-:Y:S01]  /*2220*/  VIADD R12, R11, 0xffffffe ;  /* 0x0ffffffe0b0c7836 */ /* 0x002fe20000000000 */
[----:B------:R-:W-:Y:S01]  /*2230*/  LEA R36, R36, UR4, 0x2 ;  /* 0x0000000424247c11 */ /* 0x000fe2000f8e10ff */
[--C-:B------:R-:W-:Y:S02]  /*2240*/  IMAD R11, R14, 0x30, R29.reuse ;  /* 0x000000300e0b7824 */ /* 0x100fe400078e021d */
[----:B------:R0:W1:Y:S01]  /*2250*/  F2I.FTZ.U32.TRUNC.NTZ R13, R12 ;  /* 0x0000000c000d7305 */ /* 0x000062000021f000 */
[----:B------:R-:W-:Y:S02]  /*2260*/  IMAD R29, R30, UR42, R29 ;  /* 0x0000002a1e1d7c24 */ /* 0x000fe4000f8e021d */
[----:B---3--:R-:W-:-:S03]  /*2270*/  IMAD.WIDE R50, R11, 0x2, R50 ;  /* 0x000000020b327825 */ /* 0x008fc600078e0232 */
[----:B------:R-:W-:Y:S01]  /*2280*/  SHF.R.S32.HI R34, RZ, 0x1f, R29 ;  /* 0x0000001fff227819 */ /* 0x000fe2000001141d */
[----:B------:R-:W-:Y:S02]  /*2290*/  IMAD R30, R30, 0x30, RZ ;  /* 0x000000301e1e7824 */ /* 0x000fe400078e02ff */
[----:B0-----:R-:W-:Y:S01]  /*22a0*/  HFMA2 R12, -RZ, RZ, 0, 0 ;  /* 0x00000000ff0c7431 */ /* 0x001fe200000001ff */
[----:B-1----:R-:W-:-:S05]  /*22b0*/  IADD3 R24, PT, PT, RZ, -R13, RZ ;  /* 0x8000000dff187210 */ /* 0x002fca0007ffe0ff */
[----:B------:R-:W-:Y:S01]  /*22c0*/  IMAD R25, R24, R23, RZ ;  /* 0x0000001718197224 */ /* 0x000fe200078e02ff */
[----:B------:R-:W-:Y:S01]  /*22d0*/  IADD3 R24, P1, P2, R27, UR47, R32 ;  /* 0x0000002f1b187c10 */ /* 0x000fe2000fa3e020 */
[----:B------:R-:W-:Y:S02]  /*22e0*/  VIADD R32, R32, 0x1 ;  /* 0x0000000120207836 */ /* 0x000fe40000000000 */
[----:B------:R-:W-:Y:S01]  /*22f0*/  IMAD.HI.U32 R25, R13, R25, R12 ;  /* 0x000000190d197227 */ /* 0x000fe200078e000c */
[----:B------:R-:W-:-:S09]  /*2300*/  IADD3.X R27, PT, PT, R18, UR15, RZ, P1, P2 ;  /* 0x0000000f121b7c10 */ /* 0x000fd20008fe44ff */
.L_x_729:
[----:B------:R-:W-:Y:S01]  /*2310*/  @P0 IMAD.MOV.U32 R12, RZ, RZ, R24 ;  /* 0x000000ffff0c0224 */ /* 0x000fe200078e0018 */
[----:B0-----:R-:W-:Y:S01]  /*2320*/  @P0 MOV R13, R27 ;  /* 0x0000001b000d0202 */ /* 0x001fe20000000f00 */
[----:B------:R-:W0:Y:S04]  /*2330*/  LDC R11, c[0x0][0x3f4] ;  /* 0x0000fd00ff0b7b82 */ /* 0x000e280000000800 */
[----:B------:R-:W2:Y:S01]  /*2340*/  @P0 LDG.E.U8 R12, desc[UR36][R12.64] ;  /* 0x000000240c0c0981 */ /* 0x000ea2000c1e1100 */
[----:B------:R-:W-:Y:S01]  /*2350*/  VIADD R38, R32, 0xffffffff ;  /* 0xffffffff20267836 */ /* 0x000fe20000000000 */
[----:B------:R-:W-:Y:S04]  /*2360*/  BSSY.RECONVERGENT B1, `(.L_x_694) ;  /* 0x000002d000017945 */ /* 0x000fe80003800200 */
[----:B------:R-:W-:-:S02]  /*2370*/  IABS R52, R38 ;  /* 0x0000002600347213 */ /* 0x000fc40000000000 */
[----:B------:R-:W-:-:S03]  /*2380*/  ISETP.GE.AND P2, PT, R38, RZ, PT ;  /* 0x000000ff2600720c */ /* 0x000fc60003f46270 */
[----:B------:R-:W-:-:S05]  /*2390*/  IMAD.HI.U32 R14, R25, R52, RZ ;  /* 0x00000034190e7227 */ /* 0x000fca00078e00ff */
[----:B------:R-:W-:Y:S02]  /*23a0*/  IADD3 R15, PT, PT, -R14, RZ, RZ ;  /* 0x000000ff0e0f7210 */ /* 0x000fe40007ffe1ff */
[----:B0-----:R-:W-:Y:S02]  /*23b0*/  IABS R49, R11 ;  /* 0x0000000b00317213 */ /* 0x001fe40000000000 */
[----:B------:R-:W-:-:S03]  /*23c0*/  ISETP.NE.AND P3, PT, R11, RZ, PT ;  /* 0x000000ff0b00720c */ /* 0x000fc60003f65270 */
[----:B------:R-:W-:-:S05]  /*23d0*/  IMAD R14, R49, R15, R52 ;  /* 0x0000000f310e7224 */ /* 0x000fca00078e0234 */
[----:B------:R-:W-:-:S13]  /*23e0*/  ISETP.GT.U32.AND P1, PT, R23, R14, PT ;  /* 0x0000000e1700720c */ /* 0x000fda0003f24070 */
[----:B------:R-:W-:-:S05]  /*23f0*/  @!P1 IMAD.IADD R14, R14, 0x1, -R49 ;  /* 0x000000010e0e9824 */ /* 0x000fca00078e0a31 */
[----:B------:R-:W-:-:S13]  /*2400*/  ISETP.GT.U32.AND P1, PT, R23, R14, PT ;  /* 0x0000000e1700720c */ /* 0x000fda0003f24070 */
[----:B------:R-:W-:Y:S02]  /*2410*/  @!P1 IADD3 R14, PT, PT, R14, -R49, RZ ;  /* 0x800000310e0e9210 */ /* 0x000fe40007ffe0ff */
[----:B------:R-:W-:-:S03]  /*2420*/  ISETP.GE.AND P1, PT, R38, UR45, PT ;  /* 0x0000002d26007c0c */ /* 0x000fc6000bf26270 */
[----:B------:R-:W-:-:S05]  /*2430*/  IMAD.MOV.U32 R54, RZ, RZ, R14 ;  /* 0x000000ffff367224 */ /* 0x000fca00078e000e */
[----:B------:R-:W-:Y:S02]  /*2440*/  @!P2 IADD3 R54, PT, PT, -R54, RZ, RZ ;  /* 0x000000ff3636a210 */ /* 0x000fe40007ffe1ff */
[----:B------:R-:W-:Y:S02]  /*2450*/  @!P3 LOP3.LUT R54, RZ, R11, RZ, 0x33, !PT ;  /* 0x0000000bff36b212 */ /* 0x000fe400078e33ff */
[----:B--2---:R-:W-:-:S03]  /*2460*/  ISETP.NE.AND P4, PT, R12, RZ, P0 ;  /* 0x000000ff0c00720c */ /* 0x004fc60000785270 */
[----:B------:R-:W-:Y:S01]  /*2470*/  IMAD.SHL.U32 R12, R54, 0x8, RZ ;  /* 0x00000008360c7824 */ /* 0x000fe200078e00ff */
[----:B------:R-:W-:Y:S01]  /*2480*/  P2R R49, PR, RZ, 0x10 ;  /* 0x00000010ff317803 */ /* 0x000fe20000000000 */
[----:B------:R-:W-:Y:S08]  /*2490*/  @P1 BRA `(.L_x_695) ;  /* 0x0000000000641947 */ /* 0x000ff00003800000 */
[----:B------:R-:W-:Y:S01]  /*24a0*/  ISETP.GE.AND P2, PT, R12, R30, PT ;  /* 0x0000001e0c00720c */ /* 0x000fe20003f46270 */
[----:B------:R-:W-:Y:S01]  /*24b0*/  BSSY.RECONVERGENT B2, `(.L_x_696) ;  /* 0x0000008000027945 */ /* 0x000fe20003800200 */
[----:B------:R-:W-:-:S11]  /*24c0*/  MOV R37, RZ ;  /* 0x000000ff00257202 */ /* 0x000fd60000000f00 */
[----:B------:R-:W-:Y:S05]  /*24d0*/  @P2 BRA `(.L_x_697) ;  /* 0x0000000000142947 */ /* 0x000fea0003800000 */
[----:B------:R-:W-:-:S04]  /*24e0*/  IADD3 R13, P3, PT, R29, R12, RZ ;  /* 0x0000000c1d0d7210 */ /* 0x000fc80007f7e0ff */
[----:B------:R-:W-:Y:S02]  /*24f0*/  IADD3.X R52, PT, PT, RZ, R34, RZ, P3, !PT ;  /* 0x00000022ff347210 */ /* 0x000fe40001ffe4ff */
[----:B------:R-:W-:-:S04]  /*2500*/  LEA R14, P3, R13, UR6, 0x1 ;  /* 0x000000060d0e7c11 */ /* 0x000fc8000f8608ff */
[----:B------:R-:W-:-:S05]  /*2510*/  LEA.HI.X R15, R13, UR7, R52, 0x1, P3 ;  /* 0x000000070d0f7c11 */ /* 0x000fca00098f0c34 */
[----:B------:R0:W5:Y:S04]  /*2520*/  LDG.E R37, desc[UR36][R14.64] ;  /* 0x000000240e257981 */ /* 0x000168000c1e1900 */
.L_x_697:
[----:B------:R-:W-:Y:S05]  /*2530*/  BSYNC.RECONVERGENT B2 ;  /* 0x0000000000027941 */ /* 0x000fea0003800200 */
.L_x_696:
[----:B------:R-:W-:-:S09]  /*2540*/  UISETP.NE.AND UP0, UPT, UR19, URZ, UPT ;  /* 0x000000ff1300728c */ /* 0x000fd2000bf05270 */
[----:B------:R-:W-:Y:S05]  /*2550*/  BRA.U UP0, `(.L_x_695) ;  /* 0x0000000100347547 */ /* 0x000fea000b800000 */
[----:B0-----:R-:W0:Y:S01]  /*2560*/  @!P2 LDC.64 R14, c[0x0][0x3b8] ;  /* 0x0000ee00ff0eab82 */ /* 0x001e220000000a00 */
[----:B------:R-:W-:Y:S02]  /*2570*/  ISETP.NE.AND P3, PT, R16, RZ, PT ;  /* 0x000000ff1000720c */ /* 0x000fe40003f65270 */
[----:B------:R-:W-:-:S05]  /*2580*/  @!P2 IADD3 R13, P4, PT, R28, R12, RZ ;  /* 0x0000000c1c0da210 */ /* 0x000fca0007f9e0ff */
[----:B------:R-:W-:-:S06]  /*2590*/  @!P2 IMAD.X R52, RZ, RZ, R33, P4 ;  /* 0x000000ffff34a224 */ /* 0x000fcc00020e0621 */
[----:B------:R-:W-:Y:S01]  /*25a0*/  VOTEU.ANY UP0, P3 ;  /* 0x0000000000ff7886 */ /* 0x000fe20001800100 */
[----:B------:R-:W-:Y:S02]  /*25b0*/  PLOP3.LUT P3, PT, PT, PT, UP0, 0x80, 0x8 ;  /* 0x000000000008781c */ /* 0x000fe40003f6f008 */
[----:B0-----:R-:W-:-:S04]  /*25c0*/  @!P2 LEA R14, P5, R13, R14, 0x1 ;  /* 0x0000000e0d0ea211 */ /* 0x001fc800078a08ff */
[----:B------:R-:W-:-:S07]  /*25d0*/  @!P2 LEA.HI.X R15, R13, R15, R52, 0x1, P5 ;  /* 0x0000000f0d0fa211 */ /* 0x000fce00028f0c34 */
[----:B------:R-:W2:Y:S01]  /*25e0*/  @P3 LDG.E R52, desc[UR36][R50.64] ;  /* 0x0000002432343981 */ /* 0x000ea2000c1e1900 */
[----:B------:R-:W-:Y:S01]  /*25f0*/  PLOP3.LUT P3, PT, PT, PT, UP0, 0x80, 0x8 ;  /* 0x000000000008781c */ /* 0x000fe20003f6f008 */
[----:B-----5:R-:W-:-:S12]  /*2600*/  HFMA2 R37, R37, 1, 1, R8 ;  /* 0x3c003c0025257831 */ /* 0x020fd80000000008 */
[----:B--2---:R-:W-:-:S05]  /*2610*/  @P3 HMUL2 R37, R37, R52 ;  /* 0x0000003425253232 */ /* 0x004fca0000000000 */
[----:B------:R1:W-:Y:S02]  /*2620*/  @!P2 STG.E desc[UR36][R14.64], R37 ;  /* 0x000000250e00a986 */ /* 0x0003e4000c101924 */
.L_x_695:
[----:B------:R-:W-:Y:S05]  /*2630*/  BSYNC.RECONVERGENT B1 ;  /* 0x0000000000017941 */ /* 0x000fea0003800200 */
.L_x_694:
[----:B------:R-:W-:Y:S01]  /*2640*/  IADD3 R52, PT, PT, R54, R11, RZ ;  /* 0x0000000b36347210 */ /* 0x000fe20007ffe0ff */
[----:B------:R-:W-:Y:S03]  /*2650*/  BSSY.RECONVERGENT B1, `(.L_x_698) ;  /* 0x000001c000017945 */ /* 0x000fe60003800200 */
[----:B------:R-:W-:Y:S01]  /*2660*/  SHF.L.U32 R13, R52, 0x3, RZ ;  /* 0x00000003340d7819 */ /* 0x000fe200000006ff */
[----:B------:R-:W-:Y:S06]  /*2670*/  @P1 BRA `(.L_x_699) ;  /* 0x0000000000641947 */ /* 0x000fec0003800000 */
[----:B------:R-:W-:Y:S01]  /*2680*/  ISETP.GE.AND P2, PT, R13, R30, PT ;  /* 0x0000001e0d00720c */ /* 0x000fe20003f46270 */
[----:B------:R-:W-:Y:S01]  /*2690*/  BSSY.RECONVERGENT B2, `(.L_x_700) ;  /* 0x0000008000027945 */ /* 0x000fe20003800200 */
[----:B------:R-:W-:-:S11]  /*26a0*/  IMAD.MOV.U32 R40, RZ, RZ, RZ ;  /* 0x000000ffff287224 */ /* 0x000fd600078e00ff */
[----:B------:R-:W-:Y:S05]  /*26b0*/  @P2 BRA `(.L_x_701) ;  /* 0x0000000000142947 */ /* 0x000fea0003800000 */
[----:B01----:R-:W-:-:S04]  /*26c0*/  IADD3 R15, P3, PT, R29, R13, RZ ;  /* 0x0000000d1d0f7210 */ /* 0x003fc80007f7e0ff */
[----:B------:R-:W-:Y:S02]  /*26d0*/  LEA.HI.X.SX32 R40, R13, R34, 0x1, P3 ;  /* 0x000000220d287211 */ /* 0x000fe400018f0eff */
[----:B------:R-:W-:-:S04]  /*26e0*/  LEA R14, P3, R15, UR6, 0x1 ;  /* 0x000000060f0e7c11 */ /* 0x000fc8000f8608ff */
[----:B------:R-:W-:-:S05]  /*26f0*/  LEA.HI.X R15, R15, UR7, R40, 0x1, P3 ;  /* 0x000000070f0f7c11 */ /* 0x000fca00098f0c28 */
[----:B------:R2:W5:Y:S04]  /*2700*/  LDG.E R40, desc[UR36][R14.64] ;  /* 0x000000240e287981 */ /* 0x000568000c1e1900 */
.L_x_701:
[----:B------:R-:W-:Y:S05]  /*2710*/  BSYNC.RECONVERGENT B2 ;  /* 0x0000000000027941 */ /* 0x000fea0003800200 */
.L_x_700:
        /* <DEDUP_REMOVED lines=13> */
[----:B--2---:R-:W-:-:S05]  /*27f0*/  @P3 HFMA2 R40, R40, R53, -RZ ;  /* 0x0000003528283231 */ /* 0x004fca00001000ff */
[----:B------:R3:W-:Y:S02]  /*2800*/  @!P2 STG.E desc[UR36][R14.64], R40 ;  /* 0x000000280e00a986 */ /* 0x0007e4000c101924 */
.L_x_699:
[----:B------:R-:W-:Y:S05]  /*2810*/  BSYNC.RECONVERGENT B1 ;  /* 0x0000000000017941 */ /* 0x000fea0003800200 */
.L_x_698:
[----:B------:R-:W-:Y:S04]  /*2820*/  BSSY.RECONVERGENT B1, `(.L_x_702) ;  /* 0x000001c000017945 */ /* 0x000fe80003800200 */
[----:B------:R-:W-:Y:S05]  /*2830*/  @P1 BRA `(.L_x_703) ;  /* 0x0000000000681947 */ /* 0x000fea0003800000 */
[----:B------:R-:W-:Y:S01]  /*2840*/  LEA R55, R11, R12, 0x4 ;  /* 0x0000000c0b377211 */ /* 0x000fe200078e20ff */
[----:B------:R-:W-:Y:S01]  /*2850*/  BSSY.RECONVERGENT B2, `(.L_x_704) ;  /* 0x0000009000027945 */ /* 0x000fe20003800200 */
[----:B------:R-:W-:Y:S02]  /*2860*/  MOV R39, RZ ;  /* 0x000000ff00277202 */ /* 0x000fe40000000f00 */
[----:B------:R-:W-:-:S13]  /*2870*/  ISETP.GE.AND P2, PT, R55, R30, PT ;  /* 0x0000001e3700720c */ /* 0x000fda0003f46270 */
[----:B------:R-:W-:Y:S05]  /*2880*/  @P2 BRA `(.L_x_705) ;  /* 0x0000000000142947 */ /* 0x000fea0003800000 */
[----:B0123--:R-:W-:-:S04]  /*2890*/  IADD3 R15, P3, PT, R29, R55, RZ ;  /* 0x000000371d0f7210 */ /* 0x00ffc80007f7e0ff */
[----:B------:R-:W-:Y:S02]  /*28a0*/  LEA.HI.X.SX32 R54, R55, R34, 0x1, P3 ;  /* 0x0000002237367211 */ /* 0x000fe400018f0eff */
[----:B------:R-:W-:-:S04]  /*28b0*/  LEA R14, P3, R15, UR6, 0x1 ;  /* 0x000000060f0e7c11 */ /* 0x000fc8000f8608ff */
[----:B------:R-:W-:-:S05]  /*28c0*/  LEA.HI.X R15, R15, UR7, R54, 0x1, P3 ;  /* 0x000000070f0f7c11 */ /* 0x000fca00098f0c36 */
[----:B------:R4:W5:Y:S04]  /*28d0*/  LDG.E R39, desc[UR36][R14.64] ;  /* 0x000000240e277981 */ /* 0x000968000c1e1900 */
.L_x_705:
[----:B------:R-:W-:Y:S05]  /*28e0*/  BSYNC.RECONVERGENT B2 ;  /* 0x0000000000027941 */ /* 0x000fea0003800200 */
.L_x_704:
[----:B------:R-:W-:-:S09]  /*28f0*/  UISETP.NE.AND UP0, UPT, UR19, URZ, UPT ;  /* 0x000000ff1300728c */ /* 0x000fd2000bf05270 */
[----:B------:R-:W-:Y:S05]  /*2900*/  BRA.U UP0, `(.L_x_703) ;  /* 0x0000000100347547 */ /* 0x000fea000b800000 */
[----:B01234-:R-:W0:Y:S01]  /*2910*/  @!P2 LDC.64 R14, c[0x0][0x3b8] ;  /* 0x0000ee00ff0eab82 */ /* 0x01fe220000000a00 */
        /* <DEDUP_REMOVED lines=12> */
.L_x_703:
[----:B------:R-:W-:Y:S05]  /*29e0*/  BSYNC.RECONVERGENT B1 ;  /* 0x0000000000017941 */ /* 0x000fea0003800200 */
.L_x_702:
[----:B------:R-:W-:Y:S01]  /*29f0*/  BSSY.RECONVERGENT B1, `(.L_x_706) ;  /* 0x000001c000017945 */ /* 0x000fe20003800200 */
[----:B------:R-:W-:-:S03]  /*2a00*/  IMAD R53, R11, 0x10, R13 ;  /* 0x000000100b357824 */ /* 0x000fc600078e020d */
[----:B------:R-:W-:Y:S05]  /*2a10*/  @P1 BRA `(.L_x_707) ;  /* 0x0000000000641947 */ /* 0x000fea0003800000 */
[----:B------:R-:W-:Y:S01]  /*2a20*/  ISETP.GE.AND P2, PT, R53, R30, PT ;  /* 0x0000001e3500720c */ /* 0x000fe20003f46270 */
[----:B------:R-:W-:Y:S01]  /*2a30*/  BSSY.RECONVERGENT B2, `(.L_x_708) ;  /* 0x0000008000027945 */ /* 0x000fe20003800200 */
[----:B------:R-:W-:-:S11]  /*2a40*/  HFMA2 R42, -RZ, RZ, 0, 0 ;  /* 0x00000000ff2a7431 */ /* 0x000fd600000001ff */
[----:B------:R-:W-:Y:S05]  /*2a50*/  @P2 BRA `(.L_x_709) ;  /* 0x0000000000142947 */ /* 0x000fea0003800000 */
[----:B------:R-:W-:-:S04]  /*2a60*/  IADD3 R13, P3, PT, R29, R53, RZ ;  /* 0x000000351d0d7210 */ /* 0x000fc80007f7e0ff */
[----:B------:R-:W-:Y:S02]  /*2a70*/  LEA.HI.X.SX32 R42, R53, R34, 0x1, P3 ;  /* 0x00000022352a7211 */ /* 0x000fe400018f0eff */
[----:B01234-:R-:W-:-:S04]  /*2a80*/  LEA R14, P3, R13, UR6, 0x1 ;  /* 0x000000060d0e7c11 */ /* 0x01ffc8000f8608ff */
[----:B------:R-:W-:-:S05]  /*2a90*/  LEA.HI.X R15, R13, UR7, R42, 0x1, P3 ;  /* 0x000000070d0f7c11 */ /* 0x000fca00098f0c2a */
[----:B------:R0:W5:Y:S04]  /*2aa0*/  LDG.E R42, desc[UR36][R14.64] ;  /* 0x000000240e2a7981 */ /* 0x000168000c1e1900 */
.L_x_709:
[----:B------:R-:W-:Y:S05]  /*2ab0*/  BSYNC.RECONVERGENT B2 ;  /* 0x0000000000027941 */ /* 0x000fea0003800200 */
.L_x_708:
        /* <DEDUP_REMOVED lines=15> */
.L_x_707:
[----:B------:R-:W-:Y:S05]  /*2bb0*/  BSYNC.RECONVERGENT B1 ;  /* 0x0000000000017941 */ /* 0x000fea0003800200 */
.L_x_706:
[----:B------:R-:W-:Y:S01]  /*2bc0*/  BSSY.RECONVERGENT B1, `(.L_x_710) ;  /* 0x000001c000017945 */ /* 0x000fe20003800200 */
[----:B------:R-:W-:-:S03]  /*2bd0*/  LEA R53, R11, R12, 0x5 ;  /* 0x0000000c0b357211 */ /* 0x000fc600078e28ff */
[----:B------:R-:W-:Y:S05]  /*2be0*/  @P1 BRA `(.L_x_711) ;  /* 0x0000000000641947 */ /* 0x000fea0003800000 */
[----:B------:R-:W-:Y:S01]  /*2bf0*/  ISETP.GE.AND P2, PT, R53, R30, PT ;  /* 0x0000001e3500720c */ /* 0x000fe20003f46270 */
[----:B------:R-:W-:Y:S01]  /*2c00*/  BSSY.RECONVERGENT B2, `(.L_x_712) ;  /* 0x0000008000027945 */ /* 0x000fe20003800200 */
[----:B------:R-:W-:-:S11]  /*2c10*/  IMAD.MOV.U32 R41, RZ, RZ, RZ ;  /* 0x000000ffff297224 */ /* 0x000fd600078e00ff */
[----:B------:R-:W-:Y:S05]  /*2c20*/  @P2 BRA `(.L_x_713) ;  /* 0x0000000000142947 */ /* 0x000fea0003800000 */
[----:B------:R-:W-:-:S04]  /*2c30*/  IADD3 R13, P3, PT, R29, R53, RZ ;  /* 0x000000351d0d7210 */ /* 0x000fc80007f7e0ff */
[----:B01234-:R-:W-:Y:S02]  /*2c40*/  LEA.HI.X.SX32 R14, R53, R34, 0x1, P3 ;  /* 0x00000022350e7211 */ /* 0x01ffe400018f0eff */
[----:B------:R-:W-:-:S04]  /*2c50*/  LEA R12, P3, R13, UR6, 0x1 ;  /* 0x000000060d0c7c11 */ /* 0x000fc8000f8608ff */
[----:B------:R-:W-:-:S05]  /*2c60*/  LEA.HI.X R13, R13, UR7, R14, 0x1, P3 ;  /* 0x000000070d0d7c11 */ /* 0x000fca00098f0c0e */
[----:B------:R0:W5:Y:S04]  /*2c70*/  LDG.E R41, desc[UR36][R12.64] ;  /* 0x000000240c297981 */ /* 0x000168000c1e1900 */
.L_x_713:
[----:B------:R-:W-:Y:S05]  /*2c80*/  BSYNC.RECONVERGENT B2 ;  /* 0x0000000000027941 */ /* 0x000fea0003800200 */
.L_x_712:
[----:B------:R-:W-:-:S09]  /*2c90*/  UISETP.NE.AND UP0, UPT, UR19, URZ, UPT ;  /* 0x000000ff1300728c */ /* 0x000fd2000bf05270 */
[----:B------:R-:W-:Y:S05]  /*2ca0*/  BRA.U UP0, `(.L_x_711) ;  /* 0x0000000100347547 */ /* 0x000fea000b800000 */
[----:B------:R-:W-:Y:S01]  /*2cb0*/  ISETP.NE.AND P3, PT, R16, RZ, PT ;  /* 0x000000ff1000720c */ /* 0x000fe20003f65270 */
[----:B01234-:R-:W0:-:S12]  /*2cc0*/  @!P2 LDC.64 R14, c[0x0][0x3b8] ;  /* 0x0000ee00ff0eab82 */ /* 0x01fe180000000a00 */
        /* <DEDUP_REMOVED lines=11> */
.L_x_711:
[----:B------:R-:W-:Y:S05]  /*2d80*/  BSYNC.RECONVERGENT B1 ;  /* 0x0000000000017941 */ /* 0x000fea0003800200 */
.L_x_710:
[----:B------:R-:W-:Y:S01]  /*2d90*/  BSSY.RECONVERGENT B1, `(.L_x_714) ;  /* 0x000001d000017945 */ /* 0x000fe20003800200 */
[----:B------:R-:W-:-:S03]  /*2da0*/  LEA R54, R11, R52, 0x2 ;  /* 0x000000340b367211 */ /* 0x000fc600078e10ff */
[----:B------:R-:W-:Y:S05]  /*2db0*/  @P1 BRA `(.L_x_715) ;  /* 0x0000000000681947 */ /* 0x000fea0003800000 */
[----:B------:R-:W-:Y:S01]  /*2dc0*/  SHF.L.U32 R53, R54, 0x3, RZ ;  /* 0x0000000336357819 */ /* 0x000fe200000006ff */
[----:B------:R-:W-:Y:S01]  /*2dd0*/  BSSY.RECONVERGENT B2, `(.L_x_716) ;  /* 0x0000009000027945 */ /* 0x000fe20003800200 */
[----:B------:R-:W-:Y:S02]  /*2de0*/  IMAD.MOV.U32 R43, RZ, RZ, RZ ;  /* 0x000000ffff2b7224 */ /* 0x000fe400078e00ff */
[----:B------:R-:W-:-:S13]  /*2df0*/  ISETP.GE.AND P2, PT, R53, R30, PT ;  /* 0x0000001e3500720c */ /* 0x000fda0003f46270 */
[----:B------:R-:W-:Y:S05]  /*2e00*/  @P2 BRA `(.L_x_717) ;  /* 0x0000000000142947 */ /* 0x000fea0003800000 */
[----:B0-----:R-:W-:-:S04]  /*2e10*/  IADD3 R13, P3, PT, R29, R53, RZ ;  /* 0x000000351d0d7210 */ /* 0x001fc80007f7e0ff */
[----:B-1234-:R-:W-:Y:S02]  /*2e20*/  LEA.HI.X.SX32 R14, R53, R34, 0x1, P3 ;  /* 0x00000022350e7211 */ /* 0x01efe400018f0eff */
[----:B------:R-:W-:-:S04]  /*2e30*/  LEA R12, P3, R13, UR6, 0x1 ;  /* 0x000000060d0c7c11 */ /* 0x000fc8000f8608ff */
[----:B------:R-:W-:-:S05]  /*2e40*/  LEA.HI.X R13, R13, UR7, R14, 0x1, P3 ;  /* 0x000000070d0d7c11 */ /* 0x000fca00098f0c0e */
[----:B------:R0:W5:Y:S04]  /*2e50*/  LDG.E R43, desc[UR36][R12.64] ;  /* 0x000000240c2b7981 */ /* 0x000168000c1e1900 */
.L_x_717:
[----:B------:R-:W-:Y:S05]  /*2e60*/  BSYNC.RECONVERGENT B2 ;  /* 0x0000000000027941 */ /* 0x000fea0003800200 */
.L_x_716:
        /* <DEDUP_REMOVED lines=8> */
[----:B-----5:R-:W-:-:S03]  /*2ef0*/  HADD2 R43, R43, R20 ;  /* 0x000000142b2b7230 */ /* 0x020fc60000000000 */
[----:B------:R-:W-:Y:S02]  /*2f00*/  @!P2 LEA.HI.X.SX32 R52, R53, R33, 0x1, P3 ;  /* 0x000000213534a211 */ /* 0x000fe400018f0eff */
[----:B0-----:R-:W-:-:S04]  /*2f10*/  @!P2 LEA R14, P3, R13, R14, 0x1 ;  /* 0x0000000e0d0ea211 */ /* 0x001fc800078608ff */
[----:B------:R-:W-:Y:S02]  /*2f20*/  @!P2 LEA.HI.X R15, R13, R15, R52, 0x1, P3 ;  /* 0x0000000f0d0fa211 */ /* 0x000fe400018f0c34 */
[----:B------:R-:W-:-:S13]  /*2f30*/  PLOP3.LUT P3, PT, PT, PT, UP0, 0x80, 0x8 ;  /* 0x000000000008781c */ /* 0x000fda0003f6f008 */
[----:B--2---:R-:W-:-:S05]  /*2f40*/  @P3 HFMA2 R43, R43, R12, -RZ ;  /* 0x0000000c2b2b3231 */ /* 0x004fca00001000ff */
[----:B------:R0:W-:Y:S02]  /*2f50*/  @!P2 STG.E desc[UR36][R14.64], R43 ;  /* 0x0000002b0e00a986 */ /* 0x0001e4000c101924 */
.L_x_715:
[----:B------:R-:W-:Y:S05]  /*2f60*/  BSYNC.RECONVERGENT B1 ;  /* 0x0000000000017941 */ /* 0x000fea0003800200 */
.L_x_714:
[----:B------:R-:W-:Y:S01]  /*2f70*/  BSSY.RECONVERGENT B1, `(.L_x_718) ;  /* 0x000001d000017945 */ /* 0x000fe20003800200 */
[----:B------:R-:W-:-:S03]  /*2f80*/  IADD3 R54, PT, PT, R54, R11, RZ ;  /* 0x0000000b36367210 */ /* 0x000fc60007ffe0ff */
        /* <DEDUP_REMOVED lines=11> */
.L_x_721:
[----:B------:R-:W-:Y:S05]  /*3040*/  BSYNC.RECONVERGENT B2 ;  /* 0x0000000000027941 */ /* 0x000fea0003800200 */
.L_x_720:
        /* <DEDUP_REMOVED lines=13> */
[----:B--2---:R-:W-:-:S05]  /*3120*/  @P3 HMUL2 R44, R44, R13 ;  /* 0x0000000d2c2c3232 */ /* 0x004fca0000000000 */
[----:B------:R0:W-:Y:S02]  /*3130*/  @!P2 STG.E desc[UR36][R14.64], R44 ;  /* 0x0000002c0e00a986 */ /* 0x0001e4000c101924 */
.L_x_719:
[----:B------:R-:W-:Y:S05]  /*3140*/  BSYNC.RECONVERGENT B1 ;  /* 0x0000000000017941 */ /* 0x000fea0003800200 */
.L_x_718:
        /* <DEDUP_REMOVED lines=8> */
[----:B------:R-:W-:-:S04]  /*31d0*/  IADD3 R11, P2, PT, R29, R53, RZ ;  /* 0x000000351d0b7210 */ /* 0x000fc80007f5e0ff */
[----:B01234-:R-:W-:Y:S02]  /*31e0*/  LEA.HI.X.SX32 R14, R53, R34, 0x1, P2 ;  /* 0x00000022350e7211 */ /* 0x01ffe400010f0eff */
[----:B------:R-:W-:-:S04]  /*31f0*/  LEA R12, P2, R11, UR6, 0x1 ;  /* 0x000000060b0c7c11 */ /* 0x000fc8000f8408ff */
[----:B------:R-:W-:-:S05]  /*3200*/  LEA.HI.X R13, R11, UR7, R14, 0x1, P2 ;  /* 0x000000070b0d7c11 */ /* 0x000fca00090f0c0e */
[----:B------:R0:W5:Y:S04]  /*3210*/  LDG.E R45, desc[UR36][R12.64] ;  /* 0x000000240c2d7981 */ /* 0x000168000c1e1900 */
.L_x_725:
[----:B------:R-:W-:Y:S05]  /*3220*/  BSYNC.RECONVERGENT B2 ;  /* 0x0000000000027941 */ /* 0x000fea0003800200 */
.L_x_724:
        /* <DEDUP_REMOVED lines=15> */
.L_x_723:
[----:B------:R-:W-:Y:S05]  /*3320*/  BSYNC.RECONVERGENT B1 ;  /* 0x0000000000017941 */ /* 0x000fea0003800200 */
.L_x_722:
[----:B-----5:R-:W-:Y:S01]  /*3330*/  HFMA2 R11, R46, R37, -RZ ;  /* 0x000000252e0b7231 */ /* 0x020fe200001000ff */
[----:B------:R-:W-:Y:S01]  /*3340*/  UMOV UR4, 0xffffffff ;  /* 0xffffffff00047882 */ /* 0x000fe20000000000 */
[----:B------:R-:W-:Y:S02]  /*3350*/  LOP3.LUT P1, RZ, R2, 0x3, RZ, 0xc0, !PT ;  /* 0x0000000302ff7812 */ /* 0x000fe4000782c0ff */
[----:B------:R-:W-:-:S04]  /*3360*/  HFMA2 R11, R47, R40, R11 ;  /* 0x000000282f0b7231 */ /* 0x000fc8000000000b */
[----:B------:R-:W-:-:S04]  /*3370*/  HFMA2 R11, R0, R39, R11 ;  /* 0x00000027000b7231 */ /* 0x000fc8000000000b */
[----:B------:R-:W-:-:S04]  /*3380*/  HFMA2 R11, R3, R42, R11 ;  /* 0x0000002a030b7231 */ /* 0x000fc8000000000b */
[----:B------:R-:W-:-:S04]  /*3390*/  HFMA2 R11, R4, R41, R11 ;  /* 0x00000029040b7231 */ /* 0x000fc8000000000b */
[----:B------:R-:W-:-:S04]  /*33a0*/  HFMA2 R11, R5, R43, R11 ;  /* 0x0000002b050b7231 */ /* 0x000fc8000000000b */
[----:B------:R-:W-:-:S04]  /*33b0*/  HFMA2 R11, R6, R44, R11 ;  /* 0x0000002c060b7231 */ /* 0x000fc8000000000b */
[----:B------:R-:W-:-:S05]  /*33c0*/  HFMA2 R11, R7, R45, R11 ;  /* 0x0000002d070b7231 */ /* 0x000fca000000000b */
[--C-:B0-----:R-:W-:Y:S02]  /*33d0*/  HADD2.F32 R13, -RZ, R11.reuse.H0_H0 ;  /* 0x2000000bff0d7230 */ /* 0x101fe40000004100 */
[----:B------:R-:W-:-:S05]  /*33e0*/  HADD2.F32 R12, -RZ, R11.H1_H1 ;  /* 0x3000000bff0c7230 */ /* 0x000fca0000004100 */
[----:B------:R-:W-:Y:S01]  /*33f0*/  FADD.FTZ R13, R13, R12 ;  /* 0x0000000c0d0d7221 */ /* 0x000fe20000010000 */
[----:B------:R-:W-:Y:S06]  /*3400*/  BRA.DIV UR4, `(.L_x_726) ;  /* 0x0000005604887947 */ /* 0x000fec000b800000 */
[----:B-1234-:R-:W0:Y:S02]  /*3410*/  SHFL.BFLY PT, R14, R13, 0x2, 0x1f ;  /* 0x0c401f000d0e7f89 */ /* 0x01ee2400000e0000 */
[----:B0-----:R-:W-:-:S05]  /*3420*/  FADD.FTZ R13, R13, R14 ;  /* 0x0000000e0d0d7221 */ /* 0x001fca0000010000 */
[----:B------:R0:W1:Y:S02]  /*3430*/  SHFL.BFLY PT, R14, R13, 0x1, 0x1f ;  /* 0x0c201f000d0e7f89 */ /* 0x00006400000e0000 */
.L_x_805:
[----:B------:R-:W-:Y:S01]  /*3440*/  ISETP.GE.OR P1, PT, R38, UR45, P1 ;  /* 0x0000002d26007c0c */ /* 0x000fe20008f26670 */
        /* <DEDUP_REMOVED lines=14> */
[----:B------:R-:W-:Y:S02]  /*3530*/  MOV R12, UR4 ;  /* 0x00000004000c7c02 */ /* 0x000fe40008000f00 */
[----:B------:R-:W-:Y:S01]  /*3540*/  MOV R13, UR5 ;  /* 0x00000005000d7c02 */ /* 0x000fe20008000f00 */
[----:B------:R-:W2:Y:S04]  /*3550*/  @P1 LDG.E.U16 R14, desc[UR36][R14.64] ;  /* 0x000000240e0e1981 */ /* 0x000ea8000c1e1500 */
[----:B------:R-:W3:Y:S01]  /*3560*/  @P3 LDG.E.U16 R12, desc[UR36][R12.64] ;  /* 0x000000240c0c3981 */ /* 0x000ee2000c1e1500 */
[----:B------:R-:W-:-:S04]  /*3570*/  @P3 ISETP.GE.AND P2, PT, R38, R35, PT ;  /* 0x000000232600320c */ /* 0x000fc80003f46270 */
[----:B------:R-:W-:-:S04]  /*3580*/  @P3 SEL R49, RZ, UR39, P2 ;  /* 0x00000027ff313c07 */ /* 0x000fc80009000000 */
[----:B------:R-:W-:Y:S01]  /*3590*/  @P3 IADD3 R49, PT, PT, R32, -UR46, R49 ;  /* 0x8000002e20313c10 */ /* 0x000fe2000fffe031 */
[----:B--2---:R-:W-:-:S05]  /*35a0*/  @P1 HADD2.F32 R38, -RZ, R14.H0_H0 ;  /* 0x2000000eff261230 */ /* 0x004fca0000004100 */
[----:B------:R-:W-:Y:S01]  /*35b0*/  @P1 FADD.FTZ R11, R11, R38 ;  /* 0x000000260b0b1221 */ /* 0x000fe20000010000 */
[----:B------:R-:W-:Y:S01]  /*35c0*/  @P3 I2FP.F32.S32 R38, R49 ;  /* 0x0000003100263245 */ /* 0x000fe20000201400 */
[----:B---3--:R-:W-:-:S05]  /*35d0*/  @P3 HADD2.F32 R49, -RZ, R12.H0_H0 ;  /* 0x2000000cff313230 */ /* 0x008fca0000004100 */
[----:B------:R-:W-:-:S05]  /*35e0*/  @P3 FFMA.FTZ R11, R38, R49, R11 ;  /* 0x00000031260b3223 */ /* 0x000fca000001000b */
[----:B------:R1:W-:Y:S01]  /*35f0*/  STS [R36], R11 ;  /* 0x0000000b24007388 */ /* 0x0003e20000000800 */
[----:B------:R-:W-:-:S07]  /*3600*/  @!P4 FMNMX.FTZ R48, R48, R11, !PT ;  /* 0x0000000b3030c209 */ /* 0x000fce0007810000 */
.L_x_728:
[----:B------:R-:W-:Y:S05]  /*3610*/  BSYNC.RECONVERGENT B1 ;  /* 0x0000000000017941 */ /* 0x000fea0003800200 */
.L_x_727:
[----:B-1----:R-:W-:Y:S01]  /*3620*/  VIADD R11, R32, 0xf ;  /* 0x0000000f200b7836 */ /* 0x002fe20000000000 */
[----:B------:R-:W-:Y:S01]  /*3630*/  IADD3 R24, P2, PT, R24, 0x10, RZ ;  /* 0x0000001018187810 */ /* 0x000fe20007f5e0ff */
[----:B------:R-:W-:Y:S01]  /*3640*/  VIADD R31, R31, 0x10 ;  /* 0x000000101f1f7836 */ /* 0x000fe20000000000 */
[----:B------:R-:W-:Y:S02]  /*3650*/  IADD3 R32, PT, PT, R32, 0x10, RZ ;  /* 0x0000001020207810 */ /* 0x000fe40007ffe0ff */
[----:B------:R-:W-:Y:S02]  /*3660*/  ISETP.GE.AND P1, PT, R11, R26, PT ;  /* 0x0000001a0b00720c */ /* 0x000fe40003f26270 */
[----:B------:R-:W-:Y:S02]  /*3670*/  IADD3 R36, PT, PT, R36, 0x40, RZ ;  /* 0x0000004024247810 */ /* 0x000fe40007ffe0ff */
[----:B------:R-:W-:-:S09]  /*3680*/  IADD3.X R27, PT, PT, RZ, R27, RZ, P2, !PT ;  /* 0x0000001bff1b7210 */ /* 0x000fd200017fe4ff */
[----:B------:R-:W-:Y:S05]  /*3690*/  @!P1 BRA `(.L_x_729) ;  /* 0xffffffec001c9947 */ /* 0x000fea000383ffff */
.L_x_693:
[----:B0-----:R-:W-:Y:S05]  /*36a0*/  BSYNC B0 ;  /* 0x0000000000007941 */ /* 0x001fea0003800000 */
.L_x_692:
[----:B------:R-:W-:-:S03]  /*36b0*/  UMOV UR4, 0xffffffff ;  /* 0xffffffff00047882 */ /* 0x000fc60000000000 */
[----:B------:R-:W-:Y:S05]  /*36c0*/  BRA.DIV UR4, `(.L_x_730) ;  /* 0x0000005604187947 */ /* 0x000fea000b800000 */
[----:B------:R-:W0:Y:S02]  /*36d0*/  SHFL.BFLY PT, R14, R48, 0x10, 0x1f ;  /* 0x0e001f00300e7f89 */ /* 0x000e2400000e0000 */
[----:B0-----:R-:W-:-:S05]  /*36e0*/  FMNMX.FTZ R13, R14, R48, !PT ;  /* 0x000000300e0d7209 */ /* 0x001fca0007810000 */
[----:B------:R-:W0:Y:S02]  /*36f0*/  SHFL.BFLY PT, R14, R13, 0x8, 0x1f ;  /* 0x0d001f000d0e7f89 */ /* 0x000e2400000e0000 */
[----:B0-----:R-:W-:-:S05]  /*3700*/  FMNMX.FTZ R0, R13, R14, !PT ;  /* 0x0000000e0d007209 */ /* 0x001fca0007810000 */
[----:B------:R0:W0:Y:S02]  /*3710*/  SHFL.BFLY PT, R14, R0, 0x4, 0x1f ;  /* 0x0c801f00000e7f89 */ /* 0x00002400000e0000 */
.L_x_810:
[----:B------:R-:W5:Y:S01]  /*3720*/  S2R R13, SR_CgaCtaId ;  /* 0x00000000000d7919 */ /* 0x000f620000008800 */
[----:B------:R-:W-:Y:S01]  /*3730*/  LOP3.LUT P0, R3, R2, 0x1f, RZ, 0xc0, !PT ;  /* 0x0000001f02037812 */ /* 0x000fe2000780c0ff */
[----:B------:R-:W-:Y:S05]  /*3740*/  WARPSYNC.ALL ;  /* 0x0000000000007948 */ /* 0x000fea0003800000 */
[----:B------:R-:W-:Y:S02]  /*3750*/  MOV R12, 0x400 ;  /* 0x00000400000c7802 */ /* 0x000fe40000000f00 */
[----:B------:R-:W-:Y:S02]  /*3760*/  SHF.R.U32.HI R19, RZ, 0x3, R2 ;  /* 0x00000003ff137819 */ /* 0x000fe40000011602 */
[----:B0-----:R-:W-:-:S02]  /*3770*/  FMNMX.FTZ R5, R0, R14, !PT ;  /* 0x0000000e00057209 */ /* 0x001fc40007810000 */
[----:B-----5:R-:W-:-:S04]  /*3780*/  LEA R4, R13, R12, 0x18 ;  /* 0x0000000c0d047211 */ /* 0x020fc800078ec0ff */
[----:B------:R-:W-:-:S05]  /*3790*/  IADD3 R0, PT, PT, R19, R4, RZ ;  /* 0x0000000413007210 */ /* 0x000fca0007ffe0ff */
[----:B------:R-:W-:Y:S01]  /*37a0*/  @!P0 STS [R0], R5 ;  /* 0x0000000500008388 */ /* 0x000fe20000000800 */
[----:B------:R-:W-:Y:S01]  /*37b0*/  BAR.SYNC.DEFER_BLOCKING 0x0 ;  /* 0x0000000000007b1d */ /* 0x000fe20000010000 */
[C---:B------:R-:W-:Y:S01]  /*37c0*/  ISETP.GT.U32.AND P0, PT, R3.reuse, 0x1, PT ;  /* 0x000000010300780c */ /* 0x040fe20003f04070 */
[----:B------:R-:W-:Y:S01]  /*37d0*/  IMAD R4, R3, 0x4, R4 ;  /* 0x0000000403047824 */ /* 0x000fe200078e0204 */
[----:B------:R-:W-:Y:S01]  /*37e0*/  MOV R8, 0xff7fffff ;  /* 0xff7fffff00087802 */ /* 0x000fe20000000f00 */
[----:B---3--:R-:W-:Y:S02]  /*37f0*/  IMAD.MOV.U32 R7, RZ, RZ, RZ ;  /* 0x000000ffff077224 */ /* 0x008fe400078e00ff */
[----:B------:R-:W-:Y:S08]  /*3800*/  BSSY.RECONVERGENT B0, `(.L_x_731) ;  /* 0x0000151000007945 */ /* 0x000ff00003800200 */
[----:B------:R-:W0:Y:S04]  /*3810*/  @!P0 LDS R8, [R4] ;  /* 0x0000000004088984 */ /* 0x000e280000000800 */
[----:B0-----:R-:W0:Y:S02]  /*3820*/  SHFL.BFLY PT, R5, R8, 0x1, 0x1f ;  /* 0x0c201f0008057f89 */ /* 0x001e2400000e0000 */
[----:B0-----:R-:W-:-:S02]  /*3830*/  FMNMX.FTZ R6, R5, R8, !PT ;  /* 0x0000000805067209 */ /* 0x001fc40007810000 */
[----:B------:R-:W-:-:S04]  /*3840*/  IADD3 R5, PT, PT, R2, UR9, RZ ;  /* 0x0000000902057c10 */ /* 0x000fc8000fffe0ff */
[----:B------:R-:W-:Y:S01]  /*3850*/  ISETP.GE.AND P0, PT, R5, UR46, PT ;  /* 0x0000002e05007c0c */ /* 0x000fe2000bf06270 */
[----:B------:R-:W0:-:S12]  /*3860*/  SHFL.IDX PT, R6, R6, RZ, 0x1f ;  /* 0x00001fff06067589 */ /* 0x000e1800000e0000 */
[----:B------:R-:W-:Y:S05]  /*3870*/  @P0 BRA `(.L_x_732) ;  /* 0x0000001400240947 */ /* 0x000fea0003800000 */
[----:B------:R-:W3:Y:S02]  /*3880*/  LDC.64 R8, c[0x0][0x420] ;  /* 0x00010800ff087b82 */ /* 0x000ee40000000a00 */
[----:B---3--:R-:W-:-:S04]  /*3890*/  ISETP.NE.U32.AND P0, PT, R8, RZ, PT ;  /* 0x000000ff0800720c */ /* 0x008fc80003f05070 */
[----:B------:R-:W-:-:S13]  /*38a0*/  ISETP.NE.AND.EX P0, PT, R9, RZ, PT, P0 ;  /* 0x000000ff0900720c */ /* 0x000fda0003f05300 */
[----:B------:R-:W-:Y:S05]  /*38b0*/  @P0 BRA `(.L_x_733) ;  /* 0x0000000c00940947 */ /* 0x000fea0003800000 */
[----:B------:R-:W-:Y:S01]  /*38c0*/  HFMA2 R10, -RZ, RZ, 0, 3.814697265625e-06 ;  /* 0x00000040ff0a7431 */ /* 0x000fe200000001ff */
[----:B------:R-:W-:Y:S01]  /*38d0*/  LOP3.LUT R8, RZ, R2, RZ, 0x33, !PT ;  /* 0x00000002ff087212 */ /* 0x000fe200078e33ff */
[----:B------:R-:W-:Y:S01]  /*38e0*/  BSSY.RECONVERGENT B1, `(.L_x_734) ;  /* 0x000001c000017945 */ /* 0x000fe20003800200 */
[----:B------:R-:W-:Y:S02]  /*38f0*/  IMAD.MOV.U32 R9, RZ, RZ, R5 ;  /* 0x000000ffff097224 */ /* 0x000fe400078e0005 */
[----:B------:R-:W-:-:S04]  /*3900*/  VIADDMNMX R7, R5, R10, UR46, !PT ;  /* 0x0000002e05077e46 */ /* 0x000fc8000f80010a */
[----:B------:R-:W-:-:S04]  /*3910*/  IADD3 R8, PT, PT, R7, -UR9, R8 ;  /* 0x8000000907087c10 */ /* 0x000fc8000fffe008 */
[C---:B------:R-:W-:Y:S02]  /*3920*/  LOP3.LUT R7, R8.reuse, 0xc0, RZ, 0xc0, !PT ;  /* 0x000000c008077812 */ /* 0x040fe400078ec0ff */
[----:B------:R-:W-:Y:S02]  /*3930*/  ISETP.GE.U32.AND P1, PT, R8, 0xc0, PT ;  /* 0x000000c00800780c */ /* 0x000fe40003f26070 */
[----:B------:R-:W-:Y:S02]  /*3940*/  ISETP.NE.AND P0, PT, R7, 0xc0, PT ;  /* 0x000000c00700780c */ /* 0x000fe40003f05270 */
[----:B------:R-:W-:-:S11]  /*3950*/  MOV R7, RZ ;  /* 0x000000ff00077202 */ /* 0x000fd60000000f00 */
[----:B------:R-:W-:Y:S05]  /*3960*/  @!P0 BRA `(.L_x_735) ;  /* 0x00000000004c8947 */ /* 0x000fea0003800000 */
[----:B------:R-:W-:Y:S01]  /*3970*/  IADD3 R10, PT, PT, R12, 0x110, RZ ;  /* 0x000001100c0a7810 */ /* 0x000fe20007ffe0ff */
[----:B------:R-:W-:Y:S01]  /*3980*/  IMAD.MOV.U32 R9, RZ, RZ, R5 ;  /* 0x000000ffff097224 */ /* 0x000fe200078e0005 */
[----:B------:R-:W-:Y:S02]  /*3990*/  LEA.HI R7, R8, 0x1, RZ, 0x1a ;  /* 0x0000000108077811 */ /* 0x000fe400078fd0ff */
[----:B-1----:R-:W-:Y:S02]  /*39a0*/  LEA R11, R13, R10, 0x18 ;  /* 0x0000000a0d0b7211 */ /* 0x002fe400078ec0ff */
[----:B------:R-:W-:Y:S02]  /*39b0*/  LOP3.LUT R8, R7, 0x3, RZ, 0xc0, !PT ;  /* 0x0000000307087812 */ /* 0x000fe400078ec0ff */
[----:B------:R-:W-:Y:S02]  /*39c0*/  MOV R7, RZ ;  /* 0x000000ff00077202 */ /* 0x000fe40000000f00 */
[----:B------:R-:W-:-:S02]  /*39d0*/  LEA R10, R2, R11, 0x2 ;  /* 0x0000000b020a7211 */ /* 0x000fc400078e10ff */
[----:B------:R-:W-:-:S07]  /*39e0*/  IADD3 R8, PT, PT, -R8, RZ, RZ ;  /* 0x000000ff08087210 */ /* 0x000fce0007ffe1ff */
.L_x_736:
        /* <DEDUP_REMOVED lines=11> */
.L_x_735:
[----:B------:R-:W-:Y:S05]  /*3aa0*/  BSYNC.RECONVERGENT B1 ;  /* 0x0000000000017941 */ /* 0x000fea0003800200 */
.L_x_734:
[----:B------:R-:W-:Y:S05]  /*3ab0*/  @!P1 BRA `(.L_x_732) ;  /* 0x0000001000949947 */ /* 0x000fea0003800000 */
[----:B------:R-:W-:Y:S01]  /*3ac0*/  IADD3 R8, PT, PT, -R9, UR46, RZ ;  /* 0x0000002e09087c10 */ /* 0x000fe2000fffe1ff */
[----:B------:R-:W-:Y:S01]  /*3ad0*/  USHF.L.U32 UR4, UR9, 0x2, URZ ;  /* 0x0000000209047899 */ /* 0x000fe200080006ff */
[----:B------:R-:W-:Y:S01]  /*3ae0*/  VIADD R12, R12, 0x110 ;  /* 0x000001100c0c7836 */ /* 0x000fe20000000000 */
[----:B------:R-:W-:Y:S01]  /*3af0*/  BSSY.RECONVERGENT B1, `(.L_x_737) ;  /* 0x000006e000017945 */ /* 0x000fe20003800200 */
[----:B------:R-:W-:Y:S02]  /*3b00*/  ISETP.GT.AND P1, PT, R8, 0x300, PT ;  /* 0x000003000800780c */ /* 0x000fe40003f24270 */
[----:B------:R-:W-:Y:S02]  /*3b10*/  PLOP3.LUT P0, PT, PT, PT, PT, 0x80, 0x8 ;  /* 0x000000000008781c */ /* 0x000fe40003f0f070 */
[----:B------:R-:W-:Y:S02]  /*3b20*/  LEA R13, R13, R12, 0x18 ;  /* 0x0000000c0d0d7211 */ /* 0x000fe400078ec0ff */
[----:B------:R-:W-:-:S04]  /*3b30*/  LEA R8, R9, -UR4, 0x2 ;  /* 0x8000000409087c11 */ /* 0x000fc8000f8e10ff */
[----:B------:R-:W-:-:S03]  /*3b40*/  IADD3 R8, PT, PT, R8, 0x200, R13 ;  /* 0x0000020008087810 */ /* 0x000fc60007ffe00d */
[----:B------:R-:W-:Y:S05]  /*3b50*/  @!P1 BRA `(.L_x_738) ;  /* 0x00000004009c9947 */ /* 0x000fea0003800000 */
[----:B------:R-:W-:Y:S02]  /*3b60*/  MOV R10, UR46 ;  /* 0x0000002e000a7c02 */ /* 0x000fe40008000f00 */
[----:B------:R-:W-:Y:S02]  /*3b70*/  PLOP3.LUT P0, PT, PT, PT, PT, 0x8, 0x80 ;  /* 0x000000000080781c */ /* 0x000fe40003f0e170 */
[----:B------:R-:W-:-:S11]  /*3b80*/  IADD3 R10, PT, PT, R10, -0x300, RZ ;  /* 0xfffffd000a0a7810 */ /* 0x000fd60007ffe0ff */
.L_x_739:
[----:B-1----:R-:W0:Y:S01]  /*3b90*/  LDS R11, [R8+-0x200] ;  /* 0xfffe0000080b7984 */ /* 0x002e220000000800 */
[----:B------:R-:W-:-:S03]  /*3ba0*/  VIADD R9, R9, 0x400 ;  /* 0x0000040009097836 */ /* 0x000fc60000000000 */
[----:B------:R-:W1:Y:S02]  /*3bb0*/  LDS R13, [R8+-0x100] ;  /* 0xffff0000080d7984 */ /* 0x000e640000000800 */
[----:B------:R-:W-:Y:S02]  /*3bc0*/  ISETP.GE.AND P1, PT, R9, R10, PT ;  /* 0x0000000a0900720c */ /* 0x000fe40003f26270 */
[----:B------:R-:W3:Y:S04]  /*3bd0*/  LDS R15, [R8] ;  /* 0x00000000080f7984 */ /* 0x000ee80000000800 */
[----:B--2---:R-:W2:Y:S04]  /*3be0*/  LDS R17, [R8+0x100] ;  /* 0x0001000008117984 */ /* 0x004ea80000000800 */
[----:B------:R-:W5:Y:S04]  /*3bf0*/  LDS R21, [R8+0x200] ;  /* 0x0002000008157984 */ /* 0x000f680000000800 */
[----:B------:R-:W4:Y:S04]  /*3c00*/  LDS R23, [R8+0x300] ;  /* 0x0003000008177984 */ /* 0x000f280000000800 */
[----:B------:R-:W4:Y:S04]  /*3c10*/  LDS R25, [R8+0x400] ;  /* 0x0004000008197984 */ /* 0x000f280000000800 */
[----:B------:R-:W4:Y:S04]  /*3c20*/  LDS R27, [R8+0x500] ;  /* 0x00050000081b7984 */ /* 0x000f280000000800 */
[----:B------:R-:W4:Y:S04]  /*3c30*/  LDS R29, [R8+0x600] ;  /* 0x00060000081d7984 */ /* 0x000f280000000800 */
[----:B------:R-:W4:Y:S01]  /*3c40*/  LDS R31, [R8+0x700] ;  /* 0x00070000081f7984 */ /* 0x000f220000000800 */
[----:B0-----:R-:W-:-:S03]  /*3c50*/  FADD.FTZ R11, -R6, R11 ;  /* 0x0000000b060b7221 */ /* 0x001fc60000010100 */
[----:B------:R-:W0:Y:S01]  /*3c60*/  LDS R33, [R8+0x800] ;  /* 0x0008000008217984 */ /* 0x000e220000000800 */
[----:B------:R-:W-:Y:S01]  /*3c70*/  FMUL.FTZ R11, R11, 1.4426950216293334961 ;  /* 0x3fb8aa3b0b0b7820 */ /* 0x000fe20000410000 */
[C---:B-1----:R-:W-:Y:S02]  /*3c80*/  FADD.FTZ R13, -R6.reuse, R13 ;  /* 0x0000000d060d7221 */ /* 0x042fe40000010100 */
[----:B------:R-:W1:Y:S01]  /*3c90*/  LDS R35, [R8+0x900] ;  /* 0x0009000008237984 */ /* 0x000e620000000800 */
[C---:B---3--:R-:W-:Y:S01]  /*3ca0*/  FADD.FTZ R15, -R6.reuse, R15 ;  /* 0x0000000f060f7221 */ /* 0x048fe20000010100 */
[----:B------:R-:W-:Y:S02]  /*3cb0*/  FMUL.FTZ R13, R13, 1.4426950216293334961 ;  /* 0x3fb8aa3b0d0d7820 */ /* 0x000fe40000410000 */
[----:B------:R-:W3:Y:S01]  /*3cc0*/  LDS R37, [R8+0xa00] ;  /* 0x000a000008257984 */ /* 0x000ee20000000800 */
[----:B------:R-:W4:Y:S01]  /*3cd0*/  MUFU.EX2 R11, R11 ;  /* 0x0000000b000b7308 */ /* 0x000f220000000800 */
[----:B------:R-:W-:Y:S01]  /*3ce0*/  FMUL.FTZ R15, R15, 1.4426950216293334961 ;  /* 0x3fb8aa3b0f0f7820 */ /* 0x000fe20000410000 */
[C---:B--2---:R-:W-:Y:S01]  /*3cf0*/  FADD.FTZ R17, -R6.reuse, R17 ;  /* 0x0000001106117221 */ /* 0x044fe20000010100 */
[----:B------:R-:W2:Y:S01]  /*3d00*/  LDS R39, [R8+0xb00] ;  /* 0x000b000008277984 */ /* 0x000ea20000000800 */
[----:B-----5:R-:W-:-:S02]  /*3d10*/  FADD.FTZ R21, -R6, R21 ;  /* 0x0000001506157221 */ /* 0x020fc40000010100 */
[----:B------:R-:W-:Y:S01]  /*3d20*/  FMUL.FTZ R17, R17, 1.4426950216293334961 ;  /* 0x3fb8aa3b11117820 */ /* 0x000fe20000410000 */
[----:B------:R-:W5:Y:S01]  /*3d30*/  LDS R41, [R8+0xc00] ;  /* 0x000c000008297984 */ /* 0x000f620000000800 */
[----:B------:R-:W0:Y:S01]  /*3d40*/  MUFU.EX2 R13, R13 ;  /* 0x0000000d000d7308 */ /* 0x000e220000000800 */
[----:B------:R-:W-:Y:S01]  /*3d50*/  FMUL.FTZ R21, R21, 1.4426950216293334961 ;  /* 0x3fb8aa3b15157820 */ /* 0x000fe20000410000 */
[C---:B----4-:R-:W-:Y:S01]  /*3d60*/  FADD.FTZ R23, -R6.reuse, R23 ;  /* 0x0000001706177221 */ /* 0x050fe20000010100 */
[----:B------:R-:W4:Y:S01]  /*3d70*/  LDS R43, [R8+0xd00] ;  /* 0x000d0000082b7984 */ /* 0x000f220000000800 */
        /* <DEDUP_REMOVED lines=9> */
[----:B------:R-:W3:Y:S01]  /*3e10*/  MUFU.EX2 R17, R17 ;  /* 0x0000001100117308 */ /* 0x000ee20000000800 */
        /* <DEDUP_REMOVED lines=13> */
[----:B---3--:R-:W-:Y:S01]  /*3ef0*/  FADD.FTZ R12, R12, R17 ;  /* 0x000000110c0c7221 */ /* 0x008fe20000010000 */
[C---:B------:R-:W-:Y:S01]  /*3f00*/  FADD.FTZ R37, -R6.reuse, R37 ;  /* 0x0000002506257221 */ /* 0x040fe20000010100 */
[----:B--2---:R-:W-:Y:S01]  /*3f10*/  FADD.FTZ R39, -R6, R39 ;  /* 0x0000002706277221 */ /* 0x004fe20000010100 */
[----:B------:R-:W-:Y:S02]  /*3f20*/  STS [R8+0x100], R17 ;  /* 0x0001001108007388 */ /* 0x000fe40000000800 */
[----:B------:R-:W-:Y:S01]  /*3f30*/  FMUL.FTZ R37, R37, 1.4426950216293334961 ;  /* 0x3fb8aa3b25257820 */ /* 0x000fe20000410000 */
[----:B------:R-:W-:Y:S01]  /*3f40*/  FMUL.FTZ R39, R39, 1.4426950216293334961 ;  /* 0x3fb8aa3b27277820 */ /* 0x000fe20000410000 */
[----:B------:R-:W2:Y:S01]  /*3f50*/  MUFU.EX2 R25, R25 ;  /* 0x0000001900197308 */ /* 0x000ea20000000800 */
[----:B0-----:R-:W-:Y:S01]  /*3f60*/  FADD.FTZ R12, R12, R21 ;  /* 0x000000150c0c7221 */ /* 0x001fe20000010000 */
[C---:B-----5:R-:W-:Y:S01]  /*3f70*/  FADD.FTZ R41, -R6.reuse, R41 ;  /* 0x0000002906297221 */ /* 0x060fe20000010100 */
[----:B----4-:R-:W-:Y:S01]  /*3f80*/  FADD.FTZ R43, -R6, R43 ;  /* 0x0000002b062b7221 */ /* 0x010fe20000010100 */
        /* <DEDUP_REMOVED lines=36> */
.L_x_738:
[----:B------:R-:W-:Y:S05]  /*41d0*/  BSYNC.RECONVERGENT B1 ;  /* 0x0000000000017941 */ /* 0x000fea0003800200 */
.L_x_737:
[----:B------:R-:W-:Y:S01]  /*41e0*/  IADD3 R10, PT, PT, -R9, UR46, RZ ;  /* 0x0000002e090a7c10 */ /* 0x000fe2000fffe1ff */
[----:B------:R-:W-:Y:S03]  /*41f0*/  BSSY.RECONVERGENT B1, `(.L_x_740) ;  /* 0x0000036000017945 */ /* 0x000fe60003800200 */
[----:B------:R-:W-:-:S13]  /*4200*/  ISETP.GT.AND P1, PT, R10, 0x100, PT ;  /* 0x000001000a00780c */ /* 0x000fda0003f24270 */
[----:B------:R-:W-:Y:S05]  /*4210*/  @!P1 BRA `(.L_x_741) ;  /* 0x0000000000cc9947 */ /* 0x000fea0003800000 */
[----:B-1----:R-:W0:Y:S01]  /*4220*/  LDS R11, [R8+-0x200] ;  /* 0xfffe0000080b7984 */ /* 0x002e220000000800 */
[----:B------:R-:W-:Y:S02]  /*4230*/  PLOP3.LUT P0, PT, PT, PT, PT, 0x8, 0x80 ;  /* 0x000000000080781c */ /* 0x000fe40003f0e170 */
[----:B------:R-:W-:Y:S01]  /*4240*/  IADD3 R9, PT, PT, R9, 0x200, RZ ;  /* 0x0000020009097810 */ /* 0x000fe20007ffe0ff */
[----:B------:R-:W1:Y:S04]  /*4250*/  LDS R13, [R8+-0x100] ;  /* 0xffff0000080d7984 */ /* 0x000e680000000800 */
[----:B------:R-:W3:Y:S04]  /*4260*/  LDS R15, [R8] ;  /* 0x00000000080f7984 */ /* 0x000ee80000000800 */
[----:B--2---:R-:W2:Y:S04]  /*4270*/  LDS R17, [R8+0x100] ;  /* 0x0001000008117984 */ /* 0x004ea80000000800 */
[----:B------:R-:W5:Y:S04]  /*4280*/  LDS R21, [R8+0x200] ;  /* 0x0002000008157984 */ /* 0x000f680000000800 */
[----:B------:R-:W4:Y:S04]  /*4290*/  LDS R23, [R8+0x300] ;  /* 0x0003000008177984 */ /* 0x000f280000000800 */
[----:B------:R-:W4:Y:S04]  /*42a0*/  LDS R25, [R8+0x400] ;  /* 0x0004000008197984 */ /* 0x000f280000000800 */
[----:B------:R-:W4:Y:S01]  /*42b0*/  LDS R27, [R8+0x500] ;  /* 0x00050000081b7984 */ /* 0x000f220000000800 */
[----:B0-----:R-:W-:-:S04]  /*42c0*/  FADD.FTZ R11, -R6, R11 ;  /* 0x0000000b060b7221 */ /* 0x001fc80000010100 */
[----:B------:R-:W-:Y:S01]  /*42d0*/  FMUL.FTZ R11, R11, 1.4426950216293334961 ;  /* 0x3fb8aa3b0b0b7820 */ /* 0x000fe20000410000 */
[C---:B-1----:R-:W-:Y:S01]  /*42e0*/  FADD.FTZ R13, -R6.reuse, R13 ;  /* 0x0000000d060d7221 */ /* 0x042fe20000010100 */
[----:B---3--:R-:W-:-:S03]  /*42f0*/  FADD.FTZ R15, -R6, R15 ;  /* 0x0000000f060f7221 */ /* 0x008fc60000010100 */
[----:B------:R-:W-:Y:S01]  /*4300*/  FMUL.FTZ R13, R13, 1.4426950216293334961 ;  /* 0x3fb8aa3b0d0d7820 */ /* 0x000fe20000410000 */
[----:B------:R-:W0:Y:S01]  /*4310*/  MUFU.EX2 R11, R11 ;  /* 0x0000000b000b7308 */ /* 0x000e220000000800 */
[----:B------:R-:W-:Y:S01]  /*4320*/  FMUL.FTZ R15, R15, 1.4426950216293334961 ;  /* 0x3fb8aa3b0f0f7820 */ /* 0x000fe20000410000 */
[C---:B--2---:R-:W-:Y:S01]  /*4330*/  FADD.FTZ R17, -R6.reuse, R17 ;  /* 0x0000001106117221 */ /* 0x044fe20000010100 */
[----:B-----5:R-:W-:-:S03]  /*4340*/  FADD.FTZ R21, -R6, R21 ;  /* 0x0000001506157221 */ /* 0x020fc60000010100 */
[----:B------:R-:W-:Y:S02]  /*4350*/  FMUL.FTZ R17, R17, 1.4426950216293334961 ;  /* 0x3fb8aa3b11117820 */ /* 0x000fe40000410000 */
[----:B------:R-:W1:Y:S01]  /*4360*/  MUFU.EX2 R13, R13 ;  /* 0x0000000d000d7308 */ /* 0x000e620000000800 */
[----:B------:R-:W-:Y:S01]  /*4370*/  FMUL.FTZ R21, R21, 1.4426950216293334961 ;  /* 0x3fb8aa3b15157820 */ /* 0x000fe20000410000 */
[C---:B----4-:R-:W-:Y:S01]  /*4380*/  FADD.FTZ R23, -R6.reuse, R23 ;  /* 0x0000001706177221 */ /* 0x050fe20000010100 */
        /* <DEDUP_REMOVED lines=27> */
[----:B0-----:R-:W-:-:S07]  /*4540*/  VIADD R8, R8, 0x800 ;  /* 0x0000080008087836 */ /* 0x001fce0000000000 */
.L_x_741:
[----:B------:R-:W-:Y:S05]  /*4550*/  BSYNC.RECONVERGENT B1 ;  /* 0x0000000000017941 */ /* 0x000fea0003800200 */
.L_x_740:
[----:B------:R-:W-:-:S13]  /*4560*/  ISETP.LT.OR P0, PT, R9, UR46, P0 ;  /* 0x0000002e09007c0c */ /* 0x000fda0008701670 */
[----:B------:R-:W-:Y:S05]  /*4570*/  @!P0 BRA `(.L_x_732) ;  /* 0x0000000400e48947 */ /* 0x000fea0003800000 */
[----:B------:R-:W0:Y:S04]  /*4580*/  LDS R9, [R8+-0x200] ;  /* 0xfffe000008097984 */ /* 0x000e280000000800 */
[----:B-1----:R-:W1:Y:S04]  /*4590*/  LDS R11, [R8+-0x100] ;  /* 0xffff0000080b7984 */ /* 0x002e680000000800 */
[----:B------:R-:W3:Y:S04]  /*45a0*/  LDS R13, [R8] ;  /* 0x00000000080d7984 */ /* 0x000ee80000000800 */
[----:B------:R-:W5:Y:S01]  /*45b0*/  LDS R15, [R8+0x100] ;  /* 0x00010000080f7984 */ /* 0x000f620000000800 */
[C---:B0-----:R-:W-:Y:S01]  /*45c0*/  FADD.FTZ R9, -R6.reuse, R9 ;  /* 0x0000000906097221 */ /* 0x041fe20000010100 */
[----:B-1----:R-:W-:-:S03]  /*45d0*/  FADD.FTZ R11, -R6, R11 ;  /* 0x0000000b060b7221 */ /* 0x002fc60000010100 */
[----:B------:R-:W-:Y:S01]  /*45e0*/  FMUL.FTZ R9, R9, 1.4426950216293334961 ;  /* 0x3fb8aa3b09097820 */ /* 0x000fe20000410000 */
[----:B---3--:R-:W-:Y:S01]  /*45f0*/  FADD.FTZ R13, -R6, R13 ;  /* 0x0000000d060d7221 */ /* 0x008fe20000010100 */
[----:B------:R-:W-:-:S04]  /*4600*/  FMUL.FTZ R11, R11, 1.4426950216293334961 ;  /* 0x3fb8aa3b0b0b7820 */ /* 0x000fc80000410000 */
[----:B------:R-:W0:Y:S01]  /*4610*/  MUFU.EX2 R9, R9 ;  /* 0x0000000900097308 */ /* 0x000e220000000800 */
[----:B-----5:R-:W-:Y:S01]  /*4620*/  FADD.FTZ R15, -R6, R15 ;  /* 0x0000000f060f7221 */ /* 0x020fe20000010100 */
[----:B------:R-:W-:-:S03]  /*4630*/  FMUL.FTZ R13, R13, 1.4426950216293334961 ;  /* 0x3fb8aa3b0d0d7820 */ /* 0x000fc60000410000 */
[----:B------:R-:W-:-:S03]  /*4640*/  FMUL.FTZ R15, R15, 1.4426950216293334961 ;  /* 0x3fb8aa3b0f0f7820 */ /* 0x000fc60000410000 */
[----:B------:R-:W1:Y:S08]  /*4650*/  MUFU.EX2 R11, R11 ;  /* 0x0000000b000b7308 */ /* 0x000e700000000800 */
[----:B------:R-:W3:Y:S01]  /*4660*/  MUFU.EX2 R13, R13 ;  /* 0x0000000d000d7308 */ /* 0x000ee20000000800 */
[----:B0-----:R0:W-:Y:S01]  /*4670*/  STS [R8+-0x200], R9 ;  /* 0xfffe000908007388 */ /* 0x0011e20000000800 */
[----:B------:R-:W-:-:S06]  /*4680*/  FADD.FTZ R7, R7, R9 ;  /* 0x0000000907077221 */ /* 0x000fcc0000010000 */
[----:B------:R-:W5:Y:S01]  /*4690*/  MUFU.EX2 R15, R15 ;  /* 0x0000000f000f7308 */ /* 0x000f620000000800 */
[----:B-1----:R0:W-:Y:S01]  /*46a0*/  STS [R8+-0x100], R11 ;  /* 0xffff000b08007388 */ /* 0x0021e20000000800 */
[----:B------:R-:W-:-:S03]  /*46b0*/  FADD.FTZ R7, R7, R11 ;  /* 0x0000000b07077221 */ /* 0x000fc60000010000 */
[----:B---3--:R0:W-:Y:S01]  /*46c0*/  STS [R8], R13 ;  /* 0x0000000d08007388 */ /* 0x0081e20000000800 */
[----:B------:R-:W-:-:S03]  /*46d0*/  FADD.FTZ R7, R7, R13 ;  /* 0x0000000d07077221 */ /* 0x000fc60000010000 */
[----:B-----5:R0:W-:Y:S01]  /*46e0*/  STS [R8+0x100], R15 ;  /* 0x0001000f08007388 */ /* 0x0201e20000000800 */
[----:B------:R-:W-:Y:S01]  /*46f0*/  FADD.FTZ R7, R7, R15 ;  /* 0x0000000f07077221 */ /* 0x000fe20000010000 */
[----:B------:R-:W-:Y:S06]  /*4700*/  BRA `(.L_x_732) ;  /* 0x0000000400807947 */ /* 0x000fec0003800000 */
.L_x_733:
[----:B------:R-:W-:Y:S01]  /*4710*/  HFMA2 R14, -RZ, RZ, 0, 3.814697265625e-06 ;  /* 0x00000040ff0e7431 */ /* 0x000fe200000001ff */
[----:B------:R-:W-:Y:S01]  /*4720*/  LOP3.LUT R10, RZ, R2, RZ, 0x33, !PT ;  /* 0x00000002ff0a7212 */ /* 0x000fe200078e33ff */
[----:B------:R-:W-:Y:S03]  /*4730*/  BSSY.RECONVERGENT B1, `(.L_x_742) ;  /* 0x0000024000017945 */ /* 0x000fe60003800200 */
[----:B------:R-:W-:-:S04]  /*4740*/  VIADDMNMX R7, R5, R14, UR46, !PT ;  /* 0x0000002e05077e46 */ /* 0x000fc8000f80010e */
[----:B-1----:R-:W-:Y:S01]  /*4750*/  IADD3 R11, PT, PT, R7, -UR9, R10 ;  /* 0x80000009070b7c10 */ /* 0x002fe2000fffe00a */
[----:B------:R-:W-:-:S03]  /*4760*/  IMAD.MOV.U32 R10, RZ, RZ, R5 ;  /* 0x000000ffff0a7224 */ /* 0x000fc600078e0005 */
[C---:B------:R-:W-:Y:S02]  /*4770*/  LOP3.LUT R7, R11.reuse, 0xc0, RZ, 0xc0, !PT ;  /* 0x000000c00b077812 */ /* 0x040fe400078ec0ff */
[----:B------:R-:W-:Y:S02]  /*4780*/  ISETP.GE.U32.AND P0, PT, R11, 0xc0, PT ;  /* 0x000000c00b00780c */ /* 0x000fe40003f06070 */
[----:B------:R-:W-:Y:S02]  /*4790*/  ISETP.NE.AND P1, PT, R7, 0xc0, PT ;  /* 0x000000c00700780c */ /* 0x000fe40003f25270 */
[----:B------:R-:W-:-:S11]  /*47a0*/  MOV R7, RZ ;  /* 0x000000ff00077202 */ /* 0x000fd60000000f00 */
[----:B------:R-:W-:Y:S05]  /*47b0*/  @!P1 BRA `(.L_x_743) ;  /* 0x00000000006c9947 */ /* 0x000fea0003800000 */
[----:B------:R-:W-:Y:S01]  /*47c0*/  IADD3 R12, PT, PT, R12, 0x110, RZ ;  /* 0x000001100c0c7810 */ /* 0x000fe20007ffe0ff */
[--C-:B------:R-:W-:Y:S01]  /*47d0*/  IMAD.MOV.U32 R10, RZ, RZ, R5.reuse ;  /* 0x000000ffff0a7224 */ /* 0x100fe200078e0005 */
[----:B------:R-:W-:Y:S02]  /*47e0*/  LEA.HI R7, R11, 0x1, RZ, 0x1a ;  /* 0x000000010b077811 */ /* 0x000fe400078fd0ff */
[----:B------:R-:W-:Y:S02]  /*47f0*/  IADD3 R15, P1, P2, R8, UR47, R5 ;  /* 0x0000002f080f7c10 */ /* 0x000fe4000fa3e005 */
[----:B------:R-:W-:Y:S02]  /*4800*/  LEA R11, R13, R12, 0x18 ;  /* 0x0000000c0d0b7211 */ /* 0x000fe400078ec0ff */
[----:B------:R-:W-:Y:S02]  /*4810*/  LOP3.LUT R8, R7, 0x3, RZ, 0xc0, !PT ;  /* 0x0000000307087812 */ /* 0x000fe400078ec0ff */
[----:B------:R-:W-:-:S02]  /*4820*/  IADD3.X R9, PT, PT, R18, R9, RZ, P1, P2 ;  /* 0x0000000912097210 */ /* 0x000fc40000fe44ff */
[----:B------:R-:W-:Y:S02]  /*4830*/  MOV R7, RZ ;  /* 0x000000ff00077202 */ /* 0x000fe40000000f00 */
[----:B------:R-:W-:Y:S02]  /*4840*/  LEA R11, R2, R11, 0x2 ;  /* 0x0000000b020b7211 */ /* 0x000fe400078e10ff */
[----:B------:R-:W-:-:S07]  /*4850*/  IADD3 R12, PT, PT, -R8, RZ, RZ ;  /* 0x000000ff080c7210 */ /* 0x000fce0007ffe1ff */
.L_x_744:
[----:B------:R-:W-:-:S06]  /*4860*/  IMAD.MOV.U32 R8, RZ, RZ, R15 ;  /* 0x000000ffff087224 */ /* 0x000fcc00078e000f */
[----:B------:R1:W3:Y:S01]  /*4870*/  LDG.E.U8 R8, desc[UR36][R8.64] ;  /* 0x0000002408087981 */ /* 0x0002e2000c1e1100 */
[----:B------:R-:W-:Y:S01]  /*4880*/  HFMA2 R14, -RZ, RZ, 0, 0 ;  /* 0x00000000ff0e7431 */ /* 0x000fe200000001ff */
[----:B------:R-:W-:Y:S01]  /*4890*/  IADD3 R12, PT, PT, R12, 0x1, RZ ;  /* 0x000000010c0c7810 */ /* 0x000fe20007ffe0ff */
[----:B------:R-:W-:Y:S01]  /*48a0*/  VIADD R10, R10, 0x40 ;  /* 0x000000400a0a7836 */ /* 0x000fe20000000000 */
[----:B------:R-:W-:-:S04]  /*48b0*/  IADD3 R15, P2, PT, R15, 0x40, RZ ;  /* 0x000000400f0f7810 */ /* 0x000fc80007f5e0ff */
[----:B-1----:R-:W-:Y:S02]  /*48c0*/  IADD3.X R9, PT, PT, RZ, R9, RZ, P2, !PT ;  /* 0x00000009ff097210 */ /* 0x002fe400017fe4ff */
[----:B---3--:R-:W-:-:S13]  /*48d0*/  ISETP.NE.AND P1, PT, R8, RZ, PT ;  /* 0x000000ff0800720c */ /* 0x008fda0003f25270 */
        /* <DEDUP_REMOVED lines=9> */
.L_x_743:
[----:B------:R-:W-:Y:S05]  /*4970*/  BSYNC.RECONVERGENT B1 ;  /* 0x0000000000017941 */ /* 0x000fea0003800200 */
.L_x_742:
[----:B------:R-:W-:Y:S05]  /*4980*/  @!P0 BRA `(.L_x_732) ;  /* 0x0000000000e08947 */ /* 0x000fea0003800000 */
[----:B------:R-:W1:Y:S01]  /*4990*/  S2R R12, SR_CgaCtaId ;  /* 0x00000000000c7919 */ /* 0x000e620000008800 */
[----:B------:R-:W3:Y:S01]  /*49a0*/  LDCU.64 UR6, c[0x0][0x420] ;  /* 0x00008400ff0677ac */ /* 0x000ee20008000a00 */
[----:B------:R-:W-:Y:S01]  /*49b0*/  MOV R8, 0x400 ;  /* 0x0000040000087802 */ /* 0x000fe20000000f00 */
[----:B------:R-:W-:-:S03]  /*49c0*/  USHF.L.U32 UR4, UR9, 0x2, URZ ;  /* 0x0000000209047899 */ /* 0x000fc600080006ff */
[----:B------:R-:W-:-:S03]  /*49d0*/  IADD3 R9, PT, PT, R8, 0x110, RZ ;  /* 0x0000011008097810 */ /* 0x000fc60007ffe0ff */
[----:B------:R-:W-:Y:S01]  /*49e0*/  LEA R8, R10, -UR4, 0x2 ;  /* 0x800000040a087c11 */ /* 0x000fe2000f8e10ff */
[----:B---3--:R-:W-:-:S05]  /*49f0*/  IMAD.U32 R13, RZ, RZ, UR6 ;  /* 0x00000006ff0d7e24 */ /* 0x008fca000f8e00ff */
[----:B------:R-:W-:-:S04]  /*4a00*/  IADD3 R13, P0, P1, R13, UR47, R10 ;  /* 0x0000002f0d0d7c10 */ /* 0x000fc8000f91e00a */
[----:B------:R-:W-:Y:S02]  /*4a10*/  IADD3 R13, P2, PT, R13, 0x80, RZ ;  /* 0x000000800d0d7810 */ /* 0x000fe40007f5e0ff */
[----:B-1----:R-:W-:Y:S02]  /*4a20*/  LEA R11, R12, R9, 0x18 ;  /* 0x000000090c0b7211 */ /* 0x002fe400078ec0ff */
[----:B------:R-:W-:Y:S02]  /*4a30*/  IADD3.X R9, PT, PT, R18, UR7, RZ, P0, P1 ;  /* 0x0000000712097c10 */ /* 0x000fe400087e24ff */
[----:B------:R-:W-:Y:S02]  /*4a40*/  IADD3 R11, PT, PT, R8, 0x200, R11 ;  /* 0x00000200080b7810 */ /* 0x000fe40007ffe00b */
[----:B------:R-:W-:-:S07]  /*4a50*/  IADD3.X R9, PT, PT, RZ, R9, RZ, P2, !PT ;  /* 0x00000009ff097210 */ /* 0x000fce00017fe4ff */
.L_x_745:
[----:B------:R-:W-:-:S05]  /*4a60*/  IMAD.MOV.U32 R8, RZ, RZ, R13 ;  /* 0x000000ffff087224 */ /* 0x000fca00078e000d */
[----:B------:R-:W3:Y:S04]  /*4a70*/  LDG.E.U8 R13, desc[UR36][R8.64+-0x80] ;  /* 0xffff8024080d7981 */ /* 0x000ee8000c1e1100 */
[----:B------:R-:W5:Y:S04]  /*4a80*/  LDG.E.U8 R12, desc[UR36][R8.64+-0x40] ;  /* 0xffffc024080c7981 */ /* 0x000f68000c1e1100 */
[----:B------:R-:W4:Y:S04]  /*4a90*/  LDG.E.U8 R14, desc[UR36][R8.64] ;  /* 0x00000024080e7981 */ /* 0x000f28000c1e1100 */
[----:B--2---:R-:W2:Y:S01]  /*4aa0*/  LDG.E.U8 R17, desc[UR36][R8.64+0x40] ;  /* 0x0000402408117981 */ /* 0x004ea2000c1e1100 */
[----:B------:R-:W-:Y:S01]  /*4ab0*/  IMAD.MOV.U32 R18, RZ, RZ, RZ ;  /* 0x000000ffff127224 */ /* 0x000fe200078e00ff */
[----:B------:R-:W-:-:S02]  /*4ac0*/  MOV R20, RZ ;  /* 0x000000ff00147202 */ /* 0x000fc40000000f00 */
[----:B------:R-:W-:Y:S02]  /*4ad0*/  IADD3 R10, PT, PT, R10, 0x100, RZ ;  /* 0x000001000a0a7810 */ /* 0x000fe40007ffe0ff */
[----:B---3--:R-:W-:Y:S02]  /*4ae0*/  ISETP.NE.AND P0, PT, R13, RZ, PT ;  /* 0x000000ff0d00720c */ /* 0x008fe40003f05270 */
[----:B-----5:R-:W-:Y:S02]  /*4af0*/  ISETP.NE.AND P1, PT, R12, RZ, PT ;  /* 0x000000ff0c00720c */ /* 0x020fe40003f25270 */
[----:B------:R-:W-:Y:S02]  /*4b00*/  MOV R12, RZ ;  /* 0x000000ff000c7202 */ /* 0x000fe40000000f00 */
[----:B----4-:R-:W-:Y:S01]  /*4b10*/  ISETP.NE.AND P2, PT, R14, RZ, PT ;  /* 0x000000ff0e00720c */ /* 0x010fe20003f45270 */
[----:B------:R-:W-:Y:S01]  /*4b20*/  HFMA2 R14, -RZ, RZ, 0, 0 ;  /* 0x00000000ff0e7431 */ /* 0x000fe200000001ff */
[----:B--2---:R-:W-:-:S05]  /*4b30*/  ISETP.NE.AND P3, PT, R17, RZ, PT ;  /* 0x000000ff1100720c */ /* 0x004fca0003f65270 */
[----:B------:R-:W0:Y:S04]  /*4b40*/  @!P0 LDS R13, [R11+-0x200] ;  /* 0xfffe00000b0d8984 */ /* 0x000e280000000800 */
        /* <DEDUP_REMOVED lines=14> */
[----:B0-----:R-:W-:-:S05]  /*4c30*/  IADD3 R13, P1, PT, R8, 0x100, RZ ;  /* 0x00000100080d7810 */ /* 0x001fca0007f3e0ff */
[----:B------:R-:W-:Y:S01]  /*4c40*/  IMAD.X R9, RZ, RZ, R9, P1 ;  /* 0x000000ffff097224 */ /* 0x000fe200008e0609 */
        /* <DEDUP_REMOVED lines=10> */
[----:B0-----:R-:W-:Y:S01]  /*4cf0*/  IADD3 R11, PT, PT, R11, 0x400, RZ ;  /* 0x000004000b0b7810 */ /* 0x001fe20007ffe0ff */
[----:B------:R-:W-:Y:S06]  /*4d00*/  @!P0 BRA `(.L_x_745) ;  /* 0xfffffffc00548947 */ /* 0x000fec000383ffff */
.L_x_732:
[----:B------:R-:W-:Y:S05]  /*4d10*/  BSYNC.RECONVERGENT B0 ;  /* 0x0000000000007941 */ /* 0x000fea0003800200 */
.L_x_731:
[----:B0-----:R-:W0:Y:S01]  /*4d20*/  SHFL.BFLY PT, R6, R7, 0x10, 0x1f ;  /* 0x0e001f0007067f89 */ /* 0x001e2200000e0000 */
[C---:B------:R-:W-:Y:S01]  /*4d30*/  ISETP.NE.AND P0, PT, R3.reuse, RZ, PT ;  /* 0x000000ff0300720c */ /* 0x040fe20003f05270 */
[----:B------:R-:W3:Y:S01]  /*4d40*/  LDCU UR4, c[0x0][0x3f4] ;  /* 0x00007e80ff0477ac */ /* 0x000ee20008000800 */
[----:B------:R-:W-:Y:S01]  /*4d50*/  ISETP.GT.U32.AND P1, PT, R3, 0x1, PT ;  /* 0x000000010300780c */ /* 0x000fe20003f24070 */
[----:B------:R-:W5:Y:S01]  /*4d60*/  LDCU.U8 UR8, c[0x0][0x48c] ;  /* 0x00009180ff0877ac */ /* 0x000f620008000000 */
[----:B---3--:R-:W-:Y:S01]  /*4d70*/  UIADD3 UR4, UPT, UPT, UR4, 0x4, URZ ;  /* 0x0000000404047890 */ /* 0x008fe2000fffe0ff */
        /* <DEDUP_REMOVED lines=11> */
[----:B-1----:R-:W0:Y:S02]  /*4e30*/  SHFL.BFLY PT, R11, R8, 0x2, 0x1f ;  /* 0x0c401f00080b7f89 */ /* 0x002e2400000e0000 */
        /* <DEDUP_REMOVED lines=9> */
[----:B0-----:R-:W-:-:S06]  /*4ed0*/  FADD.FTZ R6, R6, R3 ;  /* 0x0000000306067221 */ /* 0x001fcc0000010000 */
[----:B------:R-:W0:Y:S02]  /*4ee0*/  SHFL.IDX PT, R6, R6, RZ, 0x1f ;  /* 0x00001fff06067589 */ /* 0x000e2400000e0000 */
[----:B0-----:R-:W-:-:S04]  /*4ef0*/  FADD.FTZ R7, R6, 9.9999999747524270788e-07 ;  /* 0x358637bd06077421 */ /* 0x001fc80000010000 */
[----:B------:R0:W1:Y:S01]  /*4f00*/  MUFU.RCP R0, R7 ;  /* 0x0000000700007308 */ /* 0x0000620000001000 */
[----:B------:R-:W-:Y:S05]  /*4f10*/  @!P0 BRA `(.L_x_746) ;  /* 0x0000000000188947 */ /* 0x000fea0003800000 */
[----:B------:R-:W3:Y:S01]  /*4f20*/  LDCU UR4, c[0x0][0x488] ;  /* 0x00009100ff0477ac */ /* 0x000ee20008000800 */
[----:B------:R-:W3:Y:S01]  /*4f30*/  LDCU UR5, c[0x0][0x40c] ;  /* 0x00008180ff0577ac */ /* 0x000ee20008000800 */
[----:B------:R-:W5:Y:S01]  /*4f40*/  LDCU UR7, c[0x0][0x3f4] ;  /* 0x00007e80ff0777ac */ /* 0x000f620008000800 */
[----:B---3--:R-:W-:-:S04]  /*4f50*/  UIMAD UR40, UR40, UR4, UR5 ;  /* 0x00000004282872a4 */ /* 0x008fc8000f8e0205 */
[----:B-----5:R-:W-:-:S04]  /*4f60*/  UIMAD UR4, UR40, UR7, URZ ;  /* 0x00000007280472a4 */ /* 0x020fc8000f8e02ff */
[----:B------:R-:W-:-:S12]  /*4f70*/  USHF.R.S32.HI UR5, URZ, 0x1f, UR4 ;  /* 0x0000001fff057899 */ /* 0x000fd80008011404 */
.L_x_746:
        /* <DEDUP_REMOVED lines=11> */
[----:B0-----:R-:W0:Y:S01]  /*5030*/  S2R R7, SR_CgaCtaId ;  /* 0x0000000000077919 */ /* 0x001e220000008800 */
[----:B------:R-:W3:Y:S01]  /*5040*/  LDCU.64 UR10, c[0x0][0x480] ;  /* 0x00009000ff0a77ac */ /* 0x000ee20008000a00 */
[----:B------:R-:W-:Y:S02]  /*5050*/  MOV R4, 0x400 ;  /* 0x0000040000047802 */ /* 0x000fe40000000f00 */
[----:B------:R-:W-:Y:S02]  /*5060*/  LEA.HI R3, R3, 0x1, RZ, 0x1a ;  /* 0x0000000103037811 */ /* 0x000fe400078fd0ff */
[----:B------:R-:W-:Y:S01]  /*5070*/  IADD3 R10, P2, PT, R5, UR4, RZ ;  /* 0x00000004050a7c10 */ /* 0x000fe2000ff5e0ff */
[----:B------:R-:W-:Y:S01]  /*5080*/  VIADD R6, R4, 0x110 ;  /* 0x0000011004067836 */ /* 0x000fe20000000000 */
[C---:B------:R-:W-:Y:S02]  /*5090*/  SHF.L.U32 R4, R3.reuse, 0x6, RZ ;  /* 0x0000000603047819 */ /* 0x040fe400000006ff */
[----:B------:R-:W-:-:S02]  /*50a0*/  LOP3.LUT R3, R3, 0x3, RZ, 0xc0, !PT ;  /* 0x0000000303037812 */ /* 0x000fc400078ec0ff */
[----:B------:R-:W-:Y:S02]  /*50b0*/  LOP3.LUT R4, R4, 0xc0, RZ, 0xc0, !PT ;  /* 0x000000c004047812 */ /* 0x000fe400078ec0ff */
[----:B------:R-:W-:Y:S02]  /*50c0*/  IADD3 R8, PT, PT, -R3, RZ, RZ ;  /* 0x000000ff03087210 */ /* 0x000fe40007ffe1ff */
[----:B------:R-:W-:Y:S02]  /*50d0*/  IADD3 R5, PT, PT, R5, R4, RZ ;  /* 0x0000000405057210 */ /* 0x000fe40007ffe0ff */
[----:B0-----:R-:W-:Y:S01]  /*50e0*/  LEA R11, R7, R6, 0x18 ;  /* 0x00000006070b7211 */ /* 0x001fe200078ec0ff */
[----:B------:R-:W-:Y:S01]  /*50f0*/  IMAD.SHL.U32 R6, R2, 0x2, RZ ;  /* 0x0000000202067824 */ /* 0x000fe200078e00ff */
[----:B------:R-:W-:Y:S02]  /*5100*/  IADD3.X R7, PT, PT, RZ, UR5, RZ, P2, !PT ;  /* 0x00000005ff077c10 */ /* 0x000fe400097fe4ff */
[----:B---3--:R-:W-:Y:S01]  /*5110*/  LEA R9, P2, R10, UR10, 0x2 ;  /* 0x0000000a0a097c11 */ /* 0x008fe2000f8410ff */
[----:B------:R-:W-:Y:S01]  /*5120*/  IMAD R4, R2, 0x4, R11 ;  /* 0x0000000402047824 */ /* 0x000fe200078e020b */
[----:B------:R-:W-:-:S02]  /*5130*/  IADD3 R3, PT, PT, R11, UR6, R6 ;  /* 0x000000060b037c10 */ /* 0x000fc4000fffe006 */
[----:B------:R-:W-:-:S09]  /*5140*/  LEA.HI.X R10, R10, UR11, R7, 0x2, P2 ;  /* 0x0000000b0a0a7c11 */ /* 0x000fd200090f1407 */
.L_x_751:
[----:B---3--:R0:W1:Y:S01]  /*5150*/  LDS R7, [R4] ;  /* 0x0000000004077984 */ /* 0x0080620000000800 */
[----:B------:R-:W-:-:S05]  /*5160*/  VIADD R8, R8, 0x1 ;  /* 0x0000000108087836 */ /* 0x000fca0000000000 */
[----:B------:R-:W-:Y:S02]  /*5170*/  ISETP.NE.AND P3, PT, R8, RZ, PT ;  /* 0x000000ff0800720c */ /* 0x000fe40003f65270 */
[----:B0-----:R-:W-:Y:S01]  /*5180*/  IADD3 R4, PT, PT, R4, 0x100, RZ ;  /* 0x0000010004047810 */ /* 0x001fe20007ffe0ff */
[----:B-1----:R-:W-:Y:S01]  /*5190*/  FMUL.FTZ R11, R7, R0 ;  /* 0x00000000070b7220 */ /* 0x002fe20000410000 */
[----:B------:R-:W-:-:S04]  /*51a0*/  @P0 MOV R7, R10 ;  /* 0x0000000a00070202 */ /* 0x000fc80000000f00 */
        /* <DEDUP_REMOVED lines=9> */
.L_x_750:
[----:B------:R-:W-:Y:S05]  /*5240*/  BSYNC.RECONVERGENT B1 ;  /* 0x0000000000017941 */ /* 0x000fea0003800200 */
.L_x_749:
[----:B------:R-:W-:Y:S05]  /*5250*/  @!P1 BRA `(.L_x_748) ;  /* 0x0000000000d89947 */ /* 0x000fea0003800000 */
[----:B0--3--:R-:W0:Y:S01]  /*5260*/  S2R R7, SR_CgaCtaId ;  /* 0x0000000000077919 */ /* 0x009e220000008800 */
[----:B------:R-:W3:Y:S01]  /*5270*/  LDCU.64 UR10, c[0x0][0x480] ;  /* 0x00009000ff0a77ac */ /* 0x000ee20008000a00 */
[C---:B------:R-:W-:Y:S02]  /*5280*/  IADD3 R9, P2, PT, R5.reuse, UR4, RZ ;  /* 0x0000000405097c10 */ /* 0x040fe4000ff5e0ff */
[----:B------:R-:W-:Y:S01]  /*5290*/  MOV R6, 0x400 ;  /* 0x0000040000067802 */ /* 0x000fe20000000f00 */
[----:B------:R-:W-:Y:S01]  /*52a0*/  USHF.L.U32 UR7, UR9, 0x2, URZ ;  /* 0x0000000209077899 */ /* 0x000fe200080006ff */
[----:B------:R-:W-:Y:S01]  /*52b0*/  LEA R3, R5, UR6, 0x1 ;  /* 0x0000000605037c11 */ /* 0x000fe2000f8e08ff */
[----:B------:R-:W-:Y:S01]  /*52c0*/  IMAD.X R10, RZ, RZ, UR5, P2 ;  /* 0x00000005ff0a7e24 */ /* 0x000fe200090e06ff */
[----:B------:R-:W-:Y:S01]  /*52d0*/  MOV R4, UR9 ;  /* 0x0000000900047c02 */ /* 0x000fe20008000f00 */
[----:B------:R-:W-:Y:S01]  /*52e0*/  UISETP.NE.AND UP0, UPT, UR8, URZ, UPT ;  /* 0x000000ff0800728c */ /* 0x000fe2000bf05270 */
[----:B------:R-:W-:-:S02]  /*52f0*/  IADD3 R6, PT, PT, R6, 0x110, RZ ;  /* 0x0000011006067810 */ /* 0x000fc40007ffe0ff */
[----:B------:R-:W-:Y:S01]  /*5300*/  ISETP.NE.AND P1, PT, RZ, UR8, PT ;  /* 0x00000008ff007c0c */ /* 0x000fe2000bf25270 */
[----:B------:R-:W-:Y:S01]  /*5310*/  IMAD R4, R4, -0x2, R3 ;  /* 0xfffffffe04047824 */ /* 0x000fe200078e0203 */
        /* <DEDUP_REMOVED lines=9> */
.L_x_752:
[----:B------:R-:W1:Y:S01]  /*53b0*/  LDS R7, [R3+-0x200] ;  /* 0xfffe000003077984 */ /* 0x000e620000000800 */
[----:B------:R-:W-:-:S04]  /*53c0*/  IADD3 R5, PT, PT, R5, 0x100, RZ ;  /* 0x0000010005057810 */ /* 0x000fc80007ffe0ff */
[----:B------:R-:W-:Y:S01]  /*53d0*/  ISETP.GE.AND P2, PT, R5, UR46, PT ;  /* 0x0000002e05007c0c */ /* 0x000fe2000bf46270 */
[----:B-1----:R-:W-:-:S05]  /*53e0*/  FMUL.FTZ R13, R7, R0 ;  /* 0x00000000070d7220 */ /* 0x002fca0000410000 */
        /* <DEDUP_REMOVED lines=8> */
[----:B------:R-:W2:Y:S02]  /*5470*/  LDS R7, [R3] ;  /* 0x0000000003077984 */ /* 0x000ea40000000800 */
[----:B--2---:R-:W-:Y:S01]  /*5480*/  FMUL.FTZ R17, R7, R0 ;  /* 0x0000000007117220 */ /* 0x004fe20000410000 */
[----:B------:R-:W-:-:S04]  /*5490*/  IMAD.MOV.U32 R7, RZ, RZ, R11 ;  /* 0x000000ffff077224 */ /* 0x000fc800078e000b */
[----:B------:R-:W-:-:S05]  /*54a0*/  F2FP.F16.F32.PACK_AB R6, RZ, R17 ;  /* 0x00000011ff06723e */ /* 0x000fca00000000ff */
[----:B------:R0:W-:Y:S04]  /*54b0*/  STS.U16 [R4], R6 ;  /* 0x0000000604007388 */ /* 0x0001e80000000400 */
[----:B------:R1:W2:Y:S01]  /*54c0*/  LDS R9, [R3+0x100] ;  /* 0x0001000003097984 */ /* 0x0002a20000000800 */
[----:B0-----:R-:W-:Y:S01]  /*54d0*/  MOV R6, R8 ;  /* 0x0000000800067202 */ /* 0x001fe20000000f00 */
[----:B-1----:R-:W-:-:S04]  /*54e0*/  VIADD R3, R3, 0x400 ;  /* 0x0000040003037836 */ /* 0x002fc80000000000 */
        /* <DEDUP_REMOVED lines=9> */
[----:B------:R0:W-:Y:S01]  /*5580*/  STS.U16 [R4+0x80], R10 ;  /* 0x0000800a04007388 */ /* 0x0001e20000000400 */
[----:B------:R-:W-:Y:S02]  /*5590*/  IADD3.X R11, PT, PT, RZ, R7, RZ, P3, !PT ;  /* 0x00000007ff0b7210 */ /* 0x000fe40001ffe4ff */
[----:B0-----:R-:W-:Y:S01]  /*55a0*/  IADD3 R4, PT, PT, R4, 0x200, RZ ;  /* 0x0000020004047810 */ /* 0x001fe20007ffe0ff */
[----:B------:R-:W-:Y:S06]  /*55b0*/  @!P2 BRA `(.L_x_752) ;  /* 0xfffffffc007ca947 */ /* 0x000fec000383ffff */
.L_x_748:
[----:B------:R-:W-:Y:S05]  /*55c0*/  BSYNC.RECONVERGENT B0 ;  /* 0x0000000000007941 */ /* 0x000fea0003800200 */
.L_x_747:
[----:B------:R-:W-:Y:S01]  /*55d0*/  USHF.R.S32.HI UR4, URZ, 0x1f, UR45 ;  /* 0x0000001fff047899 */ /* 0x000fe2000801142d */
[----:B------:R-:W5:Y:S01]  /*55e0*/  S2R R36, SR_CgaCtaId ;  /* 0x0000000000247919 */ /* 0x000f620000008800 */
[----:B------:R-:W0:Y:S01]  /*55f0*/  LDCU UR8, c[0x0][0x40c] ;  /* 0x00008180ff0877ac */ /* 0x000e220008000800 */
[C---:B------:R-:W-:Y:S01]  /*5600*/  SHF.L.U32 R3, R2.reuse, 0x3, RZ ;  /* 0x0000000302037819 */ /* 0x040fe200000006ff */
[----:B------:R-:W-:Y:S01]  /*5610*/  IMAD.SHL.U32 R4, R2, 0x10, RZ ;  /* 0x0000001002047824 */ /* 0x000fe200078e00ff */
[----:B------:R-:W-:Y:S01]  /*5620*/  MOV R12, 0x400 ;  /* 0x00000400000c7802 */ /* 0x000fe20000000f00 */
[----:B------:R-:W-:Y:S01]  /*5630*/  ULEA.HI UR4, UR4, UR45, URZ, 0x3 ;  /* 0x0000002d04047291 */ /* 0x000fe2000f8f18ff */
[----:B------:R-:W-:Y:S01]  /*5640*/  LOP3.LUT R3, R3, 0x38, RZ, 0xc0, !PT ;  /* 0x0000003803037812 */ /* 0x000fe200078ec0ff */
[----:B------:R-:W2:Y:S01]  /*5650*/  LDCU UR7, c[0x0][0x3f4] ;  /* 0x00007e80ff0777ac */ /* 0x000ea20008000800 */
[----:B------:R-:W-:Y:S01]  /*5660*/  IADD3 R5, PT, PT, R12, 0x90, RZ ;  /* 0x000000900c057810 */ /* 0x000fe20007ffe0ff */
[----:B------:R-:W-:Y:S01]  /*5670*/  BSSY.RECONVERGENT B0, `(.L_x_753) ;  /* 0x000001b000007945 */ /* 0x000fe20003800200 */
[----:B------:R-:W-:-:S02]  /*5680*/  LOP3.LUT R4, R4, 0x70, RZ, 0xc0, !PT ;  /* 0x0000007004047812 */ /* 0x000fc400078ec0ff */
[----:B---3--:R-:W-:Y:S02]  /*5690*/  CS2R R10, SRZ ;  /* 0x00000000000a7805 */ /* 0x008fe4000001ff00 */
[----:B-1----:R-:W-:Y:S02]  /*56a0*/  MOV R0, UR4 ;  /* 0x0000000400007c02 */ /* 0x002fe40008000f00 */
[----:B------:R-:W-:Y:S02]  /*56b0*/  CS2R R8, SRZ ;  /* 0x0000000000087805 */ /* 0x000fe4000001ff00 */
[----:B------:R-:W-:-:S04]  /*56c0*/  LOP3.LUT R0, R0, 0xfffffff8, RZ, 0xc0, !PT ;  /* 0xfffffff800007812 */ /* 0x000fc800078ec0ff */
[----:B------:R-:W-:-:S04]  /*56d0*/  IADD3 R0, PT, PT, -R0, UR45, RZ ;  /* 0x0000002d00007c10 */ /* 0x000fc8000fffe1ff */
[----:B------:R-:W-:Y:S02]  /*56e0*/  ISETP.NE.AND P0, PT, R19, R0, PT ;  /* 0x000000001300720c */ /* 0x000fe40003f05270 */
[----:B--2---:R-:W-:Y:S02]  /*56f0*/  MOV R40, UR7 ;  /* 0x0000000700287c02 */ /* 0x004fe40008000f00 */
[----:B0-----:R-:W-:-:S03]  /*5700*/  ISETP.NE.OR P0, PT, RZ, UR8, P0 ;  /* 0x00000008ff007c0c */ /* 0x001fc60008705670 */
[C-C-:B------:R-:W-:Y:S01]  /*5710*/  IMAD R15, R40.reuse, UR48, R3.reuse ;  /* 0x00000030280f7c24 */ /* 0x140fe2000f8e0203 */
[----:B------:R-:W-:Y:S01]  /*5720*/  ISETP.GT.U32.OR P0, PT, R3, 0x2f, P0 ;  /* 0x0000002f0300780c */ /* 0x000fe20000704470 */
[----:B------:R-:W-:Y:S01]  /*5730*/  IMAD R21, R40, UR42, R3 ;  /* 0x0000002a28157c24 */ /* 0x000fe2000f8e0203 */
[----:B-----5:R-:W-:-:S05]  /*5740*/  LEA R5, R36, R5, 0x18 ;  /* 0x0000000524057211 */ /* 0x020fca00078ec0ff */
[----:B------:R-:W-:-:S06]  /*5750*/  IMAD.IADD R4, R5, 0x1, R4 ;  /* 0x0000000105047824 */ /* 0x000fcc00078e0204 */
        /* <DEDUP_REMOVED lines=11> */
.L_x_755:
[----:B-----5:R0:W-:Y:S02]  /*5810*/  STS.128 [R4], R8 ;  /* 0x0000000804007388 */ /* 0x0201e40000000c00 */
.L_x_754:
[----:B------:R-:W-:Y:S05]  /*5820*/  BSYNC.RECONVERGENT B0 ;  /* 0x0000000000007941 */ /* 0x000fea0003800200 */
.L_x_753:
[----:B------:R-:W-:Y:S01]  /*5830*/  ISETP.GT.U32.AND P0, PT, R3, 0x2f, PT ;  /* 0x0000002f0300780c */ /* 0x000fe20003f04070 */
[----:B------:R-:W-:Y:S01]  /*5840*/  BAR.SYNC.DEFER_BLOCKING 0x0 ;  /* 0x0000000000007b1d */ /* 0x000fe20000010000 */
[----:B------:R-:W-:Y:S01]  /*5850*/  HFMA2 R18, -RZ, RZ, 0, 0 ;  /* 0x00000000ff127431 */ /* 0x000fe200000001ff */
[----:B------:R-:W-:Y:S02]  /*5860*/  MOV R5, RZ ;  /* 0x000000ff00057202 */ /* 0x000fe40000000f00 */
[----:B------:R-:W-:Y:S02]  /*5870*/  CS2R R6, SRZ ;  /* 0x0000000000067805 */ /* 0x000fe4000001ff00 */
[----:B------:R-:W-:Y:S02]  /*5880*/  CS2R R30, SRZ ;  /* 0x00000000001e7805 */ /* 0x000fe4000001ff00 */
[----:B------:R-:W-:Y:S01]  /*5890*/  CS2R R28, SRZ ;  /* 0x00000000001c7805 */ /* 0x000fe2000001ff00 */
[----:B------:R-:W1:Y:S01]  /*58a0*/  LDCU UR7, c[0x0][0x40c] ;  /* 0x00008180ff0777ac */ /* 0x000e620008000800 */
[----:B------:R-:W-:Y:S04]  /*58b0*/  BSSY.RECONVERGENT B0, `(.L_x_756) ;  /* 0x0000244000007945 */ /* 0x000fe80003800200 */
[----:B------:R-:W-:Y:S05]  /*58c0*/  @P0 BRA `(.L_x_757) ;  /* 0x0000002400080947 */ /* 0x000fea0003800000 */
[----:B------:R-:W2:Y:S01]  /*58d0*/  LDC.64 R44, c[0x0][0x3c0] ;  /* 0x0000f000ff2c7b82 */ /* 0x000ea20000000a00 */
[----:B------:R-:W-:Y:S01]  /*58e0*/  VIADD R37, R19, UR9 ;  /* 0x0000000913257c36 */ /* 0x000fe20008000000 */
[----:B------:R-:W-:Y:S01]  /*58f0*/  VIMNMX R40, PT, PT, R40, UR45, PT ;  /* 0x0000002d28287c48 */ /* 0x000fe2000bfe0100 */
[----:B------:R-:W-:Y:S01]  /*5900*/  BSSY.RECONVERGENT B1, `(.L_x_758) ;  /* 0x0000110000017945 */ /* 0x000fe20003800200 */
[----:B------:R-:W-:Y:S02]  /*5910*/  IADD3 R5, PT, PT, R12, 0x110, RZ ;  /* 0x000001100c057810 */ /* 0x000fe40007ffe0ff */
[----:B------:R-:W-:Y:S02]  /*5920*/  ISETP.GE.AND P0, PT, R37, R40, PT ;  /* 0x000000282500720c */ /* 0x000fe40003f06270 */
[----:B------:R-:W-:Y:S02]  /*5930*/  LEA R36, R36, R5, 0x18 ;  /* 0x0000000524247211 */ /* 0x000fe400078ec0ff */
[----:B------:R-:W-:-:S03]  /*5940*/  MOV R5, RZ ;  /* 0x000000ff00057202 */ /* 0x000fc60000000f00 */
[----:B------:R-:W-:Y:S02]  /*5950*/  VIADD R17, R36, UR6 ;  /* 0x0000000624117c36 */ /* 0x000fe40008000000 */
[----:B--2---:R-:W-:-:S04]  /*5960*/  IMAD.WIDE R42, R15, 0x2, R44 ;  /* 0x000000020f2a7825 */ /* 0x004fc800078e022c */
[----:B------:R-:W-:Y:S01]  /*5970*/  IMAD.WIDE R44, R21, 0x2, R44 ;  /* 0x00000002152c7825 */ /* 0x000fe200078e022c */
[----:B------:R-:W-:Y:S06]  /*5980*/  @P0 BRA `(.L_x_759) ;  /* 0x00000010001c0947 */ /* 0x000fec0003800000 */
[----:B------:R-:W2:Y:S01]  /*5990*/  LDCU UR4, c[0x0][0x3f8] ;  /* 0x00007f00ff0477ac */ /* 0x000ea20008000800 */
[----:B------:R-:W3:Y:S01]  /*59a0*/  LDC.64 R52, c[0x0][0x458] ;  /* 0x00011600ff347b82 */ /* 0x000ee20000000a00 */
[----:B------:R-:W-:Y:S01]  /*59b0*/  VIADDMNMX R32, R37, 0x8, R40, !PT ;  /* 0x0000000825207846 */ /* 0x000fe20007800128 */
[----:B------:R-:W-:Y:S01]  /*59c0*/  BSSY.RECONVERGENT B2, `(.L_x_760) ;  /* 0x0000054000027945 */ /* 0x000fe20003800200 */
[----:B------:R-:W-:Y:S01]  /*59d0*/  ULOP3.LUT UR5, URZ, UR9, URZ, 0x33, !UPT ;  /* 0x00000009ff057292 */ /* 0x000fe2000f8e33ff */
[----:B------:R-:W-:Y:S02]  /*59e0*/  CS2R R28, SRZ ;  /* 0x00000000001c7805 */ /* 0x000fe4000001ff00 */
[----:B------:R-:W-:Y:S02]  /*59f0*/  MOV R38, R37 ;  /* 0x0000002500267202 */ /* 0x000fe40000000f00 */
[----:B------:R-:W-:Y:S01]  /*5a00*/  CS2R R30, SRZ ;  /* 0x00000000001e7805 */ /* 0x000fe2000001ff00 */
[----:B------:R-:W-:Y:S01]  /*5a10*/  IMAD.MOV.U32 R18, RZ, RZ, RZ ;  /* 0x000000ffff127224 */ /* 0x000fe200078e00ff */
[----:B------:R-:W-:-:S04]  /*5a20*/  IADD3 R32, PT, PT, -R19, UR5, R32 ;  /* 0x0000000513207c10 */ /* 0x000fc8000fffe120 */
[----:B------:R-:W-:Y:S01]  /*5a30*/  LOP3.LUT R7, R32, 0x18, RZ, 0xc0, !PT ;  /* 0x0000001820077812 */ /* 0x000fe200078ec0ff */
[----:B--2---:R-:W-:-:S03]  /*5a40*/  UIMAD UR4, UR38, UR4, UR44 ;  /* 0x00000004260472a4 */ /* 0x004fc6000f8e022c */
[----:B------:R-:W-:-:S03]  /*5a50*/  ISETP.NE.AND P0, PT, R7, 0x18, PT ;  /* 0x000000180700780c */ /* 0x000fc60003f05270 */
[----:B------:R-:W-:-:S05]  /*5a60*/  MOV R6, UR4 ;  /* 0x0000000400067c02 */ /* 0x000fca0008000f00 */
[----:B------:R-:W-:Y:S01]  /*5a70*/  IMAD R5, R6, 0x30, R3 ;  /* 0x0000003006057824 */ /* 0x000fe200078e0203 */
[----:B------:R-:W-:-:S03]  /*5a80*/  CS2R R6, SRZ ;  /* 0x0000000000067805 */ /* 0x000fc6000001ff00 */
[----:B---3--:R-:W-:-:S04]  /*5a90*/  IMAD.WIDE R52, R5, 0x2, R52 ;  /* 0x0000000205347825 */ /* 0x008fc800078e0234 */
[----:B------:R-:W-:Y:S01]  /*5aa0*/  HFMA2 R5, -RZ, RZ, 0, 0 ;  /* 0x00000000ff057431 */ /* 0x000fe200000001ff */
[----:B------:R-:W-:Y:S06]  /*5ab0*/  @!P0 BRA `(.L_x_761) ;  /* 0x0000000400108947 */ /* 0x000fec0003800000 */
[----:B------:R-:W2:Y:S01]  /*5ac0*/  LDCU.64 UR4, c[0x0][0x3c0] ;  /* 0x00007800ff0477ac */ /* 0x000ea20008000a00 */
[----:B------:R-:W-:Y:S01]  /*5ad0*/  IMAD R12, R37, 0x30, RZ ;  /* 0x00000030250c7824 */ /* 0x000fe200078e02ff */
[----:B------:R-:W-:Y:S01]  /*5ae0*/  LEA R39, R19, UR6, 0x1 ;  /* 0x0000000613277c11 */ /* 0x000fe2000f8e08ff */
[----:B------:R-:W-:Y:S01]  /*5af0*/  IMAD.MOV.U32 R38, RZ, RZ, R37 ;  /* 0x000000ffff267224 */ /* 0x000fe200078e0025 */
[----:B------:R-:W-:Y:S01]  /*5b00*/  MOV R28, RZ ;  /* 0x000000ff001c7202 */ /* 0x000fe20000000f00 */
[----:B------:R-:W-:Y:S01]  /*5b10*/  IMAD.WIDE.U32 R12, R12, 0x2, RZ ;  /* 0x000000020c0c7825 */ /* 0x000fe200078e00ff */
[----:B------:R-:W-:-:S03]  /*5b20*/  IADD3 R39, PT, PT, R36, R39, RZ ;  /* 0x0000002724277210 */ /* 0x000fc60007ffe0ff */
[----:B------:R-:W-:-:S04]  /*5b30*/  IMAD.WIDE R14, R15, 0x2, R12 ;  /* 0x000000020f0e7825 */ /* 0x000fc800078e020c */
[----:B------:R-:W-:Y:S01]  /*5b40*/  IMAD.WIDE R12, R21, 0x2, R12 ;  /* 0x00000002150c7825 */ /* 0x000fe200078e020c */
[----:B--2---:R-:W-:Y:S02]  /*5b50*/  IADD3 R34, P0, PT, R14, UR4, RZ ;  /* 0x000000040e227c10 */ /* 0x004fe4000ff1e0ff */
[----:B------:R-:W-:Y:S02]  /*5b60*/  IADD3 R33, P1, PT, R12, UR4, RZ ;  /* 0x000000040c217c10 */ /* 0x000fe4000ff3e0ff */
[----:B------:R-:W-:Y:S02]  /*5b70*/  LEA.HI R12, R32, 0x1, RZ, 0x1d ;  /* 0x00000001200c7811 */ /* 0x000fe400078fe8ff */
[----:B------:R-:W-:Y:S02]  /*5b80*/  IADD3.X R35, PT, PT, R15, UR5, RZ, P0, !PT ;  /* 0x000000050f237c10 */ /* 0x000fe400087fe4ff */
[----:B------:R-:W-:Y:S02]  /*5b90*/  LOP3.LUT R12, R12, 0x3, RZ, 0xc0, !PT ;  /* 0x000000030c0c7812 */ /* 0x000fe400078ec0ff */
[----:B------:R-:W-:-:S02]  /*5ba0*/  IADD3.X R46, PT, PT, R13, UR5, RZ, P1, !PT ;  /* 0x000000050d2e7c10 */ /* 0x000fc40008ffe4ff */
[----:B------:R-:W-:-:S07]  /*5bb0*/  IADD3 R41, PT, PT, -R12, RZ, RZ ;  /* 0x000000ff0c297210 */ /* 0x000fce0007ffe1ff */
.L_x_763:
[----:B------:R-:W-:Y:S01]  /*5bc0*/  IMAD.MOV.U32 R12, RZ, RZ, R33 ;  /* 0x000000ffff0c7224 */ /* 0x000fe200078e0021 */
[----:B------:R-:W-:Y:S01]  /*5bd0*/  MOV R13, R46 ;  /* 0x0000002e000d7202 */ /* 0x000fe20000000f00 */
[----:B------:R-:W2:Y:S05]  /*5be0*/  LDS.U16 R20, [R39] ;  /* 0x0000000027147984 */ /* 0x000eaa0000000400 */
[----:B------:R-:W5:Y:S01]  /*5bf0*/  LDG.E.128 R12, desc[UR36][R12.64] ;  /* 0x000000240c0c7981 */ /* 0x000f62000c1e1d00 */
[----:B------:R-:W-:Y:S01]  /*5c00*/  UISETP.NE.AND UP0, UPT, UR8, URZ, UPT ;  /* 0x000000ff0800728c */ /* 0x000fe2000bf05270 */
[----:B--2---:R-:W-:-:S08]  /*5c10*/  HADD2.F32 R47, -RZ, R20.H0_H0 ;  /* 0x20000014ff2f7230 */ /* 0x004fd00000004100 */
[----:B------:R-:W-:Y:S05]  /*5c20*/  BRA.U UP0, `(.L_x_762) ;  /* 0x0000000100507547 */ /* 0x000fea000b800000 */
[----:B------:R-:W-:Y:S01]  /*5c30*/  ISETP.NE.AND P0, PT, R16, RZ, PT ;  /* 0x000000ff1000720c */ /* 0x000fe20003f05270 */
[----:B----4-:R-:W2:-:S12]  /*5c40*/  LDS.128 R24, [R4] ;  /* 0x0000000004187984 */ /* 0x010e980000000c00 */
        /* <DEDUP_REMOVED lines=18> */
.L_x_762:
        /* <DEDUP_REMOVED lines=15> */
[----:B----4-:R-:W-:Y:S02]  /*5e60*/  HADD2.F32 R24, -RZ, R15.H1_H1 ;  /* 0x3000000fff187230 */ /* 0x010fe40000004100 */
[C---:B------:R-:W-:Y:S01]  /*5e70*/  FFMA.FTZ R18, R47.reuse, R13, R18 ;  /* 0x0000000d2f127223 */ /* 0x040fe20000010012 */
[C---:B------:R-:W-:Y:S01]  /*5e80*/  FFMA.FTZ R7, R47.reuse, R14, R7 ;  /* 0x0000000e2f077223 */ /* 0x040fe20000010007 */
[C---:B------:R-:W-:Y:S01]  /*5e90*/  FFMA.FTZ R6, R47.reuse, R23, R6 ;  /* 0x000000172f067223 */ /* 0x040fe20000010006 */
[----:B------:R-:W-:Y:S01]  /*5ea0*/  IADD3 R38, PT, PT, R38, 0x8, RZ ;  /* 0x0000000826267810 */ /* 0x000fe20007ffe0ff */
[----:B------:R-:W-:Y:S01]  /*5eb0*/  FFMA.FTZ R5, R47, R24, R5 ;  /* 0x000000182f057223 */ /* 0x000fe20000010005 */
[----:B------:R-:W-:Y:S01]  /*5ec0*/  VIADD R39, R39, 0x10 ;  /* 0x0000001027277836 */ /* 0x000fe20000000000 */
[----:B------:R-:W-:-:S02]  /*5ed0*/  IADD3.X R46, PT, PT, RZ, R46, RZ, P2, !PT ;  /* 0x0000002eff2e7210 */ /* 0x000fc400017fe4ff */
[----:B------:R-:W-:Y:S01]  /*5ee0*/  IADD3.X R35, PT, PT, RZ, R35, RZ, P1, !PT ;  /* 0x00000023ff237210 */ /* 0x000fe20000ffe4ff */
[----:B------:R-:W-:Y:S06]  /*5ef0*/  @P0 BRA `(.L_x_763) ;  /* 0xfffffffc00300947 */ /* 0x000fec000383ffff */
.L_x_761:
[----:B-1----:R-:W-:Y:S05]  /*5f00*/  BSYNC.RECONVERGENT B2 ;  /* 0x0000000000027941 */ /* 0x002fea0003800200 */
.L_x_760:
[----:B------:R-:W-:-:S13]  /*5f10*/  ISETP.GE.U32.AND P0, PT, R32, 0x18, PT ;  /* 0x000000182000780c */ /* 0x000fda0003f06070 */
[----:B------:R-:W-:Y:S05]  /*5f20*/  @!P0 BRA `(.L_x_759) ;  /* 0x0000000800b48947 */ /* 0x000fea0003800000 */
[----:B------:R-:W1:Y:S02]  /*5f30*/  LDCU UR4, c[0x0][0x40c] ;  /* 0x00008180ff0477ac */ /* 0x000e640008000800 */
[----:B-1----:R-:W-:-:S06]  /*5f40*/  UISETP.NE.AND UP0, UPT, UR4, URZ, UPT ;  /* 0x000000ff0400728c */ /* 0x002fcc000bf05270 */
[----:B------:R-:W-:-:S13]  /*5f50*/  PLOP3.LUT P0, PT, PT, PT, UP0, 0x80, 0x8 ;  /* 0x000000000008781c */ /* 0x000fda0003f0f008 */
.L_x_769:
[----:B------:R-:W-:Y:S01]  /*5f60*/  VIADD R12, R38, -UR9 ;  /* 0x80000009260c7c36 */ /* 0x000fe20008000000 */
[----:B------:R-:W-:Y:S01]  /*5f70*/  ISETP.NE.AND P5, PT, R16, RZ, PT ;  /* 0x000000ff1000720c */ /* 0x000fe20003fa5270 */
[----:B------:R-:W-:-:S03]  /*5f80*/  IMAD R49, R38, 0x30, RZ ;  /* 0x0000003026317824 */ /* 0x000fc600078e02ff */
[----:B------:R-:W-:Y:S01]  /*5f90*/  LEA R39, R12, R17, 0x1 ;  /* 0x000000110c277211 */ /* 0x000fe200078e08ff */
[----:B------:R-:W-:-:S04]  /*5fa0*/  IMAD.WIDE.U32 R12, R49, 0x2, R44 ;  /* 0x00000002310c7825 */ /* 0x000fc800078e002c */
[----:B------:R-:W1:Y:S04]  /*5fb0*/  LDS.U16 R41, [R39] ;  /* 0x0000000027297984 */ /* 0x000e680000000400 */
[----:B------:R-:W5:Y:S01]  /*5fc0*/  LDG.E.128 R12, desc[UR36][R12.64] ;  /* 0x000000240c0c7981 */ /* 0x000f62000c1e1d00 */
[----:B------:R-:W-:Y:S01]  /*5fd0*/  BSSY.RECONVERGENT B2, `(.L_x_764) ;  /* 0x0000015000027945 */ /* 0x000fe20003800200 */
[----:B-1----:R-:W-:-:S03]  /*5fe0*/  HADD2.F32 R41, -RZ, R41.H0_H0 ;  /* 0x20000029ff297230 */ /* 0x002fc60000004100 */
[----:B------:R-:W-:Y:S05]  /*5ff0*/  @P0 BRA `(.L_x_765) ;  /* 0x0000000000480947 */ /* 0x000fea0003800000 */
[----:B------:R-:W-:Y:S01]  /*6000*/  VOTEU.ANY UP0, P5 ;  /* 0x0000000000ff7886 */ /* 0x000fe20002800100 */
[----:B------:R-:W-:Y:S01]  /*6010*/  PLOP3.LUT P0, PT, PT, PT, UP0, 0x80, 0x8 ;  /* 0x000000000008781c */ /* 0x000fe20003f0f008 */
[----:B----4-:R-:W1:-:S12]  /*6020*/  LDS.128 R24, [R4] ;  /* 0x0000000004187984 */ /* 0x010e580000000c00 */
        /* <DEDUP_REMOVED lines=15> */
.L_x_765:
[----:B------:R-:W-:Y:S05]  /*6120*/  BSYNC.RECONVERGENT B2 ;  /* 0x0000000000027941 */ /* 0x000fea0003800200 */
.L_x_764:
[----:B------:R-:W-:Y:S01]  /*6130*/  IADD3 R35, PT, PT, R49, 0x180, RZ ;  /* 0x0000018031237810 */ /* 0x000fe20007ffe0ff */
[--C-:B-----5:R-:W-:Y:S01]  /*6140*/  HADD2.F32 R23, -RZ, R13.reuse.H0_H0 ;  /* 0x2000000dff177230 */ /* 0x120fe20000004100 */
[----:B------:R-:W-:Y:S01]  /*6150*/  UISETP.NE.AND UP0, UPT, UR7, URZ, UPT ;  /* 0x000000ff0700728c */ /* 0x000fe2000bf05270 */
[----:B------:R-:W-:Y:S02]  /*6160*/  HADD2.F32 R22, -RZ, R13.H1_H1 ;  /* 0x3000000dff167230 */ /* 0x000fe40000004100 */
[----:B-1----:R-:W-:-:S04]  /*6170*/  IMAD.WIDE.U32 R20, R35, 0x2, R44 ;  /* 0x0000000223147825 */ /* 0x002fc800078e002c */
[C---:B------:R-:W-:Y:S01]  /*6180*/  FFMA.FTZ R13, R41.reuse, R23, R30 ;  /* 0x00000017290d7223 */ /* 0x040fe2000001001e */
[----:B------:R-:W-:Y:S01]  /*6190*/  FFMA.FTZ R47, R41, R22, R31 ;  /* 0x00000016292f7223 */ /* 0x000fe2000001001f */
[----:B------:R-:W-:Y:S01]  /*61a0*/  PLOP3.LUT P0, PT, PT, PT, UP0, 0x80, 0x8 ;  /* 0x000000000008781c */ /* 0x000fe20003f0f008 */
[--C-:B------:R-:W-:Y:S01]  /*61b0*/  HADD2.F32 R46, -RZ, R12.reuse.H0_H0 ;  /* 0x2000000cff2e7230 */ /* 0x100fe20000004100 */
[----:B------:R-:W5:Y:S01]  /*61c0*/  LDG.E.128 R20, desc[UR36][R20.64] ;  /* 0x0000002414147981 */ /* 0x000f62000c1e1d00 */
[----:B------:R-:W-:Y:S02]  /*61d0*/  HADD2.F32 R12, -RZ, R12.H1_H1 ;  /* 0x3000000cff0c7230 */ /* 0x000fe40000004100 */
[----:B------:R-:W-:Y:S02]  /*61e0*/  VIADD R51, R49, 0x300 ;  /* 0x0000030031337836 */ /* 0x000fe40000000000 */
[C---:B------:R-:W-:Y:S01]  /*61f0*/  FFMA.FTZ R46, R41.reuse, R46, R28 ;  /* 0x0000002e292e7223 */ /* 0x040fe2000001001c */
[----:B------:R-:W-:Y:S01]  /*6200*/  FFMA.FTZ R12, R41, R12, R29 ;  /* 0x0000000c290c7223 */ /* 0x000fe2000001001d */
[----:B------:R-:W-:-:S04]  /*6210*/  IMAD.WIDE.U32 R32, R51, 0x2, R44 ;  /* 0x0000000233207825 */ /* 0x000fc800078e002c */
[----:B------:R-:W-:Y:S05]  /*6220*/  @P0 BRA `(.L_x_766) ;  /* 0x0000000000480947 */ /* 0x000fea0003800000 */
[----:B------:R-:W-:Y:S01]  /*6230*/  VOTEU.ANY UP0, P5 ;  /* 0x0000000000ff7886 */ /* 0x000fe20002800100 */
[----:B------:R-:W-:Y:S01]  /*6240*/  PLOP3.LUT P1, PT, PT, PT, UP0, 0x80, 0x8 ;  /* 0x000000000008781c */ /* 0x000fe20003f2f008 */
[----:B------:R-:W1:-:S12]  /*6250*/  LDS.128 R28, [R4] ;  /* 0x00000000041c7984 */ /* 0x000e580000000c00 */
[----:B----4-:R-:W2:Y:S01]  /*6260*/  @P1 LDG.E.128 R24, desc[UR36][R52.64] ;  /* 0x0000002434181981 */ /* 0x010ea2000c1e1d00 */
        /* <DEDUP_REMOVED lines=14> */
.L_x_766:
[----:B-1--4-:R1:W5:Y:S01]  /*6350*/  LDG.E.128 R24, desc[UR36][R32.64] ;  /* 0x0000002420187981 */ /* 0x012362000c1e1d00 */
[----:B------:R-:W-:Y:S01]  /*6360*/  IADD3 R49, PT, PT, R49, 0x480, RZ ;  /* 0x0000048031317810 */ /* 0x000fe20007ffe0ff */
[----:B------:R-:W-:Y:S06]  /*6370*/  @P0 BRA `(.L_x_767) ;  /* 0x0000000000480947 */ /* 0x000fec0003800000 */
        /* <DEDUP_REMOVED lines=18> */
.L_x_767:
[----:B--2---:R-:W-:Y:S01]  /*64a0*/  IMAD.WIDE.U32 R28, R49, 0x2, R44 ;  /* 0x00000002311c7825 */ /* 0x004fe200078e002c */
[----:B-1----:R-:W1:Y:S05]  /*64b0*/  LDS.U16 R33, [R39+0x10] ;  /* 0x0000100027217984 */ /* 0x002e6a0000000400 */
[----:B------:R-:W5:Y:S01]  /*64c0*/  LDG.E.128 R28, desc[UR36][R28.64] ;  /* 0x000000241c1c7981 */ /* 0x000f62000c1e1d00 */
[--C-:B------:R-:W-:Y:S02]  /*64d0*/  HADD2.F32 R32, -RZ, R14.reuse.H0_H0 ;  /* 0x2000000eff207230 */ /* 0x100fe40000004100 */
[----:B------:R-:W-:Y:S02]  /*64e0*/  HADD2.F32 R14, -RZ, R14.H1_H1 ;  /* 0x3000000eff0e7230 */ /* 0x000fe40000004100 */
[----:B-----5:R-:W-:-:S02]  /*64f0*/  HADD2.F32 R34, -RZ, R23.H1_H1 ;  /* 0x30000017ff227230 */ /* 0x020fc40000004100 */
[C---:B------:R-:W-:Y:S01]  /*6500*/  FFMA.FTZ R18, R41.reuse, R32, R18 ;  /* 0x0000002029127223 */ /* 0x040fe20000010012 */
[--C-:B------:R-:W-:Y:S02]  /*6510*/  HADD2.F32 R32, -RZ, R15.reuse.H0_H0 ;  /* 0x2000000fff207230 */ /* 0x100fe40000004100 */
[C---:B------:R-:W-:Y:S02]  /*6520*/  FFMA.FTZ R7, R41.reuse, R14, R7 ;  /* 0x0000000e29077223 */ /* 0x040fe40000010007 */
[----:B------:R-:W2:Y:S01]  /*6530*/  LDS.U16 R14, [R39+0x20] ;  /* 0x00002000270e7984 */ /* 0x000ea20000000400 */
[----:B------:R-:W-:Y:S01]  /*6540*/  FFMA.FTZ R32, R41, R32, R6 ;  /* 0x0000002029207223 */ /* 0x000fe20000010006 */
[----:B------:R-:W-:Y:S02]  /*6550*/  HADD2.F32 R6, -RZ, R15.H1_H1 ;  /* 0x3000000fff067230 */ /* 0x000fe40000004100 */
[----:B------:R-:W-:-:S03]  /*6560*/  HADD2.F32 R15, -RZ, R20.H1_H1 ;  /* 0x30000014ff0f7230 */ /* 0x000fc60000004100 */
[----:B------:R-:W-:Y:S01]  /*6570*/  FFMA.FTZ R41, R41, R6, R5 ;  /* 0x0000000629297223 */ /* 0x000fe20000010005 */
[----:B------:R-:W-:Y:S02]  /*6580*/  HADD2.F32 R5, -RZ, R20.H0_H0 ;  /* 0x20000014ff057230 */ /* 0x000fe40000004100 */
[----:B------:R-:W-:Y:S02]  /*6590*/  HADD2.F32 R20, -RZ, R21.H1_H1 ;  /* 0x30000015ff147230 */ /* 0x000fe40000004100 */
[----:B-1----:R-:W-:-:S05]  /*65a0*/  HADD2.F32 R33, -RZ, R33.H0_H0 ;  /* 0x20000021ff217230 */ /* 0x002fca0000004100 */
[C---:B------:R-:W-:Y:S01]  /*65b0*/  FFMA.FTZ R6, R33.reuse, R15, R12 ;  /* 0x0000000f21067223 */ /* 0x040fe2000001000c */
[----:B------:R-:W-:Y:S02]  /*65c0*/  HADD2.F32 R12, -RZ, R21.H0_H0 ;  /* 0x20000015ff0c7230 */ /* 0x000fe40000004100 */
[C---:B------:R-:W-:Y:S01]  /*65d0*/  FFMA.FTZ R5, R33.reuse, R5, R46 ;  /* 0x0000000521057223 */ /* 0x040fe2000001002e */
[--C-:B------:R-:W-:Y:S02]  /*65e0*/  HADD2.F32 R15, -RZ, R22.reuse.H0_H0 ;  /* 0x20000016ff0f7230 */ /* 0x100fe40000004100 */
[C---:B------:R-:W-:Y:S01]  /*65f0*/  FFMA.FTZ R20, R33.reuse, R20, R47 ;  /* 0x0000001421147223 */ /* 0x040fe2000001002f */
[----:B------:R-:W-:Y:S02]  /*6600*/  HADD2.F32 R22, -RZ, R22.H1_H1 ;  /* 0x30000016ff167230 */ /* 0x000fe40000004100 */
[----:B------:R-:W-:Y:S01]  /*6610*/  FFMA.FTZ R13, R33, R12, R13 ;  /* 0x0000000c210d7223 */ /* 0x000fe2000001000d */
[----:B------:R-:W-:-:S02]  /*6620*/  HADD2.F32 R21, -RZ, R23.H0_H0 ;  /* 0x20000017ff157230 */ /* 0x000fc40000004100 */
[C---:B------:R-:W-:Y:S01]  /*6630*/  FFMA.FTZ R18, R33.reuse, R15, R18 ;  /* 0x0000000f21127223 */ /* 0x040fe20000010012 */
[C---:B------:R-:W-:Y:S01]  /*6640*/  FFMA.FTZ R34, R33.reuse, R34, R41 ;  /* 0x0000002221227223 */ /* 0x040fe20000010029 */
[C---:B------:R-:W-:Y:S01]  /*6650*/  FFMA.FTZ R22, R33.reuse, R22, R7 ;  /* 0x0000001621167223 */ /* 0x040fe20000010007 */
[----:B--2---:R-:W-:Y:S02]  /*6660*/  HADD2.F32 R14, -RZ, R14.H0_H0 ;  /* 0x2000000eff0e7230 */ /* 0x004fe40000004100 */
[----:B------:R-:W-:Y:S01]  /*6670*/  FFMA.FTZ R32, R33, R21, R32 ;  /* 0x0000001521207223 */ /* 0x000fe20000010020 */
[----:B------:R-:W-:Y:S02]  /*6680*/  HADD2.F32 R7, -RZ, R24.H0_H0 ;  /* 0x20000018ff077230 */ /* 0x000fe40000004100 */
[----:B------:R-:W-:Y:S02]  /*6690*/  HADD2.F32 R12, -RZ, R25.H0_H0 ;  /* 0x20000019ff0c7230 */ /* 0x000fe40000004100 */
[----:B------:R-:W-:-:S02]  /*66a0*/  HADD2.F32 R33, -RZ, R27.H0_H0 ;  /* 0x2000001bff217230 */ /* 0x000fc40000004100 */
[C---:B------:R-:W-:Y:S01]  /*66b0*/  FFMA.FTZ R5, R14.reuse, R7, R5 ;  /* 0x000000070e057223 */ /* 0x040fe20000010005 */
[----:B------:R-:W-:Y:S02]  /*66c0*/  HADD2.F32 R15, -RZ, R24.H1_H1 ;  /* 0x30000018ff0f7230 */ /* 0x000fe40000004100 */
[----:B------:R-:W-:Y:S02]  /*66d0*/  HADD2.F32 R25, -RZ, R25.H1_H1 ;  /* 0x30000019ff197230 */ /* 0x000fe40000004100 */
[C---:B------:R-:W-:Y:S01]  /*66e0*/  FFMA.FTZ R24, R14.reuse, R33, R32 ;  /* 0x000000210e187223 */ /* 0x040fe20000010020 */
[--C-:B------:R-:W-:Y:S02]  /*66f0*/  HADD2.F32 R21, -RZ, R26.reuse.H0_H0 ;  /* 0x2000001aff157230 */ /* 0x100fe40000004100 */
[C---:B------:R-:W-:Y:S01]  /*6700*/  FFMA.FTZ R6, R14.reuse, R15, R6 ;  /* 0x0000000f0e067223 */ /* 0x040fe20000010006 */
[----:B------:R-:W-:Y:S02]  /*6710*/  HADD2.F32 R23, -RZ, R26.H1_H1 ;  /* 0x3000001aff177230 */ /* 0x000fe40000004100 */
[----:B------:R-:W-:Y:S01]  /*6720*/  FFMA.FTZ R26, R14, R12, R13 ;  /* 0x0000000c0e1a7223 */ /* 0x000fe2000001000d */
[----:B------:R-:W-:-:S02]  /*6730*/  HADD2.F32 R27, -RZ, R27.H1_H1 ;  /* 0x3000001bff1b7230 */ /* 0x000fc40000004100 */
        /* <DEDUP_REMOVED lines=23> */
.L_x_768:
[----:B------:R-:W2:Y:S01]  /*68b0*/  LDS.U16 R39, [R39+0x30] ;  /* 0x0000300027277984 */ /* 0x000ea20000000400 */
[----:B------:R-:W-:Y:S01]  /*68c0*/  IADD3 R38, PT, PT, R38, 0x20, RZ ;  /* 0x0000002026267810 */ /* 0x000fe20007ffe0ff */
[--C-:B-1----:R-:W-:Y:S02]  /*68d0*/  HADD2.F32 R13, -RZ, R28.reuse.H0_H0 ;  /* 0x2000001cff0d7230 */ /* 0x102fe40000004100 */
        /* <DEDUP_REMOVED lines=18> */
.L_x_759:
[----:B-1----:R-:W-:Y:S05]  /*6a00*/  BSYNC.RECONVERGENT B1 ;  /* 0x0000000000017941 */ /* 0x002fea0003800200 */
.L_x_758:
        /* <DEDUP_REMOVED lines=9> */
[----:B------:R-:W-:-:S04]  /*6aa0*/  IADD3 R35, PT, PT, -R19, UR5, R12 ;  /* 0x0000000513237c10 */ /* 0x000fc8000fffe10c */
[----:B------:R-:W-:Y:S01]  /*6ab0*/  LOP3.LUT P0, RZ, R35, 0x8, RZ, 0xc0, !PT ;  /* 0x0000000823ff7812 */ /* 0x000fe2000780c0ff */
[----:B-1----:R-:W-:-:S06]  /*6ac0*/  UIMAD UR4, UR38, UR4, UR44 ;  /* 0x00000004260472a4 */ /* 0x002fcc000f8e022c */
[----:B------:R-:W-:-:S05]  /*6ad0*/  MOV R12, UR4 ;  /* 0x00000004000c7c02 */ /* 0x000fca0008000f00 */
[----:B------:R-:W-:Y:S01]  /*6ae0*/  IMAD R13, R12, 0x30, R3 ;  /* 0x000000300c0d7824 */ /* 0x000fe200078e0203 */
[----:B------:R-:W-:-:S03]  /*6af0*/  MOV R12, R37 ;  /* 0x00000025000c7202 */ /* 0x000fc60000000f00 */
[----:B--2---:R-:W-:Y:S01]  /*6b00*/  IMAD.WIDE R32, R13, 0x2, R32 ;  /* 0x000000020d207825 */ /* 0x004fe200078e0220 */
[----:B------:R-:W-:Y:S06]  /*6b10*/  @P0 BRA `(.L_x_773) ;  /* 0x0000000400200947 */ /* 0x000fec0003800000 */
[----:B------:R-:W1:Y:S01]  /*6b20*/  LDC R14, c[0x0][0x3f4] ;  /* 0x0000fd00ff0e7b82 */ /* 0x000e620000000800 */
[----:B------:R-:W-:Y:S01]  /*6b30*/  IMAD.MOV.U32 R12, RZ, RZ, R34 ;  /* 0x000000ffff0c7224 */ /* 0x000fe200078e0022 */
        /* <DEDUP_REMOVED lines=34> */
[----:B----4-:R-:W1:-:S12]  /*6d60*/  LDS.128 R24, [R4] ;  /* 0x0000000004187984 */ /* 0x010e580000000c00 */
        /* <DEDUP_REMOVED lines=18> */
.L_x_774:
        /* <DEDUP_REMOVED lines=12> */
[----:B----4-:R-:W-:Y:S02]  /*6f50*/  HADD2.F32 R24, -RZ, R15.H1_H1 ;  /* 0x3000000fff187230 */ /* 0x010fe40000004100 */
[C---:B------:R-:W-:Y:S01]  /*6f60*/  FFMA.FTZ R7, R39.reuse, R14, R7 ;  /* 0x0000000e27077223 */ /* 0x040fe20000010007 */
[----:B------:R-:W-:Y:S01]  /*6f70*/  MOV R12, R34 ;  /* 0x00000022000c7202 */ /* 0x000fe20000000f00 */
[C---:B------:R-:W-:Y:S01]  /*6f80*/  FFMA.FTZ R6, R39.reuse, R23, R6 ;  /* 0x0000001727067223 */ /* 0x040fe20000010006 */
[----:B------:R-:W-:-:S07]  /*6f90*/  FFMA.FTZ R5, R39, R24, R5 ;  /* 0x0000001827057223 */ /* 0x000fce0000010005 */
.L_x_773:
[----:B------:R-:W-:Y:S05]  /*6fa0*/  BSYNC.RECONVERGENT B2 ;  /* 0x0000000000027941 */ /* 0x000fea0003800200 */
.L_x_772:
[----:B------:R-:W-:-:S13]  /*6fb0*/  ISETP.GE.U32.AND P0, PT, R35, 0x8, PT ;  /* 0x000000082300780c */ /* 0x000fda0003f06070 */
[----:B------:R-:W-:Y:S05]  /*6fc0*/  @!P0 BRA `(.L_x_771) ;  /* 0x0000000800648947 */ /* 0x000fea0003800000 */
[C---:B------:R-:W-:Y:S01]  /*6fd0*/  LEA R13, R12.reuse, UR6, 0x1 ;  /* 0x000000060c0d7c11 */ /* 0x040fe2000f8e08ff */
[C---:B------:R-:W-:Y:S01]  /*6fe0*/  VIADD R34, R12.reuse, 0x8 ;  /* 0x000000080c227836 */ /* 0x040fe20000000000 */
[----:B------:R-:W-:Y:S01]  /*6ff0*/  MOV R14, UR9 ;  /* 0x00000009000e7c02 */ /* 0x000fe20008000f00 */
[----:B------:R-:W-:-:S04]  /*7000*/  IMAD R35, R12, 0x30, RZ ;  /* 0x000000300c237824 */ /* 0x000fc800078e02ff */
[----:B------:R-:W-:-:S05]  /*7010*/  IMAD R13, R14, -0x2, R13 ;  /* 0xfffffffe0e0d7824 */ /* 0x000fca00078e020d */
[----:B------:R-:W-:-:S07]  /*7020*/  IADD3 R36, PT, PT, R13, 0x10, R36 ;  /* 0x000000100d247810 */ /* 0x000fce0007ffe024 */
.L_x_781:
        /* <DEDUP_REMOVED lines=36> */
[----:B----4-:R-:W1:-:S12]  /*7270*/  LDS.128 R24, [R4] ;  /* 0x0000000004187984 */ /* 0x010e580000000c00 */
        /* <DEDUP_REMOVED lines=17> */
.L_x_777:
        /* <DEDUP_REMOVED lines=14> */
[----:B------:R-:W-:-:S02]  /*7470*/  FFMA.FTZ R6, R39, R23, R6 ;  /* 0x0000001727067223 */ /* 0x000fc40000010006 */
[----:B------:R-:W-:-:S07]  /*7480*/  FFMA.FTZ R5, R39, R24, R5 ;  /* 0x0000001827057223 */ /* 0x000fce0000010005 */
.L_x_776:
[----:B------:R-:W-:Y:S05]  /*7490*/  BSYNC.RECONVERGENT B2 ;  /* 0x0000000000027941 */ /* 0x000fea0003800200 */
.L_x_775:
        /* <DEDUP_REMOVED lines=53> */
.L_x_780:
        /* <DEDUP_REMOVED lines=16> */
.L_x_779:
[----:B------:R-:W-:Y:S05]  /*78f0*/  BSYNC.RECONVERGENT B2 ;  /* 0x0000000000027941 */ /* 0x000fea0003800200 */
.L_x_778:
[C---:B------:R-:W-:Y:S01]  /*7900*/  IADD3 R12, PT, PT, R34.reuse, 0x8, RZ ;  /* 0x00000008220c7810 */ /* 0x040fe20007ffe0ff */
[----:B------:R-:W-:Y:S01]  /*7910*/  VIADD R35, R35, 0x300 ;  /* 0x0000030023237836 */ /* 0x000fe20000000000 */
[----:B------:R-:W-:Y:S02]  /*7920*/  IADD3 R34, PT, PT, R34, 0x10, RZ ;  /* 0x0000001022227810 */ /* 0x000fe40007ffe0ff */
[----:B------:R-:W-:Y:S02]  /*7930*/  ISETP.GE.AND P0, PT, R12, UR45, PT ;  /* 0x0000002d0c007c0c */ /* 0x000fe4000bf06270 */
[----:B------:R-:W-:-:S11]  /*7940*/  IADD3 R36, PT, PT, R36, 0x20, RZ ;  /* 0x0000002024247810 */ /* 0x000fd60007ffe0ff */
[----:B------:R-:W-:Y:S05]  /*7950*/  @!P0 BRA `(.L_x_781) ;  /* 0xfffffff400b48947 */ /* 0x000fea000383ffff */
.L_x_771:
[----:B------:R-:W-:Y:S05]  /*7960*/  BSYNC.RECONVERGENT B1 ;  /* 0x0000000000017941 */ /* 0x000fea0003800200 */
.L_x_770:
        /* <DEDUP_REMOVED lines=40> */
.L_x_782:
[----:B-----5:R-:W-:Y:S02]  /*7bf0*/  HADD2.F32 R0, -RZ, R12.H0_H0 ;  /* 0x2000000cff007230 */ /* 0x020fe40000004100 */
[--C-:B0-----:R-:W-:Y:S02]  /*7c00*/  HADD2.F32 R9, -RZ, R13.reuse.H0_H0 ;  /* 0x2000000dff097230 */ /* 0x101fe40000004100 */
[----:B------:R-:W-:Y:S02]  /*7c10*/  HADD2.F32 R4, -RZ, R13.H1_H1 ;  /* 0x3000000dff047230 */ /* 0x000fe40000004100 */
[C---:B------:R-:W-:Y:S01]  /*7c20*/  FFMA.FTZ R28, R25.reuse, R0, R28 ;  /* 0x00000000191c7223 */ /* 0x040fe2000001001c */
[----:B------:R-:W-:Y:S02]  /*7c30*/  HADD2.F32 R11, -RZ, R14.H0_H0 ;  /* 0x2000000eff0b7230 */ /* 0x000fe40000004100 */
[----:B------:R-:W-:Y:S01]  /*7c40*/  FFMA.FTZ R30, R25, R9, R30 ;  /* 0x00000009191e7223 */ /* 0x000fe2000001001e */
[----:B-1----:R-:W-:-:S02]  /*7c50*/  HADD2.F32 R12, -RZ, R12.H1_H1 ;  /* 0x3000000cff0c7230 */ /* 0x002fc40000004100 */
        /* <DEDUP_REMOVED lines=9> */
.L_x_757:
[----:B-1----:R-:W-:Y:S05]  /*7cf0*/  BSYNC.RECONVERGENT B0 ;  /* 0x0000000000007941 */ /* 0x002fea0003800200 */
.L_x_756:
[----:B------:R-:W-:Y:S01]  /*7d00*/  BAR.SYNC.DEFER_BLOCKING 0x0 ;  /* 0x0000000000007b1d */ /* 0x000fe20000010000 */
[----:B------:R-:W-:-:S13]  /*7d10*/  ISETP.GT.U32.AND P0, PT, R3, 0x2f, PT ;  /* 0x0000002f0300780c */ /* 0x000fda0003f04070 */
[----:B------:R-:W-:Y:S05]  /*7d20*/  @P0 BRA `(.L_x_783) ;  /* 0x0000000400a00947 */ /* 0x000fea0003800000 */
[----:B------:R-:W1:Y:S01]  /*7d30*/  S2UR UR5, SR_CgaCtaId ;  /* 0x00000000000579c3 */ /* 0x000e620000008800 */
[----:B------:R-:W-:Y:S01]  /*7d40*/  LOP3.LUT R0, R2, 0x3e0, RZ, 0xc0, !PT ;  /* 0x000003e002007812 */ /* 0x000fe200078ec0ff */
[----:B------:R-:W-:Y:S01]  /*7d50*/  UMOV UR4, 0x400 ;  /* 0x0000040000047882 */ /* 0x000fe20000000000 */
[----:B------:R-:W-:Y:S01]  /*7d60*/  IMAD R19, R19, 0x30, R3 ;  /* 0x0000003013137824 */ /* 0x000fe200078e0203 */
[----:B------:R-:W-:Y:S01]  /*7d70*/  UIADD3 UR4, UPT, UPT, UR4, 0x110, URZ ;  /* 0x0000011004047890 */ /* 0x000fe2000fffe0ff */
[----:B------:R-:W-:Y:S02]  /*7d80*/  ISETP.NE.AND P1, PT, R0, 0x20, PT ;  /* 0x000000200000780c */ /* 0x000fe40003f25270 */
[C---:B0-----:R-:W-:Y:S02]  /*7d90*/  LOP3.LUT R4, R2.reuse, 0x3f0, RZ, 0xc0, !PT ;  /* 0x000003f002047812 */ /* 0x041fe400078ec0ff */
        /* <DEDUP_REMOVED lines=14> */
.L_x_784:
[----:B------:R-:W-:Y:S05]  /*7e80*/  WARPSYNC.ALL ;  /* 0x0000000000007948 */ /* 0x000fea0003800000 */
[----:B------:R-:W-:Y:S06]  /*7e90*/  BAR.SYNC.DEFER_BLOCKING 0x0 ;  /* 0x0000000000007b1d */ /* 0x000fec0000010000 */
        /* <DEDUP_REMOVED lines=19> */
.L_x_786:
[----:B------:R-:W-:Y:S05]  /*7fd0*/  BSYNC.RECONVERGENT B0 ;  /* 0x0000000000007941 */ /* 0x000fea0003800200 */
.L_x_785:
        /* <DEDUP_REMOVED lines=8> */
.L_x_788:
[----:B------:R-:W-:Y:S05]  /*8060*/  BSYNC.RECONVERGENT B0 ;  /* 0x0000000000007941 */ /* 0x000fea0003800200 */
.L_x_787:
[----:B------:R-:W-:Y:S06]  /*8070*/  BAR.SYNC.DEFER_BLOCKING 0x0 ;  /* 0x0000000000007b1d */ /* 0x000fec0000010000 */
        /* <DEDUP_REMOVED lines=19> */
.L_x_790:
[----:B------:R-:W-:Y:S05]  /*81b0*/  BSYNC.RECONVERGENT B0 ;  /* 0x0000000000007941 */ /* 0x000fea0003800200 */
.L_x_789:
        /* <DEDUP_REMOVED lines=8> */
.L_x_792:
[----:B------:R-:W-:Y:S05]  /*8240*/  BSYNC.RECONVERGENT B0 ;  /* 0x0000000000007941 */ /* 0x000fea0003800200 */
.L_x_791:
        /* <DEDUP_REMOVED lines=20> */
.L_x_794:
[----:B------:R-:W-:Y:S05]  /*8390*/  BSYNC.RECONVERGENT B0 ;  /* 0x0000000000007941 */ /* 0x000fea0003800200 */
.L_x_793:
[----:B------:R-:W-:Y:S06]  /*83a0*/  BAR.SYNC.DEFER_BLOCKING 0x0 ;  /* 0x0000000000007b1d */ /* 0x000fec0000010000 */
.L_x_783:
[----:B------:R-:W-:-:S13]  /*83b0*/  ISETP.GT.U32.OR P0, PT, R2, 0x7, P0 ;  /* 0x000000070200780c */ /* 0x000fda0000704470 */
[----:B------:R-:W-:Y:S05]  /*83c0*/  @P0 EXIT ;  /* 0x000000000000094d */ /* 0x000fea0003800000 */
[----:B------:R-:W3:Y:S02]  /*83d0*/  LDCU UR4, c[0x0][0x478] ;  /* 0x00008f00ff0477ac */ /* 0x000ee40008000800 */
[----:B---3--:R-:W-:-:S09]  /*83e0*/  UISETP.NE.AND UP0, UPT, UR4, 0x2, UPT ;  /* 0x000000020400788c */ /* 0x008fd2000bf05270 */
[----:B------:R-:W-:Y:S05]  /*83f0*/  BRA.U UP0, `(.L_x_795) ;  /* 0x0000000100e07547 */ /* 0x000fea000b800000 */
[----:B012---:R-:W0:Y:S01]  /*8400*/  LDC.64 R8, c[0x0][0x470] ;  /* 0x00011c00ff087b82 */ /* 0x007e220000000a00 */
[----:B------:R-:W1:Y:S01]  /*8410*/  LDCU.64 UR4, c[0x0][0x380] ;  /* 0x00007000ff0477ac */ /* 0x000e620008000a00 */
[----:B0-----:R0:W2:Y:S02]  /*8420*/  LDG.E R8, desc[UR36][R8.64] ;  /* 0x0000002408087981 */ /* 0x0010a4000c1e1900 */
[----:B0-----:R-:W-:Y:S01]  /*8430*/  IADD3 R9, PT, PT, R3, UR48, RZ ;  /* 0x0000003003097c10 */ /* 0x001fe2000fffe0ff */
        /* <DEDUP_REMOVED lines=12> */
[----:B------:R-:W-:Y:S02]  /*8500*/  PRMT R0, R0, 0x7710, RZ ;  /* 0x0000771000007816 */ /* 0x000fe400000000ff */
[----:B--2---:R-:W-:-:S05]  /*8510*/  PRMT R7, R7, 0x8880, RZ ;  /* 0x0000888007077816 */ /* 0x004fca00000000ff */
[----:B------:R-:W-:Y:S01]  /*8520*/  F2I.S8.NTZ R29, R29 ;  /* 0x0000001d001d7305 */ /* 0x000fe20000202100 */
[----:B------:R-:W-:-:S05]  /*8530*/  IMAD.U32 R0, R0, 0x10000, RZ ;  /* 0x0001000000007824 */ /* 0x000fca00078e00ff */
[----:B------:R-:W-:Y:S02]  /*8540*/  LOP3.LUT R13, R0, 0xff0000, RZ, 0xc0, !PT ;  /* 0x00ff0000000d7812 */ /* 0x000fe400078ec0ff */
[----:B------:R-:W2:Y:S01]  /*8550*/  F2I.S8.NTZ R30, R30 ;  /* 0x0000001e001e7305 */ /* 0x000ea20000202100 */
[----:B0-----:R-:W-:Y:S02]  /*8560*/  PRMT R2, R5, 0x8880, RZ ;  /* 0x0000888005027816 */ /* 0x001fe400000000ff */
[----:B------:R-:W-:Y:S02]  /*8570*/  PRMT R0, R7, 0x7710, RZ ;  /* 0x0000771007007816 */ /* 0x000fe400000000ff */
[----:B------:R-:W-:Y:S02]  /*8580*/  PRMT R2, R2, 0x7710, RZ ;  /* 0x0000771002027816 */ /* 0x000fe400000000ff */
[----:B------:R-:W-:Y:S01]  /*8590*/  SHF.L.U32 R0, R0, 0x8, RZ ;  /* 0x0000000800007819 */ /* 0x000fe200000006ff */
[----:B------:R-:W0:Y:S01]  /*85a0*/  F2I.S8.NTZ R31, R31 ;  /* 0x0000001f001f7305 */ /* 0x000e220000202100 */
[----:B------:R-:W-:-:S04]  /*85b0*/  PRMT R13, R13, 0x4210, R2 ;  /* 0x000042100d0d7816 */ /* 0x000fc80000000002 */
[----:B------:R-:W-:Y:S02]  /*85c0*/  LOP3.LUT R13, R13, 0xff00, R0, 0xf8, !PT ;  /* 0x0000ff000d0d7812 */ /* 0x000fe400078ef800 */
[----:B--2---:R-:W-:Y:S01]  /*85d0*/  PRMT R2, R30, 0x8880, RZ ;  /* 0x000088801e027816 */ /* 0x004fe200000000ff */
[----:B------:R-:W2:Y:S01]  /*85e0*/  F2I.S8.NTZ R18, R18 ;  /* 0x0000001200127305 */ /* 0x000ea20000202100 */
[----:B------:R-:W-:Y:S02]  /*85f0*/  PRMT R0, R29, 0x8880, RZ ;  /* 0x000088801d007816 */ /* 0x000fe400000000ff */
[----:B------:R-:W-:Y:S02]  /*8600*/  PRMT R2, R2, 0x7710, RZ ;  /* 0x0000771002027816 */ /* 0x000fe400000000ff */
[----:B------:R-:W-:Y:S02]  /*8610*/  PRMT R0, R0, 0x7710, RZ ;  /* 0x0000771000007816 */ /* 0x000fe400000000ff */
[----:B0-----:R-:W-:Y:S01]  /*8620*/  PRMT R31, R31, 0x8880, RZ ;  /* 0x000088801f1f7816 */ /* 0x001fe200000000ff */
[----:B------:R-:W0:Y:S01]  /*8630*/  F2I.S8.NTZ R8, R8 ;  /* 0x0000000800087305 */ /* 0x000e220000202100 */
[----:B------:R-:W-:-:S02]  /*8640*/  LOP3.LUT R4, R2, 0xff, RZ, 0xc0, !PT ;  /* 0x000000ff02047812 */ /* 0x000fc400078ec0ff */
[----:B------:R-:W-:Y:S02]  /*8650*/  PRMT R3, R31, 0x7710, RZ ;  /* 0x000077101f037816 */ /* 0x000fe400000000ff */
[----:B------:R-:W-:Y:S01]  /*8660*/  LOP3.LUT R6, R0, 0xff, RZ, 0xc0, !PT ;  /* 0x000000ff00067812 */ /* 0x000fe200078ec0ff */
[----:B------:R-:W-:Y:S01]  /*8670*/  IMAD.WIDE.U32 R4, R4, 0x10000, RZ ;  /* 0x0001000004047825 */ /* 0x000fe200078e00ff */
[----:B--2---:R-:W-:Y:S02]  /*8680*/  PRMT R18, R18, 0x8880, RZ ;  /* 0x0000888012127816 */ /* 0x004fe400000000ff */
[----:B------:R-:W-:Y:S01]  /*8690*/  LOP3.LUT R3, R3, 0xff, RZ, 0xc0, !PT ;  /* 0x000000ff03037812 */ /* 0x000fe200078ec0ff */
[----:B------:R-:W-:Y:S01]  /*86a0*/  IMAD.WIDE.U32 R6, R6, 0x100, RZ ;  /* 0x0000010006067825 */ /* 0x000fe200078e00ff */
[----:B------:R-:W-:-:S03]  /*86b0*/  PRMT R0, R18, 0x7710, RZ ;  /* 0x0000771012007816 */ /* 0x000fc600000000ff */
[----:B------:R-:W-:Y:S01]  /*86c0*/  IMAD.WIDE.U32 R2, R3, 0x1000000, RZ ;  /* 0x0100000003027825 */ /* 0x000fe200078e00ff */
[----:B0-----:R-:W-:Y:S02]  /*86d0*/  PRMT R10, R8, 0x8880, RZ ;  /* 0x00008880080a7816 */ /* 0x001fe400000000ff */
[----:B------:R-:W-:Y:S02]  /*86e0*/  LOP3.LUT R13, R13, 0xff, R0, 0xf8, !PT ;  /* 0x000000ff0d0d7812 */ /* 0x000fe400078ef800 */
[----:B-1----:R-:W-:Y:S02]  /*86f0*/  IADD3 R8, P0, PT, R9, UR4, RZ ;  /* 0x0000000409087c10 */ /* 0x002fe4000ff1e0ff */
[----:B------:R-:W-:Y:S02]  /*8700*/  PRMT R0, R10, 0x7710, RZ ;  /* 0x000077100a007816 */ /* 0x000fe400000000ff */
[----:B------:R-:W-:Y:S02]  /*8710*/  LOP3.LUT R11, R6, R2, R4, 0xfe, !PT ;  /* 0x00000002060b7212 */ /* 0x000fe400078efe04 */
[----:B------:R-:W-:-:S02]  /*8720*/  LOP3.LUT R3, R5, R13, R3, 0xfe, !PT ;  /* 0x0000000d05037212 */ /* 0x000fc400078efe03 */
[----:B------:R-:W-:Y:S02]  /*8730*/  LEA.HI.X.SX32 R9, R9, UR5, 0x1, P0 ;  /* 0x0000000509097c11 */ /* 0x000fe400080f0eff */
[----:B------:R-:W-:Y:S02]  /*8740*/  LOP3.LUT R2, R11, 0xff, R0, 0xf8, !PT ;  /* 0x000000ff0b027812 */ /* 0x000fe400078ef800 */
[----:B------:R-:W-:-:S05]  /*8750*/  LOP3.LUT R3, R3, R7, RZ, 0xfc, !PT ;  /* 0x0000000703037212 */ /* 0x000fca00078efcff */
[----:B------:R-:W-:Y:S01]  /*8760*/  STG.E.64 desc[UR36][R8.64], R2 ;  /* 0x0000000208007986 */ /* 0x000fe2000c101b24 */
[----:B------:R-:W-:Y:S05]  /*8770*/  EXIT ;  /* 0x000000000000794d */ /* 0x000fea0003800000 */
.L_x_795:
        /* <DEDUP_REMOVED lines=12> */
.L_x_690:
[----:B------:R-:W-:Y:S01]  /*8840*/  HFMA2 R12, -RZ, RZ, 0, 9.5367431640625e-07 ;  /* 0x00000010ff0c7431 */ /* 0x000fe200000001ff */
[----:B------:R-:W-:Y:S01]  /*8850*/  MOV R11, 0x1f ;  /* 0x0000001f000b7802 */ /* 0x000fe20000000f00 */
[----:B------:R-:W-:-:S07]  /*8860*/  IMAD.MOV.U32 R15, RZ, RZ, -0x1 ;  /* 0xffffffffff0f7424 */ /* 0x000fce00078e00ff */
[----:B-1----:R-:W-:Y:S05]  /*8870*/  WARPSYNC.COLLECTIVE R15, `(.L_x_796) ;  /* 0x000000000f087348 */ /* 0x002fea0003c00000 */
[----:B------:R0:W2:Y:S02]  /*8880*/  SHFL.BFLY P6, R14, R13, R12, R11 ;  /* 0x0c00000c0d0e7389 */ /* 0x0000a400000c000b */
[----:B012---:R-:W-:Y:S05]  /*8890*/  ENDCOLLECTIVE ;  /* 0x000000000000791b */ /* 0x007fea0003800000 */
.L_x_796:
[----:B------:R-:W-:Y:S02]  /*88a0*/  HFMA2 R12, -RZ, RZ, 0, 4.76837158203125e-07 ;  /* 0x00000008ff0c7431 */ /* 0x000fe400000001ff */
[----:B------:R-:W-:-:S05]  /*88b0*/  FADD.FTZ R0, R13, R14 ;  /* 0x0000000e0d007221 */ /* 0x000fca0000010000 */
[----:B------:R-:W-:-:S07]  /*88c0*/  MOV R13, R0 ;  /* 0x00000000000d7202 */ /* 0x000fce0000000f00 */
[----:B------:R-:W-:Y:S05]  /*88d0*/  WARPSYNC.COLLECTIVE R15, `(.L_x_797) ;  /* 0x000000000f087348 */ /* 0x000fea0003c00000 */
[----:B------:R0:W1:Y:S02]  /*88e0*/  SHFL.BFLY P6, R14, R13, R12, R11 ;  /* 0x0c00000c0d0e7389 */ /* 0x00006400000c000b */
[----:B01----:R-:W-:Y:S05]  /*88f0*/  ENDCOLLECTIVE ;  /* 0x000000000000791b */ /* 0x003fea0003800000 */
.L_x_797:
[----:B------:R-:W-:Y:S01]  /*8900*/  MOV R12, 0x4 ;  /* 0x00000004000c7802 */ /* 0x000fe20000000f00 */
[----:B------:R-:W-:-:S04]  /*8910*/  FADD.FTZ R3, R0, R14 ;  /* 0x0000000e00037221 */ /* 0x000fc80000010000 */
[----:B------:R-:W-:-:S07]  /*8920*/  IMAD.MOV.U32 R13, RZ, RZ, R3 ;  /* 0x000000ffff0d7224 */ /* 0x000fce00078e0003 */
[----:B------:R-:W-:Y:S05]  /*8930*/  WARPSYNC.COLLECTIVE R15, `(.L_x_798) ;  /* 0x000000000f087348 */ /* 0x000fea0003c00000 */
[----:B------:R0:W1:Y:S02]  /*8940*/  SHFL.BFLY P6, R14, R13, R12, R11 ;  /* 0x0c00000c0d0e7389 */ /* 0x00006400000c000b */
[----:B01----:R-:W-:Y:S05]  /*8950*/  ENDCOLLECTIVE ;  /* 0x000000000000791b */ /* 0x003fea0003800000 */
.L_x_798:
[----:B------:R-:W-:Y:S02]  /*8960*/  IMAD.MOV.U32 R12, RZ, RZ, 0x2 ;  /* 0x00000002ff0c7424 */ /* 0x000fe400078e00ff */
[----:B------:R-:W-:-:S05]  /*8970*/  FADD.FTZ R4, R3, R14 ;  /* 0x0000000e03047221 */ /* 0x000fca0000010000 */
[----:B------:R-:W-:-:S07]  /*8980*/  MOV R13, R4 ;  /* 0x00000004000d7202 */ /* 0x000fce0000000f00 */
[----:B------:R-:W-:Y:S05]  /*8990*/  WARPSYNC.COLLECTIVE R15, `(.L_x_799) ;  /* 0x000000000f087348 */ /* 0x000fea0003c00000 */
[----:B------:R0:W1:Y:S02]  /*89a0*/  SHFL.BFLY P6, R14, R13, R12, R11 ;  /* 0x0c00000c0d0e7389 */ /* 0x00006400000c000b */
[----:B01----:R-:W-:Y:S05]  /*89b0*/  ENDCOLLECTIVE ;  /* 0x000000000000791b */ /* 0x003fea0003800000 */
.L_x_799:
[----:B------:R-:W-:Y:S02]  /*89c0*/  HFMA2 R12, -RZ, RZ, 0, 5.9604644775390625e-08 ;  /* 0x00000001ff0c7431 */ /* 0x000fe400000001ff */
[----:B------:R-:W-:-:S05]  /*89d0*/  FADD.FTZ R5, R4, R14 ;  /* 0x0000000e04057221 */ /* 0x000fca0000010000 */
[----:B------:R-:W-:-:S07]  /*89e0*/  MOV R13, R5 ;  /* 0x00000005000d7202 */ /* 0x000fce0000000f00 */
[----:B------:R-:W-:Y:S05]  /*89f0*/  WARPSYNC.COLLECTIVE R15, `(.L_x_800) ;  /* 0x000000000f087348 */ /* 0x000fea0003c00000 */
[----:B------:R0:W1:Y:S02]  /*8a00*/  SHFL.BFLY P6, R14, R13, R12, R11 ;  /* 0x0c00000c0d0e7389 */ /* 0x00006400000c000b */
[----:B01----:R-:W-:Y:S05]  /*8a10*/  ENDCOLLECTIVE ;  /* 0x000000000000791b */ /* 0x003fea0003800000 */
.L_x_800:
[----:B------:R-:W-:Y:S05]  /*8a20*/  BRA `(.L_x_801) ;  /* 0xffffff90007c7947 */ /* 0x000fea000383ffff */
.L_x_726:
[----:B------:R-:W-:Y:S01]  /*8a30*/  BSSY B1, `(.L_x_802) ;  /* 0x0000007000017945 */ /* 0x000fe20003800000 */
[----:B------:R-:W-:Y:S01]  /*8a40*/  IMAD.MOV.U32 R12, RZ, RZ, 0x2 ;  /* 0x00000002ff0c7424 */ /* 0x000fe200078e00ff */
[----:B------:R-:W-:Y:S02]  /*8a50*/  MOV R11, 0x1f ;  /* 0x0000001f000b7802 */ /* 0x000fe40000000f00 */
[----:B-1234-:R-:W-:-:S07]  /*8a60*/  MOV R15, 0xffffffff ;  /* 0xffffffff000f7802 */ /* 0x01efce0000000f00 */
[----:B------:R-:W-:Y:S05]  /*8a70*/  WARPSYNC.COLLECTIVE R15, `(.L_x_803) ;  /* 0x000000000f087348 */ /* 0x000fea0003c00000 */
[----:B------:R0:W1:Y:S02]  /*8a80*/  SHFL.BFLY P6, R14, R13, R12, R11 ;  /* 0x0c00000c0d0e7389 */ /* 0x00006400000c000b */
[----:B01----:R-:W-:Y:S05]  /*8a90*/  ENDCOLLECTIVE ;  /* 0x000000000000791b */ /* 0x003fea0003800000 */
.L_x_803:
[----:B------:R-:W-:Y:S05]  /*8aa0*/  BSYNC B1 ;  /* 0x0000000000017941 */ /* 0x000fea0003800000 */
.L_x_802:
[----:B------:R-:W-:Y:S01]  /*8ab0*/  FADD.FTZ R13, R13, R14 ;  /* 0x0000000e0d0d7221 */ /* 0x000fe20000010000 */
[----:B------:R-:W-:Y:S01]  /*8ac0*/  IMAD.MOV.U32 R12, RZ, RZ, 0x1 ;  /* 0x00000001ff0c7424 */ /* 0x000fe200078e00ff */
[----:B------:R-:W-:Y:S02]  /*8ad0*/  MOV R11, 0x1f ;  /* 0x0000001f000b7802 */ /* 0x000fe40000000f00 */
[----:B------:R-:W-:-:S07]  /*8ae0*/  MOV R15, 0xffffffff ;  /* 0xffffffff000f7802 */ /* 0x000fce0000000f00 */
[----:B------:R-:W-:Y:S05]  /*8af0*/  WARPSYNC.COLLECTIVE R15, `(.L_x_804) ;  /* 0x000000000f087348 */ /* 0x000fea0003c00000 */
[----:B------:R0:W1:Y:S02]  /*8b00*/  SHFL.BFLY P6, R14, R13, R12, R11 ;  /* 0x0c00000c0d0e7389 */ /* 0x00006400000c000b */
[----:B01----:R-:W-:Y:S05]  /*8b10*/  ENDCOLLECTIVE ;  /* 0x000000000000791b */ /* 0x003fea0003800000 */
.L_x_804:
[----:B------:R-:W-:Y:S05]  /*8b20*/  BRA `(.L_x_805) ;  /* 0xffffffa800447947 */ /* 0x000fea000383ffff */
.L_x_730:
        /* <DEDUP_REMOVED lines=8> */
.L_x_807:
[----:B------:R-:W-:Y:S05]  /*8bb0*/  BSYNC B0 ;  /* 0x0000000000007941 */ /* 0x000fea0003800000 */
.L_x_806:
[----:B------:R-:W-:Y:S01]  /*8bc0*/  HFMA2 R12, -RZ, RZ, 0, 4.76837158203125e-07 ;  /* 0x00000008ff0c7431 */ /* 0x000fe200000001ff */
[----:B------:R-:W-:Y:S01]  /*8bd0*/  FMNMX.FTZ R13, R14, R48, !PT ;  /* 0x000000300e0d7209 */ /* 0x000fe20007810000 */
[----:B------:R-:W-:Y:S01]  /*8be0*/  IMAD.MOV.U32 R15, RZ, RZ, -0x1 ;  /* 0xffffffffff0f7424 */ /* 0x000fe200078e00ff */
[----:B------:R-:W-:-:S07]  /*8bf0*/  MOV R11, 0x1f ;  /* 0x0000001f000b7802 */ /* 0x000fce0000000f00 */
[----:B------:R-:W-:Y:S05]  /*8c00*/  WARPSYNC.COLLECTIVE R15, `(.L_x_808) ;  /* 0x000000000f087348 */ /* 0x000fea0003c00000 */
[----:B------:R0:W1:Y:S02]  /*8c10*/  SHFL.BFLY P6, R14, R13, R12, R11 ;  /* 0x0c00000c0d0e7389 */ /* 0x00006400000c000b */
[----:B01----:R-:W-:Y:S05]  /*8c20*/  ENDCOLLECTIVE ;  /* 0x000000000000791b */ /* 0x003fea0003800000 */
.L_x_808:
[----:B------:R-:W-:Y:S01]  /*8c30*/  HFMA2 R12, -RZ, RZ, 0, 2.384185791015625e-07 ;  /* 0x00000004ff0c7431 */ /* 0x000fe200000001ff */
[----:B------:R-:W-:-:S04]  /*8c40*/  FMNMX.FTZ R0, R13, R14, !PT ;  /* 0x0000000e0d007209 */ /* 0x000fc80007810000 */
[----:B------:R-:W-:-:S07]  /*8c50*/  MOV R13, R0 ;  /* 0x00000000000d7202 */ /* 0x000fce0000000f00 */
[----:B------:R-:W-:Y:S05]  /*8c60*/  WARPSYNC.COLLECTIVE R15, `(.L_x_809) ;  /* 0x000000000f087348 */ /* 0x000fea0003c00000 */
[----:B------:R0:W1:Y:S02]  /*8c70*/  SHFL.BFLY P6, R14, R13, R12, R11 ;  /* 0x0c00000c0d0e7389 */ /* 0x00006400000c000b */
[----:B01----:R-:W-:Y:S05]  /*8c80*/  ENDCOLLECTIVE ;  /* 0x000000000000791b */ /* 0x003fea0003800000 */
.L_x_809:
[----:B------:R-:W-:Y:S05]  /*8c90*/  BRA `(.L_x_810) ;  /* 0xffffffa800a07947 */ /* 0x000fea000383ffff */
.L_x_811:
        /* <DEDUP_REMOVED lines=14> */
.L_x_3252:


//--------------------- .text._ZN4mmha33masked_multihead_attention_kernelIfLi48ELi64ELi1ELi16ELi256ELb1ELb1EEEv26Multihead_attention_paramsIT_XT5_EE --------------------------
	.section	.text._ZN4mmha33masked_multihead_attention_kernelIfLi48ELi64ELi1ELi16ELi256ELb1ELb1EEEv26Multihead_attention_paramsIT_XT5_EE,"ax",@progbits
	.align	128
        .global         _ZN4mmha33masked_multihead_attention_kernelIfLi48ELi64ELi1ELi16ELi256ELb1ELb1EEEv26Multihead_attention_paramsIT_XT5_EE
        .type           _ZN4mmha33masked_multihead_attention_kernelIfLi48ELi64ELi1ELi16ELi256ELb1ELb1EEEv26Multihead_attention_paramsIT_XT5_EE,@function
        .size           _ZN4mmha33masked_multihead_attention_kernelIfLi48ELi64ELi1ELi16ELi256ELb1ELb1EEEv26Multihead_attention_paramsIT_XT5_EE,(.L_x_3253 - _ZN4mmha33masked_multihead_attention_kernelIfLi48ELi64ELi1ELi16ELi256ELb1ELb1EEEv26Multihead_attention_paramsIT_XT5_EE)
        .other          _ZN4mmha33masked_multihead_attention_kernelIfLi48ELi64ELi1ELi16ELi256ELb1ELb1EEEv26Multihead_attention_paramsIT_XT5_EE,@"STO_CUDA_ENTRY STV_DEFAULT"
_ZN4mmha33masked_multihead_attention_kernelIfLi48ELi64ELi1ELi16ELi256ELb1ELb1EEEv26Multihead_attention_paramsIT_XT5_EE:
.text._ZN4mmha33masked_multihead_attention_kernelIfLi48ELi64ELi1ELi16ELi256ELb1ELb1EEEv26Multihead_attention_paramsIT_XT5_EE:
        /* <DEDUP_REMOVED lines=12> */
.L_x_812:
[----:B------:R-:W1:Y:S08]  /*00c0*/  LDC R8, c[0x0][0x3f0] ;  /* 0x0000fc00ff087b82 */ /* 0x000e700000000800 */
[----:B------:R-:W3:Y:S08]  /*00d0*/  LDC.64 R10, c[0x0][0x460] ;  /* 0x00011800ff0a7b82 */ /* 0x000ef00000000a00 */
[----:B------:R-:W4:Y:S01]  /*00e0*/  LDC R14, c[0x0][0x40c] ;  /* 0x00010300ff0e7b82 */ /* 0x000f220000000800 */
[----:B-1----:R-:W-:Y:S01]  /*00f0*/  IABS R5, R8 ;  /* 0x0000000800057213 */ /* 0x002fe20000000000 */
[----:B------:R-:W1:Y:S06]  /*0100*/  S2R R220, SR_TID.X ;  /* 0x0000000000dc7919 */ /* 0x000e6c0000002100 */
[----:B------:R-:W0:Y:S01]  /*0110*/  LDC R84, c[0x0][0x3f8] ;  /* 0x0000fe00ff547b82 */ /* 0x000e220000000800 */
[----:B------:R-:W2:Y:S01]  /*0120*/  I2F.RP R0, R5 ;  /* 0x0000000500007306 */ /* 0x000ea20000209400 */
[----:B---3--:R-:W-:-:S04]  /*0130*/  ISETP.NE.U32.AND P0, PT, R10, RZ, PT ;  /* 0x000000ff0a00720c */ /* 0x008fc80003f05070 */
[----:B------:R-:W-:-:S04]  /*0140*/  ISETP.NE.AND.EX P0, PT, R11, RZ, PT, P0 ;  /* 0x000000ff0b00720c */ /* 0x000fc80003f05300 */
[----:B----4-:R-:W-:Y:S01]  /*0150*/  ISETP.EQ.AND P3, PT, R14, RZ, P0 ;  /* 0x000000ff0e00720c */ /* 0x010fe20000762270 */
[----:B--2---:R-:W2:Y:S01]  /*0160*/  MUFU.RCP R0, R0 ;  /* 0x0000000000007308 */ /* 0x004ea20000001000 */
[----:B------:R-:W0:Y:S01]  /*0170*/  S2R R17, SR_CTAID.X ;  /* 0x0000000000117919 */ /* 0x000e220000002500 */
[----:B------:R-:W-:Y:S01]  /*0180*/  BSSY.RECONVERGENT B0, `(.L_x_813) ;  /* 0x0000037000007945 */ /* 0x000fe20003800200 */
[----:B------:R-:W-:Y:S01]  /*0190*/  P2R R26, PR, RZ, 0x8 ;  /* 0x00000008ff1a7803 */ /* 0x000fe20000000000 */
[----:B--2---:R-:W-:-:S04]  /*01a0*/  VIADD R2, R0, 0xffffffe ;  /* 0x0ffffffe00027836 */ /* 0x004fc80000000000 */
[----:B------:R2:W3:Y:S02]  /*01b0*/  F2I.FTZ.U32.TRUNC.NTZ R3, R2 ;  /* 0x0000000200037305 */ /* 0x0004e4000021f000 */
[----:B--2---:R-:W-:Y:S01]  /*01c0*/  IMAD.MOV.U32 R2, RZ, RZ, RZ ;  /* 0x000000ffff027224 */ /* 0x004fe200078e00ff */
[----:B---3--:R-:W-:-:S05]  /*01d0*/  IADD3 R4, PT, PT, RZ, -R3, RZ ;  /* 0x80000003ff047210 */ /* 0x008fca0007ffe0ff */
[----:B------:R-:W-:Y:S01]  /*01e0*/  IMAD R7, R4, R5, RZ ;  /* 0x0000000504077224 */ /* 0x000fe200078e02ff */
[----:B------:R-:W-:-:S03]  /*01f0*/  IABS R4, R25 ;  /* 0x0000001900047213 */ /* 0x000fc60000000000 */
[----:B------:R-:W-:Y:S02]  /*0200*/  IMAD.HI.U32 R3, R3, R7, R2 ;  /* 0x0000000703037227 */ /* 0x000fe400078e0002 */
[----:B------:R-:W2:Y:S04]  /*0210*/  @P3 LDC.64 R6, c[0x0][0x460] ;  /* 0x00011800ff063b82 */ /* 0x000ea80000000a00 */
[----:B------:R-:W-:-:S05]  /*0220*/  IMAD.HI.U32 R3, R3, R4, RZ ;  /* 0x0000000403037227 */ /* 0x000fca00078e00ff */
[----:B------:R-:W-:-:S05]  /*0230*/  IADD3 R0, PT, PT, -R3, RZ, RZ ;  /* 0x000000ff03007210 */ /* 0x000fca0007ffe1ff */
[----:B------:R-:W-:-:S05]  /*0240*/  IMAD R0, R5, R0, R4 ;  /* 0x0000000005007224 */ /* 0x000fca00078e0204 */
[----:B------:R-:W-:-:S13]  /*0250*/  ISETP.GT.U32.AND P1, PT, R5, R0, PT ;  /* 0x000000000500720c */ /* 0x000fda0003f24070 */
[----:B------:R-:W-:Y:S01]  /*0260*/  @!P1 IMAD.IADD R0, R0, 0x1, -R5 ;  /* 0x0000000100009824 */ /* 0x000fe200078e0a05 */
[----:B------:R-:W-:Y:S02]  /*0270*/  @!P1 IADD3 R3, PT, PT, R3, 0x1, RZ ;  /* 0x0000000103039810 */ /* 0x000fe40007ffe0ff */
[----:B------:R-:W-:Y:S02]  /*0280*/  ISETP.NE.AND P1, PT, R8, RZ, PT ;  /* 0x000000ff0800720c */ /* 0x000fe40003f25270 */
[----:B------:R-:W-:Y:S02]  /*0290*/  ISETP.GE.U32.AND P0, PT, R0, R5, PT ;  /* 0x000000050000720c */ /* 0x000fe40003f06070 */
[----:B------:R-:W3:Y:S01]  /*02a0*/  LDC.64 R4, c[0x0][0x498] ;  /* 0x00012600ff047b82 */ /* 0x000ee20000000a00 */
[----:B------:R-:W-:-:S04]  /*02b0*/  LOP3.LUT R0, R25, R8, RZ, 0x3c, !PT ;  /* 0x0000000819007212 */ /* 0x000fc800078e3cff */
[----:B------:R-:W-:-:S06]  /*02c0*/  ISETP.GE.AND P2, PT, R0, RZ, PT ;  /* 0x000000ff0000720c */ /* 0x000fcc0003f46270 */
[----:B------:R-:W-:-:S05]  /*02d0*/  @P0 VIADD R3, R3, 0x1 ;  /* 0x0000000103030836 */ /* 0x000fca0000000000 */
[----:B------:R-:W-:-:S05]  /*02e0*/  MOV R37, R3 ;  /* 0x0000000300257202 */ /* 0x000fca0000000f00 */
[----:B------:R-:W-:Y:S01]  /*02f0*/  @!P2 IMAD.MOV R37, RZ, RZ, -R37 ;  /* 0x000000ffff25a224 */ /* 0x000fe200078e0a25 */
[----:B------:R-:W-:Y:S01]  /*0300*/  @!P1 LOP3.LUT R37, RZ, R8, RZ, 0x33, !PT ;  /* 0x00000008ff259212 */ /* 0x000fe200078e33ff */
[----:B---3--:R-:W-:Y:S01]  /*0310*/  IMAD.WIDE.U32 R4, R25, 0x4, R4 ;  /* 0x0000000419047825 */ /* 0x008fe200078e0004 */
[----:B------:R-:W3:Y:S03]  /*0320*/  LDC R8, c[0x0][0x3e8] ;  /* 0x0000fa00ff087b82 */ /* 0x000ee60000000800 */
[----:B--2---:R-:W-:Y:S01]  /*0330*/  @P3 IMAD.WIDE R6, R37, 0x4, R6 ;  /* 0x0000000425063825 */ /* 0x004fe200078e0206 */
[----:B------:R2:W5:Y:S04]  /*0340*/  LDG.E R16, desc[UR36][R4.64] ;  /* 0x0000002404107981 */ /* 0x000568000c1e1900 */
[----:B------:R2:W5:Y:S01]  /*0350*/  @P3 LDG.E R2, desc[UR36][R6.64] ;  /* 0x0000002406023981 */ /* 0x000562000c1e1900 */
[----:B-1----:R-:W-:Y:S01]  /*0360*/  ISETP.GT.U32.AND P2, PT, R220, 0x17, PT ;  /* 0x00000017dc00780c */ /* 0x002fe20003f44070 */
[----:B0-----:R-:W-:Y:S01]  /*0370*/  IMAD R18, R25, R84, R17 ;  /* 0x0000005419127224 */ /* 0x001fe200078e0211 */
[----:B------:R-:W-:-:S02]  /*0380*/  CS2R R32, SRZ ;  /* 0x0000000000207805 */ /* 0x000fc4000001ff00 */
[----:B------:R-:W-:Y:S02]  /*0390*/  SHF.L.U32 R3, R220, 0x1, RZ ;  /* 0x00000001dc037819 */ /* 0x000fe400000006ff */
[----:B---3--:R-:W-:-:S13]  /*03a0*/  ISETP.NE.AND P0, PT, R8, RZ, PT ;  /* 0x000000ff0800720c */ /* 0x008fda0003f05270 */
[----:B------:R-:W-:Y:S02]  /*03b0*/  @P0 IMAD R8, R25, R8, RZ ;  /* 0x0000000819080224 */ /* 0x000fe400078e02ff */
[----:B------:R-:W-:Y:S02]  /*03c0*/  @!P0 IMAD R0, R18, 0x30, RZ ;  /* 0x0000003012008824 */ /* 0x000fe400078e02ff */
[----:B------:R-:W-:Y:S01]  /*03d0*/  @P0 IMAD R0, R17, 0x30, R8 ;  /* 0x0000003011000824 */ /* 0x000fe200078e0208 */
[----:B--2---:R-:W-:Y:S06]  /*03e0*/  @P2 BRA `(.L_x_814) ;  /* 0x0000000000402947 */ /* 0x004fec0003800000 */
        /* <DEDUP_REMOVED lines=14> */
[----:B0-----:R-:W-:-:S06]  /*04d0*/  @!P0 FMUL.FTZ R33, R4, R33 ;  /* 0x0000002104218220 */ /* 0x001fcc0000410000 */
[----:B------:R0:W5:Y:S02]  /*04e0*/  @P0 LDG.E.64 R32, desc[UR36][R6.64] ;  /* 0x0000002406200981 */ /* 0x000164000c1e1b00 */
.L_x_814:
[----:B------:R-:W-:Y:S05]  /*04f0*/  BSYNC.RECONVERGENT B0 ;  /* 0x0000000000007941 */ /* 0x000fea0003800200 */
.L_x_813:
[----:B------:R-:W1:Y:S01]  /*0500*/  LDCU.64 UR6, c[0x0][0x3a0] ;  /* 0x00007400ff0677ac */ /* 0x000e620008000a00 */
[----:B------:R-:W2:Y:S01]  /*0510*/  LDC R27, c[0x0][0x3f4] ;  /* 0x0000fd00ff1b7b82 */ /* 0x000ea20000000800 */
[----:B------:R-:W-:Y:S01]  /*0520*/  ISETP.GT.U32.OR P3, PT, R220, 0x1f, !P3 ;  /* 0x0000001fdc00780c */ /* 0x000fe20005f64470 */
[----:B------:R-:W-:Y:S01]  /*0530*/  IMAD R22, R18, 0x30, RZ ;  /* 0x0000003012167824 */ /* 0x000fe200078e02ff */
[----:B------:R-:W3:Y:S01]  /*0540*/  LDCU.64 UR4, c[0x0][0x390] ;  /* 0x00007200ff0477ac */ /* 0x000ee20008000a00 */
[----:B------:R-:W-:Y:S01]  /*0550*/  SHF.R.U32.HI R34, RZ, 0x1, R220 ;  /* 0x00000001ff227819 */ /* 0x000fe200000116dc */
[----:B------:R-:W-:Y:S01]  /*0560*/  IMAD R15, R17, 0x30, R3 ;  /* 0x00000030110f7824 */ /* 0x000fe200078e0203 */
[----:B-----5:R-:W-:Y:S02]  /*0570*/  IADD3 R24, PT, PT, R16, -0x1, RZ ;  /* 0xffffffff10187810 */ /* 0x020fe40007ffe0ff */
[----:B------:R-:W-:Y:S02]  /*0580*/  CS2R R30, SRZ ;  /* 0x00000000001e7805 */ /* 0x000fe4000001ff00 */
[----:B------:R-:W-:Y:S01]  /*0590*/  LOP3.LUT R35, R3, 0x2, RZ, 0xc0, !PT ;  /* 0x0000000203237812 */ /* 0x000fe200078ec0ff */
[----:B------:R-:W4:Y:S01]  /*05a0*/  LDC.64 R20, c[0x0][0x418] ;  /* 0x00010600ff147b82 */ /* 0x000f220000000a00 */
[----:B------:R-:W-:-:S02]  /*05b0*/  CS2R R28, SRZ ;  /* 0x00000000001c7805 */ /* 0x000fc4000001ff00 */
[----:B-1----:R-:W-:-:S05]  /*05c0*/  ISETP.NE.U32.AND P1, PT, RZ, UR6, PT ;  /* 0x00000006ff007c0c */ /* 0x002fca000bf25070 */
[----:B------:R-:W1:Y:S01]  /*05d0*/  @!P2 LDC.64 R4, c[0x0][0x3b8] ;  /* 0x0000ee00ff04ab82 */ /* 0x000e620000000a00 */
[----:B---3--:R-:W-:Y:S01]  /*05e0*/  ISETP.NE.U32.AND P0, PT, RZ, UR4, PT ;  /* 0x00000004ff007c0c */ /* 0x008fe2000bf05070 */
[----:B------:R-:W3:Y:S01]  /*05f0*/  LDCU.U8 UR4, c[0x0][0x404] ;  /* 0x00008080ff0477ac */ /* 0x000ee20008000000 */
[----:B------:R-:W-:Y:S01]  /*0600*/  ISETP.NE.AND.EX P1, PT, RZ, UR7, PT, P1 ;  /* 0x00000007ff007c0c */ /* 0x000fe2000bf25310 */
[-C--:B--2---:R-:W-:Y:S01]  /*0610*/  @!P2 IMAD R11, R34, R27.reuse, R24 ;  /* 0x0000001b220ba224 */ /* 0x084fe200078e0218 */
[----:B------:R-:W-:Y:S01]  /*0620*/  ISETP.NE.AND.EX P0, PT, RZ, UR5, PT, P0 ;  /* 0x00000005ff007c0c */ /* 0x000fe2000bf05300 */
[----:B------:R-:W-:Y:S01]  /*0630*/  @!P2 IMAD R0, R22, R27, R35 ;  /* 0x0000001b1600a224 */ /* 0x000fe200078e0223 */
[C---:B------:R-:W-:Y:S02]  /*0640*/  ISETP.GT.U32.OR P1, PT, R220.reuse, 0x17, !P1 ;  /* 0x00000017dc00780c */ /* 0x040fe40004f24470 */
[----:B------:R-:W-:Y:S01]  /*0650*/  ISETP.GT.U32.OR P0, PT, R220, 0x17, !P0 ;  /* 0x00000017dc00780c */ /* 0x000fe20004704470 */
[----:B------:R-:W-:Y:S01]  /*0660*/  @!P2 IMAD R13, R11, 0x4, R0 ;  /* 0x000000040b0da824 */ /* 0x000fe200078e0200 */
[----:B------:R-:W-:Y:S01]  /*0670*/  ISETP.NE.OR P4, PT, R14, RZ, P1 ;  /* 0x000000ff0e00720c */ /* 0x000fe20000f85670 */
[----:B------:R-:W2:Y:S10]  /*0680*/  @!P3 LDC.64 R10, c[0x0][0x450] ;  /* 0x00011400ff0abb82 */ /* 0x000eb40000000a00 */
[----:B0-----:R-:W0:Y:S01]  /*0690*/  @!P0 LDC.64 R6, c[0x0][0x390] ;  /* 0x0000e400ff068b82 */ /* 0x001e220000000a00 */
[----:B------:R-:W-:Y:S01]  /*06a0*/  @!P3 IMAD R0, R2, R84, RZ ;  /* 0x000000540200b224 */ /* 0x000fe200078e02ff */
[----:B----4-:R-:W-:Y:S01]  /*06b0*/  ISETP.NE.U32.AND P1, PT, R20, RZ, PT ;  /* 0x000000ff1400720c */ /* 0x010fe20003f25070 */
[----:B-1----:R-:W-:-:S03]  /*06c0*/  @!P2 IMAD.WIDE R4, R13, 0x4, R4 ;  /* 0x000000040d04a825 */ /* 0x002fc600078e0204 */
[----:B------:R-:W-:Y:S02]  /*06d0*/  ISETP.NE.AND.EX P1, PT, R21, RZ, PT, P1 ;  /* 0x000000ff1500720c */ /* 0x000fe40003f25310 */
[----:B------:R-:W-:Y:S01]  /*06e0*/  CS2R R20, SRZ ;  /* 0x0000000000147805 */ /* 0x000fe2000001ff00 */
[----:B------:R-:W1:Y:S01]  /*06f0*/  @!P4 LDC.64 R8, c[0x0][0x3a0] ;  /* 0x0000e800ff08cb82 */ /* 0x000e620000000a00 */
[----:B------:R-:W4:Y:S01]  /*0700*/  @!P2 LDG.E.64 R30, desc[UR36][R4.64] ;  /* 0x00000024041ea981 */ /* 0x000f22000c1e1b00 */
[----:B------:R-:W-:-:S08]  /*0710*/  IABS R23, R24 ;  /* 0x0000001800177213 */ /* 0x000fd00000000000 */
[----:B------:R-:W3:Y:S01]  /*0720*/  @P1 LDC.64 R12, c[0x0][0x418] ;  /* 0x00010600ff0c1b82 */ /* 0x000ee20000000a00 */
[----:B0-----:R-:W-:-:S05]  /*0730*/  @!P0 IMAD.WIDE.U32 R6, R15, 0x4, R6 ;  /* 0x000000040f068825 */ /* 0x001fca00078e0006 */
[----:B------:R0:W4:Y:S01]  /*0740*/  @!P0 LDG.E.64 R20, desc[UR36][R6.64] ;  /* 0x0000002406148981 */ /* 0x000122000c1e1b00 */
[----:B-1----:R-:W-:-:S04]  /*0750*/  @!P4 IMAD.WIDE.U32 R8, R15, 0x4, R8 ;  /* 0x000000040f08c825 */ /* 0x002fc800078e0008 */
[----:B------:R-:W-:Y:S01]  /*0760*/  @!P3 IMAD R15, R0, 0x30, R15 ;  /* 0x00000030000fb824 */ /* 0x000fe200078e020f */
[----:B------:R1:W4:Y:S03]  /*0770*/  @!P4 LDG.E.64 R28, desc[UR36][R8.64] ;  /* 0x00000024081cc981 */ /* 0x000326000c1e1b00 */
[----:B--2---:R-:W-:-:S06]  /*0780*/  @!P3 IMAD.WIDE R10, R15, 0x4, R10 ;  /* 0x000000040f0ab825 */ /* 0x004fcc00078e020a */
[----:B------:R-:W2:Y:S01]  /*0790*/  @!P3 LDG.E.64 R10, desc[UR36][R10.64] ;  /* 0x000000240a0ab981 */ /* 0x000ea2000c1e1b00 */
[----:B0-----:R-:W-:Y:S01]  /*07a0*/  IABS R6, R27 ;  /* 0x0000001b00067213 */ /* 0x001fe20000000000 */
[----:B-1----:R-:W0:Y:S03]  /*07b0*/  LDC R8, c[0x0][0x400] ;  /* 0x00010000ff087b82 */ /* 0x002e260000000800 */
[----:B------:R-:W1:Y:S08]  /*07c0*/  I2F.RP R0, R6 ;  /* 0x0000000600007306 */ /* 0x000e700000209400 */
[----:B-1----:R-:W1:Y:S02]  /*07d0*/  MUFU.RCP R0, R0 ;  /* 0x0000000000007308 */ /* 0x002e640000001000 */
[----:B-1----:R-:W-:-:S06]  /*07e0*/  VIADD R4, R0, 0xffffffe ;  /* 0x0ffffffe00047836 */ /* 0x002fcc0000000000 */
[----:B------:R1:W3:Y:S02]  /*07f0*/  F2I.FTZ.U32.TRUNC.NTZ R5, R4 ;  /* 0x0000000400057305 */ /* 0x0002e4000021f000 */
[----:B-1----:R-:W-:Y:S01]  /*0800*/  IMAD.MOV.U32 R4, RZ, RZ, RZ ;  /* 0x000000ffff047224 */ /* 0x002fe200078e00ff */
[----:B---3--:R-:W-:-:S05]  /*0810*/  IADD3 R7, PT, PT, RZ, -R5, RZ ;  /* 0x80000005ff077210 */ /* 0x008fca0007ffe0ff */
[----:B------:R-:W-:-:S04]  /*0820*/  IMAD R7, R7, R6, RZ ;  /* 0x0000000607077224 */ /* 0x000fc800078e02ff */
[----:B------:R-:W-:-:S06]  /*0830*/  IMAD.HI.U32 R5, R5, R7, R4 ;  /* 0x0000000705057227 */ /* 0x000fcc00078e0004 */
[----:B------:R-:W-:-:S05]  /*0840*/  IMAD.HI.U32 R5, R5, R23, RZ ;  /* 0x0000001705057227 */ /* 0x000fca00078e00ff */
[----:B------:R-:W-:-:S05]  /*0850*/  IADD3 R5, PT, PT, -R5, RZ, RZ ;  /* 0x000000ff05057210 */ /* 0x000fca0007ffe1ff */
[----:B------:R-:W-:-:S05]  /*0860*/  IMAD R23, R6, R5, R23 ;  /* 0x0000000506177224 */ /* 0x000fca00078e0217 */
[----:B------:R-:W-:-:S13]  /*0870*/  ISETP.GT.U32.AND P0, PT, R6, R23, PT ;  /* 0x000000170600720c */ /* 0x000fda0003f04070 */
[----:B------:R-:W-:-:S05]  /*0880*/  @!P0 IMAD.IADD R23, R23, 0x1, -R6 ;  /* 0x0000000117178824 */ /* 0x000fca00078e0a06 */
[----:B------:R-:W-:Y:S01]  /*0890*/  ISETP.GT.U32.AND P0, PT, R6, R23, PT ;  /* 0x000000170600720c */ /* 0x000fe20003f04070 */
[----:B------:R-:W-:Y:S02]  /*08a0*/  HFMA2 R19, -RZ, RZ, 0, 0 ;  /* 0x00000000ff137431 */ /* 0x000fe400000001ff */
[----:B------:R-:W-:Y:S01]  /*08b0*/  @P1 IMAD.WIDE.U32 R12, R25, 0x4, R12 ;  /* 0x00000004190c1825 */ /* 0x000fe200078e000c */
[----:B------:R-:W-:-:S04]  /*08c0*/  ISETP.GE.AND P2, PT, R24, RZ, PT ;  /* 0x000000ff1800720c */ /* 0x000fc80003f46270 */
[----:B------:R1:W5:Y:S05]  /*08d0*/  @P1 LDG.E R19, desc[UR36][R12.64] ;  /* 0x000000240c131981 */ /* 0x00036a000c1e1900 */
[----:B------:R-:W-:Y:S02]  /*08e0*/  @!P0 IADD3 R23, PT, PT, R23, -R6, RZ ;  /* 0x8000000617178210 */ /* 0x000fe40007ffe0ff */
[----:B------:R-:W-:Y:S02]  /*08f0*/  ISETP.NE.AND P0, PT, RZ, UR4, PT ;  /* 0x00000004ff007c0c */ /* 0x000fe4000bf05270 */
[----:B------:R-:W-:Y:S02]  /*0900*/  ISETP.NE.AND P1, PT, R27, RZ, PT ;  /* 0x000000ff1b00720c */ /* 0x000fe40003f25270 */
[----:B0-----:R-:W-:Y:S01]  /*0910*/  ISETP.LT.OR P0, PT, R8, 0x1, P0 ;  /* 0x000000010800780c */ /* 0x001fe20000701670 */
[----:B------:R-:W-:Y:S01]  /*0920*/  IMAD R25, R25, R27, RZ ;  /* 0x0000001b19197224 */ /* 0x000fe200078e02ff */
[----:B------:R-:W-:Y:S01]  /*0930*/  ISETP.NE.AND P4, PT, R14, RZ, PT ;  /* 0x000000ff0e00720c */ /* 0x000fe20003f85270 */
[----:B------:R-:W-:Y:S01]  /*0940*/  BSSY.RECONVERGENT B6, `(.L_x_815) ;  /* 0x00000d5000067945 */ /* 0x000fe20003800200 */
[----:B------:R-:W-:-:S02]  /*0950*/  @!P2 IMAD.MOV R23, RZ, RZ, -R23 ;  /* 0x000000ffff17a224 */ /* 0x000fc400078e0a17 */
[----:B------:R-:W-:Y:S01]  /*0960*/  IMAD R84, R37, R84, RZ ;  /* 0x0000005425547224 */ /* 0x000fe200078e02ff */
[----:B------:R-:W-:-:S04]  /*0970*/  SHF.R.S32.HI R215, RZ, 0x1f, R25 ;  /* 0x0000001fffd77819 */ /* 0x000fc80000011419 */
[-C--:B------:R-:W-:Y:S02]  /*0980*/  @!P1 LOP3.LUT R23, RZ, R27.reuse, RZ, 0x33, !PT ;  /* 0x0000001bff179212 */ /* 0x080fe400078e33ff */
[----:B------:R-:W-:Y:S01]  /*0990*/  VIADDMNMX R27, R16, -R27, RZ, !PT ;  /* 0x8000001b101b7246 */ /* 0x000fe200078001ff */
[----:B----4-:R-:W-:Y:S01]  /*09a0*/  FADD.FTZ R32, R20, R32 ;  /* 0x0000002014207221 */ /* 0x010fe20000010000 */
[----:B------:R-:W-:Y:S01]  /*09b0*/  FADD.FTZ R33, R21, R33 ;  /* 0x0000002115217221 */ /* 0x000fe20000010000 */
[----:B------:R-:W-:Y:S01]  /*09c0*/  FADD.FTZ R5, R28, R30 ;  /* 0x0000001e1c057221 */ /* 0x000fe20000010000 */
[----:B------:R-:W-:-:S04]  /*09d0*/  FADD.FTZ R0, R29, R31 ;  /* 0x0000001f1d007221 */ /* 0x000fc80000010000 */
[C---:B------:R-:W-:Y:S02]  /*09e0*/  FSEL R30, R5.reuse, R30, !P4 ;  /* 0x0000001e051e7208 */ /* 0x040fe40006000000 */
[C---:B------:R-:W-:Y:S01]  /*09f0*/  FSEL R31, R0.reuse, R31, !P4 ;  /* 0x0000001f001f7208 */ /* 0x040fe20006000000 */
[----:B--2---:R-:W-:Y:S01]  /*0a00*/  @!P3 FMUL.FTZ R30, R5, R10 ;  /* 0x0000000a051eb220 */ /* 0x004fe20000410000 */
[----:B------:R-:W-:Y:S01]  /*0a10*/  @!P3 FMUL.FTZ R31, R0, R11 ;  /* 0x0000000b001fb220 */ /* 0x000fe20000410000 */
[----:B-1----:R-:W-:Y:S06]  /*0a20*/  @P0 BRA `(.L_x_816) ;  /* 0x0000000000b00947 */ /* 0x002fec0003800000 */
[----:B------:R-:W-:-:S13]  /*0a30*/  ISETP.NE.AND P0, PT, R14, RZ, PT ;  /* 0x000000ff0e00720c */ /* 0x000fda0003f05270 */
[----:B------:R-:W-:Y:S05]  /*0a40*/  @P0 BRA `(.L_x_817) ;  /* 0x00000000005c0947 */ /* 0x000fea0003800000 */
[----:B------:R-:W-:-:S13]  /*0a50*/  ISETP.GE.AND P0, PT, R3, R8, PT ;  /* 0x000000080300720c */ /* 0x000fda0003f06270 */
[----:B------:R-:W-:Y:S05]  /*0a60*/  @P0 BRA `(.L_x_818) ;  /* 0x0000000c00080947 */ /* 0x000fea0003800000 */
[----:B------:R-:W-:Y:S02]  /*0a70*/  I2FP.F32.U32 R4, R8 ;  /* 0x0000000800047245 */ /* 0x000fe40000201000 */
[----:B------:R-:W-:Y:S02]  /*0a80*/  I2FP.F32.U32 R3, R3 ;  /* 0x0000000300037245 */ /* 0x000fe40000201000 */
[----:B-----5:R-:W-:Y:S02]  /*0a90*/  IADD3 R0, PT, PT, -R19, R14, RZ ;  /* 0x0000000e13007210 */ /* 0x020fe40007ffe1ff */
[----:B------:R-:W0:Y:S02]  /*0aa0*/  MUFU.RCP R4, R4 ;  /* 0x0000000400047308 */ /* 0x000e240000001000 */
[----:B------:R-:W-:Y:S01]  /*0ab0*/  I2FP.F32.S32 R0, R0 ;  /* 0x0000000000007245 */ /* 0x000fe20000201400 */
        /* <DEDUP_REMOVED lines=8> */
[-C--:B------:R-:W-:Y:S01]  /*0b40*/  FMUL.FTZ R9, R31, R5.reuse ;  /* 0x000000051f097220 */ /* 0x080fe20000410000 */
[-C--:B------:R-:W-:Y:S01]  /*0b50*/  FMUL.FTZ R4, R32, R5.reuse ;  /* 0x0000000520047220 */ /* 0x080fe20000410000 */
[----:B------:R-:W-:Y:S01]  /*0b60*/  FMUL.FTZ R6, R30, R5 ;  /* 0x000000051e067220 */ /* 0x000fe20000410000 */
[-C--:B-1----:R-:W-:Y:S01]  /*0b70*/  FFMA.FTZ R32, R32, R0.reuse, -R7 ;  /* 0x0000000020207223 */ /* 0x082fe20000010807 */
[-C--:B------:R-:W-:Y:S01]  /*0b80*/  FFMA.FTZ R30, R30, R0.reuse, -R9 ;  /* 0x000000001e1e7223 */ /* 0x080fe20000010809 */
[-C--:B------:R-:W-:Y:S01]  /*0b90*/  FFMA.FTZ R33, R33, R0.reuse, R4 ;  /* 0x0000000021217223 */ /* 0x080fe20000010004 */
[----:B------:R-:W-:Y:S01]  /*0ba0*/  FFMA.FTZ R31, R31, R0, R6 ;  /* 0x000000001f1f7223 */ /* 0x000fe20000010006 */
[----:B------:R-:W-:Y:S06]  /*0bb0*/  BRA `(.L_x_818) ;  /* 0x0000000800b47947 */ /* 0x000fec0003800000 */
.L_x_817:
[----:B------:R-:W-:-:S13]  /*0bc0*/  ISETP.GE.AND P0, PT, R3, R8, PT ;  /* 0x000000080300720c */ /* 0x000fda0003f06270 */
[----:B------:R-:W-:Y:S05]  /*0bd0*/  @P0 BRA `(.L_x_818) ;  /* 0x0000000800ac0947 */ /* 0x000fea0003800000 */
[----:B------:R-:W-:Y:S01]  /*0be0*/  I2FP.F32.U32 R8, R8 ;  /* 0x0000000800087245 */ /* 0x000fe20000201000 */
[----:B-----5:R-:W-:Y:S01]  /*0bf0*/  IMAD.IADD R14, R14, 0x1, -R19 ;  /* 0x000000010e0e7824 */ /* 0x020fe200078e0a13 */
[----:B------:R-:W-:-:S04]  /*0c00*/  I2FP.F32.U32 R3, R3 ;  /* 0x0000000300037245 */ /* 0x000fc80000201000 */
[----:B------:R-:W0:Y:S01]  /*0c10*/  MUFU.RCP R8, R8 ;  /* 0x0000000800087308 */ /* 0x000e220000001000 */
        /* <DEDUP_REMOVED lines=9> */
[----:B------:R-:W-:-:S03]  /*0cb0*/  FMUL.FTZ R4, R32, R4 ;  /* 0x0000000420047220 */ /* 0x000fc60000410000 */
[-C--:B-1----:R-:W-:Y:S01]  /*0cc0*/  FFMA.FTZ R32, R32, R0.reuse, -R5 ;  /* 0x0000000020207223 */ /* 0x082fe20000010805 */
[----:B------:R-:W-:Y:S01]  /*0cd0*/  FFMA.FTZ R33, R33, R0, R4 ;  /* 0x0000000021217223 */ /* 0x000fe20000010004 */
[----:B------:R-:W-:Y:S06]  /*0ce0*/  BRA `(.L_x_818) ;  /* 0x0000000800687947 */ /* 0x000fec0003800000 */
.L_x_816:
        /* <DEDUP_REMOVED lines=13> */
[----:B0-----:R-:W-:Y:S02]  /*0dc0*/  IMAD.MOV.U32 R4, RZ, RZ, RZ ;  /* 0x000000ffff047224 */ /* 0x001fe400078e00ff */
[----:B-1----:R-:W-:-:S04]  /*0dd0*/  IMAD.MOV R6, RZ, RZ, -R5 ;  /* 0x000000ffff067224 */ /* 0x002fc800078e0a05 */
[----:B------:R-:W-:Y:S01]  /*0de0*/  IMAD R9, R6, R7, RZ ;  /* 0x0000000706097224 */ /* 0x000fe200078e02ff */
[----:B------:R-:W-:-:S03]  /*0df0*/  MOV R6, R10 ;  /* 0x0000000a00067202 */ /* 0x000fc60000000f00 */
        /* <DEDUP_REMOVED lines=38> */
.L_x_819:
        /* <DEDUP_REMOVED lines=11> */
[----:B------:R1:W-:Y:S01]  /*1110*/  STS.64 [R4], R32 ;  /* 0x0000002004007388 */ /* 0x0003e20000000a00 */
[----:B0-----:R-:W-:-:S13]  /*1120*/  ISETP.NE.AND P0, PT, RZ, UR4, PT ;  /* 0x00000004ff007c0c */ /* 0x001fda000bf05270 */
[----:B------:R-:W-:-:S05]  /*1130*/  @!P0 IMAD R5, R5, 0x4, R3 ;  /* 0x0000000405058824 */ /* 0x000fca00078e0203 */
[----:B------:R1:W-:Y:S02]  /*1140*/  @!P0 STS.64 [R5], R30 ;  /* 0x0000001e05008388 */ /* 0x0003e40000000a00 */
.L_x_820:
        /* <DEDUP_REMOVED lines=10> */
[----:B------:R-:W-:Y:S01]  /*11f0*/  LEA R11, R4, R0, 0x2 ;  /* 0x00000000040b7211 */ /* 0x000fe200078e10ff */
[----:B------:R-:W0:Y:S01]  /*1200*/  LDC R6, c[0x0][0x40c] ;  /* 0x00010300ff067b82 */ /* 0x000e220000000800 */
[----:B------:R-:W-:Y:S03]  /*1210*/  BSSY.RECONVERGENT B1, `(.L_x_823) ;  /* 0x0000038000017945 */ /* 0x000fe60003800200 */
[----:B------:R-:W-:Y:S01]  /*1220*/  IMAD R12, R36, 0x4, R11 ;  /* 0x00000004240c7824 */ /* 0x000fe200078e020b */
[----:B------:R1:W2:Y:S04]  /*1230*/  LDS R32, [R11] ;  /* 0x000000000b207984 */ /* 0x0002a80000000800 */
[----:B------:R1:W3:Y:S01]  /*1240*/  LDS R33, [R12] ;  /* 0x000000000c217984 */ /* 0x0002e20000000800 */
[----:B0-----:R-:W-:-:S13]  /*1250*/  ISETP.NE.AND P0, PT, R6, RZ, PT ;  /* 0x000000ff0600720c */ /* 0x001fda0003f05270 */
[----:B-123--:R-:W-:Y:S05]  /*1260*/  @P0 BRA `(.L_x_824) ;  /* 0x0000000000800947 */ /* 0x00efea0003800000 */
[C---:B------:R-:W-:Y:S01]  /*1270*/  LEA R13, R4.reuse, R3, 0x2 ;  /* 0x00000003040d7211 */ /* 0x040fe200078e10ff */
[----:B------:R-:W-:Y:S01]  /*1280*/  IMAD.SHL.U32 R4, R4, 0x2, RZ ;  /* 0x0000000204047824 */ /* 0x000fe200078e00ff */
[----:B------:R-:W-:Y:S02]  /*1290*/  BSSY.RECONVERGENT B2, `(.L_x_825) ;  /* 0x000001a000027945 */ /* 0x000fe40003800200 */
[----:B------:R-:W-:Y:S01]  /*12a0*/  LEA R14, R36, R13, 0x2 ;  /* 0x0000000d240e7211 */ /* 0x000fe200078e10ff */
[----:B------:R0:W1:Y:S01]  /*12b0*/  LDS R30, [R13] ;  /* 0x000000000d1e7984 */ /* 0x0000620000000800 */
[----:B------:R-:W-:-:S03]  /*12c0*/  ISETP.GE.AND P0, PT, R4, R7, PT ;  /* 0x000000070400720c */ /* 0x000fc60003f06270 */
[----:B------:R0:W2:Y:S10]  /*12d0*/  LDS R31, [R14] ;  /* 0x000000000e1f7984 */ /* 0x0000b40000000800 */
[----:B0-----:R-:W-:Y:S05]  /*12e0*/  @P0 BRA `(.L_x_826) ;  /* 0x0000000000500947 */ /* 0x001fea0003800000 */
[----:B------:R-:W-:Y:S01]  /*12f0*/  I2FP.F32.S32 R5, R7 ;  /* 0x0000000700057245 */ /* 0x000fe20000201400 */
[----:B-----5:R-:W-:Y:S01]  /*1300*/  IMAD.IADD R6, R6, 0x1, -R19 ;  /* 0x0000000106067824 */ /* 0x020fe200078e0a13 */
[----:B------:R-:W-:-:S04]  /*1310*/  I2FP.F32.S32 R4, R4 ;  /* 0x0000000400047245 */ /* 0x000fc80000201400 */
        /* <DEDUP_REMOVED lines=8> */
[----:B------:R-:W3:Y:S01]  /*13a0*/  MUFU.COS R6, R10 ;  /* 0x0000000a00067308 */ /* 0x000ee20000000000 */
[-C--:B0-----:R-:W-:Y:S01]  /*13b0*/  FMUL.FTZ R5, R33, R7.reuse ;  /* 0x0000000721057220 */ /* 0x081fe20000410000 */
[-C--:B--2---:R-:W-:Y:S01]  /*13c0*/  FMUL.FTZ R9, R31, R7.reuse ;  /* 0x000000071f097220 */ /* 0x084fe20000410000 */
[-C--:B------:R-:W-:Y:S01]  /*13d0*/  FMUL.FTZ R8, R32, R7.reuse ;  /* 0x0000000720087220 */ /* 0x080fe20000410000 */
[----:B-1----:R-:W-:Y:S01]  /*13e0*/  FMUL.FTZ R4, R30, R7 ;  /* 0x000000071e047220 */ /* 0x002fe20000410000 */
[-C--:B---3--:R-:W-:Y:S01]  /*13f0*/  FFMA.FTZ R32, R32, R6.reuse, -R5 ;  /* 0x0000000620207223 */ /* 0x088fe20000010805 */
[-C--:B------:R-:W-:Y:S01]  /*1400*/  FFMA.FTZ R30, R30, R6.reuse, -R9 ;  /* 0x000000061e1e7223 */ /* 0x080fe20000010809 */
[-C--:B------:R-:W-:Y:S01]  /*1410*/  FFMA.FTZ R33, R33, R6.reuse, R8 ;  /* 0x0000000621217223 */ /* 0x080fe20000010008 */
[----:B------:R-:W-:-:S07]  /*1420*/  FFMA.FTZ R31, R31, R6, R4 ;  /* 0x000000061f1f7223 */ /* 0x000fce0000010004 */
.L_x_826:
[----:B------:R-:W-:Y:S05]  /*1430*/  BSYNC.RECONVERGENT B2 ;  /* 0x0000000000027941 */ /* 0x000fea0003800200 */
.L_x_825:
[----:B-1----:R0:W-:Y:S04]  /*1440*/  STS [R13], R30 ;  /* 0x0000001e0d007388 */ /* 0x0021e80000000800 */
[----:B--2---:R0:W-:Y:S01]  /*1450*/  STS [R14], R31 ;  /* 0x0000001f0e007388 */ /* 0x0041e20000000800 */
[----:B------:R-:W-:Y:S05]  /*1460*/  BRA `(.L_x_827) ;  /* 0x0000000000487947 */ /* 0x000fea0003800000 */
.L_x_824:
[----:B------:R-:W-:-:S04]  /*1470*/  SHF.L.U32 R4, R4, 0x1, RZ ;  /* 0x0000000104047819 */ /* 0x000fc800000006ff */
[----:B------:R-:W-:-:S13]  /*1480*/  ISETP.GE.AND P0, PT, R4, R7, PT ;  /* 0x000000070400720c */ /* 0x000fda0003f06270 */
[----:B------:R-:W-:Y:S05]  /*1490*/  @P0 BRA `(.L_x_827) ;  /* 0x00000000003c0947 */ /* 0x000fea0003800000 */
[----:B------:R-:W-:Y:S02]  /*14a0*/  I2FP.F32.S32 R9, R7 ;  /* 0x0000000700097245 */ /* 0x000fe40000201400 */
[----:B------:R-:W-:-:S04]  /*14b0*/  I2FP.F32.S32 R4, R4 ;  /* 0x0000000400047245 */ /* 0x000fc80000201400 */
[----:B------:R-:W0:Y:S02]  /*14c0*/  MUFU.RCP R9, R9 ;  /* 0x0000000900097308 */ /* 0x000e240000001000 */
[----:B0-----:R-:W-:-:S04]  /*14d0*/  FMUL.FTZ R4, R4, R9 ;  /* 0x0000000904047220 */ /* 0x001fc80000410000 */
[----:B------:R-:W-:Y:S01]  /*14e0*/  FMUL.FTZ R5, R4, 13.28771209716796875 ;  /* 0x41549a7804057820 */ /* 0x000fe20000410000 */
[----:B------:R-:W-:-:S05]  /*14f0*/  I2FP.F32.S32 R4, R6 ;  /* 0x0000000600047245 */ /* 0x000fca0000201400 */
        /* <DEDUP_REMOVED lines=8> */
[----:B------:R-:W-:-:S07]  /*1580*/  FFMA.FTZ R33, R33, R4, R6 ;  /* 0x0000000421217223 */ /* 0x000fce0000010006 */
.L_x_827:
[----:B------:R-:W-:Y:S05]  /*1590*/  BSYNC.RECONVERGENT B1 ;  /* 0x0000000000017941 */ /* 0x000fea0003800200 */
.L_x_823:
[----:B------:R1:W-:Y:S04]  /*15a0*/  STS [R11], R32 ;  /* 0x000000200b007388 */ /* 0x0003e80000000800 */
[----:B------:R1:W-:Y:S02]  /*15b0*/  STS [R12], R33 ;  /* 0x000000210c007388 */ /* 0x0003e40000000800 */
.L_x_822:
[----:B------:R-:W-:Y:S05]  /*15c0*/  BSYNC.RECONVERGENT B0 ;  /* 0x0000000000007941 */ /* 0x000fea0003800200 */
.L_x_821:
[----:B------:R-:W-:Y:S06]  /*15d0*/  BAR.SYNC.DEFER_BLOCKING 0x0 ;  /* 0x0000000000007b1d */ /* 0x000fec0000010000 */
[----:B------:R-:W-:Y:S04]  /*15e0*/  BSSY.RECONVERGENT B0, `(.L_x_828) ;  /* 0x0000009000007945 */ /* 0x000fe80003800200 */
[----:B------:R-:W-:Y:S05]  /*15f0*/  @!P6 BRA `(.L_x_829) ;  /* 0x00000000001ce947 */ /* 0x000fea0003800000 */
[----:B------:R-:W2:Y:S01]  /*1600*/  LDCU UR4, c[0x0][0x40c] ;  /* 0x00008180ff0477ac */ /* 0x000ea20008000800 */
[----:B------:R-:W-:-:S04]  /*1610*/  IMAD R36, R36, R37, R38 ;  /* 0x0000002524247224 */ /* 0x000fc800078e0226 */
[----:B------:R-:W-:-:S05]  /*1620*/  IMAD R0, R36, 0x4, R0 ;  /* 0x0000000424007824 */ /* 0x000fca00078e0200 */
[----:B-1----:R3:W4:Y:S01]  /*1630*/  LDS.64 R32, [R0] ;  /* 0x0000000000207984 */ /* 0x0027220000000a00 */
[----:B--2---:R-:W-:-:S13]  /*1640*/  ISETP.NE.AND P0, PT, RZ, UR4, PT ;  /* 0x00000004ff007c0c */ /* 0x004fda000bf05270 */
[----:B------:R-:W-:-:S05]  /*1650*/  @!P0 LEA R3, R36, R3, 0x2 ;  /* 0x0000000324038211 */ /* 0x000fca00078e10ff */
[----:B0-----:R3:W2:Y:S02]  /*1660*/  @!P0 LDS.64 R30, [R3] ;  /* 0x00000000031e8984 */ /* 0x0016a40000000a00 */
.L_x_829:
[----:B------:R-:W-:Y:S05]  /*1670*/  BSYNC.RECONVERGENT B0 ;  /* 0x0000000000007941 */ /* 0x000fea0003800200 */
.L_x_828:
[----:B------:R-:W-:Y:S06]  /*1680*/  BAR.SYNC.DEFER_BLOCKING 0x0 ;  /* 0x0000000000007b1d */ /* 0x000fec0000010000 */
.L_x_818:
[----:B------:R-:W-:Y:S05]  /*1690*/  BSYNC.RECONVERGENT B6 ;  /* 0x0000000000067941 */ /* 0x000fea0003800200 */
.L_x_815:
[----:B------:R-:W0:Y:S01]  /*16a0*/  S2R R21, SR_CgaCtaId ;  /* 0x0000000000157919 */ /* 0x000e220000008800 */
[----:B------:R-:W-:Y:S02]  /*16b0*/  ISETP.GT.U32.AND P0, PT, R220, 0x1f, PT ;  /* 0x0000001fdc00780c */ /* 0x000fe40003f04070 */
[----:B------:R-:W-:Y:S02]  /*16c0*/  MOV R10, 0x400 ;  /* 0x00000400000a7802 */ /* 0x000fe40000000f00 */
[----:B---3--:R-:W-:-:S03]  /*16d0*/  IADD3 R3, PT, PT, R16, -R27, RZ ;  /* 0x8000001b10037210 */ /* 0x008fc60007ffe0ff */
[----:B------:R-:W-:-:S05]  /*16e0*/  VIADD R0, R10, 0x240 ;  /* 0x000002400a007836 */ /* 0x000fca0000000000 */
[----:B0-----:R-:W-:Y:S01]  /*16f0*/  LEA R20, R21, R0, 0x18 ;  /* 0x0000000015147211 */ /* 0x001fe200078ec0ff */
[----:B------:R-:W-:-:S03]  /*1700*/  IMAD.MOV.U32 R0, RZ, RZ, -0x800001 ;  /* 0xff7fffffff007424 */ /* 0x000fc600078e00ff */
[----:B------:R-:W-:Y:S01]  /*1710*/  LEA R3, R3, R20, 0x2 ;  /* 0x0000001403037211 */ /* 0x000fe200078e10ff */
[----:B------:R-:W-:Y:S06]  /*1720*/  @P0 BRA `(.L_x_830) ;  /* 0x0000000000c40947 */ /* 0x000fec0003800000 */
[----:B-1----:R-:W0:Y:S01]  /*1730*/  LDC R4, c[0x0][0x40c] ;  /* 0x00010300ff047b82 */ /* 0x002e220000000800 */
[----:B------:R-:W1:Y:S01]  /*1740*/  LDCU UR4, c[0x0][0x3f4] ;  /* 0x00007e80ff0477ac */ /* 0x000e620008000800 */
[----:B------:R-:W-:-:S05]  /*1750*/  VIADD R6, R10, 0x40 ;  /* 0x000000400a067836 */ /* 0x000fca0000000000 */
[----:B------:R-:W-:Y:S01]  /*1760*/  LEA R7, R21, R6, 0x18 ;  /* 0x0000000615077211 */ /* 0x000fe200078ec0ff */
[----:B--2-4-:R-:W-:-:S03]  /*1770*/  FMUL.FTZ R6, R30, R32 ;  /* 0x000000201e067220 */ /* 0x014fc60000410000 */
[----:B------:R-:W-:Y:S01]  /*1780*/  LEA R7, R220, R7, 0x3 ;  /* 0x00000007dc077211 */ /* 0x000fe200078e18ff */
[----:B------:R-:W-:-:S04]  /*1790*/  FFMA.FTZ R13, R31, R33, R6 ;  /* 0x000000211f0d7223 */ /* 0x000fc80000010006 */
[----:B------:R2:W-:Y:S01]  /*17a0*/  STS.64 [R7], R32 ;  /* 0x0000002007007388 */ /* 0x0005e20000000a00 */
[----:B-1----:R-:W-:Y:S02]  /*17b0*/  IMAD R34, R34, UR4, R23 ;  /* 0x0000000422227c24 */ /* 0x002fe4000f8e0217 */
[----:B------:R-:W-:Y:S01]  /*17c0*/  IMAD R11, R22, UR4, R35 ;  /* 0x00000004160b7c24 */ /* 0x000fe2000f8e0223 */
[----:B------:R-:W-:Y:S01]  /*17d0*/  UMOV UR4, 0xffffffff ;  /* 0xffffffff00047882 */ /* 0x000fe20000000000 */
[----:B0-----:R-:W-:Y:S02]  /*17e0*/  ISETP.NE.AND P1, PT, R4, RZ, PT ;  /* 0x000000ff0400720c */ /* 0x001fe40003f25270 */
[----:B------:R-:W-:Y:S02]  /*17f0*/  IMAD R11, R34, 0x4, R11 ;  /* 0x00000004220b7824 */ /* 0x000fe400078e020b */
[----:B------:R-:W-:-:S09]  /*1800*/  ISETP.GT.U32.OR P0, PT, R220, 0x17, P1 ;  /* 0x00000017dc00780c */ /* 0x000fd20000f04470 */
[----:B------:R-:W-:-:S04]  /*1810*/  @!P1 IADD3 R8, PT, PT, R10, 0x140, RZ ;  /* 0x000001400a089810 */ /* 0x000fc80007ffe0ff */
[----:B------:R-:W0:Y:S01]  /*1820*/  @!P0 LDC.64 R4, c[0x0][0x3b8] ;  /* 0x0000ee00ff048b82 */ /* 0x000e220000000a00 */
[----:B------:R-:W-:-:S05]  /*1830*/  @!P1 LEA R9, R21, R8, 0x18 ;  /* 0x0000000815099211 */ /* 0x000fca00078ec0ff */
[----:B------:R-:W-:-:S05]  /*1840*/  @!P1 IMAD R9, R220, 0x8, R9 ;  /* 0x00000008dc099824 */ /* 0x000fca00078e0209 */
[----:B------:R2:W-:Y:S01]  /*1850*/  @!P1 STS.64 [R9], R28 ;  /* 0x0000001c09009388 */ /* 0x0005e20000000a00 */
[----:B0-----:R-:W-:-:S05]  /*1860*/  @!P0 IMAD.WIDE R4, R11, 0x4, R4 ;  /* 0x000000040b048825 */ /* 0x001fca00078e0204 */
[----:B------:R2:W-:Y:S01]  /*1870*/  @!P0 STG.E.64 desc[UR36][R4.64], R30 ;  /* 0x0000001e04008986 */ /* 0x0005e2000c101b24 */
[----:B------:R-:W-:Y:S05]  /*1880*/  BRA.DIV UR4, `(.L_x_831) ;  /* 0x0000009204747947 */ /* 0x000fea000b800000 */
[----:B------:R-:W2:Y:S02]  /*1890*/  SHFL.BFLY PT, R14, R13, 0x10, 0x1f ;  /* 0x0e001f000d0e7f89 */ /* 0x000ea400000e0000 */
[----:B--2---:R-:W-:-:S05]  /*18a0*/  FADD.FTZ R4, R13, R14 ;  /* 0x0000000e0d047221 */ /* 0x004fca0000010000 */
[----:B------:R-:W0:Y:S02]  /*18b0*/  SHFL.BFLY PT, R14, R4, 0x8, 0x1f ;  /* 0x0d001f00040e7f89 */ /* 0x000e2400000e0000 */
[----:B0-----:R-:W-:-:S05]  /*18c0*/  FADD.FTZ R5, R4, R14 ;  /* 0x0000000e04057221 */ /* 0x001fca0000010000 */
[----:B------:R-:W0:Y:S02]  /*18d0*/  SHFL.BFLY PT, R14, R5, 0x4, 0x1f ;  /* 0x0c801f00050e7f89 */ /* 0x000e2400000e0000 */
[----:B0-----:R-:W-:-:S05]  /*18e0*/  FADD.FTZ R6, R5, R14 ;  /* 0x0000000e05067221 */ /* 0x001fca0000010000 */
[----:B------:R-:W0:Y:S02]  /*18f0*/  SHFL.BFLY PT, R14, R6, 0x2, 0x1f ;  /* 0x0c401f00060e7f89 */ /* 0x000e2400000e0000 */
[----:B0-----:R-:W-:-:S05]  /*1900*/  FADD.FTZ R7, R6, R14 ;  /* 0x0000000e06077221 */ /* 0x001fca0000010000 */
[----:B------:R0:W1:Y:S02]  /*1910*/  SHFL.BFLY PT, R14, R7, 0x1, 0x1f ;  /* 0x0c201f00070e7f89 */ /* 0x00006400000e0000 */
.L_x_972:
[----:B------:R-:W-:Y:S01]  /*1920*/  ISETP.NE.AND P0, PT, R220, RZ, PT ;  /* 0x000000ffdc00720c */ /* 0x000fe20003f05270 */
[----:B-1----:R-:W-:-:S12]  /*1930*/  FADD.FTZ R14, R7, R14 ;  /* 0x0000000e070e7221 */ /* 0x002fd80000010000 */
[----:B------:R-:W-:Y:S05]  /*1940*/  @P0 BRA `(.L_x_830) ;  /* 0x00000000003c0947 */ /* 0x000fea0003800000 */
[----:B------:R-:W1:Y:S01]  /*1950*/  LDCU.64 UR6, c[0x0][0x438] ;  /* 0x00008700ff0677ac */ /* 0x000e620008000a00 */
[----:B------:R-:W2:Y:S01]  /*1960*/  LDCU UR4, c[0x0][0x410] ;  /* 0x00008200ff0477ac */ /* 0x000ea20008000800 */
[----:B-1----:R-:W-:-:S04]  /*1970*/  UISETP.NE.U32.AND UP0, UPT, UR6, URZ, UPT ;  /* 0x000000ff0600728c */ /* 0x002fc8000bf05070 */
[----:B------:R-:W-:Y:S01]  /*1980*/  UISETP.NE.AND.EX UP0, UPT, UR7, URZ, UPT, UP0 ;  /* 0x000000ff0700728c */ /* 0x000fe2000bf05300 */
[----:B--2---:R-:W-:-:S08]  /*1990*/  FMUL.FTZ R0, R14, UR4 ;  /* 0x000000040e007c20 */ /* 0x004fd00008410000 */
[----:B------:R-:W-:Y:S05]  /*19a0*/  BRA.U !UP0, `(.L_x_832) ;  /* 0x0000000108207547 */ /* 0x000fea000b800000 */
[----:B------:R-:W0:Y:S01]  /*19b0*/  LDCU UR4, c[0x0][0x440] ;  /* 0x00008800ff0477ac */ /* 0x000e220008000800 */
[----:B------:R-:W1:Y:S01]  /*19c0*/  LDC.64 R4, c[0x0][0x438] ;  /* 0x00010e00ff047b82 */ /* 0x000e620000000a00 */
[----:B-----5:R-:W-:-:S05]  /*19d0*/  IADD3 R6, PT, PT, R24, -R19, RZ ;  /* 0x8000001318067210 */ /* 0x020fca0007ffe0ff */
[----:B0-----:R-:W-:-:S04]  /*19e0*/  IMAD R7, R17, UR4, R6 ;  /* 0x0000000411077c24 */ /* 0x001fc8000f8e0206 */
[----:B------:R-:W-:-:S04]  /*19f0*/  IMAD R7, R7, UR4, R6 ;  /* 0x0000000407077c24 */ /* 0x000fc8000f8e0206 */
[----:B-1----:R-:W-:-:S06]  /*1a00*/  IMAD.WIDE R4, R7, 0x4, R4 ;  /* 0x0000000407047825 */ /* 0x002fcc00078e0204 */
[----:B------:R-:W2:Y:S02]  /*1a10*/  LDG.E R5, desc[UR36][R4.64] ;  /* 0x0000002404057981 */ /* 0x000ea4000c1e1900 */
[----:B--2---:R-:W-:-:S07]  /*1a20*/  FADD.FTZ R0, R0, R5 ;  /* 0x0000000500007221 */ /* 0x004fce0000010000 */
.L_x_832:
[----:B------:R3:W-:Y:S02]  /*1a30*/  STS [R3+-0x4], R0 ;  /* 0xfffffc0003007388 */ /* 0x0007e40000000800 */
.L_x_830:
[----:B------:R-:W-:Y:S05]  /*1a40*/  WARPSYNC.ALL ;  /* 0x0000000000007948 */ /* 0x000fea0003800000 */
[----:B------:R-:W-:Y:S01]  /*1a50*/  BAR.SYNC.DEFER_BLOCKING 0x0 ;  /* 0x0000000000007b1d */ /* 0x000fe20000010000 */
[----:B------:R-:W-:Y:S02]  /*1a60*/  LEA R6, R21, R10, 0x18 ;  /* 0x0000000a15067211 */ /* 0x000fe400078ec0ff */
[----:B-1----:R-:W-:-:S03]  /*1a70*/  IADD3 R4, PT, PT, R24, 0x1f, -R27 ;  /* 0x0000001f18047810 */ /* 0x002fc60007ffe81b */
[----:B------:R-:W1:Y:S02]  /*1a80*/  LDCU UR4, c[0x0][0x40c] ;  /* 0x00008180ff0477ac */ /* 0x000e640008000800 */
[----:B------:R-:W0:Y:S01]  /*1a90*/  LDC.64 R216, c[0x0][0x3f0] ;  /* 0x0000fc00ffd87b82 */ /* 0x000e220000000a00 */
[----:B------:R-:W-:Y:S01]  /*1aa0*/  SHF.R.S32.HI R5, RZ, 0x1f, R4 ;  /* 0x0000001fff057819 */ /* 0x000fe20000011404 */
[----:B------:R-:W0:Y:S03]  /*1ab0*/  LDCU UR14, c[0x0][0x40c] ;  /* 0x00008180ff0e77ac */ /* 0x000e260008000800 */
[----:B------:R-:W-:Y:S01]  /*1ac0*/  LEA.HI R5, R5, R4, RZ, 0x5 ;  /* 0x0000000405057211 */ /* 0x000fe200078f28ff */
[----:B------:R-:W0:Y:S03]  /*1ad0*/  LDCU UR15, c[0x0][0x410] ;  /* 0x00008200ff0f77ac */ /* 0x000e260008000800 */
[----:B------:R-:W-:Y:S01]  /*1ae0*/  LOP3.LUT R222, R5, 0xffffffe0, RZ, 0xc0, !PT ;  /* 0xffffffe005de7812 */ /* 0x000fe200078ec0ff */
[----:B------:R-:W0:Y:S03]  /*1af0*/  LDCU.64 UR8, c[0x0][0x3c8] ;  /* 0x00007900ff0877ac */ /* 0x000e260008000a00 */
[----:B------:R-:W-:Y:S01]  /*1b00*/  ISETP.GE.AND P0, PT, R220, R222, PT ;  /* 0x000000dedc00720c */ /* 0x000fe20003f06270 */
[----:B------:R-:W0:Y:S01]  /*1b10*/  LDCU.64 UR10, c[0x0][0x438] ;  /* 0x00008700ff0a77ac */ /* 0x000e220008000a00 */
[----:B------:R0:W3:Y:S01]  /*1b20*/  LDS.128 R8, [R6+0x40] ;  /* 0x0000400006087984 */ /* 0x0000e20000000c00 */
[----:B-1----:R-:W-:-:S03]  /*1b30*/  UISETP.NE.AND UP0, UPT, UR4, URZ, UPT ;  /* 0x000000ff0400728c */ /* 0x002fc6000bf05270 */
[----:B------:R1:W1:Y:S01]  /*1b40*/  LDS.128 R12, [R6+0x50] ;  /* 0x00005000060c7984 */ /* 0x0002620000000c00 */
[----:B------:R-:W0:Y:S02]  /*1b50*/  LDCU.64 UR12, c[0x0][0x3b8] ;  /* 0x00007700ff0c77ac */ /* 0x000e240008000a00 */
[----:B0-----:R-:W-:Y:S01]  /*1b60*/  IMAD R216, R84, R216, R17 ;  /* 0x000000d854d87224 */ /* 0x001fe200078e0211 */
[----:B--2---:R0:W2:Y:S04]  /*1b70*/  LDS.128 R28, [R6+0x60] ;  /* 0x00006000061c7984 */ /* 0x0040a80000000c00 */
[----:B----4-:R0:W4:Y:S04]  /*1b80*/  LDS.128 R32, [R6+0x70] ;  /* 0x0000700006207984 */ /* 0x0101280000000c00 */
[----:B------:R0:W0:Y:S04]  /*1b90*/  LDS.128 R36, [R6+0x80] ;  /* 0x0000800006247984 */ /* 0x0000280000000c00 */
        /* <DEDUP_REMOVED lines=10> */
[----:B------:R0:W0:Y:S01]  /*1c40*/  LDS.128 R80, [R6+0x130] ;  /* 0x0001300006507984 */ /* 0x0000220000000c00 */
[----:B-1234-:R-:W-:Y:S05]  /*1c50*/  BRA.U UP0, `(.L_x_833) ;  /* 0x0000000100407547 */ /* 0x01efea000b800000 */
[----:B------:R1:W2:Y:S04]  /*1c60*/  LDS.128 R84, [R6+0x140] ;  /* 0x0001400006547984 */ /* 0x0002a80000000c00 */
[----:B------:R1:W3:Y:S04]  /*1c70*/  LDS.128 R88, [R6+0x150] ;  /* 0x0001500006587984 */ /* 0x0002e80000000c00 */
[----:B------:R1:W4:Y:S04]  /*1c80*/  LDS.128 R92, [R6+0x160] ;  /* 0x00016000065c7984 */ /* 0x0003280000000c00 */
        /* <DEDUP_REMOVED lines=12> */
[----:B--234-:R1:W0:Y:S02]  /*1d50*/  LDS.128 R144, [R6+0x230] ;  /* 0x0002300006907984 */ /* 0x01c2240000000c00 */
.L_x_833:
[----:B------:R-:W-:Y:S01]  /*1d60*/  BSSY.RECONVERGENT B1, `(.L_x_834) ;  /* 0x00003ed000017945 */ /* 0x000fe20003800200 */
[----:B------:R-:W-:Y:S02]  /*1d70*/  IMAD.IADD R229, R220, 0x1, R27 ;  /* 0x00000001dce57824 */ /* 0x000fe400078e021b */
[----:B------:R-:W-:Y:S01]  /*1d80*/  IMAD R216, R216, 0x30, RZ ;  /* 0x00000030d8d87824 */ /* 0x000fe200078e02ff */
[----:B------:R-:W-:Y:S06]  /*1d90*/  @P0 BRA `(.L_x_835) ;  /* 0x0000003c00a40947 */ /* 0x000fec0003800000 */
[-C--:B------:R-:W-:Y:S01]  /*1da0*/  IABS R21, R217.reuse ;  /* 0x000000d900157213 */ /* 0x080fe20000000000 */
[----:B------:R-:W2:Y:S01]  /*1db0*/  LDCU UR5, c[0x0][0x3f8] ;  /* 0x00007f00ff0577ac */ /* 0x000ea20008000800 */
[----:B------:R-:W3:Y:S01]  /*1dc0*/  LDC.64 R242, c[0x0][0x450] ;  /* 0x00011400fff27b82 */ /* 0x000ee20000000a00 */
[----:B------:R-:W-:Y:S01]  /*1dd0*/  LEA R220, R220, R20, 0x2 ;  /* 0x00000014dcdc7211 */ /* 0x000fe200078e10ff */
[----:B01----:R-:W0:Y:S01]  /*1de0*/  I2F.RP R6, R21 ;  /* 0x0000001500067306 */ /* 0x003e220000209400 */
[----:B------:R-:W1:Y:S01]  /*1df0*/  LDCU.64 UR6, c[0x0][0x420] ;  /* 0x00008400ff0677ac */ /* 0x000e620008000a00 */
[----:B------:R-:W-:Y:S01]  /*1e00*/  IMAD R228, R22, R217, RZ ;  /* 0x000000d916e47224 */ /* 0x000fe200078e02ff */
[----:B------:R-:W-:Y:S01]  /*1e10*/  IADD3 R222, PT, PT, R222, R27, RZ ;  /* 0x0000001bdede7210 */ /* 0x000fe20007ffe0ff */
[----:B------:R-:W-:Y:S01]  /*1e20*/  IMAD R214, R216, R217, RZ ;  /* 0x000000d9d8d67224 */ /* 0x000fe200078e02ff */
[----:B------:R-:W4:Y:S01]  /*1e30*/  LDCU UR16, c[0x0][0x440] ;  /* 0x00008800ff1077ac */ /* 0x000f220008000800 */
[----:B------:R-:W4:Y:S01]  /*1e40*/  LDC R226, c[0x0][0x430] ;  /* 0x00010c00ffe27b82 */ /* 0x000f220000000800 */
[----:B------:R-:W-:Y:S01]  /*1e50*/  IMAD R227, R217, 0x30, RZ ;  /* 0x00000030d9e37824 */ /* 0x000fe200078e02ff */
[----:B------:R-:W-:Y:S01]  /*1e60*/  SHF.R.S32.HI R217, RZ, 0x1f, R228 ;  /* 0x0000001fffd97819 */ /* 0x000fe200000114e4 */
[----:B------:R-:W4:Y:S01]  /*1e70*/  LDCU UR4, c[0x0][0x408] ;  /* 0x00008100ff0477ac */ /* 0x000f220008000800 */
[----:B------:R-:W-:Y:S01]  /*1e80*/  VIADD R221, R229, 0x1 ;  /* 0x00000001e5dd7836 */ /* 0x000fe20000000000 */
[----:B------:R-:W-:Y:S01]  /*1e90*/  SHF.R.S32.HI R212, RZ, 0x1f, R214 ;  /* 0x0000001fffd47819 */ /* 0x000fe200000114d6 */
[----:B0-----:R-:W0:Y:S01]  /*1ea0*/  MUFU.RCP R6, R6 ;  /* 0x0000000600067308 */ /* 0x001e220000001000 */
[----:B--2---:R-:W-:-:S02]  /*1eb0*/  IMAD R4, R2, UR5, R17 ;  /* 0x0000000502047c24 */ /* 0x004fc4000f8e0211 */
[----:B------:R-:W-:Y:S01]  /*1ec0*/  IMAD R223, R227, UR5, RZ ;  /* 0x00000005e3df7c24 */ /* 0x000fe2000f8e02ff */
[----:B-1----:R-:W-:Y:S01]  /*1ed0*/  ISETP.NE.U32.AND P0, PT, RZ, UR6, PT ;  /* 0x00000006ff007c0c */ /* 0x002fe2000bf05070 */
[----:B------:R-:W-:Y:S01]  /*1ee0*/  IMAD R7, R4, 0x30, RZ ;  /* 0x0000003004077824 */ /* 0x000fe200078e02ff */
[----:B------:R-:W-:Y:S01]  /*1ef0*/  IADD3 R218, P1, P2, R25, UR6, R229 ;  /* 0x0000000619da7c10 */ /* 0x000fe2000fa3e0e5 */
[----:B------:R-:W-:Y:S01]  /*1f00*/  IMAD.MOV.U32 R4, RZ, RZ, RZ ;  /* 0x000000ffff047224 */ /* 0x000fe200078e00ff */
[----:B------:R-:W-:Y:S01]  /*1f10*/  ISETP.NE.AND.EX P0, PT, RZ, UR7, PT, P0 ;  /* 0x00000007ff007c0c */ /* 0x000fe2000bf05300 */
[----:B---3--:R-:W-:Y:S01]  /*1f20*/  IMAD.WIDE R242, R7, 0x4, R242 ;  /* 0x0000000407f27825 */ /* 0x008fe200078e02f2 */
[----:B------:R-:W-:Y:S02]  /*1f30*/  IADD3.X R215, PT, PT, R215, UR7, RZ, P1, P2 ;  /* 0x00000007d7d77c10 */ /* 0x000fe40008fe44ff */
[----:B----4-:R-:W-:Y:S02]  /*1f40*/  IADD3 R226, PT, PT, R226, UR4, RZ ;  /* 0x00000004e2e27c10 */ /* 0x010fe4000fffe0ff */
[----:B0-----:R-:W-:-:S06]  /*1f50*/  IADD3 R5, PT, PT, R6, 0xffffffe, RZ ;  /* 0x0ffffffe06057810 */ /* 0x001fcc0007ffe0ff */
[----:B------:R-:W0:Y:S02]  /*1f60*/  F2I.FTZ.U32.TRUNC.NTZ R5, R5 ;  /* 0x0000000500057305 */ /* 0x000e24000021f000 */
[----:B0-----:R-:W-:-:S04]  /*1f70*/  IMAD.MOV R148, RZ, RZ, -R5 ;  /* 0x000000ffff947224 */ /* 0x001fc800078e0a05 */
[----:B------:R-:W-:-:S04]  /*1f80*/  IMAD R149, R148, R21, RZ ;  /* 0x0000001594957224 */ /* 0x000fc800078e02ff */
[----:B------:R-:W-:-:S04]  /*1f90*/  IMAD.HI.U32 R20, R5, R149, R4 ;  /* 0x0000009505147227 */ /* 0x000fc800078e0004 */
[----:B------:R-:W-:-:S04]  /*1fa0*/  IMAD R4, R17, UR16, R24 ;  /* 0x0000001011047c24 */ /* 0x000fc8000f8e0218 */
[----:B------:R-:W-:-:S07]  /*1fb0*/  IMAD R219, R4, UR16, R229 ;  /* 0x0000001004db7c24 */ /* 0x000fce000f8e02e5 */
.L_x_901:
[----:B------:R-:W-:Y:S01]  /*1fc0*/  @P0 IMAD.MOV.U32 R208, RZ, RZ, R218 ;  /* 0x000000ffffd00224 */ /* 0x000fe200078e00da */
[----:B------:R-:W-:Y:S01]  /*1fd0*/  @P0 MOV R209, R215 ;  /* 0x000000d700d10202 */ /* 0x000fe20000000f00 */
[----:B------:R-:W0:Y:S04]  /*1fe0*/  LDC R230, c[0x0][0x3f4] ;  /* 0x0000fd00ffe67b82 */ /* 0x000e280000000800 */
[----:B------:R1:W2:Y:S01]  /*1ff0*/  @P0 LDG.E.U8 R224, desc[UR36][R208.64] ;  /* 0x00000024d0e00981 */ /* 0x0002a2000c1e1100 */
[----:B------:R-:W-:Y:S01]  /*2000*/  VIADD R213, R221, 0xffffffff ;  /* 0xffffffffddd57836 */ /* 0x000fe20000000000 */
[----:B------:R-:W-:Y:S01]  /*2010*/  UISETP.NE.AND UP0, UPT, UR14, URZ, UPT ;  /* 0x000000ff0e00728c */ /* 0x000fe2000bf05270 */
[----:B------:R-:W-:Y:S03]  /*2020*/  BSSY.RECONVERGENT B0, `(.L_x_836) ;  /* 0x000035e000007945 */ /* 0x000fe60003800200 */
[----:B------:R-:W-:-:S02]  /*2030*/  IABS R211, R213 ;  /* 0x000000d500d37213 */ /* 0x000fc40000000000 */
[----:B------:R-:W-:Y:S02]  /*2040*/  ISETP.GE.AND P2, PT, R213, RZ, PT ;  /* 0x000000ffd500720c */ /* 0x000fe40003f46270 */
[----:B-1----:R-:W-:Y:S01]  /*2050*/  SHF.R.S32.HI R209, RZ, 0x1f, R25 ;  /* 0x0000001fffd17819 */ /* 0x002fe20000011419 */
        /* <DEDUP_REMOVED lines=8> */
[----:B------:R-:W-:-:S05]  /*20e0*/  @!P1 IADD3 R210, PT, PT, R210, -R225, RZ ;  /* 0x800000e1d2d29210 */ /* 0x000fca0007ffe0ff */
[----:B------:R-:W-:-:S05]  /*20f0*/  IMAD.MOV.U32 R211, RZ, RZ, R210 ;  /* 0x000000ffffd37224 */ /* 0x000fca00078e00d2 */
[----:B------:R-:W-:Y:S02]  /*2100*/  @!P2 IADD3 R211, PT, PT, -R211, RZ, RZ ;  /* 0x000000ffd3d3a210 */ /* 0x000fe40007ffe1ff */
[----:B------:R-:W-:-:S04]  /*2110*/  @!P3 LOP3.LUT R211, RZ, R230, RZ, 0x33, !PT ;  /* 0x000000e6ffd3b212 */ /* 0x000fc800078e33ff */
[----:B------:R-:W-:-:S05]  /*2120*/  IADD3 R208, P1, PT, R25, R211, RZ ;  /* 0x000000d319d07210 */ /* 0x000fca0007f3e0ff */
[----:B------:R-:W-:Y:S01]  /*2130*/  IMAD.X R209, RZ, RZ, R209, P1 ;  /* 0x000000ffffd17224 */ /* 0x000fe200008e06d1 */
[----:B------:R-:W-:-:S04]  /*2140*/  LEA R244, P1, R208, UR8, 0x2 ;  /* 0x00000008d0f47c11 */ /* 0x000fc8000f8210ff */
[----:B------:R-:W-:Y:S02]  /*2150*/  LEA.HI.X R245, R208, UR9, R209, 0x2, P1 ;  /* 0x00000009d0f57c11 */ /* 0x000fe400088f14d1 */
[----:B--2---:R-:W-:Y:S01]  /*2160*/  ISETP.NE.AND P3, PT, R224, RZ, P0 ;  /* 0x000000ffe000720c */ /* 0x004fe20000765270 */
[----:B-----5:R-:W-:-:S12]  /*2170*/  BRA.U UP0, `(.L_x_837) ;  /* 0x0000001d00b47547 */ /* 0x020fd8000b800000 */
[----:B------:R-:W-:Y:S01]  /*2180*/  ISETP.GE.AND P1, PT, R213, R24, PT ;  /* 0x00000018d500720c */ /* 0x000fe20003f26270 */
[----:B------:R-:W-:Y:S01]  /*2190*/  BSSY.RECONVERGENT B2, `(.L_x_838) ;  /* 0x0000024000027945 */ /* 0x000fe20003800200 */
[----:B------:R-:W-:Y:S02]  /*21a0*/  IADD3 R209, PT, PT, R211, R230, RZ ;  /* 0x000000e6d3d17210 */ /* 0x000fe40007ffe0ff */
[----:B------:R-:W-:Y:S02]  /*21b0*/  ISETP.NE.AND P6, PT, R26, RZ, PT ;  /* 0x000000ff1a00720c */ /* 0x000fe40003fc5270 */
[----:B------:R-:W-:Y:S01]  /*21c0*/  SHF.L.U32 R234, R209, 0x2, RZ ;  /* 0x00000002d1ea7819 */ /* 0x000fe200000006ff */
[C---:B------:R-:W-:Y:S01]  /*21d0*/  IMAD R241, R230.reuse, 0x4, R209 ;  /* 0x00000004e6f17824 */ /* 0x040fe200078e02d1 */
[----:B------:R-:W-:Y:S02]  /*21e0*/  SHF.L.U32 R231, R211, 0x2, RZ ;  /* 0x00000002d3e77819 */ /* 0x000fe400000006ff */
[----:B------:R-:W-:Y:S01]  /*21f0*/  LEA R232, R230, R234, 0x3 ;  /* 0x000000eae6e87211 */ /* 0x000fe200078e18ff */
[----:B------:R-:W-:-:S04]  /*2200*/  IMAD.IADD R239, R241, 0x1, R230 ;  /* 0x00000001f1ef7824 */ /* 0x000fc800078e02e6 */
[----:B------:R-:W-:Y:S01]  /*2210*/  IMAD.IADD R235, R239, 0x1, R230 ;  /* 0x00000001efeb7824 */ /* 0x000fe200078e02e6 */
[----:B------:R-:W-:Y:S06]  /*2220*/  @P1 BRA `(.L_x_839) ;  /* 0x0000000000681947 */ /* 0x000fec0003800000 */
[----:B------:R-:W-:Y:S01]  /*2230*/  ISETP.GE.AND P2, PT, R231, R227, PT ;  /* 0x000000e3e700720c */ /* 0x000fe20003f46270 */
[----:B------:R-:W2:-:S12]  /*2240*/  @P6 LDG.E.128 R208, desc[UR36][R242.64] ;  /* 0x00000024f2d06981 */ /* 0x000e98000c1e1d00 */
[----:B------:R-:W3:Y:S01]  /*2250*/  @!P2 LDG.E R150, desc[UR36][R244.64] ;  /* 0x00000024f496a981 */ /* 0x000ee2000c1e1900 */
[----:B------:R-:W0:Y:S08]  /*2260*/  @!P2 LDC.64 R148, c[0x0][0x3b8] ;  /* 0x0000ee00ff94ab82 */ /* 0x000e300000000a00 */
[----:B------:R-:W1:Y:S01]  /*2270*/  @!P2 LDC.64 R224, c[0x0][0x3b8] ;  /* 0x0000ee00ffe0ab82 */ /* 0x000e620000000a00 */
[----:B---3--:R-:W-:-:S05]  /*2280*/  @!P2 IMAD R151, R223, R150, R231 ;  /* 0x00000096df97a224 */ /* 0x008fca00078e02e7 */
[----:B------:R-:W-:-:S04]  /*2290*/  @!P2 IADD3 R150, P4, PT, R214, R151, RZ ;  /* 0x00000097d696a210 */ /* 0x000fc80007f9e0ff */
[----:B------:R-:W-:Y:S02]  /*22a0*/  @!P2 LEA.HI.X.SX32 R151, R151, R212, 0x1, P4 ;  /* 0x000000d49797a211 */ /* 0x000fe400020f0eff */
[----:B0-----:R-:W-:-:S04]  /*22b0*/  @!P2 LEA R236, P4, R150, R148, 0x2 ;  /* 0x0000009496eca211 */ /* 0x001fc800078810ff */
[----:B------:R-:W-:Y:S02]  /*22c0*/  @!P2 LEA.HI.X R237, R150, R149, R151, 0x2, P4 ;  /* 0x0000009596eda211 */ /* 0x000fe400020f1497 */
[----:B------:R-:W-:Y:S02]  /*22d0*/  CS2R R150, SRZ ;  /* 0x0000000000967805 */ /* 0x000fe4000001ff00 */
[----:B------:R-:W-:-:S06]  /*22e0*/  CS2R R148, SRZ ;  /* 0x0000000000947805 */ /* 0x000fcc000001ff00 */
[----:B------:R-:W3:Y:S01]  /*22f0*/  @!P2 LDG.E.128 R148, desc[UR36][R236.64] ;  /* 0x00000024ec94a981 */ /* 0x000ee2000c1e1d00 */
[----:B------:R-:W-:-:S04]  /*2300*/  @!P2 IADD3 R233, P4, PT, R228, R231, RZ ;  /* 0x000000e7e4e9a210 */ /* 0x000fc80007f9e0ff */
[----:B-1----:R-:W-:Y:S01]  /*2310*/  @!P2 LEA R224, P5, R233, R224, 0x2 ;  /* 0x000000e0e9e0a211 */ /* 0x002fe200078a10ff */
[----:B------:R-:W-:-:S05]  /*2320*/  @!P2 IMAD.X R238, RZ, RZ, R217, P4 ;  /* 0x000000ffffeea224 */ /* 0x000fca00020e06d9 */
[----:B------:R-:W-:Y:S01]  /*2330*/  @!P2 LEA.HI.X R225, R233, R225, R238, 0x2, P5 ;  /* 0x000000e1e9e1a211 */ /* 0x000fe200028f14ee */
[----:B---3--:R-:W-:Y:S01]  /*2340*/  FADD.FTZ R148, R84, R148 ;  /* 0x0000009454947221 */ /* 0x008fe20000010000 */
[----:B------:R-:W-:Y:S01]  /*2350*/  FADD.FTZ R149, R85, R149 ;  /* 0x0000009555957221 */ /* 0x000fe20000010000 */
[----:B------:R-:W-:Y:S01]  /*2360*/  FADD.FTZ R150, R86, R150 ;  /* 0x0000009656967221 */ /* 0x000fe20000010000 */
[----:B------:R-:W-:Y:S01]  /*2370*/  FADD.FTZ R151, R87, R151 ;  /* 0x0000009757977221 */ /* 0x000fe20000010000 */
[----:B--2---:R-:W-:Y:S01]  /*2380*/  @P6 FMUL.FTZ R148, R148, R208 ;  /* 0x000000d094946220 */ /* 0x004fe20000410000 */
[----:B------:R-:W-:Y:S01]  /*2390*/  @P6 FMUL.FTZ R149, R149, R209 ;  /* 0x000000d195956220 */ /* 0x000fe20000410000 */
[----:B------:R-:W-:Y:S01]  /*23a0*/  @P6 FMUL.FTZ R150, R150, R210 ;  /* 0x000000d296966220 */ /* 0x000fe20000410000 */
[----:B------:R-:W-:-:S05]  /*23b0*/  @P6 FMUL.FTZ R151, R151, R211 ;  /* 0x000000d397976220 */ /* 0x000fca0000410000 */
[----:B------:R0:W-:Y:S02]  /*23c0*/  @!P2 STG.E.128 desc[UR36][R224.64], R148 ;  /* 0x00000094e000a986 */ /* 0x0001e4000c101d24 */
.L_x_839:
[----:B------:R-:W-:Y:S05]  /*23d0*/  BSYNC.RECONVERGENT B2 ;  /* 0x0000000000027941 */ /* 0x000fea0003800200 */
.L_x_838:
[----:B------:R-:W-:Y:S04]  /*23e0*/  BSSY.RECONVERGENT B2, `(.L_x_840) ;  /* 0x000001c000027945 */ /* 0x000fe80003800200 */
[----:B------:R-:W-:Y:S05]  /*23f0*/  @P1 BRA `(.L_x_841) ;  /* 0x0000000000681947 */ /* 0x000fea0003800000 */
[----:B------:R-:W-:Y:S01]  /*2400*/  ISETP.GE.AND P2, PT, R234, R227, PT ;  /* 0x000000e3ea00720c */ /* 0x000fe20003f46270 */
[----:B------:R-:W2:-:S12]  /*2410*/  @P6 LDG.E.128 R208, desc[UR36][R242.64+0x10] ;  /* 0x00001024f2d06981 */ /* 0x000e98000c1e1d00 */
[----:B------:R-:W3:Y:S01]  /*2420*/  @!P2 LDG.E R6, desc[UR36][R244.64] ;  /* 0x00000024f406a981 */ /* 0x000ee2000c1e1900 */
[----:B------:R-:W1:Y:S08]  /*2430*/  @!P2 LDC.64 R4, c[0x0][0x3b8] ;  /* 0x0000ee00ff04ab82 */ /* 0x000e700000000a00 */
[----:B0-----:R-:W0:Y:S01]  /*2440*/  @!P2 LDC.64 R224, c[0x0][0x3b8] ;  /* 0x0000ee00ffe0ab82 */ /* 0x001e220000000a00 */
[----:B---3--:R-:W-:-:S05]  /*2450*/  @!P2 IMAD R7, R223, R6, R234 ;  /* 0x00000006df07a224 */ /* 0x008fca00078e02ea */
[----:B------:R-:W-:-:S04]  /*2460*/  @!P2 IADD3 R6, P4, PT, R214, R7, RZ ;  /* 0x00000007d606a210 */ /* 0x000fc80007f9e0ff */
[----:B------:R-:W-:Y:S02]  /*2470*/  @!P2 LEA.HI.X.SX32 R7, R7, R212, 0x1, P4 ;  /* 0x000000d40707a211 */ /* 0x000fe400020f0eff */
[----:B-1----:R-:W-:-:S04]  /*2480*/  @!P2 LEA R236, P4, R6, R4, 0x2 ;  /* 0x0000000406eca211 */ /* 0x002fc800078810ff */
[----:B------:R-:W-:Y:S02]  /*2490*/  @!P2 LEA.HI.X R237, R6, R5, R7, 0x2, P4 ;  /* 0x0000000506eda211 */ /* 0x000fe400020f1407 */
[----:B------:R-:W-:Y:S02]  /*24a0*/  CS2R R6, SRZ ;  /* 0x0000000000067805 */ /* 0x000fe4000001ff00 */
[----:B------:R-:W-:-:S06]  /*24b0*/  CS2R R4, SRZ ;  /* 0x0000000000047805 */ /* 0x000fcc000001ff00 */
[----:B------:R-:W3:Y:S01]  /*24c0*/  @!P2 LDG.E.128 R4, desc[UR36][R236.64] ;  /* 0x00000024ec04a981 */ /* 0x000ee2000c1e1d00 */
[----:B------:R-:W-:-:S04]  /*24d0*/  @!P2 IADD3 R233, P4, PT, R228, R234, RZ ;  /* 0x000000eae4e9a210 */ /* 0x000fc80007f9e0ff */
[----:B------:R-:W-:Y:S02]  /*24e0*/  @!P2 LEA.HI.X.SX32 R234, R234, R217, 0x1, P4 ;  /* 0x000000d9eaeaa211 */ /* 0x000fe400020f0eff */
[----:B0-----:R-:W-:-:S04]  /*24f0*/  @!P2 LEA R224, P4, R233, R224, 0x2 ;  /* 0x000000e0e9e0a211 */ /* 0x001fc800078810ff */
        /* <DEDUP_REMOVED lines=10> */
.L_x_841:
[----:B------:R-:W-:Y:S05]  /*25a0*/  BSYNC.RECONVERGENT B2 ;  /* 0x0000000000027941 */ /* 0x000fea0003800200 */
.L_x_840:
[----:B------:R-:W-:Y:S01]  /*25b0*/  BSSY.RECONVERGENT B2, `(.L_x_842) ;  /* 0x000001f000027945 */ /* 0x000fe20003800200 */
[----:B------:R-:W-:-:S03]  /*25c0*/  LEA R233, R230, R235, 0x1 ;  /* 0x000000ebe6e97211 */ /* 0x000fc600078e08ff */
[----:B------:R-:W-:Y:S05]  /*25d0*/  @P1 BRA `(.L_x_843) ;  /* 0x0000000000701947 */ /* 0x000fea0003800000 */
[----:B------:R-:W-:-:S05]  /*25e0*/  IMAD R208, R230, 0x8, R231 ;  /* 0x00000008e6d07824 */ /* 0x000fca00078e02e7 */
[----:B------:R-:W-:-:S13]  /*25f0*/  ISETP.GE.AND P2, PT, R208, R227, PT ;  /* 0x000000e3d000720c */ /* 0x000fda0003f46270 */
[----:B------:R-:W2:Y:S01]  /*2600*/  @!P2 LDG.E R154, desc[UR36][R244.64] ;  /* 0x00000024f49aa981 */ /* 0x000ea2000c1e1900 */
[----:B------:R-:W3:Y:S08]  /*2610*/  @!P2 LDC.64 R152, c[0x0][0x3b8] ;  /* 0x0000ee00ff98ab82 */ /* 0x000ef00000000a00 */
[----:B01----:R-:W0:Y:S01]  /*2620*/  @!P2 LDC.64 R224, c[0x0][0x3b8] ;  /* 0x0000ee00ffe0ab82 */ /* 0x003e220000000a00 */
[----:B--2---:R-:W-:-:S02]  /*2630*/  @!P2 IMAD R155, R223, R154, R208 ;  /* 0x0000009adf9ba224 */ /* 0x004fc400078e02d0 */
[----:B------:R-:W2:Y:S03]  /*2640*/  @P6 LDG.E.128 R208, desc[UR36][R242.64+0x20] ;  /* 0x00002024f2d06981 */ /* 0x000ea6000c1e1d00 */
[----:B------:R-:W-:-:S04]  /*2650*/  @!P2 IADD3 R154, P4, PT, R214, R155, RZ ;  /* 0x0000009bd69aa210 */ /* 0x000fc80007f9e0ff */
[----:B------:R-:W-:Y:S02]  /*2660*/  @!P2 LEA.HI.X.SX32 R155, R155, R212, 0x1, P4 ;  /* 0x000000d49b9ba211 */ /* 0x000fe400020f0eff */
[----:B---3--:R-:W-:-:S04]  /*2670*/  @!P2 LEA R236, P4, R154, R152, 0x2 ;  /* 0x000000989aeca211 */ /* 0x008fc800078810ff */
[----:B------:R-:W-:Y:S02]  /*2680*/  @!P2 LEA.HI.X R237, R154, R153, R155, 0x2, P4 ;  /* 0x000000999aeda211 */ /* 0x000fe400020f149b */
[----:B------:R-:W-:Y:S02]  /*2690*/  CS2R R154, SRZ ;  /* 0x00000000009a7805 */ /* 0x000fe4000001ff00 */
[----:B------:R-:W-:-:S06]  /*26a0*/  CS2R R152, SRZ ;  /* 0x0000000000987805 */ /* 0x000fcc000001ff00 */
[----:B------:R-:W3:Y:S01]  /*26b0*/  @!P2 LDG.E.128 R152, desc[UR36][R236.64] ;  /* 0x00000024ec98a981 */ /* 0x000ee2000c1e1d00 */
[----:B------:R-:W-:-:S04]  /*26c0*/  LEA R238, R230, R231, 0x3 ;  /* 0x000000e7e6ee7211 */ /* 0x000fc800078e18ff */
        /* <DEDUP_REMOVED lines=13> */
.L_x_843:
[----:B------:R-:W-:Y:S05]  /*27a0*/  BSYNC.RECONVERGENT B2 ;  /* 0x0000000000027941 */ /* 0x000fea0003800200 */
.L_x_842:
[----:B------:R-:W-:Y:S04]  /*27b0*/  BSSY.RECONVERGENT B2, `(.L_x_844) ;  /* 0x000001c000027945 */ /* 0x000fe80003800200 */
[----:B------:R-:W-:Y:S05]  /*27c0*/  @P1 BRA `(.L_x_845) ;  /* 0x0000000000681947 */ /* 0x000fea0003800000 */
[----:B------:R-:W-:Y:S01]  /*27d0*/  ISETP.GE.AND P2, PT, R232, R227, PT ;  /* 0x000000e3e800720c */ /* 0x000fe20003f46270 */
[----:B------:R-:W3:-:S12]  /*27e0*/  @P6 LDG.E.128 R208, desc[UR36][R242.64+0x30] ;  /* 0x00003024f2d06981 */ /* 0x000ed8000c1e1d00 */
[----:B------:R-:W4:Y:S01]  /*27f0*/  @!P2 LDG.E R158, desc[UR36][R244.64] ;  /* 0x00000024f49ea981 */ /* 0x000f22000c1e1900 */
[----:B------:R-:W4:Y:S08]  /*2800*/  @!P2 LDC.64 R156, c[0x0][0x3b8] ;  /* 0x0000ee00ff9cab82 */ /* 0x000f300000000a00 */
[----:B012---:R-:W0:Y:S01]  /*2810*/  @!P2 LDC.64 R224, c[0x0][0x3b8] ;  /* 0x0000ee00ffe0ab82 */ /* 0x007e220000000a00 */
[----:B----4-:R-:W-:-:S05]  /*2820*/  @!P2 IMAD R159, R223, R158, R232 ;  /* 0x0000009edf9fa224 */ /* 0x010fca00078e02e8 */
[----:B------:R-:W-:-:S04]  /*2830*/  @!P2 IADD3 R158, P4, PT, R214, R159, RZ ;  /* 0x0000009fd69ea210 */ /* 0x000fc80007f9e0ff */
[----:B------:R-:W-:Y:S02]  /*2840*/  @!P2 LEA.HI.X.SX32 R159, R159, R212, 0x1, P4 ;  /* 0x000000d49f9fa211 */ /* 0x000fe400020f0eff */
[----:B------:R-:W-:-:S04]  /*2850*/  @!P2 LEA R236, P4, R158, R156, 0x2 ;  /* 0x0000009c9eeca211 */ /* 0x000fc800078810ff */
[----:B------:R-:W-:Y:S02]  /*2860*/  @!P2 LEA.HI.X R237, R158, R157, R159, 0x2, P4 ;  /* 0x0000009d9eeda211 */ /* 0x000fe400020f149f */
[----:B------:R-:W-:Y:S02]  /*2870*/  CS2R R158, SRZ ;  /* 0x00000000009e7805 */ /* 0x000fe4000001ff00 */
[----:B------:R-:W-:-:S06]  /*2880*/  CS2R R156, SRZ ;  /* 0x00000000009c7805 */ /* 0x000fcc000001ff00 */
[----:B------:R-:W2:Y:S01]  /*2890*/  @!P2 LDG.E.128 R156, desc[UR36][R236.64] ;  /* 0x00000024ec9ca981 */ /* 0x000ea2000c1e1d00 */
[----:B------:R-:W-:-:S04]  /*28a0*/  @!P2 IADD3 R234, P4, PT, R228, R232, RZ ;  /* 0x000000e8e4eaa210 */ /* 0x000fc80007f9e0ff */
[----:B------:R-:W-:Y:S02]  /*28b0*/  @!P2 LEA.HI.X.SX32 R232, R232, R217, 0x1, P4 ;  /* 0x000000d9e8e8a211 */ /* 0x000fe400020f0eff */
[----:B0-----:R-:W-:-:S04]  /*28c0*/  @!P2 LEA R224, P4, R234, R224, 0x2 ;  /* 0x000000e0eae0a211 */ /* 0x001fc800078810ff */
[----:B------:R-:W-:Y:S01]  /*28d0*/  @!P2 LEA.HI.X R225, R234, R225, R232, 0x2, P4 ;  /* 0x000000e1eae1a211 */ /* 0x000fe200020f14e8 */
[----:B--2---:R-:W-:Y:S01]  /*28e0*/  FADD.FTZ R156, R96, R156 ;  /* 0x0000009c609c7221 */ /* 0x004fe20000010000 */
[----:B------:R-:W-:Y:S01]  /*28f0*/  FADD.FTZ R157, R97, R157 ;  /* 0x0000009d619d7221 */ /* 0x000fe20000010000 */
[----:B------:R-:W-:Y:S01]  /*2900*/  FADD.FTZ R158, R98, R158 ;  /* 0x0000009e629e7221 */ /* 0x000fe20000010000 */
[----:B------:R-:W-:Y:S01]  /*2910*/  FADD.FTZ R159, R99, R159 ;  /* 0x0000009f639f7221 */ /* 0x000fe20000010000 */
[----:B---3--:R-:W-:Y:S01]  /*2920*/  @P6 FMUL.FTZ R156, R156, R208 ;  /* 0x000000d09c9c6220 */ /* 0x008fe20000410000 */
[----:B------:R-:W-:Y:S01]  /*2930*/  @P6 FMUL.FTZ R157, R157, R209 ;  /* 0x000000d19d9d6220 */ /* 0x000fe20000410000 */
[----:B------:R-:W-:Y:S01]  /*2940*/  @P6 FMUL.FTZ R158, R158, R210 ;  /* 0x000000d29e9e6220 */ /* 0x000fe20000410000 */
[----:B------:R-:W-:-:S05]  /*2950*/  @P6 FMUL.FTZ R159, R159, R211 ;  /* 0x000000d39f9f6220 */ /* 0x000fca0000410000 */
[----:B------:R3:W-:Y:S02]  /*2960*/  @!P2 STG.E.128 desc[UR36][R224.64], R156 ;  /* 0x0000009ce000a986 */ /* 0x0007e4000c101d24 */
.L_x_845:
[----:B------:R-:W-:Y:S05]  /*2970*/  BSYNC.RECONVERGENT B2 ;  /* 0x0000000000027941 */ /* 0x000fea0003800200 */
.L_x_844:
[----:B------:R-:W-:Y:S01]  /*2980*/  BSSY.RECONVERGENT B2, `(.L_x_846) ;  /* 0x000001e000027945 */ /* 0x000fe20003800200 */
[----:B------:R-:W-:-:S03]  /*2990*/  IMAD.IADD R237, R233, 0x1, R230 ;  /* 0x00000001e9ed7824 */ /* 0x000fc600078e02e6 */
[----:B------:R-:W-:Y:S05]  /*29a0*/  @P1 BRA `(.L_x_847) ;  /* 0x00000000006c1947 */ /* 0x000fea0003800000 */
[----:B------:R-:W-:Y:S01]  /*29b0*/  LEA R234, R230, R231, 0x4 ;  /* 0x000000e7e6ea7211 */ /* 0x000fe200078e20ff */
[----:B------:R-:W4:Y:S03]  /*29c0*/  @P6 LDG.E.128 R208, desc[UR36][R242.64+0x40] ;  /* 0x00004024f2d06981 */ /* 0x000f26000c1e1d00 */
[----:B------:R-:W-:-:S13]  /*29d0*/  ISETP.GE.AND P2, PT, R234, R227, PT ;  /* 0x000000e3ea00720c */ /* 0x000fda0003f46270 */
[----:B------:R-:W4:Y:S01]  /*29e0*/  @!P2 LDG.E R162, desc[UR36][R244.64] ;  /* 0x00000024f4a2a981 */ /* 0x000f22000c1e1900 */
[----:B------:R-:W4:Y:S08]  /*29f0*/  @!P2 LDC.64 R160, c[0x0][0x3b8] ;  /* 0x0000ee00ffa0ab82 */ /* 0x000f300000000a00 */
[----:B0123--:R-:W0:Y:S01]  /*2a00*/  @!P2 LDC.64 R224, c[0x0][0x3b8] ;  /* 0x0000ee00ffe0ab82 */ /* 0x00fe220000000a00 */
        /* <DEDUP_REMOVED lines=16> */
[----:B------:R-:W-:Y:S01]  /*2b10*/  @P6 FMUL.FTZ R160, R160, R208 ;  /* 0x000000d0a0a06220 */ /* 0x000fe20000410000 */
[----:B------:R-:W-:Y:S01]  /*2b20*/  @P6 FMUL.FTZ R161, R161, R209 ;  /* 0x000000d1a1a16220 */ /* 0x000fe20000410000 */
[----:B------:R-:W-:Y:S01]  /*2b30*/  @P6 FMUL.FTZ R162, R162, R210 ;  /* 0x000000d2a2a26220 */ /* 0x000fe20000410000 */
[----:B------:R-:W-:-:S05]  /*2b40*/  @P6 FMUL.FTZ R163, R163, R211 ;  /* 0x000000d3a3a36220 */ /* 0x000fca0000410000 */
[----:B------:R4:W-:Y:S02]  /*2b50*/  @!P2 STG.E.128 desc[UR36][R224.64], R160 ;  /* 0x000000a0e000a986 */ /* 0x0009e4000c101d24 */
.L_x_847:
[----:B------:R-:W-:Y:S05]  /*2b60*/  BSYNC.RECONVERGENT B2 ;  /* 0x0000000000027941 */ /* 0x000fea0003800200 */
.L_x_846:
[----:B------:R-:W-:Y:S04]  /*2b70*/  BSSY.RECONVERGENT B2, `(.L_x_848) ;  /* 0x000001d000027945 */ /* 0x000fe80003800200 */
[----:B------:R-:W-:Y:S05]  /*2b80*/  @P1 BRA `(.L_x_849) ;  /* 0x00000000006c1947 */ /* 0x000fea0003800000 */
[----:B------:R-:W-:Y:S01]  /*2b90*/  IMAD.SHL.U32 R234, R241, 0x4, RZ ;  /* 0x00000004f1ea7824 */ /* 0x000fe200078e00ff */
[----:B------:R-:W2:Y:S04]  /*2ba0*/  @P6 LDG.E.128 R208, desc[UR36][R242.64+0x50] ;  /* 0x00005024f2d06981 */ /* 0x000ea8000c1e1d00 */
[----:B------:R-:W-:-:S13]  /*2bb0*/  ISETP.GE.AND P2, PT, R234, R227, PT ;  /* 0x000000e3ea00720c */ /* 0x000fda0003f46270 */
[----:B------:R-:W2:Y:S01]  /*2bc0*/  @!P2 LDG.E R166, desc[UR36][R244.64] ;  /* 0x00000024f4a6a981 */ /* 0x000ea2000c1e1900 */
[----:B------:R-:W0:Y:S08]  /*2bd0*/  @!P2 LDC.64 R164, c[0x0][0x3b8] ;  /* 0x0000ee00ffa4ab82 */ /* 0x000e300000000a00 */
[----:B01234-:R-:W0:Y:S01]  /*2be0*/  @!P2 LDC.64 R224, c[0x0][0x3b8] ;  /* 0x0000ee00ffe0ab82 */ /* 0x01fe220000000a00 */
[----:B------:R-:W-:-:S05]  /*2bf0*/  @!P2 IMAD R167, R223, R166, R234 ;  /* 0x000000a6dfa7a224 */ /* 0x000fca00078e02ea */
        /* <DEDUP_REMOVED lines=20> */
.L_x_849:
[----:B------:R-:W-:Y:S05]  /*2d40*/  BSYNC.RECONVERGENT B2 ;  /* 0x0000000000027941 */ /* 0x000fea0003800200 */
.L_x_848:
[----:B------:R-:W-:Y:S01]  /*2d50*/  BSSY.RECONVERGENT B2, `(.L_x_850) ;  /* 0x000001e000027945 */ /* 0x000fe20003800200 */
[----:B------:R-:W-:-:S03]  /*2d60*/  IADD3 R241, PT, PT, R237, R230, RZ ;  /* 0x000000e6edf17210 */ /* 0x000fc60007ffe0ff */
        /* <DEDUP_REMOVED lines=28> */
.L_x_851:
[----:B------:R-:W-:Y:S05]  /*2f30*/  BSYNC.RECONVERGENT B2 ;  /* 0x0000000000027941 */ /* 0x000fea0003800200 */
.L_x_850:
        /* <DEDUP_REMOVED lines=30> */
.L_x_853:
[----:B------:R-:W-:Y:S05]  /*3120*/  BSYNC.RECONVERGENT B2 ;  /* 0x0000000000027941 */ /* 0x000fea0003800200 */
.L_x_852:
[----:B------:R-:W-:Y:S01]  /*3130*/  BSSY.RECONVERGENT B2, `(.L_x_854) ;  /* 0x000001e000027945 */ /* 0x000fe20003800200 */
[----:B------:R-:W-:Y:S01]  /*3140*/  IADD3 R235, PT, PT, R239, R230, RZ ;  /* 0x000000e6efeb7210 */ /* 0x000fe20007ffe0ff */
[----:B------:R-:W-:Y:S02]  /*3150*/  IMAD R232, R230, 0x20, R231 ;  /* 0x00000020e6e87824 */ /* 0x000fe400078e02e7 */
[----:B------:R-:W-:Y:S05]  /*3160*/  @P1 BRA `(.L_x_855) ;  /* 0x0000000000681947 */ /* 0x000fea0003800000 */
[----:B------:R-:W-:Y:S01]  /*3170*/  ISETP.GE.AND P2, PT, R232, R227, PT ;  /* 0x000000e3e800720c */ /* 0x000fe20003f46270 */
[----:B------:R-:W2:-:S12]  /*3180*/  @P6 LDG.E.128 R208, desc[UR36][R242.64+0x80] ;  /* 0x00008024f2d06981 */ /* 0x000e98000c1e1d00 */
        /* <DEDUP_REMOVED lines=24> */
.L_x_855:
[----:B------:R-:W-:Y:S05]  /*3310*/  BSYNC.RECONVERGENT B2 ;  /* 0x0000000000027941 */ /* 0x000fea0003800200 */
.L_x_854:
        /* <DEDUP_REMOVED lines=30> */
.L_x_857:
[----:B------:R-:W-:Y:S05]  /*3500*/  BSYNC.RECONVERGENT B2 ;  /* 0x0000000000027941 */ /* 0x000fea0003800200 */
.L_x_856:
[----:B------:R-:W-:Y:S04]  /*3510*/  BSSY.RECONVERGENT B2, `(.L_x_858) ;  /* 0x000001d000027945 */ /* 0x000fe80003800200 */
[----:B------:R-:W-:Y:S05]  /*3520*/  @P1 BRA `(.L_x_859) ;  /* 0x00000000006c1947 */ /* 0x000fea0003800000 */
[----:B------:R-:W-:-:S04]  /*3530*/  SHF.L.U32 R236, R237, 0x2, RZ ;  /* 0x00000002edec7819 */ /* 0x000fc800000006ff */
        /* <DEDUP_REMOVED lines=10> */
[----:B------:R-:W-:Y:S01]  /*35e0*/  CS2R R184, SRZ ;  /* 0x0000000000b87805 */ /* 0x000fe2000001ff00 */
[----:B------:R-:W2:Y:S05]  /*35f0*/  @P6 LDG.E.128 R208, desc[UR36][R242.64+0xa0] ;  /* 0x0000a024f2d06981 */ /* 0x000eaa000c1e1d00 */
        /* <DEDUP_REMOVED lines=14> */
.L_x_859:
[----:B------:R-:W-:Y:S05]  /*36e0*/  BSYNC.RECONVERGENT B2 ;  /* 0x0000000000027941 */ /* 0x000fea0003800200 */
.L_x_858:
[----:B------:R-:W-:Y:S04]  /*36f0*/  BSSY.RECONVERGENT B2, `(.L_x_860) ;  /* 0x000001d000027945 */ /* 0x000fe80003800200 */
[----:B------:R-:W-:Y:S05]  /*3700*/  @P1 BRA `(.L_x_861) ;  /* 0x00000000006c1947 */ /* 0x000fea0003800000 */
[----:B------:R-:W-:-:S05]  /*3710*/  IMAD.SHL.U32 R236, R241, 0x4, RZ ;  /* 0x00000004f1ec7824 */ /* 0x000fca00078e00ff */
[----:B------:R-:W-:-:S13]  /*3720*/  ISETP.GE.AND P2, PT, R236, R227, PT ;  /* 0x000000e3ec00720c */ /* 0x000fda0003f46270 */
[----:B------:R-:W2:Y:S01]  /*3730*/  @!P2 LDG.E R190, desc[UR36][R244.64] ;  /* 0x00000024f4bea981 */ /* 0x000ea2000c1e1900 */
[----:B------:R-:W0:Y:S08]  /*3740*/  @!P2 LDC.64 R188, c[0x0][0x3b8] ;  /* 0x0000ee00ffbcab82 */ /* 0x000e300000000a00 */
[----:B01234-:R-:W0:Y:S01]  /*3750*/  @!P2 LDC.64 R224, c[0x0][0x3b8] ;  /* 0x0000ee00ffe0ab82 */ /* 0x01fe220000000a00 */
[----:B------:R-:W-:-:S05]  /*3760*/  @!P2 IMAD R191, R223, R190, R236 ;  /* 0x000000bedfbfa224 */ /* 0x000fca00078e02ec */
[----:B------:R-:W-:-:S04]  /*3770*/  @!P2 IADD3 R208, P4, PT, R214, R191, RZ ;  /* 0x000000bfd6d0a210 */ /* 0x000fc80007f9e0ff */
[----:B------:R-:W-:Y:S02]  /*3780*/  @!P2 LEA.HI.X.SX32 R209, R191, R212, 0x1, P4 ;  /* 0x000000d4bfd1a211 */ /* 0x000fe400020f0eff */
[----:B------:R-:W-:Y:S02]  /*3790*/  CS2R R190, SRZ ;  /* 0x0000000000be7805 */ /* 0x000fe4000001ff00 */
[----:B------:R-:W-:-:S04]  /*37a0*/  @!P2 LEA R232, P4, R208, R188, 0x2 ;  /* 0x000000bcd0e8a211 */ /* 0x000fc800078810ff */
[----:B------:R-:W-:Y:S02]  /*37b0*/  @!P2 LEA.HI.X R233, R208, R189, R209, 0x2, P4 ;  /* 0x000000bdd0e9a211 */ /* 0x000fe400020f14d1 */
        /* <DEDUP_REMOVED lines=16> */
.L_x_861:
[----:B------:R-:W-:Y:S05]  /*38c0*/  BSYNC.RECONVERGENT B2 ;  /* 0x0000000000027941 */ /* 0x000fea0003800200 */
.L_x_860:
        /* <DEDUP_REMOVED lines=29> */
.L_x_863:
[----:B------:R-:W-:Y:S05]  /*3aa0*/  BSYNC.RECONVERGENT B2 ;  /* 0x0000000000027941 */ /* 0x000fea0003800200 */
.L_x_862:
        /* <DEDUP_REMOVED lines=29> */
.L_x_865:
[----:B------:R-:W-:Y:S05]  /*3c80*/  BSYNC.RECONVERGENT B2 ;  /* 0x0000000000027941 */ /* 0x000fea0003800200 */
.L_x_864:
        /* <DEDUP_REMOVED lines=29> */
.L_x_867:
[----:B------:R-:W-:Y:S05]  /*3e60*/  BSYNC.RECONVERGENT B2 ;  /* 0x0000000000027941 */ /* 0x000fea0003800200 */
.L_x_866:
[----:B------:R-:W-:Y:S01]  /*3e70*/  IMAD.IADD R230, R231, 0x1, R230 ;  /* 0x00000001e7e67824 */ /* 0x000fe200078e02e6 */
[----:B------:R-:W-:Y:S06]  /*3e80*/  @P1 BRA `(.L_x_868) ;  /* 0x0000001400dc1947 */ /* 0x000fec0003800000 */
[----:B------:R-:W-:-:S04]  /*3e90*/  SHF.L.U32 R230, R230, 0x2, RZ ;  /* 0x00000002e6e67819 */ /* 0x000fc800000006ff */
[----:B------:R-:W-:-:S13]  /*3ea0*/  ISETP.GE.AND P4, PT, R230, R227, PT ;  /* 0x000000e3e600720c */ /* 0x000fda0003f86270 */
[----:B------:R-:W2:Y:S01]  /*3eb0*/  @!P4 LDG.E R244, desc[UR36][R244.64] ;  /* 0x00000024f4f4c981 */ /* 0x000ea2000c1e1900 */
[----:B------:R-:W0:Y:S01]  /*3ec0*/  @!P4 LDC.64 R204, c[0x0][0x3b8] ;  /* 0x0000ee00ffcccb82 */ /* 0x000e220000000a00 */
[----:B--2---:R-:W-:-:S05]  /*3ed0*/  @!P4 IMAD R207, R223, R244, R230 ;  /* 0x000000f4dfcfc224 */ /* 0x004fca00078e02e6 */
[----:B------:R-:W-:-:S04]  /*3ee0*/  @!P4 IADD3 R208, P2, PT, R214, R207, RZ ;  /* 0x000000cfd6d0c210 */ /* 0x000fc80007f5e0ff */
[----:B------:R-:W-:Y:S02]  /*3ef0*/  @!P4 LEA.HI.X.SX32 R209, R207, R212, 0x1, P2 ;  /* 0x000000d4cfd1c211 */ /* 0x000fe400010f0eff */
[----:B------:R-:W-:Y:S02]  /*3f00*/  CS2R R206, SRZ ;  /* 0x0000000000ce7805 */ /* 0x000fe4000001ff00 */
[----:B01-34-:R-:W-:-:S04]  /*3f10*/  @!P4 LEA R224, P2, R208, R204, 0x2 ;  /* 0x000000ccd0e0c211 */ /* 0x01bfc800078410ff */
[----:B------:R-:W-:Y:S02]  /*3f20*/  @!P4 LEA.HI.X R225, R208, R205, R209, 0x2, P2 ;  /* 0x000000cdd0e1c211 */ /* 0x000fe400010f14d1 */
[----:B------:R-:W-:Y:S01]  /*3f30*/  CS2R R204, SRZ ;  /* 0x0000000000cc7805 */ /* 0x000fe2000001ff00 */
[----:B------:R-:W2:Y:S05]  /*3f40*/  @P6 LDG.E.128 R208, desc[UR36][R242.64+0xf0] ;  /* 0x0000f024f2d06981 */ /* 0x000eaa000c1e1d00 */
[----:B------:R-:W3:Y:S02]  /*3f50*/  @!P4 LDG.E.128 R204, desc[UR36][R224.64] ;  /* 0x00000024e0ccc981 */ /* 0x000ee4000c1e1d00 */
[----:B---3--:R-:W-:Y:S01]  /*3f60*/  FADD.FTZ R204, R144, R204 ;  /* 0x000000cc90cc7221 */ /* 0x008fe20000010000 */
[----:B------:R-:W-:Y:S01]  /*3f70*/  FADD.FTZ R205, R145, R205 ;  /* 0x000000cd91cd7221 */ /* 0x000fe20000010000 */
[----:B------:R-:W-:Y:S01]  /*3f80*/  FADD.FTZ R206, R146, R206 ;  /* 0x000000ce92ce7221 */ /* 0x000fe20000010000 */
[----:B------:R-:W-:Y:S01]  /*3f90*/  FADD.FTZ R207, R147, R207 ;  /* 0x000000cf93cf7221 */ /* 0x000fe20000010000 */
[----:B--2---:R-:W-:Y:S01]  /*3fa0*/  @P6 FMUL.FTZ R204, R204, R208 ;  /* 0x000000d0cccc6220 */ /* 0x004fe20000410000 */
[----:B------:R-:W-:Y:S01]  /*3fb0*/  @P6 FMUL.FTZ R205, R205, R209 ;  /* 0x000000d1cdcd6220 */ /* 0x000fe20000410000 */
[----:B------:R-:W-:Y:S01]  /*3fc0*/  @P6 FMUL.FTZ R206, R206, R210 ;  /* 0x000000d2cece6220 */ /* 0x000fe20000410000 */
[----:B------:R-:W-:Y:S01]  /*3fd0*/  @P6 FMUL.FTZ R207, R207, R211 ;  /* 0x000000d3cfcf6220 */ /* 0x000fe20000410000 */
[----:B------:R-:W-:Y:S06]  /*3fe0*/  @P4 BRA `(.L_x_868) ;  /* 0x0000001400844947 */ /* 0x000fec0003800000 */
[----:B------:R-:W-:-:S04]  /*3ff0*/  IADD3 R209, P2, PT, R228, R230, RZ ;  /* 0x000000e6e4d17210 */ /* 0x000fc80007f5e0ff */
[----:B------:R-:W-:Y:S02]  /*4000*/  LEA.HI.X.SX32 R210, R230, R217, 0x1, P2 ;  /* 0x000000d9e6d27211 */ /* 0x000fe400010f0eff */
[----:B------:R-:W-:-:S04]  /*4010*/  LEA R208, P2, R209, UR12, 0x2 ;  /* 0x0000000cd1d07c11 */ /* 0x000fc8000f8410ff */
[----:B------:R-:W-:-:S05]  /*4020*/  LEA.HI.X R209, R209, UR13, R210, 0x2, P2 ;  /* 0x0000000dd1d17c11 */ /* 0x000fca00090f14d2 */
[----:B------:R0:W-:Y:S01]  /*4030*/  STG.E.128 desc[UR36][R208.64], R204 ;  /* 0x000000ccd0007986 */ /* 0x0001e2000c101d24 */
[----:B------:R-:W-:Y:S05]  /*4040*/  BRA `(.L_x_868) ;  /* 0x00000014006c7947 */ /* 0x000fea0003800000 */
.L_x_837:
[----:B------:R-:W-:Y:S01]  /*4050*/  ISETP.GE.AND P1, PT, R213, R24, PT ;  /* 0x00000018d500720c */ /* 0x000fe20003f26270 */
[C---:B------:R-:W-:Y:S01]  /*4060*/  IMAD.IADD R209, R211.reuse, 0x1, R230 ;  /* 0x00000001d3d17824 */ /* 0x040fe200078e02e6 */
[----:B------:R-:W-:Y:S01]  /*4070*/  BSSY.RECONVERGENT B2, `(.L_x_869) ;  /* 0x000001a000027945 */ /* 0x000fe20003800200 */
[----:B------:R-:W-:Y:S02]  /*4080*/  SHF.L.U32 R211, R211, 0x2, RZ ;  /* 0x00000002d3d37819 */ /* 0x000fe400000006ff */
[C---:B------:R-:W-:Y:S01]  /*4090*/  IMAD.SHL.U32 R225, R209.reuse, 0x4, RZ ;  /* 0x00000004d1e17824 */ /* 0x040fe200078e00ff */
[----:B------:R-:W-:Y:S01]  /*40a0*/  LEA R235, R230, R209, 0x2 ;  /* 0x000000d1e6eb7211 */ /* 0x000fe200078e10ff */
[----:B------:R-:W-:-:S03]  /*40b0*/  IMAD.SHL.U32 R224, R209, 0x4, RZ ;  /* 0x00000004d1e07824 */ /* 0x000fc600078e00ff */
[----:B------:R-:W-:Y:S02]  /*40c0*/  IADD3 R233, PT, PT, R235, R230, RZ ;  /* 0x000000e6ebe97210 */ /* 0x000fe40007ffe0ff */
[----:B------:R-:W-:-:S03]  /*40d0*/  LEA R210, R230, R225, 0x3 ;  /* 0x000000e1e6d27211 */ /* 0x000fc600078e18ff */
[----:B------:R-:W-:Y:S01]  /*40e0*/  IMAD.IADD R231, R233, 0x1, R230 ;  /* 0x00000001e9e77824 */ /* 0x000fe200078e02e6 */
[----:B------:R-:W-:Y:S06]  /*40f0*/  @P1 BRA `(.L_x_870) ;  /* 0x0000000000441947 */ /* 0x000fec0003800000 */
[----:B------:R-:W-:-:S13]  /*4100*/  ISETP.GE.AND P2, PT, R211, R227, PT ;  /* 0x000000e3d300720c */ /* 0x000fda0003f46270 */
[----:B------:R-:W2:Y:S01]  /*4110*/  @!P2 LDG.E R150, desc[UR36][R244.64] ;  /* 0x00000024f496a981 */ /* 0x000ea2000c1e1900 */
[----:B------:R-:W0:Y:S01]  /*4120*/  @!P2 LDC.64 R148, c[0x0][0x3b8] ;  /* 0x0000ee00ff94ab82 */ /* 0x000e220000000a00 */
[----:B------:R-:W-:Y:S01]  /*4130*/  UMOV UR4, URZ ;  /* 0x000000ff00047c82 */ /* 0x000fe20008000000 */
[----:B------:R-:W-:Y:S01]  /*4140*/  UMOV UR5, URZ ;  /* 0x000000ff00057c82 */ /* 0x000fe20008000000 */
[----:B------:R-:W-:Y:S01]  /*4150*/  UMOV UR6, URZ ;  /* 0x000000ff00067c82 */ /* 0x000fe20008000000 */
[----:B------:R-:W-:Y:S01]  /*4160*/  UMOV UR7, URZ ;  /* 0x000000ff00077c82 */ /* 0x000fe20008000000 */
[----:B--2---:R-:W-:-:S05]  /*4170*/  @!P2 IMAD R151, R223, R150, R211 ;  /* 0x00000096df97a224 */ /* 0x004fca00078e02d3 */
[----:B------:R-:W-:-:S04]  /*4180*/  @!P2 IADD3 R150, P4, PT, R214, R151, RZ ;  /* 0x00000097d696a210 */ /* 0x000fc80007f9e0ff */
[----:B------:R-:W-:Y:S02]  /*4190*/  @!P2 LEA.HI.X.SX32 R151, R151, R212, 0x1, P4 ;  /* 0x000000d49797a211 */ /* 0x000fe400020f0eff */
[C---:B0-----:R-:W-:Y:S02]  /*41a0*/  @!P2 LEA R208, P4, R150.reuse, R148, 0x2 ;  /* 0x0000009496d0a211 */ /* 0x041fe400078810ff */
[----:B------:R-:W-:Y:S02]  /*41b0*/  MOV R148, UR7 ;  /* 0x0000000700947c02 */ /* 0x000fe40008000f00 */
[----:B------:R-:W-:Y:S01]  /*41c0*/  @!P2 LEA.HI.X R209, R150, R149, R151, 0x2, P4 ;  /* 0x0000009596d1a211 */ /* 0x000fe200020f1497 */
[----:B------:R-:W-:Y:S01]  /*41d0*/  IMAD.U32 R151, RZ, RZ, UR4 ;  /* 0x00000004ff977e24 */ /* 0x000fe2000f8e00ff */
[----:B------:R-:W-:Y:S01]  /*41e0*/  MOV R150, UR5 ;  /* 0x0000000500967c02 */ /* 0x000fe20008000f00 */
[----:B------:R-:W-:-:S06]  /*41f0*/  IMAD.U32 R149, RZ, RZ, UR6 ;  /* 0x00000006ff957e24 */ /* 0x000fcc000f8e00ff */
[----:B------:R0:W5:Y:S02]  /*4200*/  @!P2 LDG.E.128 R148, desc[UR36][R208.64] ;  /* 0x00000024d094a981 */ /* 0x000164000c1e1d00 */
.L_x_870:
[----:B------:R-:W-:Y:S05]  /*4210*/  BSYNC.RECONVERGENT B2 ;  /* 0x0000000000027941 */ /* 0x000fea0003800200 */
.L_x_869:
[----:B------:R-:W-:Y:S04]  /*4220*/  BSSY.RECONVERGENT B2, `(.L_x_871) ;  /* 0x0000013000027945 */ /* 0x000fe80003800200 */
[----:B------:R-:W-:Y:S05]  /*4230*/  @P1 BRA `(.L_x_872) ;  /* 0x0000000000441947 */ /* 0x000fea0003800000 */
        /* <DEDUP_REMOVED lines=17> */
.L_x_872:
[----:B------:R-:W-:Y:S05]  /*4350*/  BSYNC.RECONVERGENT B2 ;  /* 0x0000000000027941 */ /* 0x000fea0003800200 */
.L_x_871:
[----:B------:R-:W-:Y:S01]  /*4360*/  BSSY.RECONVERGENT B2, `(.L_x_873) ;  /* 0x0000015000027945 */ /* 0x000fe20003800200 */
[----:B------:R-:W-:-:S03]  /*4370*/  IMAD R225, R230, 0x2, R231 ;  /* 0x00000002e6e17824 */ /* 0x000fc600078e02e7 */
[----:B------:R-:W-:Y:S05]  /*4380*/  @P1 BRA `(.L_x_874) ;  /* 0x0000000000481947 */ /* 0x000fea0003800000 */
[----:B------:R-:W-:-:S04]  /*4390*/  LEA R154, R230, R211, 0x3 ;  /* 0x000000d3e69a7211 */ /* 0x000fc800078e18ff */
        /* <DEDUP_REMOVED lines=10> */
[C---:B01----:R-:W-:Y:S02]  /*4440*/  @!P2 LEA R208, P4, R154.reuse, R152, 0x2 ;  /* 0x000000989ad0a211 */ /* 0x043fe400078810ff */
[----:B------:R-:W-:Y:S02]  /*4450*/  MOV R152, UR7 ;  /* 0x0000000700987c02 */ /* 0x000fe40008000f00 */
[----:B------:R-:W-:Y:S01]  /*4460*/  @!P2 LEA.HI.X R209, R154, R153, R155, 0x2, P4 ;  /* 0x000000999ad1a211 */ /* 0x000fe200020f149b */
[----:B------:R-:W-:Y:S01]  /*4470*/  IMAD.U32 R155, RZ, RZ, UR4 ;  /* 0x00000004ff9b7e24 */ /* 0x000fe2000f8e00ff */
[----:B------:R-:W-:Y:S01]  /*4480*/  MOV R154, UR5 ;  /* 0x00000005009a7c02 */ /* 0x000fe20008000f00 */
[----:B------:R-:W-:-:S06]  /*4490*/  IMAD.U32 R153, RZ, RZ, UR6 ;  /* 0x00000006ff997e24 */ /* 0x000fcc000f8e00ff */
[----:B------:R2:W5:Y:S02]  /*44a0*/  @!P2 LDG.E.128 R152, desc[UR36][R208.64] ;  /* 0x00000024d098a981 */ /* 0x000564000c1e1d00 */
.L_x_874:
[----:B------:R-:W-:Y:S05]  /*44b0*/  BSYNC.RECONVERGENT B2 ;  /* 0x0000000000027941 */ /* 0x000fea0003800200 */
.L_x_873:
[----:B------:R-:W-:Y:S04]  /*44c0*/  BSSY.RECONVERGENT B2, `(.L_x_875) ;  /* 0x0000013000027945 */ /* 0x000fe80003800200 */
[----:B------:R-:W-:Y:S05]  /*44d0*/  @P1 BRA `(.L_x_876) ;  /* 0x0000000000441947 */ /* 0x000fea0003800000 */
[----:B------:R-:W-:-:S13]  /*44e0*/  ISETP.GE.AND P2, PT, R210, R227, PT ;  /* 0x000000e3d200720c */ /* 0x000fda0003f46270 */
[----:B------:R-:W3:Y:S01]  /*44f0*/  @!P2 LDG.E R159, desc[UR36][R244.64] ;  /* 0x00000024f49fa981 */ /* 0x000ee2000c1e1900 */
[----:B------:R-:W0:Y:S01]  /*4500*/  @!P2 LDC.64 R156, c[0x0][0x3b8] ;  /* 0x0000ee00ff9cab82 */ /* 0x000e220000000a00 */
[----:B------:R-:W-:Y:S01]  /*4510*/  UMOV UR4, URZ ;  /* 0x000000ff00047c82 */ /* 0x000fe20008000000 */
[----:B------:R-:W-:Y:S01]  /*4520*/  UMOV UR5, URZ ;  /* 0x000000ff00057c82 */ /* 0x000fe20008000000 */
[----:B------:R-:W-:Y:S01]  /*4530*/  UMOV UR6, URZ ;  /* 0x000000ff00067c82 */ /* 0x000fe20008000000 */
[----:B------:R-:W-:Y:S01]  /*4540*/  UMOV UR7, URZ ;  /* 0x000000ff00077c82 */ /* 0x000fe20008000000 */
[----:B---3--:R-:W-:-:S05]  /*4550*/  @!P2 IMAD R159, R223, R159, R210 ;  /* 0x0000009fdf9fa224 */ /* 0x008fca00078e02d2 */
[----:B------:R-:W-:-:S04]  /*4560*/  @!P2 IADD3 R158, P4, PT, R214, R159, RZ ;  /* 0x0000009fd69ea210 */ /* 0x000fc80007f9e0ff */
[----:B------:R-:W-:Y:S02]  /*4570*/  @!P2 LEA.HI.X.SX32 R159, R159, R212, 0x1, P4 ;  /* 0x000000d49f9fa211 */ /* 0x000fe400020f0eff */
[C---:B012---:R-:W-:Y:S02]  /*4580*/  @!P2 LEA R208, P4, R158.reuse, R156, 0x2 ;  /* 0x0000009c9ed0a211 */ /* 0x047fe400078810ff */
[----:B------:R-:W-:Y:S02]  /*4590*/  MOV R156, UR7 ;  /* 0x00000007009c7c02 */ /* 0x000fe40008000f00 */
[----:B------:R-:W-:Y:S01]  /*45a0*/  @!P2 LEA.HI.X R209, R158, R157, R159, 0x2, P4 ;  /* 0x0000009d9ed1a211 */ /* 0x000fe200020f149f */
[----:B------:R-:W-:Y:S01]  /*45b0*/  IMAD.U32 R159, RZ, RZ, UR4 ;  /* 0x00000004ff9f7e24 */ /* 0x000fe2000f8e00ff */
[----:B------:R-:W-:Y:S01]  /*45c0*/  MOV R158, UR5 ;  /* 0x00000005009e7c02 */ /* 0x000fe20008000f00 */
[----:B------:R-:W-:-:S06]  /*45d0*/  IMAD.U32 R157, RZ, RZ, UR6 ;  /* 0x00000006ff9d7e24 */ /* 0x000fcc000f8e00ff */
[----:B------:R3:W5:Y:S02]  /*45e0*/  @!P2 LDG.E.128 R156, desc[UR36][R208.64] ;  /* 0x00000024d09ca981 */ /* 0x000764000c1e1d00 */
.L_x_876:
[----:B------:R-:W-:Y:S05]  /*45f0*/  BSYNC.RECONVERGENT B2 ;  /* 0x0000000000027941 */ /* 0x000fea0003800200 */
.L_x_875:
[----:B------:R-:W-:Y:S01]  /*4600*/  BSSY.RECONVERGENT B2, `(.L_x_877) ;  /* 0x0000015000027945 */ /* 0x000fe20003800200 */
[----:B------:R-:W-:-:S03]  /*4610*/  IMAD.IADD R237, R225, 0x1, R230 ;  /* 0x00000001e1ed7824 */ /* 0x000fc600078e02e6 */
[----:B------:R-:W-:Y:S05]  /*4620*/  @P1 BRA `(.L_x_878) ;  /* 0x0000000000481947 */ /* 0x000fea0003800000 */
[----:B------:R-:W-:-:S04]  /*4630*/  LEA R162, R230, R211, 0x4 ;  /* 0x000000d3e6a27211 */ /* 0x000fc800078e20ff */
[----:B------:R-:W-:-:S13]  /*4640*/  ISETP.GE.AND P2, PT, R162, R227, PT ;  /* 0x000000e3a200720c */ /* 0x000fda0003f46270 */
[----:B------:R-:W4:Y:S01]  /*4650*/  @!P2 LDG.E R163, desc[UR36][R244.64] ;  /* 0x00000024f4a3a981 */ /* 0x000f22000c1e1900 */
[----:B------:R-:W0:Y:S01]  /*4660*/  @!P2 LDC.64 R160, c[0x0][0x3b8] ;  /* 0x0000ee00ffa0ab82 */ /* 0x000e220000000a00 */
[----:B------:R-:W-:Y:S01]  /*4670*/  UMOV UR4, URZ ;  /* 0x000000ff00047c82 */ /* 0x000fe20008000000 */
[----:B------:R-:W-:Y:S01]  /*4680*/  UMOV UR5, URZ ;  /* 0x000000ff00057c82 */ /* 0x000fe20008000000 */
[----:B------:R-:W-:Y:S01]  /*4690*/  UMOV UR6, URZ ;  /* 0x000000ff00067c82 */ /* 0x000fe20008000000 */
[----:B------:R-:W-:Y:S01]  /*46a0*/  UMOV UR7, URZ ;  /* 0x000000ff00077c82 */ /* 0x000fe20008000000 */
[----:B----4-:R-:W-:-:S05]  /*46b0*/  @!P2 IMAD R163, R223, R163, R162 ;  /* 0x000000a3dfa3a224 */ /* 0x010fca00078e02a2 */
[----:B------:R-:W-:-:S04]  /*46c0*/  @!P2 IADD3 R162, P4, PT, R214, R163, RZ ;  /* 0x000000a3d6a2a210 */ /* 0x000fc80007f9e0ff */
[----:B------:R-:W-:Y:S02]  /*46d0*/  @!P2 LEA.HI.X.SX32 R163, R163, R212, 0x1, P4 ;  /* 0x000000d4a3a3a211 */ /* 0x000fe400020f0eff */
[C---:B0123--:R-:W-:Y:S02]  /*46e0*/  @!P2 LEA R208, P4, R162.reuse, R160, 0x2 ;  /* 0x000000a0a2d0a211 */ /* 0x04ffe400078810ff */
[----:B------:R-:W-:Y:S02]  /*46f0*/  MOV R160, UR7 ;  /* 0x0000000700a07c02 */ /* 0x000fe40008000f00 */
[----:B------:R-:W-:Y:S01]  /*4700*/  @!P2 LEA.HI.X R209, R162, R161, R163, 0x2, P4 ;  /* 0x000000a1a2d1a211 */ /* 0x000fe200020f14a3 */
[----:B------:R-:W-:Y:S01]  /*4710*/  IMAD.U32 R163, RZ, RZ, UR4 ;  /* 0x00000004ffa37e24 */ /* 0x000fe2000f8e00ff */
[----:B------:R-:W-:Y:S01]  /*4720*/  MOV R162, UR5 ;  /* 0x0000000500a27c02 */ /* 0x000fe20008000f00 */
[----:B------:R-:W-:-:S06]  /*4730*/  IMAD.U32 R161, RZ, RZ, UR6 ;  /* 0x00000006ffa17e24 */ /* 0x000fcc000f8e00ff */
[----:B------:R4:W5:Y:S02]  /*4740*/  @!P2 LDG.E.128 R160, desc[UR36][R208.64] ;  /* 0x00000024d0a0a981 */ /* 0x000964000c1e1d00 */
.L_x_878:
[----:B------:R-:W-:Y:S05]  /*4750*/  BSYNC.RECONVERGENT B2 ;  /* 0x0000000000027941 */ /* 0x000fea0003800200 */
.L_x_877:
[----:B------:R-:W-:Y:S04]  /*4760*/  BSSY.RECONVERGENT B2, `(.L_x_879) ;  /* 0x0000014000027945 */ /* 0x000fe80003800200 */
[----:B------:R-:W-:Y:S05]  /*4770*/  @P1 BRA `(.L_x_880) ;  /* 0x0000000000481947 */ /* 0x000fea0003800000 */
[----:B------:R-:W-:-:S05]  /*4780*/  IMAD.SHL.U32 R166, R235, 0x4, RZ ;  /* 0x00000004eba67824 */ /* 0x000fca00078e00ff */
        /* <DEDUP_REMOVED lines=10> */
[----:B01-34-:R-:W-:Y:S01]  /*4830*/  @!P2 LEA R208, P4, R166, R164, 0x2 ;  /* 0x000000a4a6d0a211 */ /* 0x01bfe200078810ff */
[----:B------:R-:W-:-:S03]  /*4840*/  IMAD.U32 R164, RZ, RZ, UR7 ;  /* 0x00000007ffa47e24 */ /* 0x000fc6000f8e00ff */
[----:B------:R-:W-:Y:S01]  /*4850*/  @!P2 LEA.HI.X R209, R166, R165, R167, 0x2, P4 ;  /* 0x000000a5a6d1a211 */ /* 0x000fe200020f14a7 */
[----:B------:R-:W-:Y:S01]  /*4860*/  IMAD.U32 R166, RZ, RZ, UR5 ;  /* 0x00000005ffa67e24 */ /* 0x000fe2000f8e00ff */
[----:B------:R-:W-:Y:S02]  /*4870*/  MOV R167, UR4 ;  /* 0x0000000400a77c02 */ /* 0x000fe40008000f00 */
[----:B------:R-:W-:-:S06]  /*4880*/  MOV R165, UR6 ;  /* 0x0000000600a57c02 */ /* 0x000fcc0008000f00 */
[----:B------:R0:W5:Y:S02]  /*4890*/  @!P2 LDG.E.128 R164, desc[UR36][R208.64] ;  /* 0x00000024d0a4a981 */ /* 0x000164000c1e1d00 */
.L_x_880:
[----:B------:R-:W-:Y:S05]  /*48a0*/  BSYNC.RECONVERGENT B2 ;  /* 0x0000000000027941 */ /* 0x000fea0003800200 */
.L_x_879:
[----:B------:R-:W-:Y:S01]  /*48b0*/  BSSY.RECONVERGENT B2, `(.L_x_881) ;  /* 0x0000015000027945 */ /* 0x000fe20003800200 */
[----:B------:R-:W-:-:S03]  /*48c0*/  IADD3 R235, PT, PT, R237, R230, RZ ;  /* 0x000000e6edeb7210 */ /* 0x000fc60007ffe0ff */
        /* <DEDUP_REMOVED lines=19> */
.L_x_882:
[----:B------:R-:W-:Y:S05]  /*4a00*/  BSYNC.RECONVERGENT B2 ;  /* 0x0000000000027941 */ /* 0x000fea0003800200 */
.L_x_881:
        /* <DEDUP_REMOVED lines=21> */
.L_x_884:
[----:B------:R-:W-:Y:S05]  /*4b60*/  BSYNC.RECONVERGENT B2 ;  /* 0x0000000000027941 */ /* 0x000fea0003800200 */
.L_x_883:
[----:B------:R-:W-:Y:S01]  /*4b70*/  BSSY.RECONVERGENT B2, `(.L_x_885) ;  /* 0x0000015000027945 */ /* 0x000fe20003800200 */
[----:B------:R-:W-:Y:S01]  /*4b80*/  IADD3 R231, PT, PT, R233, R230, RZ ;  /* 0x000000e6e9e77210 */ /* 0x000fe20007ffe0ff */
[----:B01234-:R-:W-:Y:S02]  /*4b90*/  IMAD R208, R230, 0x20, R211 ;  /* 0x00000020e6d07824 */ /* 0x01ffe400078e02d3 */
        /* <DEDUP_REMOVED lines=11> */
[----:B0-----:R-:W-:Y:S01]  /*4c50*/  @!P2 LEA R208, P4, R178, R176, 0x2 ;  /* 0x000000b0b2d0a211 */ /* 0x001fe200078810ff */
[----:B------:R-:W-:-:S03]  /*4c60*/  IMAD.U32 R176, RZ, RZ, UR7 ;  /* 0x00000007ffb07e24 */ /* 0x000fc6000f8e00ff */
[----:B------:R-:W-:Y:S01]  /*4c70*/  @!P2 LEA.HI.X R209, R178, R177, R179, 0x2, P4 ;  /* 0x000000b1b2d1a211 */ /* 0x000fe200020f14b3 */
[----:B------:R-:W-:Y:S01]  /*4c80*/  IMAD.U32 R178, RZ, RZ, UR5 ;  /* 0x00000005ffb27e24 */ /* 0x000fe2000f8e00ff */
[----:B------:R-:W-:Y:S02]  /*4c90*/  MOV R179, UR4 ;  /* 0x0000000400b37c02 */ /* 0x000fe40008000f00 */
[----:B------:R-:W-:-:S06]  /*4ca0*/  MOV R177, UR6 ;  /* 0x0000000600b17c02 */ /* 0x000fcc0008000f00 */
[----:B------:R0:W5:Y:S02]  /*4cb0*/  @!P2 LDG.E.128 R176, desc[UR36][R208.64] ;  /* 0x00000024d0b0a981 */ /* 0x000164000c1e1d00 */
.L_x_886:
[----:B------:R-:W-:Y:S05]  /*4cc0*/  BSYNC.RECONVERGENT B2 ;  /* 0x0000000000027941 */ /* 0x000fea0003800200 */
.L_x_885:
        /* <DEDUP_REMOVED lines=21> */
.L_x_888:
[----:B------:R-:W-:Y:S05]  /*4e20*/  BSYNC.RECONVERGENT B2 ;  /* 0x0000000000027941 */ /* 0x000fea0003800200 */
.L_x_887:
[----:B------:R-:W-:Y:S04]  /*4e30*/  BSSY.RECONVERGENT B2, `(.L_x_889) ;  /* 0x0000014000027945 */ /* 0x000fe80003800200 */
[----:B------:R-:W-:Y:S05]  /*4e40*/  @P1 BRA `(.L_x_890) ;  /* 0x0000000000481947 */ /* 0x000fea0003800000 */
[----:B------:R-:W-:-:S04]  /*4e50*/  SHF.L.U32 R186, R237, 0x2, RZ ;  /* 0x00000002edba7819 */ /* 0x000fc800000006ff */
        /* <DEDUP_REMOVED lines=17> */
.L_x_890:
[----:B------:R-:W-:Y:S05]  /*4f70*/  BSYNC.RECONVERGENT B2 ;  /* 0x0000000000027941 */ /* 0x000fea0003800200 */
.L_x_889:
[----:B------:R-:W-:Y:S04]  /*4f80*/  BSSY.RECONVERGENT B2, `(.L_x_891) ;  /* 0x0000014000027945 */ /* 0x000fe80003800200 */
[----:B------:R-:W-:Y:S05]  /*4f90*/  @P1 BRA `(.L_x_892) ;  /* 0x0000000000481947 */ /* 0x000fea0003800000 */
[----:B------:R-:W-:-:S05]  /*4fa0*/  IMAD.SHL.U32 R190, R235, 0x4, RZ ;  /* 0x00000004ebbe7824 */ /* 0x000fca00078e00ff */
        /* <DEDUP_REMOVED lines=10> */
[----:B012---:R-:W-:Y:S01]  /*5050*/  @!P2 LEA R208, P4, R190, R188, 0x2 ;  /* 0x000000bcbed0a211 */ /* 0x007fe200078810ff */
[----:B------:R-:W-:-:S03]  /*5060*/  IMAD.U32 R188, RZ, RZ, UR7 ;  /* 0x00000007ffbc7e24 */ /* 0x000fc6000f8e00ff */
[----:B------:R-:W-:Y:S01]  /*5070*/  @!P2 LEA.HI.X R209, R190, R189, R191, 0x2, P4 ;  /* 0x000000bdbed1a211 */ /* 0x000fe200020f14bf */
[----:B------:R-:W-:Y:S01]  /*5080*/  IMAD.U32 R190, RZ, RZ, UR5 ;  /* 0x00000005ffbe7e24 */ /* 0x000fe2000f8e00ff */
[----:B------:R-:W-:Y:S02]  /*5090*/  MOV R191, UR4 ;  /* 0x0000000400bf7c02 */ /* 0x000fe40008000f00 */
[----:B------:R-:W-:-:S06]  /*50a0*/  MOV R189, UR6 ;  /* 0x0000000600bd7c02 */ /* 0x000fcc0008000f00 */
[----:B------:R3:W5:Y:S02]  /*50b0*/  @!P2 LDG.E.128 R188, desc[UR36][R208.64] ;  /* 0x00000024d0bca981 */ /* 0x000764000c1e1d00 */
.L_x_892:
[----:B------:R-:W-:Y:S05]  /*50c0*/  BSYNC.RECONVERGENT B2 ;  /* 0x0000000000027941 */ /* 0x000fea0003800200 */
.L_x_891:
[----:B------:R-:W-:Y:S04]  /*50d0*/  BSSY.RECONVERGENT B2, `(.L_x_893) ;  /* 0x0000014000027945 */ /* 0x000fe80003800200 */
[----:B------:R-:W-:Y:S05]  /*50e0*/  @P1 BRA `(.L_x_894) ;  /* 0x0000000000481947 */ /* 0x000fea0003800000 */
[----:B------:R-:W-:-:S04]  /*50f0*/  SHF.L.U32 R194, R233, 0x2, RZ ;  /* 0x00000002e9c27819 */ /* 0x000fc800000006ff */
        /* <DEDUP_REMOVED lines=17> */
.L_x_894:
[----:B------:R-:W-:Y:S05]  /*5210*/  BSYNC.RECONVERGENT B2 ;  /* 0x0000000000027941 */ /* 0x000fea0003800200 */
.L_x_893:
        /* <DEDUP_REMOVED lines=20> */
.L_x_896:
[----:B------:R-:W-:Y:S05]  /*5360*/  BSYNC.RECONVERGENT B2 ;  /* 0x0000000000027941 */ /* 0x000fea0003800200 */
.L_x_895:
        /* <DEDUP_REMOVED lines=13> */
[C---:B01-34-:R-:W-:Y:S02]  /*5440*/  @!P2 LEA R208, P4, R202.reuse, R200, 0x2 ;  /* 0x000000c8cad0a211 */ /* 0x05bfe400078810ff */
[----:B------:R-:W-:Y:S02]  /*5450*/  MOV R200, UR7 ;  /* 0x0000000700c87c02 */ /* 0x000fe40008000f00 */
[----:B------:R-:W-:Y:S01]  /*5460*/  @!P2 LEA.HI.X R209, R202, R201, R203, 0x2, P4 ;  /* 0x000000c9cad1a211 */ /* 0x000fe200020f14cb */
[----:B------:R-:W-:Y:S01]  /*5470*/  IMAD.U32 R203, RZ, RZ, UR4 ;  /* 0x00000004ffcb7e24 */ /* 0x000fe2000f8e00ff */
[----:B------:R-:W-:Y:S01]  /*5480*/  MOV R202, UR5 ;  /* 0x0000000500ca7c02 */ /* 0x000fe20008000f00 */
[----:B------:R-:W-:-:S06]  /*5490*/  IMAD.U32 R201, RZ, RZ, UR6 ;  /* 0x00000006ffc97e24 */ /* 0x000fcc000f8e00ff */
[----:B------:R0:W5:Y:S02]  /*54a0*/  @!P2 LDG.E.128 R200, desc[UR36][R208.64] ;  /* 0x00000024d0c8a981 */ /* 0x000164000c1e1d00 */
.L_x_898:
[----:B------:R-:W-:Y:S05]  /*54b0*/  BSYNC.RECONVERGENT B2 ;  /* 0x0000000000027941 */ /* 0x000fea0003800200 */
.L_x_897:
[----:B------:R-:W-:Y:S01]  /*54c0*/  IMAD.IADD R211, R211, 0x1, R230 ;  /* 0x00000001d3d37824 */ /* 0x000fe200078e02e6 */
[----:B------:R-:W-:Y:S06]  /*54d0*/  @P1 BRA `(.L_x_868) ;  /* 0x0000000000481947 */ /* 0x000fec0003800000 */
        /* <DEDUP_REMOVED lines=18> */
.L_x_868:
[----:B------:R-:W-:Y:S05]  /*5600*/  BSYNC.RECONVERGENT B0 ;  /* 0x0000000000007941 */ /* 0x000fea0003800200 */
.L_x_836:
[----:B------:R-:W-:Y:S04]  /*5610*/  BSSY.RECONVERGENT B0, `(.L_x_899) ;  /* 0x0000059000007945 */ /* 0x000fe80003800200 */
[----:B------:R-:W-:Y:S05]  /*5620*/  @P1 BRA `(.L_x_900) ;  /* 0x00000004005c1947 */ /* 0x000fea0003800000 */
[----:B01234-:R-:W0:Y:S01]  /*5630*/  LDC.64 R208, c[0x0][0x448] ;  /* 0x00011200ffd07b82 */ /* 0x01fe220000000a00 */
[----:B------:R-:W-:-:S04]  /*5640*/  ISETP.NE.U32.AND P2, PT, RZ, UR10, PT ;  /* 0x0000000aff007c0c */ /* 0x000fc8000bf45070 */
[----:B------:R-:W-:Y:S02]  /*5650*/  ISETP.NE.AND.EX P2, PT, RZ, UR11, PT, P2 ;  /* 0x0000000bff007c0c */ /* 0x000fe4000bf45320 */
[----:B0-----:R-:W-:-:S04]  /*5660*/  ISETP.NE.U32.AND P1, PT, R208, RZ, PT ;  /* 0x000000ffd000720c */ /* 0x001fc80003f25070 */
[----:B------:R-:W-:-:S07]  /*5670*/  ISETP.NE.AND.EX P1, PT, R209, RZ, PT, P1 ;  /* 0x000000ffd100720c */ /* 0x000fce0003f25310 */
[----:B------:R-:W0:Y:S08]  /*5680*/  @P2 LDC.64 R208, c[0x0][0x438] ;  /* 0x00010e00ffd02b82 */ /* 0x000e300000000a00 */
[----:B------:R-:W1:Y:S01]  /*5690*/  @P1 LDC.64 R210, c[0x0][0x448] ;  /* 0x00011200ffd21b82 */ /* 0x000e620000000a00 */
[----:B0-----:R-:W-:-:S06]  /*56a0*/  @P2 IMAD.WIDE R208, R219, 0x4, R208 ;  /* 0x00000004dbd02825 */ /* 0x001fcc00078e02d0 */
[----:B------:R0:W2:Y:S01]  /*56b0*/  @P2 LDG.E R208, desc[UR36][R208.64] ;  /* 0x00000024d0d02981 */ /* 0x0000a2000c1e1900 */
[----:B-1----:R-:W-:-:S06]  /*56c0*/  @P1 IMAD.WIDE.U32 R210, R17, 0x4, R210 ;  /* 0x0000000411d21825 */ /* 0x002fcc00078e00d2 */
[----:B------:R1:W3:Y:S01]  /*56d0*/  @P1 LDG.E R210, desc[UR36][R210.64] ;  /* 0x00000024d2d21981 */ /* 0x0002e2000c1e1900 */
[----:B-----5:R-:W-:Y:S01]  /*56e0*/  FMUL.FTZ R224, R13, R5 ;  /* 0x000000050de07220 */ /* 0x020fe20000410000 */
[----:B------:R-:W-:Y:S01]  /*56f0*/  FMUL.FTZ R225, R12, R4 ;  /* 0x000000040ce17220 */ /* 0x000fe20000410000 */
[----:B------:R-:W-:Y:S02]  /*5700*/  FMUL.FTZ R231, R14, R6 ;  /* 0x000000060ee77220 */ /* 0x000fe40000410000 */
[----:B------:R-:W-:Y:S01]  /*5710*/  FFMA.FTZ R224, R9, R149, R224 ;  /* 0x0000009509e07223 */ /* 0x000fe200000100e0 */
[----:B------:R-:W-:Y:S01]  /*5720*/  FFMA.FTZ R225, R8, R148, R225 ;  /* 0x0000009408e17223 */ /* 0x000fe200000100e1 */
[----:B------:R-:W-:Y:S02]  /*5730*/  FFMA.FTZ R231, R10, R150, R231 ;  /* 0x000000960ae77223 */ /* 0x000fe400000100e7 */
[----:B------:R-:W-:Y:S01]  /*5740*/  FFMA.FTZ R230, R29, R153, R224 ;  /* 0x000000991de67223 */ /* 0x000fe200000100e0 */
[----:B------:R-:W-:Y:S01]  /*5750*/  FFMA.FTZ R225, R28, R152, R225 ;  /* 0x000000981ce17223 */ /* 0x000fe200000100e1 */
[----:B------:R-:W-:Y:S01]  /*5760*/  FMUL.FTZ R224, R15, R7 ;  /* 0x000000070fe07220 */ /* 0x000fe20000410000 */
[----:B------:R-:W-:Y:S01]  /*5770*/  FFMA.FTZ R231, R30, R154, R231 ;  /* 0x0000009a1ee77223 */ /* 0x000fe200000100e7 */
        /* <DEDUP_REMOVED lines=51> */
[----:B------:R-:W-:-:S02]  /*5ab0*/  FFMA.FTZ R231, R82, R206, R231 ;  /* 0x000000ce52e77223 */ /* 0x000fc400000100e7 */
[----:B------:R-:W-:Y:S01]  /*5ac0*/  FADD.FTZ R230, R225, R230 ;  /* 0x000000e6e1e67221 */ /* 0x000fe20000010000 */
[----:B------:R-:W-:Y:S01]  /*5ad0*/  FFMA.FTZ R224, R79, R203, R224 ;  /* 0x000000cb4fe07223 */ /* 0x000fe200000100e0 */
[----:B------:R-:W-:Y:S02]  /*5ae0*/  @P1 ISETP.GE.AND P4, PT, R213, R226, PT ;  /* 0x000000e2d500120c */ /* 0x000fe40003f86270 */
[----:B------:R-:W-:Y:S01]  /*5af0*/  FADD.FTZ R231, R231, R230 ;  /* 0x000000e6e7e77221 */ /* 0x000fe20000010000 */
[----:B------:R-:W-:Y:S01]  /*5b00*/  FFMA.FTZ R224, R83, R207, R224 ;  /* 0x000000cf53e07223 */ /* 0x000fe200000100e0 */
[----:B0-----:R-:W-:-:S03]  /*5b10*/  @P1 SEL R209, R19, RZ, !P4 ;  /* 0x000000ff13d11207 */ /* 0x001fc60006000000 */
[----:B------:R-:W-:Y:S01]  /*5b20*/  FADD.FTZ R224, R224, R231 ;  /* 0x000000e7e0e07221 */ /* 0x000fe20000010000 */
[----:B-1----:R-:W-:-:S03]  /*5b30*/  @P1 IADD3 R211, PT, PT, R221, R209, -R16 ;  /* 0x000000d1ddd31210 */ /* 0x002fc60007ffe810 */
[----:B------:R-:W-:Y:S01]  /*5b40*/  FMUL.FTZ R209, R224, UR15 ;  /* 0x0000000fe0d17c20 */ /* 0x000fe20008410000 */
[----:B------:R-:W-:-:S03]  /*5b50*/  @P1 I2FP.F32.S32 R224, R211 ;  /* 0x000000d300e01245 */ /* 0x000fc60000201400 */
[----:B--2---:R-:W-:-:S04]  /*5b60*/  @P2 FADD.FTZ R209, R209, R208 ;  /* 0x000000d0d1d12221 */ /* 0x004fc80000010000 */
[----:B---3--:R-:W-:-:S05]  /*5b70*/  @P1 FFMA.FTZ R209, R224, R210, R209 ;  /* 0x000000d2e0d11223 */ /* 0x008fca00000100d1 */
[----:B------:R0:W-:Y:S01]  /*5b80*/  STS [R220], R209 ;  /* 0x000000d1dc007388 */ /* 0x0001e20000000800 */
[----:B------:R-:W-:-:S07]  /*5b90*/  @!P3 FMNMX.FTZ R0, R0, R209, !PT ;  /* 0x000000d10000b209 */ /* 0x000fce0007810000 */
.L_x_900:
[----:B------:R-:W-:Y:S05]  /*5ba0*/  BSYNC.RECONVERGENT B0 ;  /* 0x0000000000007941 */ /* 0x000fea0003800200 */
.L_x_899:
[C---:B01234-:R-:W-:Y:S01]  /*5bb0*/  VIADD R209, R221.reuse, 0xff ;  /* 0x000000ffddd17836 */ /* 0x05ffe20000000000 */
[----:B------:R-:W-:Y:S01]  /*5bc0*/  IADD3 R218, P2, PT, R218, 0x100, RZ ;  /* 0x00000100dada7810 */ /* 0x000fe20007f5e0ff */
[----:B------:R-:W-:Y:S01]  /*5bd0*/  VIADD R220, R220, 0x400 ;  /* 0x00000400dcdc7836 */ /* 0x000fe20000000000 */
[----:B------:R-:W-:Y:S02]  /*5be0*/  IADD3 R221, PT, PT, R221, 0x100, RZ ;  /* 0x00000100dddd7810 */ /* 0x000fe40007ffe0ff */
[----:B------:R-:W-:Y:S01]  /*5bf0*/  ISETP.GE.AND P1, PT, R209, R222, PT ;  /* 0x000000ded100720c */ /* 0x000fe20003f26270 */
[----:B------:R-:W-:Y:S01]  /*5c00*/  IMAD.X R215, RZ, RZ, R215, P2 ;  /* 0x000000ffffd77224 */ /* 0x000fe200010e06d7 */
[----:B------:R-:W-:-:S11]  /*5c10*/  IADD3 R219, PT, PT, R219, 0x100, RZ ;  /* 0x00000100dbdb7810 */ /* 0x000fd60007ffe0ff */
[----:B------:R-:W-:Y:S05]  /*5c20*/  @!P1 BRA `(.L_x_901) ;  /* 0xffffffc000e49947 */ /* 0x000fea000383ffff */
.L_x_835:
[----:B------:R-:W-:Y:S05]  /*5c30*/  BSYNC.RECONVERGENT B1 ;  /* 0x0000000000017941 */ /* 0x000fea0003800200 */
.L_x_834:
[----:B-----5:R-:W0:Y:S01]  /*5c40*/  SHFL.BFLY PT, R5, R0, 0x10, 0x1f ;  /* 0x0e001f0000057f89 */ /* 0x020e2200000e0000 */
[----:B------:R-:W-:Y:S01]  /*5c50*/  MOV R14, 0x400 ;  /* 0x00000400000e7802 */ /* 0x000fe20000000f00 */
[----:B------:R-:W-:Y:S01]  /*5c60*/  BSSY.RECONVERGENT B0, `(.L_x_902) ;  /* 0x0000165000007945 */ /* 0x000fe20003800200 */
[----:B------:R-:W-:Y:S01]  /*5c70*/  HFMA2 R12, -RZ, RZ, 0, 0 ;  /* 0x00000000ff0c7431 */ /* 0x000fe200000001ff */
[----:B------:R-:W2:Y:S01]  /*5c80*/  S2R R15, SR_CgaCtaId ;  /* 0x00000000000f7919 */ /* 0x000ea20000008800 */
[----:B01----:R-:W-:-:S05]  /*5c90*/  FMNMX.FTZ R6, R5, R0, !PT ;  /* 0x0000000005067209 */ /* 0x003fca0007810000 */
[----:B------:R-:W0:Y:S02]  /*5ca0*/  SHFL.BFLY PT, R5, R6, 0x8, 0x1f ;  /* 0x0d001f0006057f89 */ /* 0x000e2400000e0000 */
[----:B0-----:R-:W-:Y:S02]  /*5cb0*/  FMNMX.FTZ R7, R6, R5, !PT ;  /* 0x0000000506077209 */ /* 0x001fe40007810000 */
[----:B--2---:R-:W-:-:S03]  /*5cc0*/  LEA R6, R15, R14, 0x18 ;  /* 0x0000000e0f067211 */ /* 0x004fc600078ec0ff */
[----:B------:R-:W0:Y:S02]  /*5cd0*/  SHFL.BFLY PT, R4, R7, 0x4, 0x1f ;  /* 0x0c801f0007047f89 */ /* 0x000e2400000e0000 */
[----:B0-----:R-:W-:Y:S02]  /*5ce0*/  FMNMX.FTZ R8, R7, R4, !PT ;  /* 0x0000000407087209 */ /* 0x001fe40007810000 */
[----:B------:R-:W0:Y:S03]  /*5cf0*/  S2R R4, SR_TID.X ;  /* 0x0000000000047919 */ /* 0x000e260000002100 */
[----:B------:R-:W1:Y:S02]  /*5d00*/  SHFL.BFLY PT, R5, R8, 0x2, 0x1f ;  /* 0x0c401f0008057f89 */ /* 0x000e6400000e0000 */
[----:B-1----:R-:W-:Y:S02]  /*5d10*/  FMNMX.FTZ R9, R8, R5, !PT ;  /* 0x0000000508097209 */ /* 0x002fe40007810000 */
[----:B------:R-:W-:-:S02]  /*5d20*/  MOV R8, 0xff7fffff ;  /* 0xff7fffff00087802 */ /* 0x000fc40000000f00 */
[C---:B0-----:R-:W-:Y:S01]  /*5d30*/  LOP3.LUT P0, R5, R4.reuse, 0x1f, RZ, 0xc0, !PT ;  /* 0x0000001f04057812 */ /* 0x041fe2000780c0ff */
[----:B------:R-:W0:Y:S01]  /*5d40*/  SHFL.BFLY PT, R10, R9, 0x1, 0x1f ;  /* 0x0c201f00090a7f89 */ /* 0x000e2200000e0000 */
[----:B------:R-:W-:Y:S02]  /*5d50*/  LEA.HI R0, R4, R6, RZ, 0x1d ;  /* 0x0000000604007211 */ /* 0x000fe400078fe8ff */
[C---:B------:R-:W-:Y:S01]  /*5d60*/  ISETP.GT.U32.AND P1, PT, R5.reuse, 0x7, PT ;  /* 0x000000070500780c */ /* 0x040fe20003f24070 */
[----:B------:R-:W-:Y:S01]  /*5d70*/  IMAD R7, R5, 0x4, R6 ;  /* 0x0000000405077824 */ /* 0x000fe200078e0206 */
[----:B0-----:R-:W-:-:S07]  /*5d80*/  FMNMX.FTZ R13, R9, R10, !PT ;  /* 0x0000000a090d7209 */ /* 0x001fce0007810000 */
[----:B------:R-:W-:Y:S01]  /*5d90*/  @!P0 STS [R0], R13 ;  /* 0x0000000d00008388 */ /* 0x000fe20000000800 */
[----:B------:R-:W-:Y:S01]  /*5da0*/  BAR.SYNC.DEFER_BLOCKING 0x0 ;  /* 0x0000000000007b1d */ /* 0x000fe20000010000 */
[----:B------:R-:W-:-:S05]  /*5db0*/  ISETP.GE.AND P0, PT, R229, R16, PT ;  /* 0x00000010e500720c */ /* 0x000fca0003f06270 */
[----:B------:R-:W0:Y:S04]  /*5dc0*/  @!P1 LDS R8, [R7] ;  /* 0x0000000007089984 */ /* 0x000e280000000800 */
[----:B0-----:R-:W0:Y:S02]  /*5dd0*/  SHFL.BFLY PT, R9, R8, 0x4, 0x1f ;  /* 0x0c801f0008097f89 */ /* 0x001e2400000e0000 */
[----:B0-----:R-:W-:-:S05]  /*5de0*/  FMNMX.FTZ R9, R9, R8, !PT ;  /* 0x0000000809097209 */ /* 0x001fca0007810000 */
[----:B------:R-:W0:Y:S02]  /*5df0*/  SHFL.BFLY PT, R6, R9, 0x2, 0x1f ;  /* 0x0c401f0009067f89 */ /* 0x000e2400000e0000 */
[----:B0-----:R-:W-:Y:S02]  /*5e00*/  FMNMX.FTZ R10, R9, R6, !PT ;  /* 0x00000006090a7209 */ /* 0x001fe40007810000 */
[----:B------:R-:W-:-:S03]  /*5e10*/  SHF.R.S32.HI R6, RZ, 0x1f, R25 ;  /* 0x0000001fff067819 */ /* 0x000fc60000011419 */
[----:B------:R-:W0:Y:S02]  /*5e20*/  SHFL.BFLY PT, R11, R10, 0x1, 0x1f ;  /* 0x0c201f000a0b7f89 */ /* 0x000e2400000e0000 */
[----:B0-----:R-:W-:-:S05]  /*5e30*/  FMNMX.FTZ R11, R10, R11, !PT ;  /* 0x0000000b0a0b7209 */ /* 0x001fca0007810000 */
[----:B------:R0:W1:Y:S01]  /*5e40*/  SHFL.IDX PT, R51, R11, RZ, 0x1f ;  /* 0x00001fff0b337589 */ /* 0x00006200000e0000 */
[----:B------:R-:W-:Y:S05]  /*5e50*/  @P0 BRA `(.L_x_903) ;  /* 0x0000001400140947 */ /* 0x000fea0003800000 */
[----:B------:R-:W2:Y:S02]  /*5e60*/  LDC.64 R8, c[0x0][0x420] ;  /* 0x00010800ff087b82 */ /* 0x000ea40000000a00 */
[----:B--2---:R-:W-:-:S04]  /*5e70*/  ISETP.NE.U32.AND P0, PT, R8, RZ, PT ;  /* 0x000000ff0800720c */ /* 0x004fc80003f05070 */
[----:B------:R-:W-:-:S13]  /*5e80*/  ISETP.NE.AND.EX P0, PT, R9, RZ, PT, P0 ;  /* 0x000000ff0900720c */ /* 0x000fda0003f05300 */
[----:B------:R-:W-:Y:S05]  /*5e90*/  @P0 BRA `(.L_x_904) ;  /* 0x0000000c008c0947 */ /* 0x000fea0003800000 */
[----:B------:R-:W-:Y:S01]  /*5ea0*/  VIADDMNMX R8, R229, 0x100, R16, !PT ;  /* 0x00000100e5087846 */ /* 0x000fe20007800110 */
[----:B------:R-:W-:Y:S01]  /*5eb0*/  BSSY.RECONVERGENT B1, `(.L_x_905) ;  /* 0x000001c000017945 */ /* 0x000fe20003800200 */
[----:B------:R-:W-:Y:S01]  /*5ec0*/  LOP3.LUT R9, RZ, R4, RZ, 0x33, !PT ;  /* 0x00000004ff097212 */ /* 0x000fe200078e33ff */
[----:B------:R-:W-:-:S03]  /*5ed0*/  IMAD.MOV.U32 R12, RZ, RZ, RZ ;  /* 0x000000ffff0c7224 */ /* 0x000fc600078e00ff */
[----:B------:R-:W-:-:S04]  /*5ee0*/  IADD3 R8, PT, PT, -R27, R8, R9 ;  /* 0x000000081b087210 */ /* 0x000fc80007ffe109 */
[C---:B------:R-:W-:Y:S02]  /*5ef0*/  LOP3.LUT R9, R8.reuse, 0x300, RZ, 0xc0, !PT ;  /* 0x0000030008097812 */ /* 0x040fe400078ec0ff */
[----:B------:R-:W-:Y:S02]  /*5f00*/  ISETP.GE.U32.AND P1, PT, R8, 0x300, PT ;  /* 0x000003000800780c */ /* 0x000fe40003f26070 */
[----:B------:R-:W-:Y:S02]  /*5f10*/  ISETP.NE.AND P0, PT, R9, 0x300, PT ;  /* 0x000003000900780c */ /* 0x000fe40003f05270 */
[----:B------:R-:W-:-:S11]  /*5f20*/  MOV R9, R229 ;  /* 0x000000e500097202 */ /* 0x000fd60000000f00 */
[----:B------:R-:W-:Y:S05]  /*5f30*/  @!P0 BRA `(.L_x_906) ;  /* 0x00000000004c8947 */ /* 0x000fea0003800000 */
[----:B------:R-:W-:Y:S01]  /*5f40*/  VIADD R10, R14, 0x240 ;  /* 0x000002400e0a7836 */ /* 0x000fe20000000000 */
[----:B------:R-:W-:Y:S01]  /*5f50*/  LEA.HI R8, R8, 0x1, RZ, 0x18 ;  /* 0x0000000108087811 */ /* 0x000fe200078fc0ff */
[----:B------:R-:W-:Y:S02]  /*5f60*/  HFMA2 R12, -RZ, RZ, 0, 0 ;  /* 0x00000000ff0c7431 */ /* 0x000fe400000001ff */
[----:B------:R-:W-:Y:S01]  /*5f70*/  IMAD.MOV.U32 R9, RZ, RZ, R229 ;  /* 0x000000ffff097224 */ /* 0x000fe200078e00e5 */
[----:B0-----:R-:W-:Y:S02]  /*5f80*/  LEA R11, R15, R10, 0x18 ;  /* 0x0000000a0f0b7211 */ /* 0x001fe400078ec0ff */
[----:B------:R-:W-:Y:S02]  /*5f90*/  LOP3.LUT R8, R8, 0x3, RZ, 0xc0, !PT ;  /* 0x0000000308087812 */ /* 0x000fe400078ec0ff */
[----:B------:R-:W-:Y:S02]  /*5fa0*/  LEA R10, R4, R11, 0x2 ;  /* 0x0000000b040a7211 */ /* 0x000fe400078e10ff */
[----:B------:R-:W-:-:S07]  /*5fb0*/  IADD3 R8, PT, PT, -R8, RZ, RZ ;  /* 0x000000ff08087210 */ /* 0x000fce0007ffe1ff */
.L_x_907:
[----:B------:R-:W1:Y:S01]  /*5fc0*/  LDS R11, [R10] ;  /* 0x000000000a0b7984 */ /* 0x000e620000000800 */
[----:B------:R-:W-:Y:S01]  /*5fd0*/  VIADD R8, R8, 0x1 ;  /* 0x0000000108087836 */ /* 0x000fe20000000000 */
[----:B------:R-:W-:-:S04]  /*5fe0*/  IADD3 R9, PT, PT, R9, 0x100, RZ ;  /* 0x0000010009097810 */ /* 0x000fc80007ffe0ff */
[----:B------:R-:W-:Y:S01]  /*5ff0*/  ISETP.NE.AND P0, PT, R8, RZ, PT ;  /* 0x000000ff0800720c */ /* 0x000fe20003f05270 */
[----:B-1----:R-:W-:-:S04]  /*6000*/  FADD.FTZ R11, -R51, R11 ;  /* 0x0000000b330b7221 */ /* 0x002fc80000010100 */
[----:B------:R-:W-:-:S06]  /*6010*/  FMUL.FTZ R11, R11, 1.4426950216293334961 ;  /* 0x3fb8aa3b0b0b7820 */ /* 0x000fcc0000410000 */
[----:B------:R-:W0:Y:S02]  /*6020*/  MUFU.EX2 R11, R11 ;  /* 0x0000000b000b7308 */ /* 0x000e240000000800 */
[----:B0-----:R0:W-:Y:S01]  /*6030*/  STS [R10], R11 ;  /* 0x0000000b0a007388 */ /* 0x0011e20000000800 */
[----:B------:R-:W-:Y:S01]  /*6040*/  FADD.FTZ R12, R11, R12 ;  /* 0x0000000c0b0c7221 */ /* 0x000fe20000010000 */
[----:B0-----:R-:W-:Y:S01]  /*6050*/  IADD3 R10, PT, PT, R10, 0x400, RZ ;  /* 0x000004000a0a7810 */ /* 0x001fe20007ffe0ff */
[----:B------:R-:W-:Y:S06]  /*6060*/  @P0 BRA `(.L_x_907) ;  /* 0xfffffffc00d40947 */ /* 0x000fec000383ffff */
.L_x_906:
[----:B------:R-:W-:Y:S05]  /*6070*/  BSYNC.RECONVERGENT B1 ;  /* 0x0000000000017941 */ /* 0x000fea0003800200 */
.L_x_905:
[----:B------:R-:W-:Y:S05]  /*6080*/  @!P1 BRA `(.L_x_903) ;  /* 0x0000001000889947 */ /* 0x000fea0003800000 */
[----:B------:R-:W-:Y:S01]  /*6090*/  IMAD.IADD R10, R16, 0x1, -R9 ;  /* 0x00000001100a7824 */ /* 0x000fe200078e0a09 */
[----:B------:R-:W-:Y:S01]  /*60a0*/  SHF.L.U32 R8, R27, 0x2, RZ ;  /* 0x000000021b087819 */ /* 0x000fe200000006ff */
[----:B------:R-:W-:Y:S01]  /*60b0*/  BSSY.RECONVERGENT B1, `(.L_x_908) ;  /* 0x000006e000017945 */ /* 0x000fe20003800200 */
[----:B------:R-:W-:Y:S02]  /*60c0*/  IADD3 R14, PT, PT, R14, 0x240, RZ ;  /* 0x000002400e0e7810 */ /* 0x000fe40007ffe0ff */
[----:B------:R-:W-:Y:S01]  /*60d0*/  ISETP.GT.AND P1, PT, R10, 0xc00, PT ;  /* 0x00000c000a00780c */ /* 0x000fe20003f24270 */
[----:B------:R-:W-:Y:S01]  /*60e0*/  IMAD R8, R9, 0x4, -R8 ;  /* 0x0000000409087824 */ /* 0x000fe200078e0a08 */
[----:B------:R-:W-:Y:S02]  /*60f0*/  LEA R15, R15, R14, 0x18 ;  /* 0x0000000e0f0f7211 */ /* 0x000fe400078ec0ff */
[----:B------:R-:W-:Y:S02]  /*6100*/  PLOP3.LUT P0, PT, PT, PT, PT, 0x80, 0x8 ;  /* 0x000000000008781c */ /* 0x000fe40003f0f070 */
[----:B------:R-:W-:-:S07]  /*6110*/  IADD3 R8, PT, PT, R8, 0x800, R15 ;  /* 0x0000080008087810 */ /* 0x000fce0007ffe00f */
[----:B------:R-:W-:Y:S05]  /*6120*/  @!P1 BRA `(.L_x_909) ;  /* 0x0000000400989947 */ /* 0x000fea0003800000 */
[----:B------:R-:W-:Y:S02]  /*6130*/  PLOP3.LUT P0, PT, PT, PT, PT, 0x8, 0x80 ;  /* 0x000000000080781c */ /* 0x000fe40003f0e170 */
[----:B------:R-:W-:-:S11]  /*6140*/  IADD3 R44, PT, PT, R16, -0xc00, RZ ;  /* 0xfffff400102c7810 */ /* 0x000fd60007ffe0ff */
.L_x_910:
[----:B------:R-:W1:Y:S01]  /*6150*/  LDS R10, [R8+-0x800] ;  /* 0xfff80000080a7984 */ /* 0x000e620000000800 */
[----:B------:R-:W-:-:S03]  /*6160*/  IADD3 R9, PT, PT, R9, 0x1000, RZ ;  /* 0x0000100009097810 */ /* 0x000fc60007ffe0ff */
[----:B0-----:R-:W0:Y:S01]  /*6170*/  LDS R11, [R8+-0x400] ;  /* 0xfffc0000080b7984 */ /* 0x001e220000000800 */
        /* <DEDUP_REMOVED lines=9> */
[----:B-1----:R-:W-:-:S03]  /*6210*/  FADD.FTZ R10, -R51, R10 ;  /* 0x0000000a330a7221 */ /* 0x002fc60000010100 */
[----:B------:R-:W1:Y:S01]  /*6220*/  LDS R36, [R8+0x2000] ;  /* 0x0020000008247984 */ /* 0x000e620000000800 */
[C---:B0-----:R-:W-:Y:S01]  /*6230*/  FADD.FTZ R13, -R51.reuse, R11 ;  /* 0x0000000b330d7221 */ /* 0x041fe20000010100 */
[----:B------:R-:W-:Y:S02]  /*6240*/  FMUL.FTZ R10, R10, 1.4426950216293334961 ;  /* 0x3fb8aa3b0a0a7820 */ /* 0x000fe40000410000 */
[----:B------:R-:W0:Y:S01]  /*6250*/  LDS R38, [R8+0x2400] ;  /* 0x0024000008267984 */ /* 0x000e220000000800 */
[----:B--2---:R-:W-:Y:S01]  /*6260*/  FADD.FTZ R14, -R51, R14 ;  /* 0x0000000e330e7221 */ /* 0x004fe20000010100 */
[----:B------:R-:W-:Y:S01]  /*6270*/  FMUL.FTZ R13, R13, 1.4426950216293334961 ;  /* 0x3fb8aa3b0d0d7820 */ /* 0x000fe20000410000 */
[----:B------:R5:W2:Y:S01]  /*6280*/  MUFU.EX2 R11, R10 ;  /* 0x0000000a000b7308 */ /* 0x000aa20000000800 */
[----:B------:R-:W0:Y:S01]  /*6290*/  LDS R40, [R8+0x2800] ;  /* 0x0028000008287984 */ /* 0x000e220000000800 */
[----:B------:R-:W-:Y:S01]  /*62a0*/  FMUL.FTZ R14, R14, 1.4426950216293334961 ;  /* 0x3fb8aa3b0e0e7820 */ /* 0x000fe20000410000 */
[----:B---3--:R-:W-:-:S02]  /*62b0*/  FADD.FTZ R20, -R51, R20 ;  /* 0x0000001433147221 */ /* 0x008fc40000010100 */
[----:B------:R-:W3:Y:S01]  /*62c0*/  LDS R42, [R8+0x3000] ;  /* 0x00300000082a7984 */ /* 0x000ee20000000800 */
[----:B----4-:R-:W-:Y:S01]  /*62d0*/  FADD.FTZ R19, -R51, R15 ;  /* 0x0000000f33137221 */ /* 0x010fe20000010100 */
[----:B------:R-:W-:Y:S01]  /*62e0*/  FMUL.FTZ R20, R20, 1.4426950216293334961 ;  /* 0x3fb8aa3b14147820 */ /* 0x000fe20000410000 */
[----:B------:R4:W1:Y:S02]  /*62f0*/  MUFU.EX2 R15, R14 ;  /* 0x0000000e000f7308 */ /* 0x0008640000000800 */
[----:B------:R-:W-:Y:S01]  /*6300*/  FMUL.FTZ R19, R19, 1.4426950216293334961 ;  /* 0x3fb8aa3b13137820 */ /* 0x000fe20000410000 */
[C---:B-----5:R-:W-:Y:S01]  /*6310*/  FADD.FTZ R10, -R51.reuse, R21 ;  /* 0x00000015330a7221 */ /* 0x060fe20000010100 */
[----:B------:R-:W-:-:S03]  /*6320*/  FADD.FTZ R28, -R51, R28 ;  /* 0x0000001c331c7221 */ /* 0x000fc60000010100 */
[----:B------:R-:W-:Y:S01]  /*6330*/  FMUL.FTZ R10, R10, 1.4426950216293334961 ;  /* 0x3fb8aa3b0a0a7820 */ /* 0x000fe20000410000 */
[----:B------:R-:W5:Y:S01]  /*6340*/  MUFU.EX2 R13, R13 ;  /* 0x0000000d000d7308 */ /* 0x000f620000000800 */
[----:B----4-:R-:W4:Y:S01]  /*6350*/  LDS R14, [R8+0x2c00] ;  /* 0x002c0000080e7984 */ /* 0x010f220000000800 */
[----:B--2---:R-:W-:Y:S01]  /*6360*/  FADD.FTZ R12, R11, R12 ;  /* 0x0000000c0b0c7221 */ /* 0x004fe20000010000 */
[----:B------:R-:W-:Y:S01]  /*6370*/  FMUL.FTZ R28, R28, 1.4426950216293334961 ;  /* 0x3fb8aa3b1c1c7820 */ /* 0x000fe20000410000 */
[C---:B------:R-:W-:Y:S01]  /*6380*/  FADD.FTZ R30, -R51.reuse, R30 ;  /* 0x0000001e331e7221 */ /* 0x040fe20000010100 */
[----:B------:R-:W-:Y:S01]  /*6390*/  STS [R8+-0x800], R11 ;  /* 0xfff8000b08007388 */ /* 0x000fe20000000800 */
[C---:B------:R-:W-:Y:S02]  /*63a0*/  FADD.FTZ R32, -R51.reuse, R32 ;  /* 0x0000002033207221 */ /* 0x040fe40000010100 */
[----:B------:R2:W3:Y:S01]  /*63b0*/  MUFU.EX2 R21, R20 ;  /* 0x0000001400157308 */ /* 0x0004e20000000800 */
[----:B------:R-:W-:Y:S01]  /*63c0*/  FMUL.FTZ R30, R30, 1.4426950216293334961 ;  /* 0x3fb8aa3b1e1e7820 */ /* 0x000fe20000410000 */
[----:B------:R-:W-:Y:S01]  /*63d0*/  FMUL.FTZ R32, R32, 1.4426950216293334961 ;  /* 0x3fb8aa3b20207820 */ /* 0x000fe20000410000 */
[C---:B------:R-:W-:Y:S01]  /*63e0*/  FADD.FTZ R34, -R51.reuse, R34 ;  /* 0x0000002233227221 */ /* 0x040fe20000010100 */
[----:B-1----:R-:W-:Y:S03]  /*63f0*/  STS [R8], R15 ;  /* 0x0000000f08007388 */ /* 0x002fe60000000800 */
[----:B------:R-:W-:Y:S01]  /*6400*/  FMUL.FTZ R34, R34, 1.4426950216293334961 ;  /* 0x3fb8aa3b22227820 */ /* 0x000fe20000410000 */
[----:B------:R-:W1:Y:S01]  /*6410*/  MUFU.EX2 R19, R19 ;  /* 0x0000001300137308 */ /* 0x000e620000000800 */
[----:B--2---:R-:W2:Y:S01]  /*6420*/  LDS R20, [R8+0x3400] ;  /* 0x0034000008147984 */ /* 0x004ea20000000800 */
[----:B-----5:R-:W-:Y:S01]  /*6430*/  FADD.FTZ R12, R12, R13 ;  /* 0x0000000d0c0c7221 */ /* 0x020fe20000010000 */
[C---:B------:R-:W-:Y:S01]  /*6440*/  FADD.FTZ R36, -R51.reuse, R36 ;  /* 0x0000002433247221 */ /* 0x040fe20000010100 */
[C---:B0-----:R-:W-:Y:S01]  /*6450*/  FADD.FTZ R38, -R51.reuse, R38 ;  /* 0x0000002633267221 */ /* 0x041fe20000010100 */
[----:B------:R-:W-:Y:S01]  /*6460*/  STS [R8+-0x400], R13 ;  /* 0xfffc000d08007388 */ /* 0x000fe20000000800 */
[----:B------:R-:W-:Y:S01]  /*6470*/  FADD.FTZ R12, R12, R15 ;  /* 0x0000000f0c0c7221 */ /* 0x000fe20000010000 */
[----:B------:R-:W-:Y:S01]  /*6480*/  FMUL.FTZ R36, R36, 1.4426950216293334961 ;  /* 0x3fb8aa3b24247820 */ /* 0x000fe20000410000 */
[----:B------:R-:W0:Y:S01]  /*6490*/  MUFU.EX2 R29, R10 ;  /* 0x0000000a001d7308 */ /* 0x000e220000000800 */
[----:B------:R-:W-:Y:S01]  /*64a0*/  FMUL.FTZ R38, R38, 1.4426950216293334961 ;  /* 0x3fb8aa3b26267820 */ /* 0x000fe20000410000 */
[C---:B------:R-:W-:Y:S01]  /*64b0*/  FADD.FTZ R40, -R51.reuse, R40 ;  /* 0x0000002833287221 */ /* 0x040fe20000010100 */
[----:B---3--:R-:W-:Y:S01]  /*64c0*/  STS [R8+0x800], R21 ;  /* 0x0008001508007388 */ /* 0x008fe20000000800 */
[----:B------:R-:W-:-:S02]  /*64d0*/  FADD.FTZ R42, -R51, R42 ;  /* 0x0000002a332a7221 */ /* 0x000fc40000010100 */
[----:B------:R-:W-:Y:S02]  /*64e0*/  FMUL.FTZ R40, R40, 1.4426950216293334961 ;  /* 0x3fb8aa3b28287820 */ /* 0x000fe40000410000 */
[----:B------:R-:W3:Y:S01]  /*64f0*/  MUFU.EX2 R31, R28 ;  /* 0x0000001c001f7308 */ /* 0x000ee20000000800 */
[----:B-1----:R-:W-:Y:S01]  /*6500*/  FADD.FTZ R12, R12, R19 ;  /* 0x000000130c0c7221 */ /* 0x002fe20000010000 */
[----:B------:R-:W-:Y:S01]  /*6510*/  FMUL.FTZ R42, R42, 1.4426950216293334961 ;  /* 0x3fb8aa3b2a2a7820 */ /* 0x000fe20000410000 */
[----:B------:R-:W-:Y:S02]  /*6520*/  STS [R8+0x400], R19 ;  /* 0x0004001308007388 */ /* 0x000fe40000000800 */
[----:B------:R-:W-:-:S03]  /*6530*/  FADD.FTZ R12, R12, R21 ;  /* 0x000000150c0c7221 */ /* 0x000fc60000010000 */
[----:B------:R-:W1:Y:S01]  /*6540*/  MUFU.EX2 R33, R30 ;  /* 0x0000001e00217308 */ /* 0x000e620000000800 */
[----:B0-----:R-:W-:Y:S01]  /*6550*/  FADD.FTZ R12, R12, R29 ;  /* 0x0000001d0c0c7221 */ /* 0x001fe20000010000 */
[C---:B----4-:R-:W-:Y:S01]  /*6560*/  FADD.FTZ R14, -R51.reuse, R14 ;  /* 0x0000000e330e7221 */ /* 0x050fe20000010100 */
[----:B------:R-:W-:Y:S03]  /*6570*/  STS [R8+0xc00], R29 ;  /* 0x000c001d08007388 */ /* 0x000fe60000000800 */
[----:B------:R-:W-:Y:S02]  /*6580*/  FMUL.FTZ R14, R14, 1.4426950216293334961 ;  /* 0x3fb8aa3b0e0e7820 */ /* 0x000fe40000410000 */
[----:B------:R-:W0:Y:S01]  /*6590*/  MUFU.EX2 R35, R32 ;  /* 0x0000002000237308 */ /* 0x000e220000000800 */
[----:B---3--:R-:W-:Y:S01]  /*65a0*/  FADD.FTZ R12, R12, R31 ;  /* 0x0000001f0c0c7221 */ /* 0x008fe20000010000 */
[----:B------:R-:W-:Y:S06]  /*65b0*/  STS [R8+0x1000], R31 ;  /* 0x0010001f08007388 */ /* 0x000fec0000000800 */
[----:B------:R-:W3:Y:S01]  /*65c0*/  MUFU.EX2 R37, R34 ;  /* 0x0000002200257308 */ /* 0x000ee20000000800 */
[----:B-1----:R-:W-:Y:S01]  /*65d0*/  FADD.FTZ R12, R12, R33 ;  /* 0x000000210c0c7221 */ /* 0x002fe20000010000 */
[----:B--2---:R-:W-:Y:S01]  /*65e0*/  FADD.FTZ R20, -R51, R20 ;  /* 0x0000001433147221 */ /* 0x004fe20000010100 */
[----:B------:R-:W-:Y:S03]  /*65f0*/  STS [R8+0x1400], R33 ;  /* 0x0014002108007388 */ /* 0x000fe60000000800 */
[----:B------:R-:W-:-:S02]  /*6600*/  FMUL.FTZ R20, R20, 1.4426950216293334961 ;  /* 0x3fb8aa3b14147820 */ /* 0x000fc40000410000 */
[----:B------:R-:W1:Y:S01]  /*6610*/  MUFU.EX2 R39, R36 ;  /* 0x0000002400277308 */ /* 0x000e620000000800 */
[----:B0-----:R-:W-:Y:S01]  /*6620*/  FADD.FTZ R12, R12, R35 ;  /* 0x000000230c0c7221 */ /* 0x001fe20000010000 */
[----:B------:R-:W-:Y:S06]  /*6630*/  STS [R8+0x1800], R35 ;  /* 0x0018002308007388 */ /* 0x000fec0000000800 */
[----:B------:R-:W0:Y:S01]  /*6640*/  MUFU.EX2 R41, R38 ;  /* 0x0000002600297308 */ /* 0x000e220000000800 */
[----:B---3--:R-:W-:Y:S01]  /*6650*/  FADD.FTZ R12, R12, R37 ;  /* 0x000000250c0c7221 */ /* 0x008fe20000010000 */
        /* <DEDUP_REMOVED lines=17> */
[----:B0-----:R-:W-:Y:S01]  /*6770*/  VIADD R8, R8, 0x4000 ;  /* 0x0000400008087836 */ /* 0x001fe20000000000 */
[----:B------:R-:W-:Y:S06]  /*6780*/  @!P1 BRA `(.L_x_910) ;  /* 0xfffffff800709947 */ /* 0x000fec000383ffff */
.L_x_909:
[----:B------:R-:W-:Y:S05]  /*6790*/  BSYNC.RECONVERGENT B1 ;  /* 0x0000000000017941 */ /* 0x000fea0003800200 */
.L_x_908:
[----:B------:R-:W-:Y:S01]  /*67a0*/  IADD3 R10, PT, PT, R16, -R9, RZ ;  /* 0x80000009100a7210 */ /* 0x000fe20007ffe0ff */
[----:B------:R-:W-:Y:S03]  /*67b0*/  BSSY.RECONVERGENT B1, `(.L_x_911) ;  /* 0x0000036000017945 */ /* 0x000fe60003800200 */
[----:B------:R-:W-:-:S13]  /*67c0*/  ISETP.GT.AND P1, PT, R10, 0x400, PT ;  /* 0x000004000a00780c */ /* 0x000fda0003f24270 */
[----:B------:R-:W-:Y:S05]  /*67d0*/  @!P1 BRA `(.L_x_912) ;  /* 0x0000000000cc9947 */ /* 0x000fea0003800000 */
[----:B------:R-:W1:Y:S01]  /*67e0*/  LDS R10, [R8+-0x800] ;  /* 0xfff80000080a7984 */ /* 0x000e620000000800 */
[----:B------:R-:W-:Y:S02]  /*67f0*/  PLOP3.LUT P0, PT, PT, PT, PT, 0x8, 0x80 ;  /* 0x000000000080781c */ /* 0x000fe40003f0e170 */
[----:B------:R-:W-:Y:S01]  /*6800*/  IADD3 R9, PT, PT, R9, 0x800, RZ ;  /* 0x0000080009097810 */ /* 0x000fe20007ffe0ff */
[----:B0-----:R-:W0:Y:S04]  /*6810*/  LDS R11, [R8+-0x400] ;  /* 0xfffc0000080b7984 */ /* 0x001e280000000800 */
[----:B------:R-:W2:Y:S04]  /*6820*/  LDS R14, [R8] ;  /* 0x00000000080e7984 */ /* 0x000ea80000000800 */
[----:B------:R-:W3:Y:S04]  /*6830*/  LDS R15, [R8+0x400] ;  /* 0x00040000080f7984 */ /* 0x000ee80000000800 */
[----:B------:R-:W4:Y:S04]  /*6840*/  LDS R20, [R8+0x800] ;  /* 0x0008000008147984 */ /* 0x000f280000000800 */
[----:B------:R-:W5:Y:S04]  /*6850*/  LDS R21, [R8+0xc00] ;  /* 0x000c000008157984 */ /* 0x000f680000000800 */
[----:B------:R-:W5:Y:S04]  /*6860*/  LDS R28, [R8+0x1000] ;  /* 0x00100000081c7984 */ /* 0x000f680000000800 */
[----:B------:R-:W5:Y:S01]  /*6870*/  LDS R30, [R8+0x1400] ;  /* 0x00140000081e7984 */ /* 0x000f620000000800 */
[C---:B-1----:R-:W-:Y:S01]  /*6880*/  FADD.FTZ R10, -R51.reuse, R10 ;  /* 0x0000000a330a7221 */ /* 0x042fe20000010100 */
[----:B0-----:R-:W-:-:S03]  /*6890*/  FADD.FTZ R13, -R51, R11 ;  /* 0x0000000b330d7221 */ /* 0x001fc60000010100 */
[----:B------:R-:W-:Y:S01]  /*68a0*/  FMUL.FTZ R10, R10, 1.4426950216293334961 ;  /* 0x3fb8aa3b0a0a7820 */ /* 0x000fe20000410000 */
[----:B------:R-:W-:-:S03]  /*68b0*/  FMUL.FTZ R13, R13, 1.4426950216293334961 ;  /* 0x3fb8aa3b0d0d7820 */ /* 0x000fc60000410000 */
[----:B------:R5:W0:Y:S01]  /*68c0*/  MUFU.EX2 R11, R10 ;  /* 0x0000000a000b7308 */ /* 0x000a220000000800 */
[C---:B--2---:R-:W-:Y:S01]  /*68d0*/  FADD.FTZ R14, -R51.reuse, R14 ;  /* 0x0000000e330e7221 */ /* 0x044fe20000010100 */
[----:B---3--:R-:W-:-:S03]  /*68e0*/  FADD.FTZ R19, -R51, R15 ;  /* 0x0000000f33137221 */ /* 0x008fc60000010100 */
[----:B------:R-:W-:Y:S01]  /*68f0*/  FMUL.FTZ R14, R14, 1.4426950216293334961 ;  /* 0x3fb8aa3b0e0e7820 */ /* 0x000fe20000410000 */
[----:B------:R-:W-:Y:S02]  /*6900*/  FMUL.FTZ R19, R19, 1.4426950216293334961 ;  /* 0x3fb8aa3b13137820 */ /* 0x000fe40000410000 */
[----:B------:R-:W1:Y:S01]  /*6910*/  MUFU.EX2 R13, R13 ;  /* 0x0000000d000d7308 */ /* 0x000e620000000800 */
[C---:B----4-:R-:W-:Y:S01]  /*6920*/  FADD.FTZ R20, -R51.reuse, R20 ;  /* 0x0000001433147221 */ /* 0x050fe20000010100 */
[----:B-----5:R-:W-:-:S03]  /*6930*/  FADD.FTZ R10, -R51, R21 ;  /* 0x00000015330a7221 */ /* 0x020fc60000010100 */
[----:B------:R-:W-:Y:S01]  /*6940*/  FMUL.FTZ R20, R20, 1.4426950216293334961 ;  /* 0x3fb8aa3b14147820 */ /* 0x000fe20000410000 */
[----:B------:R-:W-:Y:S02]  /*6950*/  FMUL.FTZ R10, R10, 1.4426950216293334961 ;  /* 0x3fb8aa3b0a0a7820 */ /* 0x000fe40000410000 */
[----:B------:R-:W2:Y:S01]  /*6960*/  MUFU.EX2 R15, R14 ;  /* 0x0000000e000f7308 */ /* 0x000ea20000000800 */
[C---:B------:R-:W-:Y:S01]  /*6970*/  FADD.FTZ R28, -R51.reuse, R28 ;  /* 0x0000001c331c7221 */ /* 0x040fe20000010100 */
[----:B0-----:R-:W-:Y:S01]  /*6980*/  FADD.FTZ R12, R12, R11 ;  /* 0x0000000b0c0c7221 */ /* 0x001fe20000010000 */
[----:B------:R-:W-:Y:S01]  /*6990*/  FADD.FTZ R30, -R51, R30 ;  /* 0x0000001e331e7221 */ /* 0x000fe20000010100 */
[----:B------:R-:W-:Y:S01]  /*69a0*/  STS [R8+-0x800], R11 ;  /* 0xfff8000b08007388 */ /* 0x000fe20000000800 */
[----:B------:R-:W-:Y:S02]  /*69b0*/  FMUL.FTZ R28, R28, 1.4426950216293334961 ;  /* 0x3fb8aa3b1c1c7820 */ /* 0x000fe40000410000 */
[----:B------:R-:W-:Y:S01]  /*69c0*/  FMUL.FTZ R30, R30, 1.4426950216293334961 ;  /* 0x3fb8aa3b1e1e7820 */ /* 0x000fe20000410000 */
        /* <DEDUP_REMOVED lines=20> */
.L_x_912:
[----:B------:R-:W-:Y:S05]  /*6b10*/  BSYNC.RECONVERGENT B1 ;  /* 0x0000000000017941 */ /* 0x000fea0003800200 */
.L_x_911:
[----:B------:R-:W-:-:S13]  /*6b20*/  ISETP.LT.OR P0, PT, R9, R16, P0 ;  /* 0x000000100900720c */ /* 0x000fda0000701670 */
[----:B------:R-:W-:Y:S05]  /*6b30*/  @!P0 BRA `(.L_x_903) ;  /* 0x0000000400dc8947 */ /* 0x000fea0003800000 */
[----:B------:R-:W1:Y:S04]  /*6b40*/  LDS R9, [R8+-0x800] ;  /* 0xfff8000008097984 */ /* 0x000e680000000800 */
[----:B0-----:R-:W0:Y:S04]  /*6b50*/  LDS R11, [R8] ;  /* 0x00000000080b7984 */ /* 0x001e280000000800 */
[----:B------:R-:W2:Y:S04]  /*6b60*/  LDS R10, [R8+-0x400] ;  /* 0xfffc0000080a7984 */ /* 0x000ea80000000800 */
[----:B------:R-:W3:Y:S01]  /*6b70*/  LDS R14, [R8+0x400] ;  /* 0x00040000080e7984 */ /* 0x000ee20000000800 */
[C---:B-1----:R-:W-:Y:S01]  /*6b80*/  FADD.FTZ R9, -R51.reuse, R9 ;  /* 0x0000000933097221 */ /* 0x042fe20000010100 */
[----:B0-----:R-:W-:-:S03]  /*6b90*/  FADD.FTZ R13, -R51, R11 ;  /* 0x0000000b330d7221 */ /* 0x001fc60000010100 */
        /* <DEDUP_REMOVED lines=19> */
.L_x_904:
[----:B------:R-:W-:Y:S01]  /*6cd0*/  VIADDMNMX R10, R229, 0x100, R16, !PT ;  /* 0x00000100e50a7846 */ /* 0x000fe20007800110 */
[----:B------:R-:W-:Y:S01]  /*6ce0*/  BSSY.RECONVERGENT B1, `(.L_x_913) ;  /* 0x0000024000017945 */ /* 0x000fe20003800200 */
[----:B0-----:R-:W-:Y:S01]  /*6cf0*/  LOP3.LUT R11, RZ, R4, RZ, 0x33, !PT ;  /* 0x00000004ff0b7212 */ /* 0x001fe200078e33ff */
[----:B------:R-:W-:-:S03]  /*6d00*/  HFMA2 R12, -RZ, RZ, 0, 0 ;  /* 0x00000000ff0c7431 */ /* 0x000fc600000001ff */
[----:B------:R-:W-:-:S04]  /*6d10*/  IADD3 R11, PT, PT, -R27, R10, R11 ;  /* 0x0000000a1b0b7210 */ /* 0x000fc80007ffe10b */
[C---:B------:R-:W-:Y:S02]  /*6d20*/  LOP3.LUT R10, R11.reuse, 0x300, RZ, 0xc0, !PT ;  /* 0x000003000b0a7812 */ /* 0x040fe400078ec0ff */
[----:B------:R-:W-:Y:S02]  /*6d30*/  ISETP.GE.U32.AND P0, PT, R11, 0x300, PT ;  /* 0x000003000b00780c */ /* 0x000fe40003f06070 */
[----:B------:R-:W-:Y:S02]  /*6d40*/  ISETP.NE.AND P1, PT, R10, 0x300, PT ;  /* 0x000003000a00780c */ /* 0x000fe40003f25270 */
[----:B------:R-:W-:-:S11]  /*6d50*/  MOV R10, R229 ;  /* 0x000000e5000a7202 */ /* 0x000fd60000000f00 */
[----:B------:R-:W-:Y:S05]  /*6d60*/  @!P1 BRA `(.L_x_914) ;  /* 0x00000000006c9947 */ /* 0x000fea0003800000 */
[----:B------:R-:W-:Y:S01]  /*6d70*/  VIADD R14, R14, 0x240 ;  /* 0x000002400e0e7836 */ /* 0x000fe20000000000 */
[----:B------:R-:W-:Y:S02]  /*6d80*/  IADD3 R19, P1, P2, R25, R8, R229 ;  /* 0x0000000819137210 */ /* 0x000fe40007a3e0e5 */
[----:B------:R-:W-:Y:S02]  /*6d90*/  LEA.HI R8, R11, 0x1, RZ, 0x18 ;  /* 0x000000010b087811 */ /* 0x000fe400078fc0ff */
[----:B------:R-:W-:Y:S02]  /*6da0*/  LEA R11, R15, R14, 0x18 ;  /* 0x0000000e0f0b7211 */ /* 0x000fe400078ec0ff */
[----:B------:R-:W-:Y:S02]  /*6db0*/  LOP3.LUT R8, R8, 0x3, RZ, 0xc0, !PT ;  /* 0x0000000308087812 */ /* 0x000fe400078ec0ff */
[----:B------:R-:W-:Y:S01]  /*6dc0*/  IADD3.X R9, PT, PT, R6, R9, RZ, P1, P2 ;  /* 0x0000000906097210 */ /* 0x000fe20000fe44ff */
[----:B------:R-:W-:Y:S01]  /*6dd0*/  IMAD R11, R4, 0x4, R11 ;  /* 0x00000004040b7824 */ /* 0x000fe200078e020b */
[----:B------:R-:W-:-:S02]  /*6de0*/  MOV R12, RZ ;  /* 0x000000ff000c7202 */ /* 0x000fc40000000f00 */
[----:B------:R-:W-:Y:S02]  /*6df0*/  MOV R10, R229 ;  /* 0x000000e5000a7202 */ /* 0x000fe40000000f00 */
[----:B------:R-:W-:-:S07]  /*6e00*/  IADD3 R13, PT, PT, -R8, RZ, RZ ;  /* 0x000000ff080d7210 */ /* 0x000fce0007ffe1ff */
.L_x_915:
[----:B------:R-:W-:-:S06]  /*6e10*/  MOV R8, R19 ;  /* 0x0000001300087202 */ /* 0x000fcc0000000f00 */
[----:B------:R0:W2:Y:S01]  /*6e20*/  LDG.E.U8 R8, desc[UR36][R8.64] ;  /* 0x0000002408087981 */ /* 0x0000a2000c1e1100 */
[----:B------:R-:W-:Y:S02]  /*6e30*/  IADD3 R13, PT, PT, R13, 0x1, RZ ;  /* 0x000000010d0d7810 */ /* 0x000fe40007ffe0ff */
[----:B------:R-:W-:Y:S02]  /*6e40*/  IADD3 R19, P2, PT, R19, 0x100, RZ ;  /* 0x0000010013137810 */ /* 0x000fe40007f5e0ff */
[----:B------:R-:W-:-:S03]  /*6e50*/  IADD3 R10, PT, PT, R10, 0x100, RZ ;  /* 0x000001000a0a7810 */ /* 0x000fc60007ffe0ff */
[----:B0-----:R-:W-:Y:S01]  /*6e60*/  IMAD.X R9, RZ, RZ, R9, P2 ;  /* 0x000000ffff097224 */ /* 0x001fe200010e0609 */
[----:B--2---:R-:W-:-:S13]  /*6e70*/  ISETP.NE.AND P1, PT, R8, RZ, PT ;  /* 0x000000ff0800720c */ /* 0x004fda0003f25270 */
[----:B------:R-:W1:Y:S02]  /*6e80*/  @!P1 LDS R14, [R11] ;  /* 0x000000000b0e9984 */ /* 0x000e640000000800 */
[----:B-1----:R-:W-:Y:S01]  /*6e90*/  @!P1 FADD.FTZ R15, -R51, R14 ;  /* 0x0000000e330f9221 */ /* 0x002fe20000010100 */
[----:B------:R-:W-:-:S03]  /*6ea0*/  IMAD.MOV.U32 R14, RZ, RZ, RZ ;  /* 0x000000ffff0e7224 */ /* 0x000fc600078e00ff */
[----:B------:R-:W-:-:S04]  /*6eb0*/  @!P1 FMUL.FTZ R15, R15, 1.4426950216293334961 ;  /* 0x3fb8aa3b0f0f9820 */ /* 0x000fc80000410000 */
[----:B------:R-:W0:Y:S01]  /*6ec0*/  @!P1 MUFU.EX2 R14, R15 ;  /* 0x0000000f000e9308 */ /* 0x000e220000000800 */
[----:B------:R-:W-:Y:S01]  /*6ed0*/  ISETP.NE.AND P1, PT, R13, RZ, PT ;  /* 0x000000ff0d00720c */ /* 0x000fe20003f25270 */
[----:B0-----:R0:W-:Y:S01]  /*6ee0*/  STS [R11], R14 ;  /* 0x0000000e0b007388 */ /* 0x0011e20000000800 */
[----:B------:R-:W-:Y:S01]  /*6ef0*/  FADD.FTZ R12, R14, R12 ;  /* 0x0000000c0e0c7221 */ /* 0x000fe20000010000 */
[----:B0-----:R-:W-:-:S10]  /*6f00*/  IADD3 R11, PT, PT, R11, 0x400, RZ ;  /* 0x000004000b0b7810 */ /* 0x001fd40007ffe0ff */
[----:B------:R-:W-:Y:S05]  /*6f10*/  @P1 BRA `(.L_x_915) ;  /* 0xfffffffc00bc1947 */ /* 0x000fea000383ffff */
.L_x_914:
[----:B------:R-:W-:Y:S05]  /*6f20*/  BSYNC.RECONVERGENT B1 ;  /* 0x0000000000017941 */ /* 0x000fea0003800200 */
.L_x_913:
[----:B------:R-:W-:Y:S05]  /*6f30*/  @!P0 BRA `(.L_x_903) ;  /* 0x0000000000dc8947 */ /* 0x000fea0003800000 */
[----:B------:R-:W0:Y:S01]  /*6f40*/  S2R R20, SR_CgaCtaId ;  /* 0x0000000000147919 */ /* 0x000e220000008800 */
[----:B------:R-:W2:Y:S01]  /*6f50*/  LDCU.64 UR4, c[0x0][0x420] ;  /* 0x00008400ff0477ac */ /* 0x000ea20008000a00 */
[----:B------:R-:W-:Y:S02]  /*6f60*/  MOV R8, 0x400 ;  /* 0x0000040000087802 */ /* 0x000fe40000000f00 */
[----:B------:R-:W-:-:S03]  /*6f70*/  SHF.L.U32 R9, R27, 0x2, RZ ;  /* 0x000000021b097819 */ /* 0x000fc600000006ff */
[----:B------:R-:W-:Y:S01]  /*6f80*/  VIADD R11, R8, 0x240 ;  /* 0x00000240080b7836 */ /* 0x000fe20000000000 */
[----:B------:R-:W-:Y:S02]  /*6f90*/  LEA R8, R10, -R9, 0x2 ;  /* 0x800000090a087211 */ /* 0x000fe400078e10ff */
[----:B--2---:R-:W-:-:S04]  /*6fa0*/  IADD3 R14, P0, P1, R25, UR4, R10 ;  /* 0x00000004190e7c10 */ /* 0x004fc8000f91e00a */
[----:B------:R-:W-:Y:S02]  /*6fb0*/  IADD3 R14, P2, PT, R14, 0x200, RZ ;  /* 0x000002000e0e7810 */ /* 0x000fe40007f5e0ff */
[----:B------:R-:W-:-:S04]  /*6fc0*/  IADD3.X R9, PT, PT, R6, UR5, RZ, P0, P1 ;  /* 0x0000000506097c10 */ /* 0x000fc800087e24ff */
[----:B------:R-:W-:Y:S02]  /*6fd0*/  IADD3.X R9, PT, PT, RZ, R9, RZ, P2, !PT ;  /* 0x00000009ff097210 */ /* 0x000fe400017fe4ff */
[----:B0-----:R-:W-:-:S04]  /*6fe0*/  LEA R11, R20, R11, 0x18 ;  /* 0x0000000b140b7211 */ /* 0x001fc800078ec0ff */
[----:B------:R-:W-:-:S07]  /*6ff0*/  IADD3 R11, PT, PT, R8, 0x800, R11 ;  /* 0x00000800080b7810 */ /* 0x000fce0007ffe00b */
.L_x_916:
[----:B------:R-:W-:-:S05]  /*7000*/  IMAD.MOV.U32 R8, RZ, RZ, R14 ;  /* 0x000000ffff087224 */ /* 0x000fca00078e000e */
[----:B------:R-:W2:Y:S04]  /*7010*/  LDG.E.U8 R15, desc[UR36][R8.64+-0x200] ;  /* 0xfffe0024080f7981 */ /* 0x000ea8000c1e1100 */
[----:B------:R-:W3:Y:S04]  /*7020*/  LDG.E.U8 R13, desc[UR36][R8.64+-0x100] ;  /* 0xffff0024080d7981 */ /* 0x000ee8000c1e1100 */
[----:B------:R-:W4:Y:S04]  /*7030*/  LDG.E.U8 R14, desc[UR36][R8.64] ;  /* 0x00000024080e7981 */ /* 0x000f28000c1e1100 */
[----:B------:R-:W5:Y:S01]  /*7040*/  LDG.E.U8 R19, desc[UR36][R8.64+0x100] ;  /* 0x0001002408137981 */ /* 0x000f62000c1e1100 */
[----:B------:R-:W-:Y:S01]  /*7050*/  MOV R20, RZ ;  /* 0x000000ff00147202 */ /* 0x000fe20000000f00 */
[----:B------:R-:W-:-:S02]  /*7060*/  HFMA2 R30, -RZ, RZ, 0, 0 ;  /* 0x00000000ff1e7431 */ /* 0x000fc400000001ff */
[----:B------:R-:W-:Y:S01]  /*7070*/  IMAD.MOV.U32 R28, RZ, RZ, RZ ;  /* 0x000000ffff1c7224 */ /* 0x000fe200078e00ff */
[----:B------:R-:W-:Y:S02]  /*7080*/  IADD3 R10, PT, PT, R10, 0x400, RZ ;  /* 0x000004000a0a7810 */ /* 0x000fe40007ffe0ff */
[----:B--2---:R-:W-:Y:S02]  /*7090*/  ISETP.NE.AND P0, PT, R15, RZ, PT ;  /* 0x000000ff0f00720c */ /* 0x004fe40003f05270 */
[----:B---3--:R-:W-:Y:S02]  /*70a0*/  ISETP.NE.AND P1, PT, R13, RZ, PT ;  /* 0x000000ff0d00720c */ /* 0x008fe40003f25270 */
[----:B----4-:R-:W-:Y:S02]  /*70b0*/  ISETP.NE.AND P2, PT, R14, RZ, PT ;  /* 0x000000ff0e00720c */ /* 0x010fe40003f45270 */
[----:B-----5:R-:W-:-:S07]  /*70c0*/  ISETP.NE.AND P3, PT, R19, RZ, PT ;  /* 0x000000ff1300720c */ /* 0x020fce0003f65270 */
[----:B------:R-:W1:Y:S04]  /*70d0*/  @!P0 LDS R13, [R11+-0x800] ;  /* 0xfff800000b0d8984 */ /* 0x000e680000000800 */
[----:B------:R-:W0:Y:S04]  /*70e0*/  @!P1 LDS R15, [R11+-0x400] ;  /* 0xfffc00000b0f9984 */ /* 0x000e280000000800 */
[----:B------:R-:W2:Y:S04]  /*70f0*/  @!P2 LDS R19, [R11] ;  /* 0x000000000b13a984 */ /* 0x000ea80000000800 */
[----:B------:R-:W3:Y:S01]  /*7100*/  @!P3 LDS R21, [R11+0x400] ;  /* 0x000400000b15b984 */ /* 0x000ee20000000800 */
[----:B-1----:R-:W-:Y:S01]  /*7110*/  @!P0 FADD.FTZ R14, -R51, R13 ;  /* 0x0000000d330e8221 */ /* 0x002fe20000010100 */
[----:B------:R-:W-:-:S03]  /*7120*/  HFMA2 R13, -RZ, RZ, 0, 0 ;  /* 0x00000000ff0d7431 */ /* 0x000fc600000001ff */
[----:B------:R-:W-:Y:S01]  /*7130*/  @!P0 FMUL.FTZ R14, R14, 1.4426950216293334961 ;  /* 0x3fb8aa3b0e0e8820 */ /* 0x000fe20000410000 */
[C---:B0-----:R-:W-:Y:S01]  /*7140*/  @!P1 FADD.FTZ R15, -R51.reuse, R15 ;  /* 0x0000000f330f9221 */ /* 0x041fe20000010100 */
[----:B--2---:R-:W-:-:S03]  /*7150*/  @!P2 FADD.FTZ R19, -R51, R19 ;  /* 0x000000133313a221 */ /* 0x004fc60000010100 */
[----:B------:R-:W-:Y:S01]  /*7160*/  @!P1 FMUL.FTZ R15, R15, 1.4426950216293334961 ;  /* 0x3fb8aa3b0f0f9820 */ /* 0x000fe20000410000 */
[----:B------:R0:W1:Y:S01]  /*7170*/  @!P0 MUFU.EX2 R13, R14 ;  /* 0x0000000e000d8308 */ /* 0x0000620000000800 */
[----:B---3--:R-:W-:Y:S01]  /*7180*/  @!P3 FADD.FTZ R21, -R51, R21 ;  /* 0x000000153315b221 */ /* 0x008fe20000010100 */
[----:B------:R-:W-:Y:S01]  /*7190*/  @!P2 FMUL.FTZ R19, R19, 1.4426950216293334961 ;  /* 0x3fb8aa3b1313a820 */ /* 0x000fe20000410000 */
[----:B------:R-:W-:Y:S02]  /*71a0*/  ISETP.GE.AND P0, PT, R10, R16, PT ;  /* 0x000000100a00720c */ /* 0x000fe40003f06270 */
[----:B------:R-:W-:-:S03]  /*71b0*/  @!P3 FMUL.FTZ R21, R21, 1.4426950216293334961 ;  /* 0x3fb8aa3b1515b820 */ /* 0x000fc60000410000 */
[----:B------:R1:W2:Y:S01]  /*71c0*/  @!P1 MUFU.EX2 R20, R15 ;  /* 0x0000000f00149308 */ /* 0x0002a20000000800 */
[----:B0-----:R-:W-:-:S05]  /*71d0*/  IADD3 R14, P1, PT, R8, 0x400, RZ ;  /* 0x00000400080e7810 */ /* 0x001fca0007f3e0ff */
[----:B------:R-:W-:Y:S02]  /*71e0*/  IMAD.X R9, RZ, RZ, R9, P1 ;  /* 0x000000ffff097224 */ /* 0x000fe400008e0609 */
        /* <DEDUP_REMOVED lines=12> */
.L_x_903:
[----:B------:R-:W-:Y:S05]  /*72b0*/  BSYNC.RECONVERGENT B0 ;  /* 0x0000000000007941 */ /* 0x000fea0003800200 */
.L_x_902:
[----:B---3--:R-:W2:Y:S01]  /*72c0*/  SHFL.BFLY PT, R9, R12, 0x10, 0x1f ;  /* 0x0e001f000c097f89 */ /* 0x008ea200000e0000 */
[C---:B------:R-:W-:Y:S01]  /*72d0*/  ISETP.NE.AND P0, PT, R5.reuse, RZ, PT ;  /* 0x000000ff0500720c */ /* 0x040fe20003f05270 */
[----:B------:R-:W3:Y:S01]  /*72e0*/  LDCU.U8 UR6, c[0x0][0x48c] ;  /* 0x00009180ff0677ac */ /* 0x000ee20008000000 */
[----:B------:R-:W-:Y:S01]  /*72f0*/  ISETP.GT.U32.AND P1, PT, R5, 0x7, PT ;  /* 0x000000070500780c */ /* 0x000fe20003f24070 */
[----:B---3--:R-:W-:Y:S01]  /*7300*/  UISETP.NE.AND UP0, UPT, UR6, URZ, UPT ;  /* 0x000000ff0600728c */ /* 0x008fe2000bf05270 */
[----:B--2---:R-:W-:-:S05]  /*7310*/  FADD.FTZ R9, R9, R12 ;  /* 0x0000000c09097221 */ /* 0x004fca0000010000 */
[----:B------:R-:W2:Y:S02]  /*7320*/  SHFL.BFLY PT, R8, R9, 0x8, 0x1f ;  /* 0x0d001f0009087f89 */ /* 0x000ea400000e0000 */
[----:B--2---:R-:W-:-:S05]  /*7330*/  FADD.FTZ R8, R9, R8 ;  /* 0x0000000809087221 */ /* 0x004fca0000010000 */
[----:B0-----:R-:W0:Y:S02]  /*7340*/  SHFL.BFLY PT, R11, R8, 0x4, 0x1f ;  /* 0x0c801f00080b7f89 */ /* 0x001e2400000e0000 */
[----:B0-----:R-:W-:-:S05]  /*7350*/  FADD.FTZ R11, R8, R11 ;  /* 0x0000000b080b7221 */ /* 0x001fca0000010000 */
[----:B------:R-:W0:Y:S02]  /*7360*/  SHFL.BFLY PT, R10, R11, 0x2, 0x1f ;  /* 0x0c401f000b0a7f89 */ /* 0x000e2400000e0000 */
[----:B0-----:R-:W-:-:S05]  /*7370*/  FADD.FTZ R10, R11, R10 ;  /* 0x0000000a0b0a7221 */ /* 0x001fca0000010000 */
[----:B------:R-:W0:Y:S02]  /*7380*/  SHFL.BFLY PT, R13, R10, 0x1, 0x1f ;  /* 0x0c201f000a0d7f89 */ /* 0x000e2400000e0000 */
[----:B0-----:R-:W-:-:S05]  /*7390*/  FADD.FTZ R13, R10, R13 ;  /* 0x0000000d0a0d7221 */ /* 0x001fca0000010000 */
[----:B------:R-:W-:Y:S01]  /*73a0*/  @!P0 STS [R0+0x20], R13 ;  /* 0x0000200d00008388 */ /* 0x000fe20000000800 */
[----:B------:R-:W-:Y:S01]  /*73b0*/  BAR.SYNC.DEFER_BLOCKING 0x0 ;  /* 0x0000000000007b1d */ /* 0x000fe20000010000 */
[----:B------:R-:W-:-:S05]  /*73c0*/  ISETP.GE.AND P0, PT, R229, R16, PT ;  /* 0x00000010e500720c */ /* 0x000fca0003f06270 */
[----:B------:R-:W0:Y:S04]  /*73d0*/  @!P1 LDS R13, [R7+0x20] ;  /* 0x00002000070d9984 */ /* 0x000e280000000800 */
[----:B0-----:R-:W0:Y:S02]  /*73e0*/  SHFL.BFLY PT, R8, R13, 0x4, 0x1f ;  /* 0x0c801f000d087f89 */ /* 0x001e2400000e0000 */
[----:B0-----:R-:W-:-:S05]  /*73f0*/  FADD.FTZ R5, R8, R13 ;  /* 0x0000000d08057221 */ /* 0x001fca0000010000 */
[----:B------:R-:W0:Y:S02]  /*7400*/  SHFL.BFLY PT, R8, R5, 0x2, 0x1f ;  /* 0x0c401f0005087f89 */ /* 0x000e2400000e0000 */
[----:B0-----:R-:W-:-:S05]  /*7410*/  FADD.FTZ R11, R5, R8 ;  /* 0x00000008050b7221 */ /* 0x001fca0000010000 */
[----:B------:R-:W0:Y:S02]  /*7420*/  SHFL.BFLY PT, R8, R11, 0x1, 0x1f ;  /* 0x0c201f000b087f89 */ /* 0x000e2400000e0000 */
[----:B0-----:R-:W-:Y:S01]  /*7430*/  FADD.FTZ R10, R11, R8 ;  /* 0x000000080b0a7221 */ /* 0x001fe20000010000 */
[----:B------:R-:W-:-:S05]  /*7440*/  CS2R R8, SRZ ;  /* 0x0000000000087805 */ /* 0x000fca000001ff00 */
[----:B------:R-:W0:Y:S02]  /*7450*/  SHFL.IDX PT, R10, R10, RZ, 0x1f ;  /* 0x00001fff0a0a7589 */ /* 0x000e2400000e0000 */
[----:B0-----:R-:W-:-:S04]  /*7460*/  FADD.FTZ R0, R10, 9.9999999747524270788e-07 ;  /* 0x358637bd0a007421 */ /* 0x001fc80000010000 */
[----:B------:R0:W2:Y:S01]  /*7470*/  MUFU.RCP R37, R0 ;  /* 0x0000000000257308 */ /* 0x0000a20000001000 */
[----:B------:R-:W-:Y:S05]  /*7480*/  BRA.U !UP0, `(.L_x_917) ;  /* 0x0000000108187547 */ /* 0x000fea000b800000 */
[----:B------:R-:W3:Y:S08]  /*7490*/  LDC R5, c[0x0][0x488] ;  /* 0x00012200ff057b82 */ /* 0x000ef00000000800 */
[----:B0-----:R-:W3:Y:S08]  /*74a0*/  LDC R0, c[0x0][0x40c] ;  /* 0x00010300ff007b82 */ /* 0x001ef00000000800 */
[----:B------:R-:W0:Y:S01]  /*74b0*/  LDC R7, c[0x0][0x3f4] ;  /* 0x0000fd00ff077b82 */ /* 0x000e220000000800 */
[----:B---3--:R-:W-:-:S04]  /*74c0*/  IMAD R18, R18, R5, R0 ;  /* 0x0000000512127224 */ /* 0x008fc800078e0200 */
[----:B0-----:R-:W-:-:S05]  /*74d0*/  IMAD R8, R18, R7, RZ ;  /* 0x0000000712087224 */ /* 0x001fca00078e02ff */
[----:B------:R-:W-:-:S07]  /*74e0*/  SHF.R.S32.HI R9, RZ, 0x1f, R8 ;  /* 0x0000001fff097819 */ /* 0x000fce0000011408 */
.L_x_917:
[----:B------:R-:W-:Y:S04]  /*74f0*/  BSSY.RECONVERGENT B0, `(.L_x_918) ;  /* 0x0000154000007945 */ /* 0x000fe80003800200 */
[----:B------:R-:W-:Y:S05]  /*7500*/  @P0 BRA `(.L_x_919) ;  /* 0x0000001400480947 */ /* 0x000fea0003800000 */
[----:B------:R-:W-:-:S09]  /*7510*/  UISETP.NE.AND UP0, UPT, UR6, URZ, UPT ;  /* 0x000000ff0600728c */ /* 0x000fd2000bf05270 */
[----:B------:R-:W-:Y:S05]  /*7520*/  BRA.U UP0, `(.L_x_920) ;  /* 0x0000000900387547 */ /* 0x000fea000b800000 */
[----:B0-----:R-:W-:Y:S01]  /*7530*/  VIADDMNMX R0, R229, 0x100, R16, !PT ;  /* 0x00000100e5007846 */ /* 0x001fe20007800110 */
[----:B------:R-:W-:Y:S01]  /*7540*/  BSSY.RECONVERGENT B1, `(.L_x_921) ;  /* 0x0000019000017945 */ /* 0x000fe20003800200 */
[----:B------:R-:W-:-:S04]  /*7550*/  LOP3.LUT R5, RZ, R4, RZ, 0x33, !PT ;  /* 0x00000004ff057212 */ /* 0x000fc800078e33ff */
[----:B------:R-:W-:-:S04]  /*7560*/  IADD3 R0, PT, PT, -R27, R0, R5 ;  /* 0x000000001b007210 */ /* 0x000fc80007ffe105 */
[C---:B------:R-:W-:Y:S02]  /*7570*/  LOP3.LUT R5, R0.reuse, 0x300, RZ, 0xc0, !PT ;  /* 0x0000030000057812 */ /* 0x040fe400078ec0ff */
[----:B------:R-:W-:Y:S02]  /*7580*/  ISETP.GE.U32.AND P1, PT, R0, 0x300, PT ;  /* 0x000003000000780c */ /* 0x000fe40003f26070 */
[----:B------:R-:W-:-:S13]  /*7590*/  ISETP.NE.AND P0, PT, R5, 0x300, PT ;  /* 0x000003000500780c */ /* 0x000fda0003f05270 */
[----:B------:R-:W-:Y:S05]  /*75a0*/  @!P0 BRA `(.L_x_922) ;  /* 0x0000000000488947 */ /* 0x000fea0003800000 */
[----:B------:R-:W0:Y:S01]  /*75b0*/  S2UR UR5, SR_CgaCtaId ;  /* 0x00000000000579c3 */ /* 0x000e220000008800 */
[----:B------:R-:W-:Y:S01]  /*75c0*/  LEA.HI R0, R0, 0x1, RZ, 0x18 ;  /* 0x0000000100007811 */ /* 0x000fe200078fc0ff */
[----:B------:R-:W-:Y:S02]  /*75d0*/  UMOV UR4, 0x400 ;  /* 0x0000040000047882 */ /* 0x000fe40000000000 */
[----:B------:R-:W-:Y:S01]  /*75e0*/  UIADD3 UR4, UPT, UPT, UR4, 0x240, URZ ;  /* 0x0000024004047890 */ /* 0x000fe2000fffe0ff */
[C---:B------:R-:W-:Y:S02]  /*75f0*/  SHF.L.U32 R5, R0.reuse, 0x8, RZ ;  /* 0x0000000800057819 */ /* 0x040fe400000006ff */
[----:B------:R-:W-:Y:S02]  /*7600*/  LOP3.LUT R0, R0, 0x3, RZ, 0xc0, !PT ;  /* 0x0000000300007812 */ /* 0x000fe400078ec0ff */
[----:B------:R-:W-:-:S03]  /*7610*/  LOP3.LUT R8, R5, 0x300, RZ, 0xc0, !PT ;  /* 0x0000030005087812 */ /* 0x000fc600078ec0ff */
[----:B------:R-:W-:Y:S01]  /*7620*/  IMAD.MOV R5, RZ, RZ, -R0 ;  /* 0x000000ffff057224 */ /* 0x000fe200078e0a00 */
[----:B------:R-:W-:Y:S01]  /*7630*/  IADD3 R229, PT, PT, R229, R8, RZ ;  /* 0x00000008e5e57210 */ /* 0x000fe20007ffe0ff */
[----:B0-----:R-:W-:-:S06]  /*7640*/  ULEA UR4, UR5, UR4, 0x18 ;  /* 0x0000000405047291 */ /* 0x001fcc000f8ec0ff */
[----:B------:R-:W-:-:S07]  /*7650*/  LEA R0, R4, UR4, 0x2 ;  /* 0x0000000404007c11 */ /* 0x000fce000f8e10ff */
.L_x_923:
[----:B------:R-:W2:Y:S01]  /*7660*/  LDS R7, [R0] ;  /* 0x0000000000077984 */ /* 0x000ea20000000800 */
[----:B------:R-:W-:-:S04]  /*7670*/  IADD3 R5, PT, PT, R5, 0x1, RZ ;  /* 0x0000000105057810 */ /* 0x000fc80007ffe0ff */
[----:B------:R-:W-:Y:S01]  /*7680*/  ISETP.NE.AND P0, PT, R5, RZ, PT ;  /* 0x000000ff0500720c */ /* 0x000fe20003f05270 */
[----:B--2---:R-:W-:-:S05]  /*7690*/  FMUL.FTZ R7, R7, R37 ;  /* 0x0000002507077220 */ /* 0x004fca0000410000 */
[----:B------:R0:W-:Y:S02]  /*76a0*/  STS [R0], R7 ;  /* 0x0000000700007388 */ /* 0x0001e40000000800 */
[----:B0-----:R-:W-:-:S05]  /*76b0*/  VIADD R0, R0, 0x400 ;  /* 0x0000040000007836 */ /* 0x001fca0000000000 */
[----:B------:R-:W-:Y:S05]  /*76c0*/  @P0 BRA `(.L_x_923) ;  /* 0xfffffffc00e40947 */ /* 0x000fea000383ffff */
.L_x_922:
[----:B------:R-:W-:Y:S05]  /*76d0*/  BSYNC.RECONVERGENT B1 ;  /* 0x0000000000017941 */ /* 0x000fea0003800200 */
.L_x_921:
[----:B------:R-:W-:Y:S05]  /*76e0*/  @!P1 BRA `(.L_x_919) ;  /* 0x0000001000d09947 */ /* 0x000fea0003800000 */
[----:B------:R-:W0:Y:S01]  /*76f0*/  S2R R8, SR_CgaCtaId ;  /* 0x0000000000087919 */ /* 0x000e220000008800 */
[----:B------:R-:W-:Y:S01]  /*7700*/  IADD3 R0, PT, PT, R16, -R229, RZ ;  /* 0x800000e510007210 */ /* 0x000fe20007ffe0ff */
[----:B------:R-:W-:Y:S01]  /*7710*/  BSSY.RECONVERGENT B1, `(.L_x_924) ;  /* 0x0000040000017945 */ /* 0x000fe20003800200 */
[----:B------:R-:W-:Y:S02]  /*7720*/  MOV R5, 0x400 ;  /* 0x0000040000057802 */ /* 0x000fe40000000f00 */
[----:B------:R-:W-:Y:S02]  /*7730*/  ISETP.GT.AND P1, PT, R0, 0xc00, PT ;  /* 0x00000c000000780c */ /* 0x000fe40003f24270 */
[----:B------:R-:W-:Y:S01]  /*7740*/  SHF.L.U32 R0, R27, 0x2, RZ ;  /* 0x000000021b007819 */ /* 0x000fe200000006ff */
[----:B------:R-:W-:Y:S01]  /*7750*/  VIADD R5, R5, 0x240 ;  /* 0x0000024005057836 */ /* 0x000fe20000000000 */
[----:B------:R-:W-:Y:S02]  /*7760*/  PLOP3.LUT P0, PT, PT, PT, PT, 0x80, 0x8 ;  /* 0x000000000008781c */ /* 0x000fe40003f0f070 */
[----:B------:R-:W-:-:S02]  /*7770*/  LEA R0, R229, -R0, 0x2 ;  /* 0x80000000e5007211 */ /* 0x000fc400078e10ff */
[----:B0-----:R-:W-:-:S04]  /*7780*/  LEA R5, R8, R5, 0x18 ;  /* 0x0000000508057211 */ /* 0x001fc800078ec0ff */
[----:B------:R-:W-:Y:S01]  /*7790*/  IADD3 R0, PT, PT, R0, 0x800, R5 ;  /* 0x0000080000007810 */ /* 0x000fe20007ffe005 */
[----:B------:R-:W-:Y:S06]  /*77a0*/  @!P1 BRA `(.L_x_925) ;  /* 0x0000000000d89947 */ /* 0x000fec0003800000 */
[----:B------:R-:W-:Y:S02]  /*77b0*/  PLOP3.LUT P0, PT, PT, PT, PT, 0x8, 0x80 ;  /* 0x000000000080781c */ /* 0x000fe40003f0e170 */
[----:B------:R-:W-:-:S11]  /*77c0*/  IADD3 R38, PT, PT, R16, -0xc00, RZ ;  /* 0xfffff40010267810 */ /* 0x000fd60007ffe0ff */
.L_x_926:
[----:B------:R-:W2:Y:S01]  /*77d0*/  LDS R5, [R0+-0x800] ;  /* 0xfff8000000057984 */ /* 0x000ea20000000800 */
[----:B------:R-:W-:-:S03]  /*77e0*/  VIADD R229, R229, 0x1000 ;  /* 0x00001000e5e57836 */ /* 0x000fc60000000000 */
[----:B------:R-:W0:Y:S02]  /*77f0*/  LDS R7, [R0+-0x400] ;  /* 0xfffc000000077984 */ /* 0x000e240000000800 */
[----:B------:R-:W-:Y:S02]  /*7800*/  ISETP.GE.AND P1, PT, R229, R38, PT ;  /* 0x00000026e500720c */ /* 0x000fe40003f26270 */
[----:B------:R-:W3:Y:S04]  /*7810*/  LDS R8, [R0] ;  /* 0x0000000000087984 */ /* 0x000ee80000000800 */
[----:B------:R-:W4:Y:S04]  /*7820*/  LDS R10, [R0+0x400] ;  /* 0x00040000000a7984 */ /* 0x000f280000000800 */
[----:B------:R-:W5:Y:S04]  /*7830*/  LDS R12, [R0+0x800] ;  /* 0x00080000000c7984 */ /* 0x000f680000000800 */
[----:B------:R-:W1:Y:S04]  /*7840*/  LDS R14, [R0+0xc00] ;  /* 0x000c0000000e7984 */ /* 0x000e680000000800 */
[----:B------:R-:W-:Y:S04]  /*7850*/  LDS R18, [R0+0x1000] ;  /* 0x0010000000127984 */ /* 0x000fe80000000800 */
[----:B------:R-:W1:Y:S04]  /*7860*/  LDS R19, [R0+0x1400] ;  /* 0x0014000000137984 */ /* 0x000e680000000800 */
[----:B------:R-:W1:Y:S04]  /*7870*/  LDS R20, [R0+0x1800] ;  /* 0x0018000000147984 */ /* 0x000e680000000800 */
[----:B------:R-:W1:Y:S04]  /*7880*/  LDS R28, [R0+0x1c00] ;  /* 0x001c0000001c7984 */ /* 0x000e680000000800 */
[----:B------:R-:W1:Y:S01]  /*7890*/  LDS R30, [R0+0x2000] ;  /* 0x00200000001e7984 */ /* 0x000e620000000800 */
[----:B--2---:R-:W-:-:S03]  /*78a0*/  FMUL.FTZ R5, R37, R5 ;  /* 0x0000000525057220 */ /* 0x004fc60000410000 */
[----:B------:R-:W2:Y:S01]  /*78b0*/  LDS R32, [R0+0x2400] ;  /* 0x0024000000207984 */ /* 0x000ea20000000800 */
[----:B0-----:R-:W-:-:S03]  /*78c0*/  FMUL.FTZ R7, R37, R7 ;  /* 0x0000000725077220 */ /* 0x001fc60000410000 */
[----:B------:R-:W0:Y:S01]  /*78d0*/  LDS R33, [R0+0x2800] ;  /* 0x0028000000217984 */ /* 0x000e220000000800 */
[----:B---3--:R-:W-:-:S03]  /*78e0*/  FMUL.FTZ R9, R37, R8 ;  /* 0x0000000825097220 */ /* 0x008fc60000410000 */
[----:B------:R-:W3:Y:S01]  /*78f0*/  LDS R34, [R0+0x2c00] ;  /* 0x002c000000227984 */ /* 0x000ee20000000800 */
[----:B----4-:R-:W-:-:S03]  /*7900*/  FMUL.FTZ R11, R37, R10 ;  /* 0x0000000a250b7220 */ /* 0x010fc60000410000 */
[----:B------:R-:W4:Y:S01]  /*7910*/  LDS R35, [R0+0x3000] ;  /* 0x0030000000237984 */ /* 0x000f220000000800 */
[----:B-----5:R-:W-:-:S03]  /*7920*/  FMUL.FTZ R13, R37, R12 ;  /* 0x0000000c250d7220 */ /* 0x020fc60000410000 */
[----:B------:R-:W5:Y:S01]  /*7930*/  LDS R36, [R0+0x3400] ;  /* 0x0034000000247984 */ /* 0x000f620000000800 */
[----:B-1----:R-:W-:-:S03]  /*7940*/  FMUL.FTZ R15, R37, R14 ;  /* 0x0000000e250f7220 */ /* 0x002fc60000410000 */
[----:B------:R1:W-:Y:S04]  /*7950*/  STS [R0+-0x800], R5 ;  /* 0xfff8000500007388 */ /* 0x0003e80000000800 */
[----:B------:R2:W-:Y:S01]  /*7960*/  STS [R0+-0x400], R7 ;  /* 0xfffc000700007388 */ /* 0x0005e20000000800 */
[----:B------:R-:W-:-:S03]  /*7970*/  FMUL.FTZ R19, R37, R19 ;  /* 0x0000001325137220 */ /* 0x000fc60000410000 */
[----:B------:R3:W-:Y:S01]  /*7980*/  STS [R0], R9 ;  /* 0x0000000900007388 */ /* 0x0007e20000000800 */
[C---:B------:R-:W-:Y:S01]  /*7990*/  FMUL.FTZ R21, R37.reuse, R20 ;  /* 0x0000001425157220 */ /* 0x040fe20000410000 */
[C---:B-1----:R-:W-:Y:S02]  /*79a0*/  FMUL.FTZ R5, R37.reuse, R18 ;  /* 0x0000001225057220 */ /* 0x042fe40000410000 */
[----:B------:R5:W-:Y:S01]  /*79b0*/  STS [R0+0x400], R11 ;  /* 0x0004000b00007388 */ /* 0x000be20000000800 */
[C---:B------:R-:W-:Y:S01]  /*79c0*/  FMUL.FTZ R29, R37.reuse, R28 ;  /* 0x0000001c251d7220 */ /* 0x040fe20000410000 */
[C---:B------:R-:W-:Y:S02]  /*79d0*/  FMUL.FTZ R31, R37.reuse, R30 ;  /* 0x0000001e251f7220 */ /* 0x040fe40000410000 */
[----:B------:R-:W-:Y:S01]  /*79e0*/  STS [R0+0x800], R13 ;  /* 0x0008000d00007388 */ /* 0x000fe20000000800 */
[----:B--2---:R-:W-:-:S03]  /*79f0*/  FMUL.FTZ R7, R37, R32 ;  /* 0x0000002025077220 */ /* 0x004fc60000410000 */
[----:B------:R-:W-:Y:S01]  /*7a00*/  STS [R0+0xc00], R15 ;  /* 0x000c000f00007388 */ /* 0x000fe20000000800 */
[----:B0-----:R-:W-:-:S03]  /*7a10*/  FMUL.FTZ R33, R37, R33 ;  /* 0x0000002125217220 */ /* 0x001fc60000410000 */
[----:B------:R-:W-:Y:S01]  /*7a20*/  STS [R0+0x1000], R5 ;  /* 0x0010000500007388 */ /* 0x000fe20000000800 */
[----:B---3--:R-:W-:-:S03]  /*7a30*/  FMUL.FTZ R9, R37, R34 ;  /* 0x0000002225097220 */ /* 0x008fc60000410000 */
[----:B------:R-:W-:Y:S01]  /*7a40*/  STS [R0+0x1400], R19 ;  /* 0x0014001300007388 */ /* 0x000fe20000000800 */
[----:B----4-:R-:W-:-:S03]  /*7a50*/  FMUL.FTZ R35, R37, R35 ;  /* 0x0000002325237220 */ /* 0x010fc60000410000 */
[----:B------:R-:W-:Y:S01]  /*7a60*/  STS [R0+0x1800], R21 ;  /* 0x0018001500007388 */ /* 0x000fe20000000800 */
[----:B-----5:R-:W-:-:S03]  /*7a70*/  FMUL.FTZ R11, R37, R36 ;  /* 0x00000024250b7220 */ /* 0x020fc60000410000 */
[----:B------:R-:W-:Y:S04]  /*7a80*/  STS [R0+0x1c00], R29 ;  /* 0x001c001d00007388 */ /* 0x000fe80000000800 */
[----:B------:R-:W-:Y:S04]  /*7a90*/  STS [R0+0x2000], R31 ;  /* 0x0020001f00007388 */ /* 0x000fe80000000800 */
[----:B------:R-:W-:Y:S04]  /*7aa0*/  STS [R0+0x2400], R7 ;  /* 0x0024000700007388 */ /* 0x000fe80000000800 */
[----:B------:R-:W-:Y:S04]  /*7ab0*/  STS [R0+0x2800], R33 ;  /* 0x0028002100007388 */ /* 0x000fe80000000800 */
[----:B------:R-:W-:Y:S04]  /*7ac0*/  STS [R0+0x2c00], R9 ;  /* 0x002c000900007388 */ /* 0x000fe80000000800 */
[----:B------:R-:W-:Y:S04]  /*7ad0*/  STS [R0+0x3000], R35 ;  /* 0x0030002300007388 */ /* 0x000fe80000000800 */
[----:B------:R0:W-:Y:S02]  /*7ae0*/  STS [R0+0x3400], R11 ;  /* 0x0034000b00007388 */ /* 0x0001e40000000800 */
[----:B0-----:R-:W-:Y:S01]  /*7af0*/  IADD3 R0, PT, PT, R0, 0x4000, RZ ;  /* 0x0000400000007810 */ /* 0x001fe20007ffe0ff */
[----:B------:R-:W-:Y:S06]  /*7b00*/  @!P1 BRA `(.L_x_926) ;  /* 0xfffffffc00309947 */ /* 0x000fec000383ffff */
.L_x_925:
[----:B------:R-:W-:Y:S05]  /*7b10*/  BSYNC.RECONVERGENT B1 ;  /* 0x0000000000017941 */ /* 0x000fea0003800200 */
.L_x_924:
[----:B------:R-:W-:Y:S01]  /*7b20*/  IADD3 R5, PT, PT, R16, -R229, RZ ;  /* 0x800000e510057210 */ /* 0x000fe20007ffe0ff */
[----:B------:R-:W-:Y:S03]  /*7b30*/  BSSY.RECONVERGENT B1, `(.L_x_927) ;  /* 0x000001e000017945 */ /* 0x000fe60003800200 */
[----:B------:R-:W-:-:S13]  /*7b40*/  ISETP.GT.AND P1, PT, R5, 0x400, PT ;  /* 0x000004000500780c */ /* 0x000fda0003f24270 */
[----:B------:R-:W-:Y:S05]  /*7b50*/  @!P1 BRA `(.L_x_928) ;  /* 0x00000000006c9947 */ /* 0x000fea0003800000 */
[----:B------:R-:W2:Y:S01]  /*7b60*/  LDS R5, [R0+-0x800] ;  /* 0xfff8000000057984 */ /* 0x000ea20000000800 */
[----:B------:R-:W-:Y:S01]  /*7b70*/  PLOP3.LUT P0, PT, PT, PT, PT, 0x8, 0x80 ;  /* 0x000000000080781c */ /* 0x000fe20003f0e170 */
[----:B------:R-:W-:Y:S02]  /*7b80*/  VIADD R229, R229, 0x800 ;  /* 0x00000800e5e57836 */ /* 0x000fe40000000000 */
[----:B------:R-:W0:Y:S04]  /*7b90*/  LDS R7, [R0+-0x400] ;  /* 0xfffc000000077984 */ /* 0x000e280000000800 */
[----:B------:R-:W3:Y:S04]  /*7ba0*/  LDS R8, [R0] ;  /* 0x0000000000087984 */ /* 0x000ee80000000800 */
[----:B------:R-:W4:Y:S04]  /*7bb0*/  LDS R10, [R0+0x400] ;  /* 0x00040000000a7984 */ /* 0x000f280000000800 */
[----:B------:R-:W5:Y:S04]  /*7bc0*/  LDS R12, [R0+0x800] ;  /* 0x00080000000c7984 */ /* 0x000f680000000800 */
[----:B------:R-:W1:Y:S04]  /*7bd0*/  LDS R14, [R0+0xc00] ;  /* 0x000c0000000e7984 */ /* 0x000e680000000800 */
[----:B------:R-:W1:Y:S04]  /*7be0*/  LDS R18, [R0+0x1000] ;  /* 0x0010000000127984 */ /* 0x000e680000000800 */
[----:B------:R-:W1:Y:S01]  /*7bf0*/  LDS R20, [R0+0x1400] ;  /* 0x0014000000147984 */ /* 0x000e620000000800 */
[C---:B--2---:R-:W-:Y:S01]  /*7c00*/  FMUL.FTZ R5, R37.reuse, R5 ;  /* 0x0000000525057220 */ /* 0x044fe20000410000 */
[----:B0-----:R-:W-:-:S04]  /*7c10*/  FMUL.FTZ R7, R37, R7 ;  /* 0x0000000725077220 */ /* 0x001fc80000410000 */
[----:B------:R-:W-:Y:S01]  /*7c20*/  STS [R0+-0x800], R5 ;  /* 0xfff8000500007388 */ /* 0x000fe20000000800 */
[----:B---3--:R-:W-:-:S03]  /*7c30*/  FMUL.FTZ R9, R37, R8 ;  /* 0x0000000825097220 */ /* 0x008fc60000410000 */
[----:B------:R-:W-:Y:S01]  /*7c40*/  STS [R0+-0x400], R7 ;  /* 0xfffc000700007388 */ /* 0x000fe20000000800 */
[----:B----4-:R-:W-:-:S03]  /*7c50*/  FMUL.FTZ R11, R37, R10 ;  /* 0x0000000a250b7220 */ /* 0x010fc60000410000 */
[----:B------:R-:W-:Y:S01]  /*7c60*/  STS [R0], R9 ;  /* 0x0000000900007388 */ /* 0x000fe20000000800 */
[----:B-----5:R-:W-:-:S03]  /*7c70*/  FMUL.FTZ R13, R37, R12 ;  /* 0x0000000c250d7220 */ /* 0x020fc60000410000 */
[----:B------:R-:W-:Y:S01]  /*7c80*/  STS [R0+0x400], R11 ;  /* 0x0004000b00007388 */ /* 0x000fe20000000800 */
[----:B-1----:R-:W-:-:S03]  /*7c90*/  FMUL.FTZ R15, R37, R14 ;  /* 0x0000000e250f7220 */ /* 0x002fc60000410000 */
[----:B------:R-:W-:Y:S01]  /*7ca0*/  STS [R0+0x800], R13 ;  /* 0x0008000d00007388 */ /* 0x000fe20000000800 */
[----:B------:R-:W-:-:S03]  /*7cb0*/  FMUL.FTZ R19, R37, R18 ;  /* 0x0000001225137220 */ /* 0x000fc60000410000 */
[----:B------:R-:W-:Y:S01]  /*7cc0*/  STS [R0+0xc00], R15 ;  /* 0x000c000f00007388 */ /* 0x000fe20000000800 */
[----:B------:R-:W-:-:S03]  /*7cd0*/  FMUL.FTZ R21, R37, R20 ;  /* 0x0000001425157220 */ /* 0x000fc60000410000 */
[----:B------:R-:W-:Y:S04]  /*7ce0*/  STS [R0+0x1000], R19 ;  /* 0x0010001300007388 */ /* 0x000fe80000000800 */
[----:B------:R0:W-:Y:S02]  /*7cf0*/  STS [R0+0x1400], R21 ;  /* 0x0014001500007388 */ /* 0x0001e40000000800 */
[----:B0-----:R-:W-:-:S07]  /*7d00*/  IADD3 R0, PT, PT, R0, 0x2000, RZ ;  /* 0x0000200000007810 */ /* 0x001fce0007ffe0ff */
.L_x_928:
[----:B------:R-:W-:Y:S05]  /*7d10*/  BSYNC.RECONVERGENT B1 ;  /* 0x0000000000017941 */ /* 0x000fea0003800200 */
.L_x_927:
[----:B------:R-:W-:-:S13]  /*7d20*/  ISETP.LT.OR P0, PT, R229, R16, P0 ;  /* 0x00000010e500720c */ /* 0x000fda0000701670 */
[----:B------:R-:W-:Y:S05]  /*7d30*/  @!P0 BRA `(.L_x_919) ;  /* 0x0000000c003c8947 */ /* 0x000fea0003800000 */
[----:B------:R-:W2:Y:S04]  /*7d40*/  LDS R5, [R0+-0x800] ;  /* 0xfff8000000057984 */ /* 0x000ea80000000800 */
[----:B------:R-:W0:Y:S04]  /*7d50*/  LDS R7, [R0+-0x400] ;  /* 0xfffc000000077984 */ /* 0x000e280000000800 */
[----:B------:R-:W3:Y:S04]  /*7d60*/  LDS R8, [R0] ;  /* 0x0000000000087984 */ /* 0x000ee80000000800 */
[----:B------:R-:W4:Y:S01]  /*7d70*/  LDS R10, [R0+0x400] ;  /* 0x00040000000a7984 */ /* 0x000f220000000800 */
[-C--:B--2---:R-:W-:Y:S01]  /*7d80*/  FMUL.FTZ R5, R5, R37.reuse ;  /* 0x0000002505057220 */ /* 0x084fe20000410000 */
[----:B0-----:R-:W-:-:S04]  /*7d90*/  FMUL.FTZ R7, R7, R37 ;  /* 0x0000002507077220 */ /* 0x001fc80000410000 */
[----:B------:R0:W-:Y:S01]  /*7da0*/  STS [R0+-0x800], R5 ;  /* 0xfff8000500007388 */ /* 0x0001e20000000800 */
[----:B---3--:R-:W-:-:S03]  /*7db0*/  FMUL.FTZ R9, R8, R37 ;  /* 0x0000002508097220 */ /* 0x008fc60000410000 */
[----:B------:R0:W-:Y:S01]  /*7dc0*/  STS [R0+-0x400], R7 ;  /* 0xfffc000700007388 */ /* 0x0001e20000000800 */
[----:B----4-:R-:W-:-:S03]  /*7dd0*/  FMUL.FTZ R11, R10, R37 ;  /* 0x000000250a0b7220 */ /* 0x010fc60000410000 */
[----:B------:R0:W-:Y:S04]  /*7de0*/  STS [R0], R9 ;  /* 0x0000000900007388 */ /* 0x0001e80000000800 */
[----:B------:R0:W-:Y:S01]  /*7df0*/  STS [R0+0x400], R11 ;  /* 0x0004000b00007388 */ /* 0x0001e20000000800 */
[----:B------:R-:W-:Y:S05]  /*7e00*/  BRA `(.L_x_919) ;  /* 0x0000000c00087947 */ /* 0x000fea0003800000 */
.L_x_920:
        /* <DEDUP_REMOVED lines=9> */
[----:B------:R-:W3:Y:S01]  /*7ea0*/  LDCU.64 UR8, c[0x0][0x480] ;  /* 0x00009000ff0877ac */ /* 0x000ee20008000a00 */
[----:B------:R-:W-:Y:S02]  /*7eb0*/  LEA.HI R0, R0, 0x1, RZ, 0x18 ;  /* 0x0000000100007811 */ /* 0x000fe400078fc0ff */
[----:B------:R-:W-:Y:S01]  /*7ec0*/  IADD3 R13, P0, PT, R229, R8, RZ ;  /* 0x00000008e50d7210 */ /* 0x000fe20007f1e0ff */
[----:B------:R-:W-:Y:S01]  /*7ed0*/  UMOV UR4, 0x400 ;  /* 0x0000040000047882 */ /* 0x000fe20000000000 */
[C---:B------:R-:W-:Y:S01]  /*7ee0*/  SHF.L.U32 R5, R0.reuse, 0x8, RZ ;  /* 0x0000000800057819 */ /* 0x040fe200000006ff */
[----:B------:R-:W-:Y:S01]  /*7ef0*/  UIADD3 UR4, UPT, UPT, UR4, 0x240, URZ ;  /* 0x0000024004047890 */ /* 0x000fe2000fffe0ff */
[----:B------:R-:W-:Y:S01]  /*7f00*/  LOP3.LUT R0, R0, 0x3, RZ, 0xc0, !PT ;  /* 0x0000000300007812 */ /* 0x000fe200078ec0ff */
[----:B------:R-:W-:Y:S01]  /*7f10*/  IMAD.X R14, RZ, RZ, R9, P0 ;  /* 0x000000ffff0e7224 */ /* 0x000fe200000e0609 */
[----:B------:R-:W-:-:S02]  /*7f20*/  LOP3.LUT R10, R5, 0x300, RZ, 0xc0, !PT ;  /* 0x00000300050a7812 */ /* 0x000fc400078ec0ff */
[----:B------:R-:W-:Y:S02]  /*7f30*/  IADD3 R5, PT, PT, -R0, RZ, RZ ;  /* 0x000000ff00057210 */ /* 0x000fe40007ffe1ff */
[----:B------:R-:W-:Y:S02]  /*7f40*/  IADD3 R229, PT, PT, R229, R10, RZ ;  /* 0x0000000ae5e57210 */ /* 0x000fe40007ffe0ff */
[----:B---3--:R-:W-:-:S04]  /*7f50*/  LEA R12, P0, R13, UR8, 0x2 ;  /* 0x000000080d0c7c11 */ /* 0x008fc8000f8010ff */
[----:B------:R-:W-:Y:S01]  /*7f60*/  LEA.HI.X R13, R13, UR9, R14, 0x2, P0 ;  /* 0x000000090d0d7c11 */ /* 0x000fe200080f140e */
[----:B0-----:R-:W-:-:S06]  /*7f70*/  ULEA UR4, UR5, UR4, 0x18 ;  /* 0x0000000405047291 */ /* 0x001fcc000f8ec0ff */
[----:B------:R-:W-:-:S07]  /*7f80*/  LEA R0, R4, UR4, 0x2 ;  /* 0x0000000404007c11 */ /* 0x000fce000f8e10ff */
.L_x_931:
[----:B------:R-:W2:Y:S01]  /*7f90*/  LDS R7, [R0] ;  /* 0x0000000000077984 */ /* 0x000ea20000000800 */
[----:B------:R-:W-:Y:S01]  /*7fa0*/  IMAD.MOV.U32 R10, RZ, RZ, R12 ;  /* 0x000000ffff0a7224 */ /* 0x000fe200078e000c */
[----:B------:R-:W-:Y:S02]  /*7fb0*/  MOV R11, R13 ;  /* 0x0000000d000b7202 */ /* 0x000fe40000000f00 */
[----:B------:R-:W-:Y:S02]  /*7fc0*/  IADD3 R5, PT, PT, R5, 0x1, RZ ;  /* 0x0000000105057810 */ /* 0x000fe40007ffe0ff */
[----:B------:R-:W-:Y:S02]  /*7fd0*/  IADD3 R12, P2, PT, R12, 0x400, RZ ;  /* 0x000004000c0c7810 */ /* 0x000fe40007f5e0ff */
[----:B------:R-:W-:-:S03]  /*7fe0*/  ISETP.NE.AND P0, PT, R5, RZ, PT ;  /* 0x000000ff0500720c */ /* 0x000fc60003f05270 */
[----:B------:R-:W-:Y:S02]  /*7ff0*/  IMAD.X R13, RZ, RZ, R13, P2 ;  /* 0x000000ffff0d7224 */ /* 0x000fe400010e060d */
[----:B--2---:R-:W-:-:S05]  /*8000*/  FMUL.FTZ R7, R7, R37 ;  /* 0x0000002507077220 */ /* 0x004fca0000410000 */
[----:B------:R-:W-:Y:S04]  /*8010*/  STG.E desc[UR36][R10.64], R7 ;  /* 0x000000070a007986 */ /* 0x000fe8000c101924 */
[----:B------:R0:W-:Y:S02]  /*8020*/  STS [R0], R7 ;  /* 0x0000000700007388 */ /* 0x0001e40000000800 */
[----:B0-----:R-:W-:Y:S01]  /*8030*/  IADD3 R0, PT, PT, R0, 0x400, RZ ;  /* 0x0000040000007810 */ /* 0x001fe20007ffe0ff */
[----:B------:R-:W-:Y:S06]  /*8040*/  @P0 BRA `(.L_x_931) ;  /* 0xfffffffc00d00947 */ /* 0x000fec000383ffff */
.L_x_930:
[----:B------:R-:W-:Y:S05]  /*8050*/  BSYNC.RECONVERGENT B1 ;  /* 0x0000000000017941 */ /* 0x000fea0003800200 */
.L_x_929:
[----:B------:R-:W-:Y:S05]  /*8060*/  @!P1 BRA `(.L_x_919) ;  /* 0x0000000800709947 */ /* 0x000fea0003800000 */
[----:B------:R-:W0:Y:S01]  /*8070*/  S2R R10, SR_CgaCtaId ;  /* 0x00000000000a7919 */ /* 0x000e220000008800 */
[----:B------:R-:W3:Y:S01]  /*8080*/  LDCU.64 UR4, c[0x0][0x480] ;  /* 0x00009000ff0477ac */ /* 0x000ee20008000a00 */
[----:B------:R-:W-:Y:S01]  /*8090*/  IADD3 R5, P0, PT, R229, R8, RZ ;  /* 0x00000008e5057210 */ /* 0x000fe20007f1e0ff */
[----:B------:R-:W-:Y:S01]  /*80a0*/  IMAD.IADD R11, R16, 0x1, -R229 ;  /* 0x00000001100b7824 */ /* 0x000fe200078e0ae5 */
[----:B------:R-:W-:Y:S01]  /*80b0*/  MOV R0, 0x400 ;  /* 0x0000040000007802 */ /* 0x000fe20000000f00 */
[----:B------:R-:W-:Y:S01]  /*80c0*/  BSSY.RECONVERGENT B1, `(.L_x_932) ;  /* 0x0000058000017945 */ /* 0x000fe20003800200 */
[----:B------:R-:W-:Y:S02]  /*80d0*/  IADD3.X R8, PT, PT, RZ, R9, RZ, P0, !PT ;  /* 0x00000009ff087210 */ /* 0x000fe400007fe4ff */
[----:B------:R-:W-:Y:S02]  /*80e0*/  ISETP.GT.AND P1, PT, R11, 0xc00, PT ;  /* 0x00000c000b00780c */ /* 0x000fe40003f24270 */
[----:B---3--:R-:W-:-:S04]  /*80f0*/  LEA R9, P0, R5, UR4, 0x2 ;  /* 0x0000000405097c11 */ /* 0x008fc8000f8010ff */
[----:B------:R-:W-:Y:S02]  /*8100*/  LEA.HI.X R7, R5, UR5, R8, 0x2, P0 ;  /* 0x0000000505077c11 */ /* 0x000fe400080f1408 */
[----:B------:R-:W-:Y:S02]  /*8110*/  IADD3 R5, PT, PT, R0, 0x240, RZ ;  /* 0x0000024000057810 */ /* 0x000fe40007ffe0ff */
[----:B------:R-:W-:Y:S02]  /*8120*/  SHF.L.U32 R0, R27, 0x2, RZ ;  /* 0x000000021b007819 */ /* 0x000fe400000006ff */
[----:B------:R-:W-:-:S03]  /*8130*/  IADD3 R8, P0, PT, R9, 0x800, RZ ;  /* 0x0000080009087810 */ /* 0x000fc60007f1e0ff */
[----:B------:R-:W-:Y:S01]  /*8140*/  IMAD R0, R229, 0x4, -R0 ;  /* 0x00000004e5007824 */ /* 0x000fe200078e0a00 */
[----:B0-----:R-:W-:Y:S02]  /*8150*/  LEA R5, R10, R5, 0x18 ;  /* 0x000000050a057211 */ /* 0x001fe400078ec0ff */
[----:B------:R-:W-:Y:S02]  /*8160*/  IADD3.X R9, PT, PT, RZ, R7, RZ, P0, !PT ;  /* 0x00000007ff097210 */ /* 0x000fe400007fe4ff */
[----:B------:R-:W-:Y:S02]  /*8170*/  IADD3 R0, PT, PT, R0, 0x800, R5 ;  /* 0x0000080000007810 */ /* 0x000fe40007ffe005 */
[----:B------:R-:W-:Y:S01]  /*8180*/  PLOP3.LUT P0, PT, PT, PT, PT, 0x80, 0x8 ;  /* 0x000000000008781c */ /* 0x000fe20003f0f070 */
[----:B------:R-:W-:-:S12]  /*8190*/  @!P1 BRA `(.L_x_933) ;  /* 0x0000000400289947 */ /* 0x000fd80003800000 */
[----:B------:R-:W-:Y:S02]  /*81a0*/  PLOP3.LUT P0, PT, PT, PT, PT, 0x8, 0x80 ;  /* 0x000000000080781c */ /* 0x000fe40003f0e170 */
[----:B------:R-:W-:-:S11]  /*81b0*/  IADD3 R38, PT, PT, R16, -0xc00, RZ ;  /* 0xfffff40010267810 */ /* 0x000fd60007ffe0ff */
.L_x_934:
[----:B------:R-:W2:Y:S01]  /*81c0*/  LDS R7, [R0+-0x400] ;  /* 0xfffc000000077984 */ /* 0x000ea20000000800 */
[----:B------:R-:W-:-:S03]  /*81d0*/  VIADD R229, R229, 0x1000 ;  /* 0x00001000e5e57836 */ /* 0x000fc60000000000 */
[----:B------:R-:W0:Y:S02]  /*81e0*/  LDS R5, [R0+-0x800] ;  /* 0xfff8000000057984 */ /* 0x000e240000000800 */
[----:B------:R-:W-:Y:S02]  /*81f0*/  ISETP.GE.AND P2, PT, R229, R38, PT ;  /* 0x00000026e500720c */ /* 0x000fe40003f46270 */
[----:B------:R-:W-:Y:S04]  /*8200*/  LDS R30, [R0+0x1c00] ;  /* 0x001c0000001e7984 */ /* 0x000fe80000000800 */
[----:B------:R-:W3:Y:S04]  /*8210*/  LDS R10, [R0] ;  /* 0x00000000000a7984 */ /* 0x000ee80000000800 */
[----:B------:R-:W4:Y:S04]  /*8220*/  LDS R12, [R0+0x400] ;  /* 0x00040000000c7984 */ /* 0x000f280000000800 */
[----:B------:R-:W-:Y:S04]  /*8230*/  LDS R28, [R0+0x1400] ;  /* 0x00140000001c7984 */ /* 0x000fe80000000800 */
[----:B------:R-:W5:Y:S04]  /*8240*/  LDS R14, [R0+0x800] ;  /* 0x00080000000e7984 */ /* 0x000f680000000800 */
[----:B------:R-:W1:Y:S04]  /*8250*/  LDS R18, [R0+0xc00] ;  /* 0x000c000000127984 */ /* 0x000e680000000800 */
[----:B------:R-:W1:Y:S04]  /*8260*/  LDS R20, [R0+0x1000] ;  /* 0x0010000000147984 */ /* 0x000e680000000800 */
[----:B------:R-:W1:Y:S04]  /*8270*/  LDS R29, [R0+0x1800] ;  /* 0x00180000001d7984 */ /* 0x000e680000000800 */
[----:B------:R-:W1:Y:S01]  /*8280*/  LDS R31, [R0+0x2000] ;  /* 0x00200000001f7984 */ /* 0x000e620000000800 */
[----:B--2---:R-:W-:-:S03]  /*8290*/  FMUL.FTZ R7, R37, R7 ;  /* 0x0000000725077220 */ /* 0x004fc60000410000 */
[----:B------:R-:W-:Y:S01]  /*82a0*/  LDS R32, [R0+0x2400] ;  /* 0x0024000000207984 */ /* 0x000fe20000000800 */
[----:B0-----:R-:W-:-:S03]  /*82b0*/  FMUL.FTZ R5, R37, R5 ;  /* 0x0000000525057220 */ /* 0x001fc60000410000 */
[----:B------:R-:W0:Y:S04]  /*82c0*/  LDS R33, [R0+0x2800] ;  /* 0x0028000000217984 */ /* 0x000e280000000800 */
[----:B------:R-:W-:Y:S01]  /*82d0*/  LDS R34, [R0+0x2c00] ;  /* 0x002c000000227984 */ /* 0x000fe20000000800 */
[----:B---3--:R-:W-:-:S03]  /*82e0*/  FMUL.FTZ R11, R37, R10 ;  /* 0x0000000a250b7220 */ /* 0x008fc60000410000 */
[----:B------:R-:W2:Y:S01]  /*82f0*/  LDS R35, [R0+0x3000] ;  /* 0x0030000000237984 */ /* 0x000ea20000000800 */
[----:B----4-:R-:W-:-:S03]  /*8300*/  FMUL.FTZ R13, R37, R12 ;  /* 0x0000000c250d7220 */ /* 0x010fc60000410000 */
[----:B------:R-:W3:Y:S04]  /*8310*/  LDS R36, [R0+0x3400] ;  /* 0x0034000000247984 */ /* 0x000ee80000000800 */
[----:B------:R-:W-:Y:S01]  /*8320*/  STG.E desc[UR36][R8.64+-0x400], R7 ;  /* 0xfffc000708007986 */ /* 0x000fe2000c101924 */
[----:B-----5:R-:W-:-:S03]  /*8330*/  FMUL.FTZ R15, R37, R14 ;  /* 0x0000000e250f7220 */ /* 0x020fc60000410000 */
[----:B------:R4:W-:Y:S01]  /*8340*/  STS [R0+-0x400], R7 ;  /* 0xfffc000700007388 */ /* 0x0009e20000000800 */
[----:B-1----:R-:W-:-:S03]  /*8350*/  FMUL.FTZ R19, R37, R18 ;  /* 0x0000001225137220 */ /* 0x002fc60000410000 */
[----:B------:R-:W-:Y:S01]  /*8360*/  STG.E desc[UR36][R8.64+-0x800], R5 ;  /* 0xfff8000508007986 */ /* 0x000fe2000c101924 */
[----:B------:R-:W-:-:S03]  /*8370*/  FMUL.FTZ R21, R37, R20 ;  /* 0x0000001425157220 */ /* 0x000fc60000410000 */
[----:B------:R1:W-:Y:S01]  /*8380*/  STS [R0+-0x800], R5 ;  /* 0xfff8000500007388 */ /* 0x0003e20000000800 */
[C---:B------:R-:W-:Y:S01]  /*8390*/  FMUL.FTZ R29, R37.reuse, R29 ;  /* 0x0000001d251d7220 */ /* 0x040fe20000410000 */
[C---:B----4-:R-:W-:Y:S02]  /*83a0*/  FMUL.FTZ R7, R37.reuse, R30 ;  /* 0x0000001e25077220 */ /* 0x050fe40000410000 */
[----:B------:R-:W-:Y:S01]  /*83b0*/  STG.E desc[UR36][R8.64], R11 ;  /* 0x0000000b08007986 */ /* 0x000fe2000c101924 */
[----:B------:R-:W-:-:S03]  /*83c0*/  FMUL.FTZ R31, R37, R31 ;  /* 0x0000001f251f7220 */ /* 0x000fc60000410000 */
[----:B------:R-:W-:Y:S01]  /*83d0*/  STG.E desc[UR36][R8.64+0x1c00], R7 ;  /* 0x001c000708007986 */ /* 0x000fe2000c101924 */
[----:B-1----:R-:W-:-:S03]  /*83e0*/  FMUL.FTZ R5, R37, R28 ;  /* 0x0000001c25057220 */ /* 0x002fc60000410000 */
[----:B------:R1:W-:Y:S01]  /*83f0*/  STS [R0+0x1c00], R7 ;  /* 0x001c000700007388 */ /* 0x0003e20000000800 */
[----:B0-----:R-:W-:-:S03]  /*8400*/  FMUL.FTZ R33, R37, R33 ;  /* 0x0000002125217220 */ /* 0x001fc60000410000 */
[----:B------:R0:W-:Y:S04]  /*8410*/  STS [R0], R11 ;  /* 0x0000000b00007388 */ /* 0x0001e80000000800 */
[----:B------:R-:W-:Y:S01]  /*8420*/  STG.E desc[UR36][R8.64+0x400], R13 ;  /* 0x0004000d08007986 */ /* 0x000fe2000c101924 */
[C---:B--2---:R-:W-:Y:S01]  /*8430*/  FMUL.FTZ R35, R37.reuse, R35 ;  /* 0x0000002325237220 */ /* 0x044fe20000410000 */
[----:B-1----:R-:W-:Y:S02]  /*8440*/  IADD3 R7, P1, PT, R8, 0x4000, RZ ;  /* 0x0000400008077810 */ /* 0x002fe40007f3e0ff */
[----:B------:R3:W-:Y:S01]  /*8450*/  STS [R0+0x400], R13 ;  /* 0x0004000d00007388 */ /* 0x0007e20000000800 */
[----:B0-----:R-:W-:Y:S01]  /*8460*/  FMUL.FTZ R11, R37, R32 ;  /* 0x00000020250b7220 */ /* 0x001fe20000410000 */
[----:B------:R-:W-:-:S02]  /*8470*/  IADD3.X R10, PT, PT, RZ, R9, RZ, P1, !PT ;  /* 0x00000009ff0a7210 */ /* 0x000fc40000ffe4ff */
[----:B------:R-:W-:Y:S04]  /*8480*/  STG.E desc[UR36][R8.64+0x1400], R5 ;  /* 0x0014000508007986 */ /* 0x000fe8000c101924 */
[----:B------:R0:W-:Y:S01]  /*8490*/  STS [R0+0x1400], R5 ;  /* 0x0014000500007388 */ /* 0x0001e20000000800 */
[----:B---3--:R-:W-:-:S03]  /*84a0*/  FMUL.FTZ R13, R37, R36 ;  /* 0x00000024250d7220 */ /* 0x008fc60000410000 */
[----:B------:R-:W-:Y:S04]  /*84b0*/  STG.E desc[UR36][R8.64+0x800], R15 ;  /* 0x0008000f08007986 */ /* 0x000fe8000c101924 */
[----:B------:R-:W-:Y:S01]  /*84c0*/  STS [R0+0x800], R15 ;  /* 0x0008000f00007388 */ /* 0x000fe20000000800 */
[----:B0-----:R-:W-:-:S03]  /*84d0*/  FMUL.FTZ R5, R37, R34 ;  /* 0x0000002225057220 */ /* 0x001fc60000410000 */
[----:B------:R-:W-:Y:S04]  /*84e0*/  STG.E desc[UR36][R8.64+0xc00], R19 ;  /* 0x000c001308007986 */ /* 0x000fe8000c101924 */
[----:B------:R-:W-:Y:S04]  /*84f0*/  STS [R0+0xc00], R19 ;  /* 0x000c001300007388 */ /* 0x000fe80000000800 */
        /* <DEDUP_REMOVED lines=14> */
[----:B------:R0:W-:Y:S04]  /*85e0*/  STG.E desc[UR36][R8.64+0x3400], R13 ;  /* 0x0034000d08007986 */ /* 0x0001e8000c101924 */
[----:B------:R1:W-:Y:S01]  /*85f0*/  STS [R0+0x3400], R13 ;  /* 0x0034000d00007388 */ /* 0x0003e20000000800 */
[----:B0-----:R-:W-:Y:S01]  /*8600*/  IMAD.MOV.U32 R8, RZ, RZ, R7 ;  /* 0x000000ffff087224 */ /* 0x001fe200078e0007 */
[----:B------:R-:W-:-:S02]  /*8610*/  MOV R9, R10 ;  /* 0x0000000a00097202 */ /* 0x000fc40000000f00 */
[----:B-1----:R-:W-:Y:S01]  /*8620*/  IADD3 R0, PT, PT, R0, 0x4000, RZ ;  /* 0x0000400000007810 */ /* 0x002fe20007ffe0ff */
[----:B------:R-:W-:Y:S06]  /*8630*/  @!P2 BRA `(.L_x_934) ;  /* 0xfffffff800e0a947 */ /* 0x000fec000383ffff */
.L_x_933:
[----:B------:R-:W-:Y:S05]  /*8640*/  BSYNC.RECONVERGENT B1 ;  /* 0x0000000000017941 */ /* 0x000fea0003800200 */
.L_x_932:
[----:B------:R-:W-:Y:S01]  /*8650*/  IADD3 R5, PT, PT, R16, -R229, RZ ;  /* 0x800000e510057210 */ /* 0x000fe20007ffe0ff */
[----:B------:R-:W-:Y:S03]  /*8660*/  BSSY.RECONVERGENT B1, `(.L_x_935) ;  /* 0x000002a000017945 */ /* 0x000fe60003800200 */
[----:B------:R-:W-:-:S13]  /*8670*/  ISETP.GT.AND P1, PT, R5, 0x400, PT ;  /* 0x000004000500780c */ /* 0x000fda0003f24270 */
[----:B------:R-:W-:Y:S05]  /*8680*/  @!P1 BRA `(.L_x_936) ;  /* 0x00000000009c9947 */ /* 0x000fea0003800000 */
[----:B------:R-:W2:Y:S01]  /*8690*/  LDS R7, [R0+-0x400] ;  /* 0xfffc000000077984 */ /* 0x000ea20000000800 */
[----:B------:R-:W-:Y:S02]  /*86a0*/  PLOP3.LUT P0, PT, PT, PT, PT, 0x8, 0x80 ;  /* 0x000000000080781c */ /* 0x000fe40003f0e170 */
[----:B------:R-:W-:Y:S01]  /*86b0*/  IADD3 R229, PT, PT, R229, 0x800, RZ ;  /* 0x00000800e5e57810 */ /* 0x000fe20007ffe0ff */
        /* <DEDUP_REMOVED lines=9> */
[----:B------:R-:W-:Y:S01]  /*8750*/  STG.E desc[UR36][R8.64+-0x400], R7 ;  /* 0xfffc000708007986 */ /* 0x000fe2000c101924 */
[----:B---3--:R-:W-:-:S03]  /*8760*/  FMUL.FTZ R11, R37, R10 ;  /* 0x0000000a250b7220 */ /* 0x008fc60000410000 */
[----:B------:R0:W-:Y:S01]  /*8770*/  STS [R0+-0x400], R7 ;  /* 0xfffc000700007388 */ /* 0x0001e20000000800 */
[----:B----4-:R-:W-:-:S03]  /*8780*/  FMUL.FTZ R13, R37, R12 ;  /* 0x0000000c250d7220 */ /* 0x010fc60000410000 */
[----:B------:R-:W-:Y:S01]  /*8790*/  STG.E desc[UR36][R8.64+-0x800], R5 ;  /* 0xfff8000508007986 */ /* 0x000fe2000c101924 */
[----:B-----5:R-:W-:-:S03]  /*87a0*/  FMUL.FTZ R15, R37, R14 ;  /* 0x0000000e250f7220 */ /* 0x020fc60000410000 */
[----:B------:R2:W-:Y:S01]  /*87b0*/  STS [R0+-0x800], R5 ;  /* 0xfff8000500007388 */ /* 0x0005e20000000800 */
[----:B0-----:R-:W-:Y:S01]  /*87c0*/  IADD3 R7, P1, PT, R8, 0x2000, RZ ;  /* 0x0000200008077810 */ /* 0x001fe20007f3e0ff */
[C---:B-1----:R-:W-:Y:S02]  /*87d0*/  FMUL.FTZ R19, R37.reuse, R18 ;  /* 0x0000001225137220 */ /* 0x042fe40000410000 */
[----:B------:R-:W-:Y:S01]  /*87e0*/  STG.E desc[UR36][R8.64], R11 ;  /* 0x0000000b08007986 */ /* 0x000fe2000c101924 */
[C---:B------:R-:W-:Y:S01]  /*87f0*/  FMUL.FTZ R21, R37.reuse, R20 ;  /* 0x0000001425157220 */ /* 0x040fe20000410000 */
[----:B------:R-:W-:Y:S02]  /*8800*/  IMAD.X R10, RZ, RZ, R9, P1 ;  /* 0x000000ffff0a7224 */ /* 0x000fe400008e0609 */
[----:B------:R-:W-:Y:S01]  /*8810*/  STS [R0], R11 ;  /* 0x0000000b00007388 */ /* 0x000fe20000000800 */
[----:B--2---:R-:W-:-:S03]  /*8820*/  FMUL.FTZ R5, R37, R28 ;  /* 0x0000001c25057220 */ /* 0x004fc60000410000 */
        /* <DEDUP_REMOVED lines=12> */
[----:B-1----:R-:W-:-:S07]  /*88f0*/  IADD3 R0, PT, PT, R0, 0x2000, RZ ;  /* 0x0000200000007810 */ /* 0x002fce0007ffe0ff */
.L_x_936:
[----:B------:R-:W-:Y:S05]  /*8900*/  BSYNC.RECONVERGENT B1 ;  /* 0x0000000000017941 */ /* 0x000fea0003800200 */
.L_x_935:
        /* <DEDUP_REMOVED lines=8> */
[----:B------:R0:W-:Y:S01]  /*8990*/  STG.E desc[UR36][R8.64+-0x800], R5 ;  /* 0xfff8000508007986 */ /* 0x0001e2000c101924 */
[----:B---3--:R-:W-:-:S03]  /*89a0*/  FMUL.FTZ R11, R10, R37 ;  /* 0x000000250a0b7220 */ /* 0x008fc60000410000 */
[----:B------:R0:W-:Y:S01]  /*89b0*/  STS [R0+-0x800], R5 ;  /* 0xfff8000500007388 */ /* 0x0001e20000000800 */
[----:B----4-:R-:W-:-:S03]  /*89c0*/  FMUL.FTZ R13, R12, R37 ;  /* 0x000000250c0d7220 */ /* 0x010fc60000410000 */
[----:B------:R0:W-:Y:S04]  /*89d0*/  STG.E desc[UR36][R8.64+-0x400], R7 ;  /* 0xfffc000708007986 */ /* 0x0001e8000c101924 */
[----:B------:R0:W-:Y:S04]  /*89e0*/  STS [R0+-0x400], R7 ;  /* 0xfffc000700007388 */ /* 0x0001e80000000800 */
[----:B------:R0:W-:Y:S04]  /*89f0*/  STG.E desc[UR36][R8.64], R11 ;  /* 0x0000000b08007986 */ /* 0x0001e8000c101924 */
[----:B------:R0:W-:Y:S04]  /*8a00*/  STS [R0], R11 ;  /* 0x0000000b00007388 */ /* 0x0001e80000000800 */
[----:B------:R0:W-:Y:S04]  /*8a10*/  STG.E desc[UR36][R8.64+0x400], R13 ;  /* 0x0004000d08007986 */ /* 0x0001e8000c101924 */
[----:B------:R0:W-:Y:S02]  /*8a20*/  STS [R0+0x400], R13 ;  /* 0x0004000d00007388 */ /* 0x0001e40000000800 */
.L_x_919:
[----:B------:R-:W-:Y:S05]  /*8a30*/  BSYNC.RECONVERGENT B0 ;  /* 0x0000000000007941 */ /* 0x000fea0003800200 */
.L_x_918:
[----:B------:R-:W3:Y:S01]  /*8a40*/  LDCU UR4, c[0x0][0x40c] ;  /* 0x00008180ff0477ac */ /* 0x000ee20008000800 */
[----:B0-----:R-:W-:Y:S01]  /*8a50*/  SHF.R.S32.HI R5, RZ, 0x1f, R24 ;  /* 0x0000001fff057819 */ /* 0x001fe20000011418 */
[----:B------:R-:W0:Y:S01]  /*8a60*/  S2R R31, SR_CgaCtaId ;  /* 0x00000000001f7919 */ /* 0x000e220000008800 */
[----:B------:R-:W-:Y:S01]  /*8a70*/  SHF.R.U32.HI R28, RZ, 0x4, R4 ;  /* 0x00000004ff1c7819 */ /* 0x000fe20000011604 */
[----:B------:R-:W-:Y:S01]  /*8a80*/  BSSY.RECONVERGENT B0, `(.L_x_937) ;  /* 0x000001d000007945 */ /* 0x000fe20003800200 */
[----:B------:R-:W-:Y:S02]  /*8a90*/  LEA.HI R5, R5, R24, RZ, 0x4 ;  /* 0x0000001805057211 */ /* 0x000fe400078f20ff */
[----:B------:R-:W-:Y:S02]  /*8aa0*/  CS2R R10, SRZ ;  /* 0x00000000000a7805 */ /* 0x000fe4000001ff00 */
[----:B------:R-:W-:Y:S02]  /*8ab0*/  MOV R18, 0x400 ;  /* 0x0000040000127802 */ /* 0x000fe40000000f00 */
[----:B------:R-:W-:-:S02]  /*8ac0*/  LOP3.LUT R5, R5, 0xfffffff0, RZ, 0xc0, !PT ;  /* 0xfffffff005057812 */ /* 0x000fc400078ec0ff */
[----:B------:R-:W-:Y:S01]  /*8ad0*/  SHF.L.U32 R0, R4, 0x4, RZ ;  /* 0x0000000404007819 */ /* 0x000fe200000006ff */
[----:B------:R-:W-:Y:S01]  /*8ae0*/  VIADD R8, R18, 0x140 ;  /* 0x0000014012087836 */ /* 0x000fe20000000000 */
[----:B------:R-:W-:Y:S01]  /*8af0*/  IADD3 R7, PT, PT, R24, -R5, RZ ;  /* 0x8000000518077210 */ /* 0x000fe20007ffe0ff */
[----:B------:R-:W-:Y:S01]  /*8b00*/  IMAD.SHL.U32 R5, R4, 0x4, RZ ;  /* 0x0000000404057824 */ /* 0x000fe200078e00ff */
[----:B------:R-:W-:Y:S02]  /*8b10*/  LOP3.LUT R0, R0, 0xf0, RZ, 0xc0, !PT ;  /* 0x000000f000007812 */ /* 0x000fe400078ec0ff */
[----:B------:R-:W-:Y:S02]  /*8b20*/  ISETP.NE.AND P0, PT, R28, R7, PT ;  /* 0x000000071c00720c */ /* 0x000fe40003f05270 */
[----:B---3--:R-:W-:Y:S02]  /*8b30*/  MOV R53, UR4 ;  /* 0x0000000400357c02 */ /* 0x008fe40008000f00 */
[----:B------:R-:W-:-:S02]  /*8b40*/  LOP3.LUT R5, R5, 0x3c, RZ, 0xc0, !PT ;  /* 0x0000003c05057812 */ /* 0x000fc400078ec0ff */
[----:B------:R-:W-:-:S04]  /*8b50*/  ISETP.NE.OR P0, PT, R53, RZ, P0 ;  /* 0x000000ff3500720c */ /* 0x000fc80000705670 */
[----:B------:R-:W-:Y:S02]  /*8b60*/  ISETP.GT.U32.OR P0, PT, R5, 0x2f, P0 ;  /* 0x0000002f0500780c */ /* 0x000fe40000704470 */
[----:B0-----:R-:W-:Y:S02]  /*8b70*/  LEA R29, R31, R8, 0x18 ;  /* 0x000000081f1d7211 */ /* 0x001fe400078ec0ff */
[----:B------:R-:W-:Y:S02]  /*8b80*/  CS2R R8, SRZ ;  /* 0x0000000000087805 */ /* 0x000fe4000001ff00 */
[----:B------:R-:W-:-:S07]  /*8b90*/  IADD3 R29, PT, PT, R29, R0, RZ ;  /* 0x000000001d1d7210 */ /* 0x000fce0007ffe0ff */
[----:B------:R-:W-:Y:S05]  /*8ba0*/  @P0 BRA `(.L_x_938) ;  /* 0x0000000000280947 */ /* 0x000fea0003800000 */
[----:B------:R-:W0:Y:S01]  /*8bb0*/  LDCU.64 UR4, c[0x0][0x3b0] ;  /* 0x00007600ff0477ac */ /* 0x000e220008000a00 */
[----:B------:R-:W-:Y:S01]  /*8bc0*/  HFMA2 R11, -RZ, RZ, 0, 0 ;  /* 0x00000000ff0b7431 */ /* 0x000fe200000001ff */
[----:B0-----:R-:W-:-:S04]  /*8bd0*/  UISETP.NE.U32.AND UP0, UPT, UR4, URZ, UPT ;  /* 0x000000ff0400728c */ /* 0x001fc8000bf05070 */
[----:B------:R-:W-:-:S09]  /*8be0*/  UISETP.NE.AND.EX UP0, UPT, UR5, URZ, UPT, UP0 ;  /* 0x000000ff0500728c */ /* 0x000fd2000bf05300 */
[----:B------:R-:W-:Y:S05]  /*8bf0*/  BRA.U !UP0, `(.L_x_939) ;  /* 0x0000000108107547 */ /* 0x000fea000b800000 */
[----:B------:R-:W0:Y:S01]  /*8c00*/  LDC.64 R8, c[0x0][0x3b0] ;  /* 0x0000ec00ff087b82 */ /* 0x000e220000000a00 */
[----:B------:R-:W-:-:S04]  /*8c10*/  IMAD R11, R17, 0x30, R5 ;  /* 0x00000030110b7824 */ /* 0x000fc800078e0205 */
[----:B0-----:R-:W-:-:S06]  /*8c20*/  IMAD.WIDE.U32 R8, R11, 0x4, R8 ;  /* 0x000000040b087825 */ /* 0x001fcc00078e0008 */
[----:B------:R-:W5:Y:S02]  /*8c30*/  LDG.E.128 R8, desc[UR36][R8.64] ;  /* 0x0000002408087981 */ /* 0x000f64000c1e1d00 */
.L_x_939:
[----:B-----5:R0:W-:Y:S02]  /*8c40*/  STS.128 [R29], R8 ;  /* 0x000000081d007388 */ /* 0x0201e40000000c00 */
.L_x_938:
[----:B------:R-:W-:Y:S05]  /*8c50*/  BSYNC.RECONVERGENT B0 ;  /* 0x0000000000007941 */ /* 0x000fea0003800200 */
.L_x_937:
[----:B------:R-:W-:Y:S01]  /*8c60*/  BAR.SYNC.DEFER_BLOCKING 0x0 ;  /* 0x0000000000007b1d */ /* 0x000fe20000010000 */
[----:B------:R-:W-:Y:S02]  /*8c70*/  ISETP.GT.U32.AND P0, PT, R5, 0x2f, PT ;  /* 0x0000002f0500780c */ /* 0x000fe40003f04070 */
[----:B------:R-:W-:Y:S02]  /*8c80*/  CS2R R14, SRZ ;  /* 0x00000000000e7805 */ /* 0x000fe4000001ff00 */
[----:B------:R-:W-:Y:S01]  /*8c90*/  CS2R R12, SRZ ;  /* 0x00000000000c7805 */ /* 0x000fe2000001ff00 */
[----:B------:R-:W3:Y:S01]  /*8ca0*/  LDCU UR8, c[0x0][0x40c] ;  /* 0x00008180ff0877ac */ /* 0x000ee20008000800 */
[----:B------:R-:W-:Y:S01]  /*8cb0*/  BSSY.RECONVERGENT B0, `(.L_x_940) ;  /* 0x000017b000007945 */ /* 0x000fe20003800200 */
[----:B------:R-:W4:Y:S06]  /*8cc0*/  LDCU.64 UR6, c[0x0][0x3c8] ;  /* 0x00007900ff0677ac */ /* 0x000f2c0008000a00 */
[----:B------:R-:W-:Y:S05]  /*8cd0*/  @P0 BRA `(.L_x_941) ;  /* 0x0000001400e00947 */ /* 0x000fea0003800000 */
[----:B------:R-:W5:Y:S01]  /*8ce0*/  LDC R35, c[0x0][0x3f4] ;  /* 0x0000fd00ff237b82 */ /* 0x000f620000000800 */
[----:B--2---:R-:W-:Y:S01]  /*8cf0*/  IMAD.IADD R37, R28, 0x1, R27 ;  /* 0x000000011c257824 */ /* 0x004fe200078e021b */
[----:B------:R-:W-:Y:S01]  /*8d00*/  IADD3 R18, PT, PT, R18, 0x240, RZ ;  /* 0x0000024012127810 */ /* 0x000fe20007ffe0ff */
[----:B------:R-:W-:Y:S03]  /*8d10*/  BSSY.RECONVERGENT B1, `(.L_x_942) ;  /* 0x0000081000017945 */ /* 0x000fe60003800200 */
[----:B------:R-:W-:Y:S02]  /*8d20*/  LEA R57, R31, R18, 0x18 ;  /* 0x000000121f397211 */ /* 0x000fe400078ec0ff */
[----:B------:R-:W2:Y:S03]  /*8d30*/  LDC.64 R20, c[0x0][0x3c0] ;  /* 0x0000f000ff147b82 */ /* 0x000ea60000000a00 */
[----:B------:R-:W-:Y:S01]  /*8d40*/  IMAD R38, R28, 0x4, R57 ;  /* 0x000000041c267824 */ /* 0x000fe200078e0239 */
[-C--:B-----5:R-:W-:Y:S01]  /*8d50*/  VIMNMX R36, PT, PT, R24, R35.reuse, PT ;  /* 0x0000002318247248 */ /* 0x0a0fe20003fe0100 */
[----:B------:R-:W-:-:S02]  /*8d60*/  IMAD R19, R22, R35, R5 ;  /* 0x0000002316137224 */ /* 0x000fc400078e0205 */
[----:B------:R-:W-:Y:S01]  /*8d70*/  IMAD R15, R216, R35, R5 ;  /* 0x00000023d80f7224 */ /* 0x000fe200078e0205 */
[----:B------:R-:W-:Y:S01]  /*8d80*/  ISETP.GE.AND P0, PT, R37, R36, PT ;  /* 0x000000242500720c */ /* 0x000fe20003f06270 */
[----:B--2---:R-:W-:-:S04]  /*8d90*/  IMAD.WIDE R18, R19, 0x4, R20 ;  /* 0x0000000413127825 */ /* 0x004fc800078e0214 */
[----:B------:R-:W-:Y:S01]  /*8da0*/  IMAD.WIDE R20, R15, 0x4, R20 ;  /* 0x000000040f147825 */ /* 0x000fe200078e0214 */
[----:B------:R-:W-:-:S07]  /*8db0*/  MOV R15, RZ ;  /* 0x000000ff000f7202 */ /* 0x000fce0000000f00 */
[----:B------:R-:W-:Y:S05]  /*8dc0*/  @P0 BRA `(.L_x_943) ;  /* 0x0000000400d40947 */ /* 0x000fea0003800000 */
[----:B------:R-:W2:Y:S01]  /*8dd0*/  LDCU UR4, c[0x0][0x3f8] ;  /* 0x00007f00ff0477ac */ /* 0x000ea20008000800 */
[----:B------:R-:W-:Y:S01]  /*8de0*/  IADD3 R31, PT, PT, R37, 0x10, RZ ;  /* 0x00000010251f7810 */ /* 0x000fe20007ffe0ff */
[----:B------:R-:W5:Y:S01]  /*8df0*/  LDC.64 R12, c[0x0][0x458] ;  /* 0x00011600ff0c7b82 */ /* 0x000f620000000a00 */
[----:B------:R-:W-:Y:S01]  /*8e00*/  LOP3.LUT R0, RZ, R27, RZ, 0x33, !PT ;  /* 0x0000001bff007212 */ /* 0x000fe200078e33ff */
[----:B------:R-:W-:Y:S01]  /*8e10*/  BSSY.RECONVERGENT B2, `(.L_x_944) ;  /* 0x000002d000027945 */ /* 0x000fe20003800200 */
[----:B------:R-:W-:Y:S02]  /*8e20*/  VIMNMX R15, PT, PT, R36, R31, !PT ;  /* 0x0000001f240f7248 */ /* 0x000fe40007fe0100 */
[----:B------:R-:W-:Y:S02]  /*8e30*/  MOV R40, R37 ;  /* 0x0000002500287202 */ /* 0x000fe40000000f00 */
[----:B------:R-:W-:-:S04]  /*8e40*/  IADD3 R30, PT, PT, -R28, R15, R0 ;  /* 0x0000000f1c1e7210 */ /* 0x000fc80007ffe100 */
[----:B------:R-:W-:Y:S01]  /*8e50*/  LOP3.LUT P0, RZ, R30, 0x10, RZ, 0xc0, !PT ;  /* 0x000000101eff7812 */ /* 0x000fe2000780c0ff */
[----:B--2---:R-:W-:Y:S02]  /*8e60*/  IMAD R14, R2, UR4, R17 ;  /* 0x00000004020e7c24 */ /* 0x004fe4000f8e0211 */
[----:B------:R-:W-:Y:S02]  /*8e70*/  IMAD R0, R35, UR4, RZ ;  /* 0x0000000423007c24 */ /* 0x000fe4000f8e02ff */
[----:B------:R-:W-:Y:S01]  /*8e80*/  IMAD R33, R14, 0x30, R5 ;  /* 0x000000300e217824 */ /* 0x000fe200078e0205 */
[----:B------:R-:W-:Y:S01]  /*8e90*/  CS2R R14, SRZ ;  /* 0x00000000000e7805 */ /* 0x000fe2000001ff00 */
[----:B------:R-:W-:Y:S02]  /*8ea0*/  IMAD R39, R0, 0x30, RZ ;  /* 0x0000003000277824 */ /* 0x000fe400078e02ff */
[----:B-----5:R-:W-:Y:S01]  /*8eb0*/  IMAD.WIDE R32, R33, 0x4, R12 ;  /* 0x0000000421207825 */ /* 0x020fe200078e020c */
[----:B------:R-:W-:-:S03]  /*8ec0*/  CS2R R12, SRZ ;  /* 0x00000000000c7805 */ /* 0x000fc6000001ff00 */
[----:B------:R-:W-:Y:S05]  /*8ed0*/  @P0 BRA `(.L_x_945) ;  /* 0x0000000000800947 */ /* 0x000fea0003800000 */
[----:B------:R-:W2:Y:S01]  /*8ee0*/  LDCU.64 UR4, c[0x0][0x3c8] ;  /* 0x00007900ff0477ac */ /* 0x000ea20008000a00 */
[----:B------:R-:W-:-:S05]  /*8ef0*/  IADD3 R12, P0, PT, R25, R37, RZ ;  /* 0x00000025190c7210 */ /* 0x000fca0007f1e0ff */
[----:B------:R-:W-:Y:S01]  /*8f00*/  IMAD.X R13, RZ, RZ, R6, P0 ;  /* 0x000000ffff0d7224 */ /* 0x000fe200000e0606 */
[----:B--2---:R-:W-:-:S04]  /*8f10*/  LEA R14, P0, R12, UR4, 0x2 ;  /* 0x000000040c0e7c11 */ /* 0x004fc8000f8010ff */
[----:B------:R-:W-:-:S05]  /*8f20*/  LEA.HI.X R15, R12, UR5, R13, 0x2, P0 ;  /* 0x000000050c0f7c11 */ /* 0x000fca00080f140d */
[----:B------:R-:W2:Y:S01]  /*8f30*/  LDG.E R14, desc[UR36][R14.64] ;  /* 0x000000240e0e7981 */ /* 0x000ea2000c1e1900 */
[----:B------:R-:W-:Y:S01]  /*8f40*/  ISETP.NE.AND P0, PT, R53, RZ, PT ;  /* 0x000000ff3500720c */ /* 0x000fe20003f05270 */
[----:B--2---:R-:W-:Y:S02]  /*8f50*/  IMAD R13, R0, R14, R37 ;  /* 0x0000000e000d7224 */ /* 0x004fe400078e0225 */
[----:B------:R2:W0:Y:S02]  /*8f60*/  LDS R0, [R38] ;  /* 0x0000000026007984 */ /* 0x0004240000000800 */
[----:B------:R-:W-:-:S04]  /*8f70*/  IMAD R13, R13, 0x30, RZ ;  /* 0x000000300d0d7824 */ /* 0x000fc800078e02ff */
[----:B------:R-:W-:-:S05]  /*8f80*/  IMAD.WIDE R12, R13, 0x4, R20 ;  /* 0x000000040d0c7825 */ /* 0x000fca00078e0214 */
[----:B------:R2:W5:Y:S01]  /*8f90*/  LDG.E.128 R40, desc[UR36][R12.64] ;  /* 0x000000240c287981 */ /* 0x000562000c1e1d00 */
[----:B------:R-:W-:Y:S05]  /*8fa0*/  @P0 BRA `(.L_x_946) ;  /* 0x0000000000380947 */ /* 0x000fea0003800000 */
[----:B------:R-:W-:Y:S01]  /*8fb0*/  ISETP.NE.AND P1, PT, R26, RZ, PT ;  /* 0x000000ff1a00720c */ /* 0x000fe20003f25270 */
[----:B--2---:R-:W2:-:S12]  /*8fc0*/  LDS.128 R12, [R29] ;  /* 0x000000001d0c7984 */ /* 0x004e980000000c00 */
[----:B------:R-:W3:Y:S01]  /*8fd0*/  @P1 LDG.E.128 R44, desc[UR36][R32.64] ;  /* 0x00000024202c1981 */ /* 0x000ee2000c1e1d00 */
[----:B--2--5:R-:W-:Y:S01]  /*8fe0*/  FADD.FTZ R41, R41, R13 ;  /* 0x0000000d29297221 */ /* 0x024fe20000010000 */
[----:B------:R-:W-:Y:S01]  /*8ff0*/  FADD.FTZ R40, R40, R12 ;  /* 0x0000000c28287221 */ /* 0x000fe20000010000 */
[----:B------:R-:W-:Y:S01]  /*9000*/  FADD.FTZ R42, R42, R14 ;  /* 0x0000000e2a2a7221 */ /* 0x000fe20000010000 */
[----:B------:R-:W-:Y:S01]  /*9010*/  FADD.FTZ R43, R43, R15 ;  /* 0x0000000f2b2b7221 */ /* 0x000fe20000010000 */
[----:B------:R-:W-:-:S04]  /*9020*/  IMAD R13, R37, 0x30, RZ ;  /* 0x00000030250d7824 */ /* 0x000fc800078e02ff */
[----:B------:R-:W-:-:S04]  /*9030*/  IMAD.WIDE.U32 R12, R13, 0x4, R18 ;  /* 0x000000040d0c7825 */ /* 0x000fc800078e0012 */
[----:B---3--:R-:W-:Y:S01]  /*9040*/  @P1 FMUL.FTZ R40, R40, R44 ;  /* 0x0000002c28281220 */ /* 0x008fe20000410000 */
[----:B------:R-:W-:Y:S01]  /*9050*/  @P1 FMUL.FTZ R41, R41, R45 ;  /* 0x0000002d29291220 */ /* 0x000fe20000410000 */
[----:B------:R-:W-:Y:S01]  /*9060*/  @P1 FMUL.FTZ R42, R42, R46 ;  /* 0x0000002e2a2a1220 */ /* 0x000fe20000410000 */
[----:B------:R-:W-:-:S05]  /*9070*/  @P1 FMUL.FTZ R43, R43, R47 ;  /* 0x0000002f2b2b1220 */ /* 0x000fca0000410000 */
[----:B------:R2:W-:Y:S02]  /*9080*/  STG.E.128 desc[UR36][R12.64], R40 ;  /* 0x000000280c007986 */ /* 0x0005e4000c101d24 */
.L_x_946:
[C---:B0-2--5:R-:W-:Y:S01]  /*9090*/  FFMA.FTZ R12, R0.reuse, R40, RZ ;  /* 0x00000028000c7223 */ /* 0x065fe200000100ff */
[C---:B------:R-:W-:Y:S01]  /*90a0*/  FFMA.FTZ R13, R0.reuse, R41, RZ ;  /* 0x00000029000d7223 */ /* 0x040fe200000100ff */
[C---:B------:R-:W-:Y:S01]  /*90b0*/  FFMA.FTZ R14, R0.reuse, R42, RZ ;  /* 0x0000002a000e7223 */ /* 0x040fe200000100ff */
[----:B------:R-:W-:Y:S01]  /*90c0*/  FFMA.FTZ R15, R0, R43, RZ ;  /* 0x0000002b000f7223 */ /* 0x000fe200000100ff */
[----:B------:R-:W-:-:S07]  /*90d0*/  MOV R40, R31 ;  /* 0x0000001f00287202 */ /* 0x000fce0000000f00 */
.L_x_945:
[----:B---34-:R-:W-:Y:S05]  /*90e0*/  BSYNC.RECONVERGENT B2 ;  /* 0x0000000000027941 */ /* 0x018fea0003800200 */
.L_x_944:
[----:B------:R-:W-:-:S13]  /*90f0*/  ISETP.GE.U32.AND P0, PT, R30, 0x10, PT ;  /* 0x000000101e00780c */ /* 0x000fda0003f06070 */
[----:B------:R-:W-:Y:S05]  /*9100*/  @!P0 BRA `(.L_x_943) ;  /* 0x0000000400048947 */ /* 0x000fea0003800000 */
[----:B------:R-:W-:Y:S01]  /*9110*/  SHF.L.U32 R31, R27, 0x2, RZ ;  /* 0x000000021b1f7819 */ /* 0x000fe200000006ff */
[----:B------:R-:W-:Y:S01]  /*9120*/  IMAD R42, R40, 0x30, RZ ;  /* 0x00000030282a7824 */ /* 0x000fe200078e02ff */
[----:B------:R-:W-:-:S03]  /*9130*/  ISETP.NE.AND P1, PT, R53, RZ, PT ;  /* 0x000000ff3500720c */ /* 0x000fc60003f25270 */
[----:B------:R-:W-:-:S05]  /*9140*/  IMAD R0, R40, 0x4, -R31 ;  /* 0x0000000428007824 */ /* 0x000fca00078e0a1f */
[----:B------:R-:W-:-:S07]  /*9150*/  IADD3 R0, PT, PT, R0, 0x40, R57 ;  /* 0x0000004000007810 */ /* 0x000fce0007ffe039 */
.L_x_950:
[----:B------:R-:W-:Y:S02]  /*9160*/  IADD3 R30, P0, PT, R25, R40, RZ ;  /* 0x00000028191e7210 */ /* 0x000fe40007f1e0ff */
[----:B------:R-:W-:Y:S02]  /*9170*/  ISETP.NE.AND P2, PT, R26, RZ, PT ;  /* 0x000000ff1a00720c */ /* 0x000fe40003f45270 */
[----:B------:R-:W-:Y:S02]  /*9180*/  IADD3.X R31, PT, PT, RZ, R6, RZ, P0, !PT ;  /* 0x00000006ff1f7210 */ /* 0x000fe400007fe4ff */
[----:B------:R-:W-:-:S04]  /*9190*/  LEA R34, P0, R30, UR6, 0x2 ;  /* 0x000000061e227c11 */ /* 0x000fc8000f8010ff */
[----:B------:R-:W-:-:S05]  /*91a0*/  LEA.HI.X R35, R30, UR7, R31, 0x2, P0 ;  /* 0x000000071e237c11 */ /* 0x000fca00080f141f */
[----:B------:R-:W2:Y:S02]  /*91b0*/  LDG.E R30, desc[UR36][R34.64] ;  /* 0x00000024221e7981 */ /* 0x000ea4000c1e1900 */
[----:B--2---:R-:W-:-:S04]  /*91c0*/  IMAD R31, R39, R30, R42 ;  /* 0x0000001e271f7224 */ /* 0x004fc800078e022a */
[----:B------:R-:W-:-:S05]  /*91d0*/  IMAD.WIDE R30, R31, 0x4, R20 ;  /* 0x000000041f1e7825 */ /* 0x000fca00078e0214 */
[----:B------:R2:W5:Y:S01]  /*91e0*/  LDG.E.128 R44, desc[UR36][R30.64] ;  /* 0x000000241e2c7981 */ /* 0x000562000c1e1d00 */
[----:B------:R-:W-:Y:S04]  /*91f0*/  BSSY.RECONVERGENT B2, `(.L_x_947) ;  /* 0x000000e000027945 */ /* 0x000fe80003800200 */
[----:B------:R-:W-:Y:S05]  /*9200*/  @P1 BRA `(.L_x_948) ;  /* 0x0000000000301947 */ /* 0x000fea0003800000 */
[----:B------:R-:W3:Y:S01]  /*9210*/  @P2 LDG.E.128 R52, desc[UR36][R32.64] ;  /* 0x0000002420342981 */ /* 0x000ee2000c1e1d00 */
[----:B--2---:R-:W-:-:S03]  /*9220*/  IMAD.WIDE.U32 R30, R42, 0x4, R18 ;  /* 0x000000042a1e7825 */ /* 0x004fc600078e0012 */
[----:B-1----:R-:W1:Y:S02]  /*9230*/  LDS.128 R48, [R29] ;  /* 0x000000001d307984 */ /* 0x002e640000000c00 */
[----:B-1---5:R-:W-:Y:S01]  /*9240*/  FADD.FTZ R44, R44, R48 ;  /* 0x000000302c2c7221 */ /* 0x022fe20000010000 */
[----:B------:R-:W-:Y:S01]  /*9250*/  FADD.FTZ R45, R45, R49 ;  /* 0x000000312d2d7221 */ /* 0x000fe20000010000 */
[----:B------:R-:W-:Y:S01]  /*9260*/  FADD.FTZ R46, R46, R50 ;  /* 0x000000322e2e7221 */ /* 0x000fe20000010000 */
[----:B------:R-:W-:Y:S01]  /*9270*/  FADD.FTZ R47, R47, R51 ;  /* 0x000000332f2f7221 */ /* 0x000fe20000010000 */
[----:B---3--:R-:W-:Y:S01]  /*9280*/  @P2 FMUL.FTZ R44, R44, R52 ;  /* 0x000000342c2c2220 */ /* 0x008fe20000410000 */
[----:B------:R-:W-:Y:S01]  /*9290*/  @P2 FMUL.FTZ R45, R45, R53 ;  /* 0x000000352d2d2220 */ /* 0x000fe20000410000 */
[----:B------:R-:W-:Y:S01]  /*92a0*/  @P2 FMUL.FTZ R46, R46, R54 ;  /* 0x000000362e2e2220 */ /* 0x000fe20000410000 */
[----:B------:R-:W-:-:S05]  /*92b0*/  @P2 FMUL.FTZ R47, R47, R55 ;  /* 0x000000372f2f2220 */ /* 0x000fca0000410000 */
[----:B------:R3:W-:Y:S02]  /*92c0*/  STG.E.128 desc[UR36][R30.64], R44 ;  /* 0x0000002c1e007986 */ /* 0x0007e4000c101d24 */
.L_x_948:
[----:B------:R-:W-:Y:S05]  /*92d0*/  BSYNC.RECONVERGENT B2 ;  /* 0x0000000000027941 */ /* 0x000fea0003800200 */
.L_x_947:
[----:B------:R-:W2:Y:S04]  /*92e0*/  LDG.E R34, desc[UR36][R34.64+0x40] ;  /* 0x0000402422227981 */ /* 0x000ea8000c1e1900 */
[----:B------:R-:W4:Y:S01]  /*92f0*/  LDS R41, [R0+-0x40] ;  /* 0xffffc00000297984 */ /* 0x000f220000000800 */
[----:B------:R-:W-:Y:S02]  /*9300*/  IMAD.U32 R53, RZ, RZ, UR8 ;  /* 0x00000008ff357e24 */ /* 0x000fe4000f8e00ff */
[----:B--23--:R-:W-:-:S05]  /*9310*/  IMAD R30, R39, R34, R42 ;  /* 0x00000022271e7224 */ /* 0x00cfca00078e022a */
[----:B------:R-:W-:-:S05]  /*9320*/  IADD3 R31, PT, PT, R30, 0x300, RZ ;  /* 0x000003001e1f7810 */ /* 0x000fca0007ffe0ff */
[----:B------:R-:W-:-:S05]  /*9330*/  IMAD.WIDE R30, R31, 0x4, R20 ;  /* 0x000000041f1e7825 */ /* 0x000fca00078e0214 */
[----:B-1----:R1:W5:Y:S01]  /*9340*/  LDG.E.128 R48, desc[UR36][R30.64] ;  /* 0x000000241e307981 */ /* 0x002362000c1e1d00 */
[----:B------:R-:W-:Y:S01]  /*9350*/  ISETP.NE.AND P1, PT, R53, RZ, PT ;  /* 0x000000ff3500720c */ /* 0x000fe20003f25270 */
[C---:B----45:R-:W-:Y:S01]  /*9360*/  FFMA.FTZ R44, R41.reuse, R44, R12 ;  /* 0x0000002c292c7223 */ /* 0x070fe2000001000c */
[C---:B------:R-:W-:Y:S01]  /*9370*/  FFMA.FTZ R52, R41.reuse, R45, R13 ;  /* 0x0000002d29347223 */ /* 0x040fe2000001000d */
[C---:B------:R-:W-:Y:S01]  /*9380*/  FFMA.FTZ R43, R41.reuse, R46, R14 ;  /* 0x0000002e292b7223 */ /* 0x040fe2000001000e */
[----:B------:R-:W-:-:S09]  /*9390*/  FFMA.FTZ R34, R41, R47, R15 ;  /* 0x0000002f29227223 */ /* 0x000fd2000001000f */
[----:B-1----:R-:W-:Y:S05]  /*93a0*/  @P1 BRA `(.L_x_949) ;  /* 0x0000000000341947 */ /* 0x002fea0003800000 */
[----:B------:R-:W2:Y:S01]  /*93b0*/  @P2 LDG.E.128 R12, desc[UR36][R32.64] ;  /* 0x00000024200c2981 */ /* 0x000ea2000c1e1d00 */
[----:B------:R-:W-:-:S03]  /*93c0*/  IADD3 R31, PT, PT, R42, 0x300, RZ ;  /* 0x000003002a1f7810 */ /* 0x000fc60007ffe0ff */
[----:B------:R-:W1:Y:S02]  /*93d0*/  LDS.128 R60, [R29] ;  /* 0x000000001d3c7984 */ /* 0x000e640000000c00 */
[----:B-1----:R-:W-:Y:S01]  /*93e0*/  FADD.FTZ R48, R60, R48 ;  /* 0x000000303c307221 */ /* 0x002fe20000010000 */
[----:B------:R-:W-:Y:S01]  /*93f0*/  FADD.FTZ R49, R61, R49 ;  /* 0x000000313d317221 */ /* 0x000fe20000010000 */
[----:B------:R-:W-:Y:S01]  /*9400*/  FADD.FTZ R50, R62, R50 ;  /* 0x000000323e327221 */ /* 0x000fe20000010000 */
[----:B------:R-:W-:Y:S01]  /*9410*/  FADD.FTZ R51, R63, R51 ;  /* 0x000000333f337221 */ /* 0x000fe20000010000 */
[----:B--2---:R-:W-:Y:S01]  /*9420*/  @P2 FMUL.FTZ R48, R48, R12 ;  /* 0x0000000c30302220 */ /* 0x004fe20000410000 */
[----:B------:R-:W-:Y:S01]  /*9430*/  @P2 FMUL.FTZ R49, R49, R13 ;  /* 0x0000000d31312220 */ /* 0x000fe20000410000 */
[----:B------:R-:W-:Y:S01]  /*9440*/  @P2 FMUL.FTZ R50, R50, R14 ;  /* 0x0000000e32322220 */ /* 0x000fe20000410000 */
[----:B------:R-:W-:Y:S01]  /*9450*/  @P2 FMUL.FTZ R51, R51, R15 ;  /* 0x0000000f33332220 */ /* 0x000fe20000410000 */
[----:B------:R-:W-:-:S05]  /*9460*/  IMAD.WIDE.U32 R12, R31, 0x4, R18 ;  /* 0x000000041f0c7825 */ /* 0x000fca00078e0012 */
[----:B------:R1:W-:Y:S02]  /*9470*/  STG.E.128 desc[UR36][R12.64], R48 ;  /* 0x000000300c007986 */ /* 0x0003e4000c101d24 */
.L_x_949:
[----:B------:R2:W1:Y:S01]  /*9480*/  LDS R15, [R0] ;  /* 0x00000000000f7984 */ /* 0x0004620000000800 */
[----:B------:R-:W-:Y:S01]  /*9490*/  IADD3 R40, PT, PT, R40, 0x20, RZ ;  /* 0x0000002028287810 */ /* 0x000fe20007ffe0ff */
[----:B------:R-:W-:-:S03]  /*94a0*/  VIADD R42, R42, 0x600 ;  /* 0x000006002a2a7836 */ /* 0x000fc60000000000 */
[----:B------:R-:W-:Y:S02]  /*94b0*/  ISETP.GE.AND P0, PT, R40, R36, PT ;  /* 0x000000242800720c */ /* 0x000fe40003f06270 */
[----:B--2---:R-:W-:Y:S01]  /*94c0*/  IADD3 R0, PT, PT, R0, 0x80, RZ ;  /* 0x0000008000007810 */ /* 0x004fe20007ffe0ff */
[C---:B-1----:R-:W-:Y:S01]  /*94d0*/  FFMA.FTZ R12, R15.reuse, R48, R44 ;  /* 0x000000300f0c7223 */ /* 0x042fe2000001002c */
[C---:B------:R-:W-:Y:S01]  /*94e0*/  FFMA.FTZ R13, R15.reuse, R49, R52 ;  /* 0x000000310f0d7223 */ /* 0x040fe20000010034 */
[C---:B------:R-:W-:Y:S01]  /*94f0*/  FFMA.FTZ R14, R15.reuse, R50, R43 ;  /* 0x000000320f0e7223 */ /* 0x040fe2000001002b */
[----:B------:R-:W-:-:S07]  /*9500*/  FFMA.FTZ R15, R15, R51, R34 ;  /* 0x000000330f0f7223 */ /* 0x000fce0000010022 */
[----:B------:R-:W-:Y:S05]  /*9510*/  @!P0 BRA `(.L_x_950) ;  /* 0xfffffffc00108947 */ /* 0x000fea000383ffff */
.L_x_943:
[----:B---34-:R-:W-:Y:S05]  /*9520*/  BSYNC.RECONVERGENT B1 ;  /* 0x0000000000017941 */ /* 0x018fea0003800200 */
.L_x_942:
[----:B------:R-:W-:Y:S01]  /*9530*/  ISETP.GE.AND P0, PT, R37, R24, PT ;  /* 0x000000182500720c */ /* 0x000fe20003f06270 */
[----:B------:R-:W-:-:S12]  /*9540*/  BSSY.RECONVERGENT B1, `(.L_x_951) ;  /* 0x00000cf000017945 */ /* 0x000fd80003800200 */
[----:B------:R-:W-:Y:S05]  /*9550*/  @P0 BRA `(.L_x_952) ;  /* 0x0000000c00340947 */ /* 0x000fea0003800000 */
[----:B------:R-:W2:Y:S01]  /*9560*/  LDC R34, c[0x0][0x3f4] ;  /* 0x0000fd00ff227b82 */ /* 0x000ea20000000800 */
[----:B------:R-:W-:Y:S01]  /*9570*/  IADD3 R45, PT, PT, R37, 0x10, RZ ;  /* 0x00000010252d7810 */ /* 0x000fe20007ffe0ff */
[----:B------:R-:W3:Y:S01]  /*9580*/  LDCU UR4, c[0x0][0x3f8] ;  /* 0x00007f00ff0477ac */ /* 0x000ee20008000800 */
[----:B------:R-:W-:Y:S01]  /*9590*/  LOP3.LUT R0, RZ, R27, RZ, 0x33, !PT ;  /* 0x0000001bff007212 */ /* 0x000fe200078e33ff */
[----:B------:R-:W-:Y:S01]  /*95a0*/  BSSY.RECONVERGENT B2, `(.L_x_953) ;  /* 0x0000046000027945 */ /* 0x000fe20003800200 */
[----:B------:R-:W-:-:S03]  /*95b0*/  VIMNMX R33, PT, PT, R24, R45, !PT ;  /* 0x0000002d18217248 */ /* 0x000fc60007fe0100 */
[----:B------:R-:W4:Y:S01]  /*95c0*/  LDC.64 R30, c[0x0][0x458] ;  /* 0x00011600ff1e7b82 */ /* 0x000f220000000a00 */
[----:B------:R-:W-:-:S04]  /*95d0*/  IADD3 R0, PT, PT, -R28, R33, R0 ;  /* 0x000000211c007210 */ /* 0x000fc80007ffe100 */
[----:B------:R-:W-:Y:S01]  /*95e0*/  LOP3.LUT P0, RZ, R0, 0x10, RZ, 0xc0, !PT ;  /* 0x0000001000ff7812 */ /* 0x000fe2000780c0ff */
[----:B---3--:R-:W-:-:S04]  /*95f0*/  IMAD R32, R2, UR4, R17 ;  /* 0x0000000402207c24 */ /* 0x008fc8000f8e0211 */
[----:B------:R-:W-:Y:S02]  /*9600*/  IMAD R33, R32, 0x30, R5 ;  /* 0x0000003020217824 */ /* 0x000fe400078e0205 */
[----:B--2---:R-:W-:Y:S02]  /*9610*/  IMAD R48, R34, UR4, RZ ;  /* 0x0000000422307c24 */ /* 0x004fe4000f8e02ff */
[----:B------:R-:W-:Y:S02]  /*9620*/  IMAD.MOV.U32 R32, RZ, RZ, R37 ;  /* 0x000000ffff207224 */ /* 0x000fe400078e0025 */
[----:B----4-:R-:W-:Y:S02]  /*9630*/  IMAD.WIDE R30, R33, 0x4, R30 ;  /* 0x00000004211e7825 */ /* 0x010fe400078e021e */
[----:B------:R-:W-:Y:S05]  /*9640*/  @P0 BRA `(.L_x_954) ;  /* 0x0000000000ec0947 */ /* 0x000fea0003800000 */
[----:B------:R-:W-:Y:S02]  /*9650*/  ISETP.GE.AND P0, PT, R37, R34, PT ;  /* 0x000000222500720c */ /* 0x000fe40003f06270 */
[----:B------:R-:W-:-:S11]  /*9660*/  MOV R32, R45 ;  /* 0x0000002d00207202 */ /* 0x000fd60000000f00 */
[----:B------:R-:W-:Y:S05]  /*9670*/  @!P0 BRA `(.L_x_954) ;  /* 0x0000000000e08947 */ /* 0x000fea0003800000 */
[----:B------:R-:W-:Y:S01]  /*9680*/  IABS R35, R34 ;  /* 0x0000002200237213 */ /* 0x000fe20000000000 */
[----:B------:R-:W2:Y:S01]  /*9690*/  LDCU.64 UR4, c[0x0][0x3c8] ;  /* 0x00007900ff0477ac */ /* 0x000ea20008000a00 */
[----:B------:R-:W-:Y:S02]  /*96a0*/  IABS R40, R37 ;  /* 0x0000002500287213 */ /* 0x000fe40000000000 */
[----:B------:R-:W3:Y:S01]  /*96b0*/  I2F.RP R36, R35 ;  /* 0x0000002300247306 */ /* 0x000ee20000209400 */
[----:B------:R-:W-:Y:S02]  /*96c0*/  ISETP.GE.AND P1, PT, R37, RZ, PT ;  /* 0x000000ff2500720c */ /* 0x000fe40003f26270 */
[----:B------:R-:W-:-:S05]  /*96d0*/  ISETP.NE.AND P2, PT, R34, RZ, PT ;  /* 0x000000ff2200720c */ /* 0x000fca0003f45270 */
[----:B---3--:R-:W3:Y:S02]  /*96e0*/  MUFU.RCP R36, R36 ;  /* 0x0000002400247308 */ /* 0x008ee40000001000 */
[----:B---3--:R-:W-:-:S06]  /*96f0*/  IADD3 R39, PT, PT, R36, 0xffffffe, RZ ;  /* 0x0ffffffe24277810 */ /* 0x008fcc0007ffe0ff */
[----:B------:R3:W4:Y:S02]  /*9700*/  F2I.FTZ.U32.TRUNC.NTZ R33, R39 ;  /* 0x0000002700217305 */ /* 0x000724000021f000 */
[----:B---3--:R3:W0:Y:S01]  /*9710*/  LDS R39, [R38] ;  /* 0x0000000026277984 */ /* 0x0086220000000800 */
[----:B----4-:R-:W-:-:S04]  /*9720*/  IMAD.MOV R32, RZ, RZ, -R33 ;  /* 0x000000ffff207224 */ /* 0x010fc800078e0a21 */
        /* <DEDUP_REMOVED lines=13> */
[----:B------:R-:W-:-:S04]  /*9800*/  IADD3 R33, P0, PT, R25, R32, RZ ;  /* 0x0000002019217210 */ /* 0x000fc80007f1e0ff */
[----:B------:R-:W-:Y:S02]  /*9810*/  IADD3.X R36, PT, PT, RZ, R6, RZ, P0, !PT ;  /* 0x00000006ff247210 */ /* 0x000fe400007fe4ff */
[----:B--2---:R-:W-:-:S04]  /*9820*/  LEA R34, P0, R33, UR4, 0x2 ;  /* 0x0000000421227c11 */ /* 0x004fc8000f8010ff */
[----:B------:R-:W-:-:S06]  /*9830*/  LEA.HI.X R35, R33, UR5, R36, 0x2, P0 ;  /* 0x0000000521237c11 */ /* 0x000fcc00080f1424 */
[----:B------:R-:W2:Y:S01]  /*9840*/  LDG.E R35, desc[UR36][R34.64] ;  /* 0x0000002422237981 */ /* 0x000ea2000c1e1900 */
[----:B------:R-:W-:Y:S01]  /*9850*/  ISETP.NE.AND P0, PT, R53, RZ, PT ;  /* 0x000000ff3500720c */ /* 0x000fe20003f05270 */
[----:B--2---:R-:W-:-:S04]  /*9860*/  IMAD R32, R48, R35, R32 ;  /* 0x0000002330207224 */ /* 0x004fc800078e0220 */
[----:B------:R-:W-:-:S04]  /*9870*/  IMAD R33, R32, 0x30, RZ ;  /* 0x0000003020217824 */ /* 0x000fc800078e02ff */
[----:B------:R-:W-:-:S05]  /*9880*/  IMAD.WIDE R32, R33, 0x4, R20 ;  /* 0x0000000421207825 */ /* 0x000fca00078e0214 */
[----:B------:R3:W5:Y:S01]  /*9890*/  LDG.E.128 R40, desc[UR36][R32.64] ;  /* 0x0000002420287981 */ /* 0x000762000c1e1d00 */
[----:B------:R-:W-:Y:S04]  /*98a0*/  BSSY.RECONVERGENT B3, `(.L_x_955) ;  /* 0x0000010000037945 */ /* 0x000fe80003800200 */
[----:B0-----:R-:W-:Y:S05]  /*98b0*/  @P0 BRA `(.L_x_956) ;  /* 0x0000000000380947 */ /* 0x001fea0003800000 */
[----:B------:R-:W-:Y:S01]  /*98c0*/  ISETP.NE.AND P3, PT, R26, RZ, PT ;  /* 0x000000ff1a00720c */ /* 0x000fe20003f65270 */
[----:B------:R-:W0:-:S12]  /*98d0*/  LDS.128 R52, [R29] ;  /* 0x000000001d347984 */ /* 0x000e180000000c00 */
[----:B---3--:R-:W2:Y:S01]  /*98e0*/  @P3 LDG.E.128 R32, desc[UR36][R30.64] ;  /* 0x000000241e203981 */ /* 0x008ea2000c1e1d00 */
[----:B------:R-:W-:Y:S02]  /*98f0*/  IMAD R37, R37, 0x30, RZ ;  /* 0x0000003025257824 */ /* 0x000fe400078e02ff */
[----:B0----5:R-:W-:Y:S01]  /*9900*/  FADD.FTZ R40, R52, R40 ;  /* 0x0000002834287221 */ /* 0x021fe20000010000 */
        /* <DEDUP_REMOVED lines=9> */
.L_x_956:
[----:B------:R-:W-:Y:S05]  /*99a0*/  BSYNC.RECONVERGENT B3 ;  /* 0x0000000000037941 */ /* 0x000fea0003800200 */
.L_x_955:
[C---:B-----5:R-:W-:Y:S01]  /*99b0*/  FFMA.FTZ R12, R39.reuse, R40, R12 ;  /* 0x00000028270c7223 */ /* 0x060fe2000001000c */
[C---:B------:R-:W-:Y:S01]  /*99c0*/  FFMA.FTZ R13, R39.reuse, R41, R13 ;  /* 0x00000029270d7223 */ /* 0x040fe2000001000d */
[C---:B------:R-:W-:Y:S01]  /*99d0*/  FFMA.FTZ R14, R39.reuse, R42, R14 ;  /* 0x0000002a270e7223 */ /* 0x040fe2000001000e */
[----:B------:R-:W-:Y:S01]  /*99e0*/  FFMA.FTZ R15, R39, R43, R15 ;  /* 0x0000002b270f7223 */ /* 0x000fe2000001000f */
[----:B0--3--:R-:W-:-:S07]  /*99f0*/  MOV R32, R45 ;  /* 0x0000002d00207202 */ /* 0x009fce0000000f00 */
.L_x_954:
[----:B------:R-:W-:Y:S05]  /*9a00*/  BSYNC.RECONVERGENT B2 ;  /* 0x0000000000027941 */ /* 0x000fea0003800200 */
.L_x_953:
[----:B------:R-:W-:-:S13]  /*9a10*/  ISETP.GE.U32.AND P0, PT, R0, 0x10, PT ;  /* 0x000000100000780c */ /* 0x000fda0003f06070 */
[----:B------:R-:W-:Y:S05]  /*9a20*/  @!P0 BRA `(.L_x_952) ;  /* 0x0000000800008947 */ /* 0x000fea0003800000 */
[----:B------:R-:W-:Y:S02]  /*9a30*/  IMAD.SHL.U32 R27, R27, 0x4, RZ ;  /* 0x000000041b1b7824 */ /* 0x000fe400078e00ff */
[----:B------:R-:W-:-:S03]  /*9a40*/  IMAD R37, R32, 0x30, RZ ;  /* 0x0000003020257824 */ /* 0x000fc600078e02ff */
[C---:B------:R-:W-:Y:S02]  /*9a50*/  LEA R0, R32.reuse, -R27, 0x2 ;  /* 0x8000001b20007211 */ /* 0x040fe400078e10ff */
[----:B------:R-:W-:Y:S02]  /*9a60*/  IADD3 R27, PT, PT, R32, 0x10, RZ ;  /* 0x00000010201b7810 */ /* 0x000fe40007ffe0ff */
[----:B------:R-:W-:-:S07]  /*9a70*/  IADD3 R0, PT, PT, R0, 0x40, R57 ;  /* 0x0000004000007810 */ /* 0x000fce0007ffe039 */
.L_x_963:
[----:B------:R-:W2:Y:S01]  /*9a80*/  LDC R38, c[0x0][0x3f4] ;  /* 0x0000fd00ff267b82 */ /* 0x000ea20000000800 */
[----:B------:R-:W-:Y:S01]  /*9a90*/  VIADD R34, R27, 0xfffffff0 ;  /* 0xfffffff01b227836 */ /* 0x000fe20000000000 */
[----:B------:R-:W-:Y:S04]  /*9aa0*/  BSSY.RECONVERGENT B2, `(.L_x_957) ;  /* 0x0000038000027945 */ /* 0x000fe80003800200 */
[----:B--2---:R-:W-:-:S13]  /*9ab0*/  ISETP.GE.AND P0, PT, R34, R38, PT ;  /* 0x000000262200720c */ /* 0x004fda0003f06270 */
        /* <DEDUP_REMOVED lines=10> */
[----:B---3--:R3:W0:Y:S01]  /*9b60*/  LDS R39, [R0+-0x40] ;  /* 0xffffc00000277984 */ /* 0x0086220000000800 */
        /* <DEDUP_REMOVED lines=16> */
[C---:B--2---:R-:W-:Y:S01]  /*9c70*/  LEA R34, P0, R33.reuse, UR4, 0x2 ;  /* 0x0000000421227c11 */ /* 0x044fe2000f8010ff */
[----:B------:R-:W2:Y:S03]  /*9c80*/  LDCU UR4, c[0x0][0x40c] ;  /* 0x00008180ff0477ac */ /* 0x000ea60008000800 */
[----:B------:R-:W-:-:S06]  /*9c90*/  LEA.HI.X R35, R33, UR5, R36, 0x2, P0 ;  /* 0x0000000521237c11 */ /* 0x000fcc00080f1424 */
[----:B------:R-:W4:Y:S02]  /*9ca0*/  LDG.E R35, desc[UR36][R34.64] ;  /* 0x0000002422237981 */ /* 0x000f24000c1e1900 */
[----:B----4-:R-:W-:-:S04]  /*9cb0*/  IMAD R32, R48, R35, R32 ;  /* 0x0000002330207224 */ /* 0x010fc800078e0220 */
[----:B------:R-:W-:-:S04]  /*9cc0*/  IMAD R33, R32, 0x30, RZ ;  /* 0x0000003020217824 */ /* 0x000fc800078e02ff */
[----:B------:R-:W-:-:S05]  /*9cd0*/  IMAD.WIDE R32, R33, 0x4, R20 ;  /* 0x0000000421207825 */ /* 0x000fca00078e0214 */
[----:B------:R3:W5:Y:S01]  /*9ce0*/  LDG.E.128 R40, desc[UR36][R32.64] ;  /* 0x0000002420287981 */ /* 0x000762000c1e1d00 */
[----:B--2---:R-:W-:-:S09]  /*9cf0*/  UISETP.NE.AND UP0, UPT, UR4, URZ, UPT ;  /* 0x000000ff0400728c */ /* 0x004fd2000bf05270 */
[----:B0--3--:R-:W-:Y:S05]  /*9d00*/  BRA.U UP0, `(.L_x_959) ;  /* 0x0000000100347547 */ /* 0x009fea000b800000 */
[----:B------:R-:W-:Y:S01]  /*9d10*/  ISETP.NE.AND P3, PT, R26, RZ, PT ;  /* 0x000000ff1a00720c */ /* 0x000fe20003f65270 */
[----:B------:R-:W0:-:S12]  /*9d20*/  LDS.128 R32, [R29] ;  /* 0x000000001d207984 */ /* 0x000e180000000c00 */
[----:B------:R-:W2:Y:S01]  /*9d30*/  @P3 LDG.E.128 R44, desc[UR36][R30.64] ;  /* 0x000000241e2c3981 */ /* 0x000ea2000c1e1d00 */
[----:B0----5:R-:W-:Y:S01]  /*9d40*/  FADD.FTZ R40, R40, R32 ;  /* 0x0000002028287221 */ /* 0x021fe20000010000 */
[----:B------:R-:W-:Y:S01]  /*9d50*/  FADD.FTZ R41, R41, R33 ;  /* 0x0000002129297221 */ /* 0x000fe20000010000 */
[----:B------:R-:W-:Y:S01]  /*9d60*/  FADD.FTZ R42, R42, R34 ;  /* 0x000000222a2a7221 */ /* 0x000fe20000010000 */
[----:B------:R-:W-:Y:S01]  /*9d70*/  FADD.FTZ R43, R43, R35 ;  /* 0x000000232b2b7221 */ /* 0x000fe20000010000 */
[----:B------:R-:W-:-:S04]  /*9d80*/  IMAD.WIDE.U32 R32, R37, 0x4, R18 ;  /* 0x0000000425207825 */ /* 0x000fc800078e0012 */
[----:B--2---:R-:W-:Y:S01]  /*9d90*/  @P3 FMUL.FTZ R40, R40, R44 ;  /* 0x0000002c28283220 */ /* 0x004fe20000410000 */
[----:B------:R-:W-:Y:S01]  /*9da0*/  @P3 FMUL.FTZ R41, R41, R45 ;  /* 0x0000002d29293220 */ /* 0x000fe20000410000 */
[----:B------:R-:W-:Y:S01]  /*9db0*/  @P3 FMUL.FTZ R42, R42, R46 ;  /* 0x0000002e2a2a3220 */ /* 0x000fe20000410000 */
[----:B------:R-:W-:-:S05]  /*9dc0*/  @P3 FMUL.FTZ R43, R43, R47 ;  /* 0x0000002f2b2b3220 */ /* 0x000fca0000410000 */
[----:B------:R0:W-:Y:S02]  /*9dd0*/  STG.E.128 desc[UR36][R32.64], R40 ;  /* 0x0000002820007986 */ /* 0x0001e4000c101d24 */
.L_x_959:
[C---:B-----5:R-:W-:Y:S01]  /*9de0*/  FFMA.FTZ R12, R39.reuse, R40, R12 ;  /* 0x00000028270c7223 */ /* 0x060fe2000001000c */
[C---:B------:R-:W-:Y:S01]  /*9df0*/  FFMA.FTZ R13, R39.reuse, R41, R13 ;  /* 0x00000029270d7223 */ /* 0x040fe2000001000d */
[C---:B------:R-:W-:Y:S01]  /*9e00*/  FFMA.FTZ R14, R39.reuse, R42, R14 ;  /* 0x0000002a270e7223 */ /* 0x040fe2000001000e */
[----:B------:R-:W-:-:S07]  /*9e10*/  FFMA.FTZ R15, R39, R43, R15 ;  /* 0x0000002b270f7223 */ /* 0x000fce000001000f */
.L_x_958:
[----:B------:R-:W-:Y:S05]  /*9e20*/  BSYNC.RECONVERGENT B2 ;  /* 0x0000000000027941 */ /* 0x000fea0003800200 */
.L_x_957:
[----:B------:R-:W-:Y:S01]  /*9e30*/  ISETP.GE.AND P0, PT, R27, R38, PT ;  /* 0x000000261b00720c */ /* 0x000fe20003f06270 */
[----:B------:R-:W-:-:S12]  /*9e40*/  BSSY.RECONVERGENT B2, `(.L_x_960) ;  /* 0x0000038000027945 */ /* 0x000fd80003800200 */
[----:B------:R-:W-:Y:S05]  /*9e50*/  @!P0 BRA `(.L_x_961) ;  /* 0x0000000000d88947 */ /* 0x000fea0003800000 */
[----:B------:R-:W-:Y:S01]  /*9e60*/  IABS R35, R38 ;  /* 0x0000002600237213 */ /* 0x000fe20000000000 */
[----:B------:R-:W2:Y:S01]  /*9e70*/  LDCU.64 UR4, c[0x0][0x3c8] ;  /* 0x00007900ff0477ac */ /* 0x000ea20008000a00 */
[----:B0-----:R-:W-:Y:S01]  /*9e80*/  IABS R40, R27 ;  /* 0x0000001b00287213 */ /* 0x001fe20000000000 */
[----:B------:R0:W3:Y:S01]  /*9e90*/  LDS R45, [R0] ;  /* 0x00000000002d7984 */ /* 0x0000e20000000800 */
        /* <DEDUP_REMOVED lines=35> */
[----:B------:R-:W-:Y:S01]  /*a0d0*/  IADD3 R39, PT, PT, R37, 0x300, RZ ;  /* 0x0000030025277810 */ /* 0x000fe20007ffe0ff */
        /* <DEDUP_REMOVED lines=10> */
.L_x_962:
[C---:B-----5:R-:W-:Y:S01]  /*a180*/  FFMA.FTZ R12, R45.reuse, R40, R12 ;  /* 0x000000282d0c7223 */ /* 0x060fe2000001000c */
[C---:B------:R-:W-:Y:S01]  /*a190*/  FFMA.FTZ R13, R45.reuse, R41, R13 ;  /* 0x000000292d0d7223 */ /* 0x040fe2000001000d */
[C---:B------:R-:W-:Y:S01]  /*a1a0*/  FFMA.FTZ R14, R45.reuse, R42, R14 ;  /* 0x0000002a2d0e7223 */ /* 0x040fe2000001000e */
[----:B------:R-:W-:-:S07]  /*a1b0*/  FFMA.FTZ R15, R45, R43, R15 ;  /* 0x0000002b2d0f7223 */ /* 0x000fce000001000f */
.L_x_961:
[----:B------:R-:W-:Y:S05]  /*a1c0*/  BSYNC.RECONVERGENT B2 ;  /* 0x0000000000027941 */ /* 0x000fea0003800200 */
.L_x_960:
[C---:B0-----:R-:W-:Y:S01]  /*a1d0*/  IADD3 R33, PT, PT, R27.reuse, 0x10, RZ ;  /* 0x000000101b217810 */ /* 0x041fe20007ffe0ff */
[----:B------:R-:W-:Y:S01]  /*a1e0*/  VIADD R27, R27, 0x20 ;  /* 0x000000201b1b7836 */ /* 0x000fe20000000000 */
[----:B------:R-:W-:Y:S02]  /*a1f0*/  IADD3 R37, PT, PT, R37, 0x600, RZ ;  /* 0x0000060025257810 */ /* 0x000fe40007ffe0ff */
[----:B------:R-:W-:Y:S02]  /*a200*/  ISETP.GE.AND P0, PT, R33, R24, PT ;  /* 0x000000182100720c */ /* 0x000fe40003f06270 */
[----:B------:R-:W-:-:S11]  /*a210*/  IADD3 R0, PT, PT, R0, 0x80, RZ ;  /* 0x0000008000007810 */ /* 0x000fd60007ffe0ff */
[----:B------:R-:W-:Y:S05]  /*a220*/  @!P0 BRA `(.L_x_963) ;  /* 0xfffffff800148947 */ /* 0x000fea000383ffff */
.L_x_952:
[----:B------:R-:W-:Y:S05]  /*a230*/  BSYNC.RECONVERGENT B1 ;  /* 0x0000000000017941 */ /* 0x000fea0003800200 */
.L_x_951:
[----:B------:R-:W-:-:S13]  /*a240*/  ISETP.NE.AND P0, PT, R28, R7, PT ;  /* 0x000000071c00720c */ /* 0x000fda0003f05270 */
[----:B------:R-:W-:Y:S05]  /*a250*/  @P0 BRA `(.L_x_941) ;  /* 0x0000000000800947 */ /* 0x000fea0003800000 */
[----:B------:R-:W-:Y:S01]  /*a260*/  IMAD.MOV.U32 R7, RZ, RZ, 0x30 ;  /* 0x00000030ff077424 */ /* 0x000fe200078e00ff */
[----:B------:R-:W2:Y:S01]  /*a270*/  LDS R3, [R3+-0x4] ;  /* 0xfffffc0003037984 */ /* 0x000ea20000000800 */
[----:B------:R-:W3:Y:S02]  /*a280*/  LDCU UR4, c[0x0][0x40c] ;  /* 0x00008180ff0477ac */ /* 0x000ee40008000800 */
[----:B------:R-:W-:-:S04]  /*a290*/  IMAD R7, R16, R7, -0x30 ;  /* 0xffffffd010077424 */ /* 0x000fc800078e0207 */
[----:B------:R-:W-:-:S05]  /*a2a0*/  IMAD.WIDE R6, R7, 0x4, R18 ;  /* 0x0000000407067825 */ /* 0x000fca00078e0212 */
[----:B------:R4:W5:Y:S01]  /*a2b0*/  LDG.E.128 R24, desc[UR36][R6.64] ;  /* 0x0000002406187981 */ /* 0x000962000c1e1d00 */
[----:B---3--:R-:W-:-:S09]  /*a2c0*/  UISETP.NE.AND UP0, UPT, UR4, URZ, UPT ;  /* 0x000000ff0400728c */ /* 0x008fd2000bf05270 */
[----:B----4-:R-:W-:Y:S05]  /*a2d0*/  BRA.U UP0, `(.L_x_964) ;  /* 0x0000000100507547 */ /* 0x010fea000b800000 */
[----:B------:R-:W3:Y:S02]  /*a2e0*/  LDCU.64 UR4, c[0x0][0x460] ;  /* 0x00008c00ff0477ac */ /* 0x000ee40008000a00 */
[----:B---3--:R-:W-:-:S04]  /*a2f0*/  ISETP.NE.U32.AND P0, PT, RZ, UR4, PT ;  /* 0x00000004ff007c0c */ /* 0x008fc8000bf05070 */
[----:B------:R-:W-:-:S13]  /*a300*/  ISETP.NE.AND.EX P0, PT, RZ, UR5, PT, P0 ;  /* 0x00000005ff007c0c */ /* 0x000fda000bf05300 */
[----:B------:R-:W3:Y:S08]  /*a310*/  @P0 LDC R0, c[0x0][0x3f8] ;  /* 0x0000fe00ff000b82 */ /* 0x000ef00000000800 */
[----:B------:R-:W4:Y:S01]  /*a320*/  @P0 LDC.64 R6, c[0x0][0x458] ;  /* 0x00011600ff060b82 */ /* 0x000f220000000a00 */
[----:B---3--:R-:W-:-:S04]  /*a330*/  @P0 IMAD R0, R2, R0, R17 ;  /* 0x0000000002000224 */ /* 0x008fc800078e0211 */
[----:B------:R-:W-:-:S04]  /*a340*/  @P0 IMAD R17, R0, 0x30, R5 ;  /* 0x0000003000110824 */ /* 0x000fc800078e0205 */
[----:B----4-:R-:W-:-:S05]  /*a350*/  @P0 IMAD.WIDE R6, R17, 0x4, R6 ;  /* 0x0000000411060825 */ /* 0x010fca00078e0206 */
[----:B------:R-:W3:Y:S01]  /*a360*/  @P0 LDG.E.128 R32, desc[UR36][R6.64] ;  /* 0x0000002406200981 */ /* 0x000ee2000c1e1d00 */
[----:B-----5:R-:W-:Y:S01]  /*a370*/  FADD.FTZ R24, R24, R8 ;  /* 0x0000000818187221 */ /* 0x020fe20000010000 */
[----:B------:R-:W-:Y:S02]  /*a380*/  IMAD R23, R23, 0x30, RZ ;  /* 0x0000003017177824 */ /* 0x000fe400078e02ff */
[----:B------:R-:W-:Y:S01]  /*a390*/  FADD.FTZ R25, R25, R9 ;  /* 0x0000000919197221 */ /* 0x000fe20000010000 */
[----:B------:R-:W-:Y:S01]  /*a3a0*/  FADD.FTZ R26, R26, R10 ;  /* 0x0000000a1a1a7221 */ /* 0x000fe20000010000 */
[----:B------:R-:W-:Y:S01]  /*a3b0*/  FADD.FTZ R27, R27, R11 ;  /* 0x0000000b1b1b7221 */ /* 0x000fe20000010000 */
[----:B------:R-:W-:-:S04]  /*a3c0*/  IMAD.WIDE R18, R23, 0x4, R18 ;  /* 0x0000000417127825 */ /* 0x000fc800078e0212 */
[----:B---3--:R-:W-:Y:S01]  /*a3d0*/  @P0 FMUL.FTZ R24, R24, R32 ;  /* 0x0000002018180220 */ /* 0x008fe20000410000 */
[----:B------:R-:W-:Y:S01]  /*a3e0*/  @P0 FMUL.FTZ R25, R25, R33 ;  /* 0x0000002119190220 */ /* 0x000fe20000410000 */
[----:B------:R-:W-:Y:S01]  /*a3f0*/  @P0 FMUL.FTZ R26, R26, R34 ;  /* 0x000000221a1a0220 */ /* 0x000fe20000410000 */
[----:B------:R-:W-:-:S05]  /*a400*/  @P0 FMUL.FTZ R27, R27, R35 ;  /* 0x000000231b1b0220 */ /* 0x000fca0000410000 */
[----:B------:R3:W-:Y:S02]  /*a410*/  STG.E.128 desc[UR36][R18.64], R24 ;  /* 0x0000001812007986 */ /* 0x0007e4000c101d24 */
.L_x_964:
[C---:B--2--5:R-:W-:Y:S01]  /*a420*/  FFMA.FTZ R12, R3.reuse, R24, R12 ;  /* 0x00000018030c7223 */ /* 0x064fe2000001000c */
[C---:B------:R-:W-:Y:S01]  /*a430*/  FFMA.FTZ R13, R3.reuse, R25, R13 ;  /* 0x00000019030d7223 */ /* 0x040fe2000001000d */
[C---:B------:R-:W-:Y:S01]  /*a440*/  FFMA.FTZ R14, R3.reuse, R26, R14 ;  /* 0x0000001a030e7223 */ /* 0x040fe2000001000e */
[----:B------:R-:W-:-:S07]  /*a450*/  FFMA.FTZ R15, R3, R27, R15 ;  /* 0x0000001b030f7223 */ /* 0x000fce000001000f */
.L_x_941:
[----:B---34-:R-:W-:Y:S05]  /*a460*/  BSYNC.RECONVERGENT B0 ;  /* 0x0000000000007941 */ /* 0x018fea0003800200 */
.L_x_940:
[----:B------:R-:W-:Y:S01]  /*a470*/  BAR.SYNC.DEFER_BLOCKING 0x0 ;  /* 0x0000000000007b1d */ /* 0x000fe20000010000 */
[----:B------:R-:W-:-:S04]  /*a480*/  ISETP.GT.U32.AND P1, PT, R5, 0x2f, PT ;  /* 0x0000002f0500780c */ /* 0x000fc80003f24070 */
[----:B------:R-:W-:-:S09]  /*a490*/  ISETP.GT.U32.OR P0, PT, R4, 0xf, P1 ;  /* 0x0000000f0400780c */ /* 0x000fd20000f04470 */
[----:B------:R-:W-:Y:S05]  /*a4a0*/  @P1 BRA `(.L_x_965) ;  /* 0x0000000000cc1947 */ /* 0x000fea0003800000 */
[----:B------:R-:W3:Y:S01]  /*a4b0*/  S2UR UR5, SR_CgaCtaId ;  /* 0x00000000000579c3 */ /* 0x000ee20000008800 */
[----:B------:R-:W-:Y:S01]  /*a4c0*/  UMOV UR4, 0x400 ;  /* 0x0000040000047882 */ /* 0x000fe20000000000 */
[----:B------:R-:W-:Y:S01]  /*a4d0*/  LOP3.LUT R0, R4, 0x380, RZ, 0xc0, !PT ;  /* 0x0000038004007812 */ /* 0x000fe200078ec0ff */
[----:B------:R-:W-:Y:S01]  /*a4e0*/  UIADD3 UR4, UPT, UPT, UR4, 0x240, URZ ;  /* 0x0000024004047890 */ /* 0x000fe2000fffe0ff */
[----:B------:R-:W-:Y:S01]  /*a4f0*/  IMAD R28, R28, 0x30, R5 ;  /* 0x000000301c1c7824 */ /* 0x000fe200078e0205 */
[----:B------:R-:W-:Y:S02]  /*a500*/  ISETP.GT.U32.AND P2, PT, R4, 0x7f, PT ;  /* 0x0000007f0400780c */ /* 0x000fe40003f44070 */
[----:B------:R-:W-:Y:S02]  /*a510*/  ISETP.NE.AND P1, PT, R0, 0x80, PT ;  /* 0x000000800000780c */ /* 0x000fe40003f25270 */
[C---:B------:R-:W-:Y:S02]  /*a520*/  LOP3.LUT R0, R4.reuse, 0x3c0, RZ, 0xc0, !PT ;  /* 0x000003c004007812 */ /* 0x040fe400078ec0ff */
[----:B------:R-:W-:-:S02]  /*a530*/  ISETP.GT.U32.AND P3, PT, R4, 0x3f, PT ;  /* 0x0000003f0400780c */ /* 0x000fc40003f64070 */
[----:B------:R-:W-:Y:S01]  /*a540*/  ISETP.GT.U32.AND P4, PT, R4, 0x1f, PT ;  /* 0x0000001f0400780c */ /* 0x000fe20003f84070 */
[----:B---3--:R-:W-:-:S06]  /*a550*/  ULEA UR4, UR5, UR4, 0x18 ;  /* 0x0000000405047291 */ /* 0x008fcc000f8ec0ff */
[----:B------:R-:W-:Y:S01]  /*a560*/  LEA R28, R28, UR4, 0x2 ;  /* 0x000000041c1c7c11 */ /* 0x000fe2000f8e10ff */
[----:B------:R-:W-:Y:S05]  /*a570*/  WARPSYNC.ALL ;  /* 0x0000000000007948 */ /* 0x000fea0003800000 */
[----:B------:R-:W-:Y:S01]  /*a580*/  @!P1 STS.128 [R28+-0x600], R12 ;  /* 0xfffa000c1c009388 */ /* 0x000fe20000000c00 */
[----:B------:R-:W-:Y:S01]  /*a590*/  BAR.SYNC.DEFER_BLOCKING 0x0 ;  /* 0x0000000000007b1d */ /* 0x000fe20000010000 */
[----:B------:R-:W-:Y:S02]  /*a5a0*/  ISETP.NE.AND P1, PT, R0, 0x40, PT ;  /* 0x000000400000780c */ /* 0x000fe40003f25270 */
[----:B------:R-:W-:-:S03]  /*a5b0*/  LOP3.LUT R0, R4, 0x3e0, RZ, 0xc0, !PT ;  /* 0x000003e004007812 */ /* 0x000fc600078ec0ff */
[----:B0-----:R-:W0:Y:S02]  /*a5c0*/  @!P2 LDS.128 R8, [R28] ;  /* 0x000000001c08a984 */ /* 0x001e240000000c00 */
[----:B0-----:R-:W-:Y:S01]  /*a5d0*/  @!P2 FADD.FTZ R12, R12, R8 ;  /* 0x000000080c0ca221 */ /* 0x001fe20000010000 */
[----:B------:R-:W-:Y:S01]  /*a5e0*/  @!P2 FADD.FTZ R13, R13, R9 ;  /* 0x000000090d0da221 */ /* 0x000fe20000010000 */
[----:B------:R-:W-:Y:S01]  /*a5f0*/  @!P2 FADD.FTZ R14, R14, R10 ;  /* 0x0000000a0e0ea221 */ /* 0x000fe20000010000 */
[----:B------:R-:W-:Y:S01]  /*a600*/  @!P2 FADD.FTZ R15, R15, R11 ;  /* 0x0000000b0f0fa221 */ /* 0x000fe20000010000 */
[----:B------:R-:W-:Y:S01]  /*a610*/  BAR.SYNC.DEFER_BLOCKING 0x0 ;  /* 0x0000000000007b1d */ /* 0x000fe20000010000 */
[----:B------:R-:W-:-:S05]  /*a620*/  ISETP.GT.U32.AND P2, PT, R4, 0xf, PT ;  /* 0x0000000f0400780c */ /* 0x000fca0003f44070 */
[----:B------:R-:W-:Y:S02]  /*a630*/  @!P1 STS.128 [R28+-0x300], R12 ;  /* 0xfffd000c1c009388 */ /* 0x000fe40000000c00 */
[----:B------:R-:W-:Y:S01]  /*a640*/  BAR.SYNC.DEFER_BLOCKING 0x0 ;  /* 0x0000000000007b1d */ /* 0x000fe20000010000 */
[----:B------:R-:W-:Y:S02]  /*a650*/  ISETP.NE.AND P1, PT, R0, 0x20, PT ;  /* 0x000000200000780c */ /* 0x000fe40003f25270 */
[----:B------:R-:W-:-:S03]  /*a660*/  LOP3.LUT R0, R4, 0x3f0, RZ, 0xc0, !PT ;  /* 0x000003f004007812 */ /* 0x000fc600078ec0ff */
[----:B------:R-:W0:Y:S02]  /*a670*/  @!P3 LDS.128 R8, [R28] ;  /* 0x000000001c08b984 */ /* 0x000e240000000c00 */
[----:B0-----:R-:W-:Y:S01]  /*a680*/  @!P3 FADD.FTZ R12, R12, R8 ;  /* 0x000000080c0cb221 */ /* 0x001fe20000010000 */
[----:B------:R-:W-:Y:S01]  /*a690*/  @!P3 FADD.FTZ R13, R13, R9 ;  /* 0x000000090d0db221 */ /* 0x000fe20000010000 */
[----:B------:R-:W-:Y:S01]  /*a6a0*/  @!P3 FADD.FTZ R14, R14, R10 ;  /* 0x0000000a0e0eb221 */ /* 0x000fe20000010000 */
[----:B------:R-:W-:Y:S01]  /*a6b0*/  @!P3 FADD.FTZ R15, R15, R11 ;  /* 0x0000000b0f0fb221 */ /* 0x000fe20000010000 */
[----:B------:R-:W-:Y:S06]  /*a6c0*/  BAR.SYNC.DEFER_BLOCKING 0x0 ;  /* 0x0000000000007b1d */ /* 0x000fec0000010000 */
[----:B------:R-:W-:Y:S02]  /*a6d0*/  @!P1 STS.128 [R28+-0x180], R12 ;  /* 0xfffe800c1c009388 */ /* 0x000fe40000000c00 */
[----:B------:R-:W-:Y:S01]  /*a6e0*/  BAR.SYNC.DEFER_BLOCKING 0x0 ;  /* 0x0000000000007b1d */ /* 0x000fe20000010000 */
[----:B------:R-:W-:-:S05]  /*a6f0*/  ISETP.NE.AND P1, PT, R0, 0x10, PT ;  /* 0x000000100000780c */ /* 0x000fca0003f25270 */
[----:B------:R-:W0:Y:S02]  /*a700*/  @!P4 LDS.128 R8, [R28] ;  /* 0x000000001c08c984 */ /* 0x000e240000000c00 */
[----:B0-----:R-:W-:Y:S01]  /*a710*/  @!P4 FADD.FTZ R12, R12, R8 ;  /* 0x000000080c0cc221 */ /* 0x001fe20000010000 */
[----:B------:R-:W-:Y:S01]  /*a720*/  @!P4 FADD.FTZ R13, R13, R9 ;  /* 0x000000090d0dc221 */ /* 0x000fe20000010000 */
[----:B------:R-:W-:Y:S01]  /*a730*/  @!P4 FADD.FTZ R14, R14, R10 ;  /* 0x0000000a0e0ec221 */ /* 0x000fe20000010000 */
[----:B------:R-:W-:Y:S01]  /*a740*/  @!P4 FADD.FTZ R15, R15, R11 ;  /* 0x0000000b0f0fc221 */ /* 0x000fe20000010000 */
[----:B------:R-:W-:Y:S06]  /*a750*/  BAR.SYNC.DEFER_BLOCKING 0x0 ;  /* 0x0000000000007b1d */ /* 0x000fec0000010000 */
[----:B------:R-:W-:Y:S02]  /*a760*/  @!P1 STS.128 [R28+-0xc0], R12 ;  /* 0xffff400c1c009388 */ /* 0x000fe40000000c00 */
[----:B------:R-:W-:Y:S06]  /*a770*/  BAR.SYNC.DEFER_BLOCKING 0x0 ;  /* 0x0000000000007b1d */ /* 0x000fec0000010000 */
[----:B------:R-:W0:Y:S02]  /*a780*/  @!P2 LDS.128 R8, [R28] ;  /* 0x000000001c08a984 */ /* 0x000e240000000c00 */
[----:B0-----:R-:W-:Y:S01]  /*a790*/  @!P2 FADD.FTZ R12, R12, R8 ;  /* 0x000000080c0ca221 */ /* 0x001fe20000010000 */
[----:B------:R-:W-:Y:S01]  /*a7a0*/  @!P2 FADD.FTZ R13, R13, R9 ;  /* 0x000000090d0da221 */ /* 0x000fe20000010000 */
[----:B------:R-:W-:Y:S01]  /*a7b0*/  @!P2 FADD.FTZ R14, R14, R10 ;  /* 0x0000000a0e0ea221 */ /* 0x000fe20000010000 */
[----:B------:R-:W-:Y:S01]  /*a7c0*/  @!P2 FADD.FTZ R15, R15, R11 ;  /* 0x0000000b0f0fa221 */ /* 0x000fe20000010000 */
[----:B------:R-:W-:Y:S06]  /*a7d0*/  BAR.SYNC.DEFER_BLOCKING 0x0 ;  /* 0x0000000000007b1d */ /* 0x000fec0000010000 */
.L_x_965:
[----:B------:R-:W-:Y:S05]  /*a7e0*/  @P0 EXIT ;  /* 0x000000000000094d */ /* 0x000fea0003800000 */
[----:B------:R-:W3:Y:S02]  /*a7f0*/  LDCU UR4, c[0x0][0x478] ;  /* 0x00008f00ff0477ac */ /* 0x000ee40008000800 */
[----:B---3--:R-:W-:-:S09]  /*a800*/  UISETP.NE.AND UP0, UPT, UR4, 0x2, UPT ;  /* 0x000000020400788c */ /* 0x008fd2000bf05270 */
[----:B------:R-:W-:Y:S05]  /*a810*/  BRA.U UP0, `(.L_x_966) ;  /* 0x00000001007c7547 */ /* 0x000fea000b800000 */
[----:B------:R-:W3:Y:S01]  /*a820*/  LDC.64 R2, c[0x0][0x470] ;  /* 0x00011c00ff027b82 */ /* 0x000ee20000000a00 */
[----:B------:R-:W4:Y:S01]  /*a830*/  LDCU.64 UR4, c[0x0][0x380] ;  /* 0x00007000ff0477ac */ /* 0x000f220008000a00 */
[----:B---3--:R-:W3:Y:S01]  /*a840*/  LDG.E R2, desc[UR36][R2.64] ;  /* 0x0000002402027981 */ /* 0x008ee2000c1e1900 */
[----:B------:R-:W-:Y:S01]  /*a850*/  IADD3 R22, PT, PT, R22, R5, RZ ;  /* 0x0000000516167210 */ /* 0x000fe20007ffe0ff */
[C---:B---3--:R-:W-:Y:S01]  /*a860*/  FMUL.FTZ R14, R2.reuse, R14 ;  /* 0x0000000e020e7220 */ /* 0x048fe20000410000 */
[C---:B------:R-:W-:Y:S01]  /*a870*/  FMUL.FTZ R15, R2.reuse, R15 ;  /* 0x0000000f020f7220 */ /* 0x040fe20000410000 */
[C---:B------:R-:W-:Y:S01]  /*a880*/  FMUL.FTZ R13, R2.reuse, R13 ;  /* 0x0000000d020d7220 */ /* 0x040fe20000410000 */
[----:B------:R-:W-:-:S03]  /*a890*/  FMUL.FTZ R12, R2, R12 ;  /* 0x0000000c020c7220 */ /* 0x000fc60000410000 */
[----:B------:R-:W3:Y:S08]  /*a8a0*/  F2I.S8.NTZ R14, R14 ;  /* 0x0000000e000e7305 */ /* 0x000ef00000202100 */
[----:B------:R-:W5:Y:S01]  /*a8b0*/  F2I.S8.NTZ R15, R15 ;  /* 0x0000000f000f7305 */ /* 0x000f620000202100 */
[----:B---3--:R-:W-:-:S07]  /*a8c0*/  PRMT R0, R14, 0x8880, RZ ;  /* 0x000088800e007816 */ /* 0x008fce00000000ff */
[----:B------:R-:W3:Y:S01]  /*a8d0*/  F2I.S8.NTZ R13, R13 ;  /* 0x0000000d000d7305 */ /* 0x000ee20000202100 */
[----:B------:R-:W-:Y:S02]  /*a8e0*/  PRMT R0, R0, 0x7710, RZ ;  /* 0x0000771000007816 */ /* 0x000fe400000000ff */
[----:B-----5:R-:W-:-:S05]  /*a8f0*/  PRMT R3, R15, 0x8880, RZ ;  /* 0x000088800f037816 */ /* 0x020fca00000000ff */
[----:B------:R-:W5:Y:S01]  /*a900*/  F2I.S8.NTZ R12, R12 ;  /* 0x0000000c000c7305 */ /* 0x000f620000202100 */
[----:B------:R-:W-:Y:S02]  /*a910*/  SHF.L.U32 R2, R0, 0x10, RZ ;  /* 0x0000001000027819 */ /* 0x000fe400000006ff */
[----:B------:R-:W-:Y:S02]  /*a920*/  PRMT R0, R3, 0x7710, RZ ;  /* 0x0000771003007816 */ /* 0x000fe400000000ff */
[----:B------:R-:W-:Y:S02]  /*a930*/  LOP3.LUT R3, R2, 0xff0000, RZ, 0xc0, !PT ;  /* 0x00ff000002037812 */ /* 0x000fe400078ec0ff */
[----:B---3--:R-:W-:-:S03]  /*a940*/  PRMT R13, R13, 0x8880, RZ ;  /* 0x000088800d0d7816 */ /* 0x008fc600000000ff */
[----:B------:R-:W-:Y:S01]  /*a950*/  IMAD R3, R0, 0x1000000, R3 ;  /* 0x0100000000037824 */ /* 0x000fe200078e0203 */
[----:B------:R-:W-:Y:S02]  /*a960*/  PRMT R2, R13, 0x7710, RZ ;  /* 0x000077100d027816 */ /* 0x000fe400000000ff */
[----:B-----5:R-:W-:-:S04]  /*a970*/  PRMT R4, R12, 0x8880, RZ ;  /* 0x000088800c047816 */ /* 0x020fc800000000ff */
[----:B------:R-:W-:Y:S02]  /*a980*/  PRMT R0, R4, 0x7710, RZ ;  /* 0x0000771004007816 */ /* 0x000fe400000000ff */
[----:B------:R-:W-:Y:S02]  /*a990*/  LOP3.LUT R4, R2, 0xff, RZ, 0xc0, !PT ;  /* 0x000000ff02047812 */ /* 0x000fe400078ec0ff */
[----:B----4-:R-:W-:Y:S02]  /*a9a0*/  IADD3 R2, P0, PT, R22, UR4, RZ ;  /* 0x0000000416027c10 */ /* 0x010fe4000ff1e0ff */
[----:B------:R-:W-:Y:S02]  /*a9b0*/  LOP3.LUT R5, R0, 0xff, RZ, 0xc0, !PT ;  /* 0x000000ff00057812 */ /* 0x000fe400078ec0ff */
[----:B------:R-:W-:Y:S02]  /*a9c0*/  LEA R4, R4, R3, 0x8 ;  /* 0x0000000304047211 */ /* 0x000fe400078e40ff */
[----:B------:R-:W-:-:S02]  /*a9d0*/  LEA.HI.X.SX32 R3, R22, UR5, 0x1, P0 ;  /* 0x0000000516037c11 */ /* 0x000fc400080f0eff */
[----:B------:R-:W-:-:S05]  /*a9e0*/  IADD3 R5, PT, PT, R4, R5, RZ ;  /* 0x0000000504057210 */ /* 0x000fca0007ffe0ff */
[----:B------:R-:W-:Y:S01]  /*a9f0*/  STG.E desc[UR36][R2.64], R5 ;  /* 0x0000000502007986 */ /* 0x000fe2000c101924 */
[----:B------:R-:W-:Y:S05]  /*aa00*/  EXIT ;  /* 0x000000000000794d */ /* 0x000fea0003800000 */
.L_x_966:
[----:B------:R-:W3:Y:S01]  /*aa10*/  LDC.64 R2, c[0x0][0x380] ;  /* 0x0000e000ff027b82 */ /* 0x000ee20000000a00 */
[----:B------:R-:W-:-:S04]  /*aa20*/  IMAD.IADD R5, R22, 0x1, R5 ;  /* 0x0000000116057824 */ /* 0x000fc800078e0205 */
[----:B---3--:R-:W-:-:S05]  /*aa30*/  IMAD.WIDE R2, R5, 0x4, R2 ;  /* 0x0000000405027825 */ /* 0x008fca00078e0202 */
[----:B------:R-:W-:Y:S01]  /*aa40*/  STG.E.128 desc[UR36][R2.64], R12 ;  /* 0x0000000c02007986 */ /* 0x000fe2000c101d24 */
[----:B------:R-:W-:Y:S05]  /*aa50*/  EXIT ;  /* 0x000000000000794d */ /* 0x000fea0003800000 */
.L_x_831:
[----:B------:R-:W-:Y:S01]  /*aa60*/  HFMA2 R12, -RZ, RZ, 0, 9.5367431640625e-07 ;  /* 0x00000010ff0c7431 */ /* 0x000fe200000001ff */
[----:B------:R-:W-:Y:S01]  /*aa70*/  MOV R11, 0x1f ;  /* 0x0000001f000b7802 */ /* 0x000fe20000000f00 */
[----:B------:R-:W-:-:S07]  /*aa80*/  IMAD.MOV.U32 R15, RZ, RZ, -0x1 ;  /* 0xffffffffff0f7424 */ /* 0x000fce00078e00ff */
[----:B--2--5:R-:W-:Y:S05]  /*aa90*/  WARPSYNC.COLLECTIVE R15, `(.L_x_967) ;  /* 0x000000000f087348 */ /* 0x024fea0003c00000 */
[----:B------:R0:W1:Y:S02]  /*aaa0*/  SHFL.BFLY P6, R14, R13, R12, R11 ;  /* 0x0c00000c0d0e7389 */ /* 0x00006400000c000b */
[----:B012--5:R-:W-:Y:S05]  /*aab0*/  ENDCOLLECTIVE ;  /* 0x000000000000791b */ /* 0x027fea0003800000 */
.L_x_967:
[----:B------:R-:W-:Y:S02]  /*aac0*/  HFMA2 R12, -RZ, RZ, 0, 4.76837158203125e-07 ;  /* 0x00000008ff0c7431 */ /* 0x000fe400000001ff */
[----:B------:R-:W-:-:S05]  /*aad0*/  FADD.FTZ R4, R13, R14 ;  /* 0x0000000e0d047221 */ /* 0x000fca0000010000 */
[----:B------:R-:W-:-:S07]  /*aae0*/  MOV R13, R4 ;  /* 0x00000004000d7202 */ /* 0x000fce0000000f00 */
[----:B------:R-:W-:Y:S05]  /*aaf0*/  WARPSYNC.COLLECTIVE R15, `(.L_x_968) ;  /* 0x000000000f087348 */ /* 0x000fea0003c00000 */
[----:B------:R0:W1:Y:S02]  /*ab00*/  SHFL.BFLY P6, R14, R13, R12, R11 ;  /* 0x0c00000c0d0e7389 */ /* 0x00006400000c000b */
[----:B01----:R-:W-:Y:S05]  /*ab10*/  ENDCOLLECTIVE ;  /* 0x000000000000791b */ /* 0x003fea0003800000 */
.L_x_968:
[----:B------:R-:W-:Y:S01]  /*ab20*/  MOV R12, 0x4 ;  /* 0x00000004000c7802 */ /* 0x000fe20000000f00 */
[----:B------:R-:W-:-:S04]  /*ab30*/  FADD.FTZ R5, R4, R14 ;  /* 0x0000000e04057221 */ /* 0x000fc80000010000 */
[----:B------:R-:W-:-:S07]  /*ab40*/  IMAD.MOV.U32 R13, RZ, RZ, R5 ;  /* 0x000000ffff0d7224 */ /* 0x000fce00078e0005 */
[----:B------:R-:W-:Y:S05]  /*ab50*/  WARPSYNC.COLLECTIVE R15, `(.L_x_969) ;  /* 0x000000000f087348 */ /* 0x000fea0003c00000 */
[----:B------:R0:W1:Y:S02]  /*ab60*/  SHFL.BFLY P6, R14, R13, R12, R11 ;  /* 0x0c00000c0d0e7389 */ /* 0x00006400000c000b */
[----:B01----:R-:W-:Y:S05]  /*ab70*/  ENDCOLLECTIVE ;  /* 0x000000000000791b */ /* 0x003fea0003800000 */
.L_x_969:
[----:B------:R-:W-:Y:S02]  /*ab80*/  IMAD.MOV.U32 R12, RZ, RZ, 0x2 ;  /* 0x00000002ff0c7424 */ /* 0x000fe400078e00ff */
[----:B------:R-:W-:-:S05]  /*ab90*/  FADD.FTZ R6, R5, R14 ;  /* 0x0000000e05067221 */ /* 0x000fca0000010000 */
[----:B------:R-:W-:-:S07]  /*aba0*/  MOV R13, R6 ;  /* 0x00000006000d7202 */ /* 0x000fce0000000f00 */
[----:B------:R-:W-:Y:S05]  /*abb0*/  WARPSYNC.COLLECTIVE R15, `(.L_x_970) ;  /* 0x000000000f087348 */ /* 0x000fea0003c00000 */
[----:B------:R0:W1:Y:S02]  /*abc0*/  SHFL.BFLY P6, R14, R13, R12, R11 ;  /* 0x0c00000c0d0e7389 */ /* 0x00006400000c000b */
[----:B01----:R-:W-:Y:S05]  /*abd0*/  ENDCOLLECTIVE ;  /* 0x000000000000791b */ /* 0x003fea0003800000 */
.L_x_970:
[----:B------:R-:W-:Y:S02]  /*abe0*/  HFMA2 R12, -RZ, RZ, 0, 5.9604644775390625e-08 ;  /* 0x00000001ff0c7431 */ /* 0x000fe400000001ff */
[----:B------:R-:W-:-:S05]  /*abf0*/  FADD.FTZ R7, R6, R14 ;  /* 0x0000000e06077221 */ /* 0x000fca0000010000 */
[----:B------:R-:W-:-:S07]  /*ac00*/  MOV R13, R7 ;  /* 0x00000007000d7202 */ /* 0x000fce0000000f00 */
[----:B------:R-:W-:Y:S05]  /*ac10*/  WARPSYNC.COLLECTIVE R15, `(.L_x_971) ;  /* 0x000000000f087348 */ /* 0x000fea0003c00000 */
[----:B------:R0:W1:Y:S02]  /*ac20*/  SHFL.BFLY P6, R14, R13, R12, R11 ;  /* 0x0c00000c0d0e7389 */ /* 0x00006400000c000b */
[----:B01----:R-:W-:Y:S05]  /*ac30*/  ENDCOLLECTIVE ;  /* 0x000000000000791b */ /* 0x003fea0003800000 */
.L_x_971:
[----:B------:R-:W-:Y:S05]  /*ac40*/  BRA `(.L_x_972) ;  /* 0xffffff6c00347947 */ /* 0x000fea000383ffff */
.L_x_973:
        /* <DEDUP_REMOVED lines=11> */
.L_x_3253:


//--------------------- .text._ZN4mmha33masked_multihead_attention_kernelIfLi48ELi64ELi2ELi16ELi128ELb1ELb1EEEv26Multihead_attention_paramsIT_XT5_EE --------------------------
	.section	.text._ZN4mmha33masked_multihead_attention_kernelIfLi48ELi64ELi2ELi16ELi128ELb1ELb1EEEv26Multihead_attention_paramsIT_XT5_EE,"ax",@progbits
	.align	128
        .global         _ZN4mmha33masked_multihead_attention_kernelIfLi48ELi64ELi2ELi16ELi128ELb1ELb1EEEv26Multihead_attention_paramsIT_XT5_EE
        .type           _ZN4mmha33masked_multihead_attention_kernelIfLi48ELi64ELi2ELi16ELi128ELb1ELb1EEEv26Multihead_attention_paramsIT_XT5_EE,@function
        .size           _ZN4mmha33masked_multihead_attention_kernelIfLi48ELi64ELi2ELi16ELi128ELb1ELb1EEEv26Multihead_attention_paramsIT_XT5_EE,(.L_x_3254 - _ZN4mmha33masked_multihead_attention_kernelIfLi48ELi64ELi2ELi16ELi128ELb1ELb1EEEv26Multihead_attention_paramsIT_XT5_EE)
        .other          _ZN4mmha33masked_multihead_attention_kernelIfLi48ELi64ELi2ELi16ELi128ELb1ELb1EEEv26Multihead_attention_paramsIT_XT5_EE,@"STO_CUDA_ENTRY STV_DEFAULT"
_ZN4mmha33masked_multihead_attention_kernelIfLi48ELi64ELi2ELi16ELi128ELb1ELb1EEEv26Multihead_attention_paramsIT_XT5_EE:
.text._ZN4mmha33masked_multihead_attention_kernelIfLi48ELi64ELi2ELi16ELi128ELb1ELb1EEEv26Multihead_attention_paramsIT_XT5_EE:
[----:B------:R-:W0:Y:S01]  /*0000*/  LDC R1, c[0x0][0x37c] ;  /* 0x0000df00ff017b82 */ /* 0x000e220000000800 */
[----:B------:R-:W1:Y:S07]  /*0010*/  LDCU.64 UR4, c[0x0][0x490] ;  /* 0x00009200ff0477ac */ /* 0x000e6e0008000a00 */
[----:B------:R-:W2:Y:S01]  /*0020*/  S2UR UR8, SR_CTAID.Y ;  /* 0x00000000000879c3 */ /* 0x000ea20000002600 */
[----:B------:R-:W3:Y:S01]  /*0030*/  LDCU.64 UR36, c[0x0][0x358] ;  /* 0x00006b00ff2477ac */ /* 0x000ee20008000a00 */
[----:B-1----:R-:W-:-:S04]  /*0040*/  UISETP.NE.U32.AND UP0, UPT, UR4, URZ, UPT ;  /* 0x000000ff0400728c */ /* 0x002fc8000bf05070 */
[----:B------:R-:W-:-:S09]  /*0050*/  UISETP.NE.AND.EX UP0, UPT, UR5, URZ, UPT, UP0 ;  /* 0x000000ff0500728c */ /* 0x000fd2000bf05300 */
[----:B--23--:R-:W-:Y:S05]  /*0060*/  BRA.U !UP0, `(.L_x_974) ;  /* 0x0000000108187547 */ /* 0x00cfea000b800000 */
[----:B------:R-:W-:-:S05]  /*0070*/  IMAD.U32 R2, RZ, RZ, UR4 ;  /* 0x00000004ff027e24 */ /* 0x000fca000f8e00ff */
[----:B------:R-:W-:-:S05]  /*0080*/  IADD3 R2, P0, PT, R2, UR8, RZ ;  /* 0x0000000802027c10 */ /* 0x000fca000ff1e0ff */
[----:B------:R-:W-:-:S05]  /*0090*/  IMAD.X R3, RZ, RZ, UR5, P0 ;  /* 0x00000005ff037e24 */ /* 0x000fca00080e06ff */
[----:B------:R-:W2:Y:S02]  /*00a0*/  LDG.E.U8 R2, desc[UR36][R2.64] ;  /* 0x0000002402027981 */ /* 0x000ea4000c1e1100 */
[----:B--2---:R-:W-:-:S13]  /*00b0*/  ISETP.NE.AND P0, PT, R2, 0x1, PT ;  /* 0x000000010200780c */ /* 0x004fda0003f05270 */
[----:B------:R-:W-:Y:S05]  /*00c0*/  @!P0 EXIT ;  /* 0x000000000000894d */ /* 0x000fea0003800000 */
.L_x_974:
[----:B------:R-:W1:Y:S01]  /*00d0*/  S2R R15, SR_CTAID.Y ;  /* 0x00000000000f7919 */ /* 0x000e620000002600 */
[----:B------:R-:W1:Y:S01]  /*00e0*/  LDC.64 R2, c[0x0][0x498] ;  /* 0x00012600ff027b82 */ /* 0x000e620000000a00 */
[----:B------:R-:W2:Y:S01]  /*00f0*/  LDCU UR7, c[0x0][0x3f0] ;  /* 0x00007e00ff0777ac */ /* 0x000ea20008000800 */
[----:B------:R-:W3:Y:S01]  /*0100*/  S2R R6, SR_CTAID.Y ;  /* 0x0000000000067919 */ /* 0x000ee20000002600 */
[----:B------:R-:W4:Y:S05]  /*0110*/  LDCU UR10, c[0x0][0x3f4] ;  /* 0x00007e80ff0a77ac */ /* 0x000f2a0008000800 */
[----:B------:R-:W0:Y:S01]  /*0120*/  LDC R20, c[0x0][0x40c] ;  /* 0x00010300ff147b82 */ /* 0x000e220000000800 */
[----:B------:R-:W0:Y:S01]  /*0130*/  S2R R22, SR_TID.X ;  /* 0x0000000000167919 */ /* 0x000e220000002100 */
[----:B------:R-:W0:Y:S06]  /*0140*/  LDCU UR9, c[0x0][0x3f8] ;  /* 0x00007f00ff0977ac */ /* 0x000e2c0008000800 */
[----:B------:R-:W0:Y:S01]  /*0150*/  S2UR UR44, SR_CTAID.X ;  /* 0x00000000002c79c3 */ /* 0x000e220000002500 */
[----:B--2---:R-:W-:-:S05]  /*0160*/  IMAD.U32 R0, RZ, RZ, UR7 ;  /* 0x00000007ff007e24 */ /* 0x004fca000f8e00ff */
[----:B------:R-:W-:Y:S02]  /*0170*/  IABS R7, R0 ;  /* 0x0000000000077213 */ /* 0x000fe40000000000 */
[----:B------:R-:W2:Y:S02]  /*0180*/  LDC.64 R12, c[0x0][0x418] ;  /* 0x00010600ff0c7b82 */ /* 0x000ea40000000a00 */
[----:B------:R-:W4:Y:S01]  /*0190*/  I2F.RP R0, R7 ;  /* 0x0000000700007306 */ /* 0x000f220000209400 */
[----:B-1----:R-:W-:-:S05]  /*01a0*/  IMAD.WIDE.U32 R2, R15, 0x4, R2 ;  /* 0x000000040f027825 */ /* 0x002fca00078e0002 */
[----:B------:R1:W2:Y:S02]  /*01b0*/  LDG.E R10, desc[UR36][R2.64] ;  /* 0x00000024020a7981 */ /* 0x0002a4000c1e1900 */
[----:B----4-:R-:W4:Y:S02]  /*01c0*/  MUFU.RCP R0, R0 ;  /* 0x0000000000007308 */ /* 0x010f240000001000 */
[----:B----4-:R-:W-:-:S06]  /*01d0*/  VIADD R4, R0, 0xffffffe ;  /* 0x0ffffffe00047836 */ /* 0x010fcc0000000000 */
[----:B------:R4:W0:Y:S01]  /*01e0*/  F2I.FTZ.U32.TRUNC.NTZ R5, R4 ;  /* 0x0000000400057305 */ /* 0x000822000021f000 */
[----:B---3--:R-:W-:Y:S01]  /*01f0*/  IABS R0, R6 ;  /* 0x0000000600007213 */ /* 0x008fe20000000000 */
[----:B----4-:R-:W-:Y:S02]  /*0200*/  IMAD.MOV.U32 R4, RZ, RZ, RZ ;  /* 0x000000ffff047224 */ /* 0x010fe400078e00ff */
[----:B0-----:R-:W-:-:S04]  /*0210*/  IMAD.MOV R8, RZ, RZ, -R5 ;  /* 0x000000ffff087224 */ /* 0x001fc800078e0a05 */
[----:B------:R-:W-:-:S04]  /*0220*/  IMAD R9, R8, R7, RZ ;  /* 0x0000000708097224 */ /* 0x000fc800078e02ff */
[----:B------:R-:W-:Y:S02]  /*0230*/  IMAD.HI.U32 R5, R5, R9, R4 ;  /* 0x0000000905057227 */ /* 0x000fe400078e0004 */
[----:B------:R-:W0:Y:S04]  /*0240*/  LDC.64 R8, c[0x0][0x460] ;  /* 0x00011800ff087b82 */ /* 0x000e280000000a00 */
[----:B------:R-:W-:-:S05]  /*0250*/  IMAD.HI.U32 R5, R5, R0, RZ ;  /* 0x0000000005057227 */ /* 0x000fca00078e00ff */
[----:B------:R-:W-:-:S13]  /*0260*/  R2UR UR6, R5 ;  /* 0x00000000050672ca */ /* 0x000fda00000e0000 */
[----:B------:R-:W-:-:S04]  /*0270*/  IMAD R4, RZ, RZ, -UR6 ;  /* 0x80000006ff047e24 */ /* 0x000fc8000f8e02ff */
[----:B------:R-:W-:-:S05]  /*0280*/  IMAD R0, R7, R4, R0 ;  /* 0x0000000407007224 */ /* 0x000fca00078e0200 */
[----:B------:R-:W-:Y:S01]  /*0290*/  ISETP.GT.U32.AND P0, PT, R7, R0, PT ;  /* 0x000000000700720c */ /* 0x000fe20003f04070 */
[----:B-1----:R-:W-:Y:S02]  /*02a0*/  IMAD.U32 R2, RZ, RZ, UR6 ;  /* 0x00000006ff027e24 */ /* 0x002fe4000f8e00ff */
[----:B------:R-:W-:-:S10]  /*02b0*/  IMAD.U32 R30, RZ, RZ, UR10 ;  /* 0x0000000aff1e7e24 */ /* 0x000fd4000f8e00ff */
[----:B------:R-:W-:Y:S02]  /*02c0*/  @!P0 IMAD.IADD R0, R0, 0x1, -R7 ;  /* 0x0000000100008824 */ /* 0x000fe400078e0a07 */
[----:B------:R-:W-:-:S03]  /*02d0*/  @!P0 VIADD R2, R2, 0x1 ;  /* 0x0000000102028836 */ /* 0x000fc60000000000 */
[----:B------:R-:W-:Y:S01]  /*02e0*/  ISETP.GE.U32.AND P1, PT, R0, R7, PT ;  /* 0x000000070000720c */ /* 0x000fe20003f26070 */
[----:B------:R-:W-:Y:S01]  /*02f0*/  IMAD.U32 R0, RZ, RZ, UR7 ;  /* 0x00000007ff007e24 */ /* 0x000fe2000f8e00ff */
[----:B------:R-:W-:Y:S02]  /*0300*/  @!P0 R2UR UR6, R2 ;  /* 0x00000000020682ca */ /* 0x000fe400000e0000 */
[----:B0-----:R-:W-:Y:S02]  /*0310*/  ISETP.NE.U32.AND P0, PT, R8, RZ, PT ;  /* 0x000000ff0800720c */ /* 0x001fe40003f05070 */
[----:B------:R-:W-:Y:S02]  /*0320*/  LOP3.LUT R0, R0, UR8, RZ, 0x3c, !PT ;  /* 0x0000000800007c12 */ /* 0x000fe4000f8e3cff */
[----:B------:R-:W-:Y:S02]  /*0330*/  ISETP.NE.AND.EX P0, PT, R9, RZ, PT, P0 ;  /* 0x000000ff0900720c */ /* 0x000fe40003f05300 */
[----:B------:R-:W-:-:S02]  /*0340*/  IABS R3, R30 ;  /* 0x0000001e00037213 */ /* 0x000fc40000000000 */
[----:B------:R-:W-:Y:S02]  /*0350*/  ISETP.EQ.AND P5, PT, R20, RZ, P0 ;  /* 0x000000ff1400720c */ /* 0x000fe400007a2270 */
[----:B------:R-:W-:Y:S02]  /*0360*/  ISETP.GE.AND P0, PT, R0, RZ, PT ;  /* 0x000000ff0000720c */ /* 0x000fe40003f06270 */
[----:B------:R-:W0:Y:S01]  /*0370*/  I2F.RP R0, R3 ;  /* 0x0000000300007306 */ /* 0x000e220000209400 */
[----:B------:R-:W-:-:S05]  /*0380*/  MOV R2, UR6 ;  /* 0x0000000600027c02 */ /* 0x000fca0008000f00 */
[----:B------:R-:W-:-:S03]  /*0390*/  @P1 VIADD R2, R2, 0x1 ;  /* 0x0000000102021836 */ /* 0x000fc60000000000 */
[----:B------:R-:W-:Y:S01]  /*03a0*/  VOTEU.ANY UP2, P5 ;  /* 0x0000000000ff7886 */ /* 0x000fe20002840100 */
[----:B0-----:R-:W0:Y:S01]  /*03b0*/  MUFU.RCP R0, R0 ;  /* 0x0000000000007308 */ /* 0x001e220000001000 */
[----:B------:R-:W-:-:S03]  /*03c0*/  @P1 R2UR UR6, R2 ;  /* 0x00000000020612ca */ /* 0x000fc600000e0000 */
[----:B------:R-:W1:Y:S01]  /*03d0*/  @UP2 LDCU.64 UR4, c[0x0][0x460] ;  /* 0x00008c00ff0427ac */ /* 0x000e620008000a00 */
[----:B------:R-:W-:Y:S01]  /*03e0*/  UISETP.NE.AND UP0, UPT, UR7, URZ, UPT ;  /* 0x000000ff0700728c */ /* 0x000fe2000bf05270 */
[----:B------:R-:W-:Y:S01]  /*03f0*/  VOTEU.ANY UP1, P0 ;  /* 0x0000000000ff7886 */ /* 0x000fe20000020100 */
[----:B------:R-:W-:-:S07]  /*0400*/  PLOP3.LUT P0, PT, PT, PT, UP2, 0x80, 0x8 ;  /* 0x000000000008781c */ /* 0x000fce0003f0f028 */
[----:B------:R-:W-:Y:S01]  /*0410*/  @!UP1 UIADD3 UR6, UPT, UPT, -UR6, URZ, URZ ;  /* 0x000000ff06069290 */ /* 0x000fe2000fffe1ff */
[----:B0-----:R-:W-:Y:S01]  /*0420*/  VIADD R6, R0, 0xffffffe ;  /* 0x0ffffffe00067836 */ /* 0x001fe20000000000 */
[----:B------:R-:W-:-:S03]  /*0430*/  @!UP0 ULOP3.LUT UR6, URZ, UR7, URZ, 0x33, !UPT ;  /* 0x00000007ff068292 */ /* 0x000fc6000f8e33ff */
[----:B------:R0:W3:Y:S01]  /*0440*/  F2I.FTZ.U32.TRUNC.NTZ R7, R6 ;  /* 0x0000000600077305 */ /* 0x0000e2000021f000 */
[----:B-1----:R-:W-:Y:S01]  /*0450*/  @UP2 UIMAD.WIDE UR4, UR6, 0x4, UR4 ;  /* 0x00000004060428a5 */ /* 0x002fe2000f8e0204 */
[----:B------:R-:W-:-:S05]  /*0460*/  IMAD.MOV.U32 R2, RZ, RZ, RZ ;  /* 0x000000ffff027224 */ /* 0x000fca00078e00ff */
[----:B------:R-:W-:Y:S02]  /*0470*/  IMAD.U32 R4, RZ, RZ, UR4 ;  /* 0x00000004ff047e24 */ /* 0x000fe4000f8e00ff */
[----:B------:R-:W-:Y:S02]  /*0480*/  IMAD.U32 R5, RZ, RZ, UR5 ;  /* 0x00000005ff057e24 */ /* 0x000fe4000f8e00ff */
[----:B0-----:R-:W-:Y:S01]  /*0490*/  IMAD.MOV.U32 R6, RZ, RZ, RZ ;  /* 0x000000ffff067224 */ /* 0x001fe200078e00ff */
[----:B------:R-:W0:Y:S02]  /*04a0*/  LDCU UR4, c[0x0][0x3e8] ;  /* 0x00007d00ff0477ac */ /* 0x000e240008000800 */
[----:B------:R3:W5:Y:S02]  /*04b0*/  @P0 LDG.E R2, desc[UR36][R4.64] ;  /* 0x0000002404020981 */ /* 0x000764000c1e1900 */
[----:B---3--:R-:W-:-:S04]  /*04c0*/  IMAD.MOV R4, RZ, RZ, -R7 ;  /* 0x000000ffff047224 */ /* 0x008fc800078e0a07 */
[----:B------:R-:W-:-:S04]  /*04d0*/  IMAD R5, R4, R3, RZ ;  /* 0x0000000304057224 */ /* 0x000fc800078e02ff */
[----:B------:R-:W-:Y:S01]  /*04e0*/  IMAD.HI.U32 R7, R7, R5, R6 ;  /* 0x0000000507077227 */ /* 0x000fe200078e0006 */
[----:B0-----:R-:W-:Y:S01]  /*04f0*/  UISETP.NE.AND UP1, UPT, UR4, URZ, UPT ;  /* 0x000000ff0400728c */ /* 0x001fe2000bf25270 */
[----:B------:R-:W-:Y:S01]  /*0500*/  ISETP.GT.U32.AND P4, PT, R22, 0x17, PT ;  /* 0x000000171600780c */ /* 0x000fe20003f84070 */
[----:B------:R-:W-:Y:S02]  /*0510*/  UP2UR UR41, UPR, URZ, 0x4 ;  /* 0x00000004ff297883 */ /* 0x000fe40008000000 */
[----:B------:R-:W-:Y:S02]  /*0520*/  UISETP.NE.AND UP0, UPT, UR10, URZ, UPT ;  /* 0x000000ff0a00728c */ /* 0x000fe4000bf05270 */
[----:B------:R-:W-:Y:S01]  /*0530*/  UIMAD UR5, UR8, UR9, UR44 ;  /* 0x00000009080572a4 */ /* 0x000fe2000f8e022c */
[----:B--2---:R-:W-:-:S13]  /*0540*/  R2UR UR42, R10 ;  /* 0x000000000a2a72ca */ /* 0x004fda00000e0000 */
[----:B------:R-:W-:-:S06]  /*0550*/  UIADD3 UR43, UPT, UPT, UR42, -0x1, URZ ;  /* 0xffffffff2a2b7890 */ /* 0x000fcc000fffe0ff */
[----:B------:R-:W-:-:S05]  /*0560*/  IABS R0, UR43 ;  /* 0x0000002b00007c13 */ /* 0x000fca0008000000 */
        /* <DEDUP_REMOVED lines=8> */
[----:B------:R-:W-:-:S12]  /*05f0*/  UISETP.GE.AND UP2, UPT, UR43, URZ, UPT ;  /* 0x000000ff2b00728c */ /* 0x000fd8000bf46270 */
[----:B------:R-:W-:-:S04]  /*0600*/  @!P0 IADD3 R3, PT, PT, -R3, UR39, RZ ;  /* 0x0000002703038c10 */ /* 0x000fc8000fffe1ff */
[----:B------:R-:W-:Y:S01]  /*0610*/  @!P0 R2UR UR39, R3 ;  /* 0x00000000032782ca */ /* 0x000fe200000e0000 */
[----:B------:R-:W-:Y:S01]  /*0620*/  @UP1 UIMAD UR4, UR8, UR4, URZ ;  /* 0x00000004080412a4 */ /* 0x000fe2000f8e02ff */
[----:B------:R-:W-:Y:S01]  /*0630*/  BSSY.RECONVERGENT B0, `(.L_x_975) ;  /* 0x000001b000007945 */ /* 0x000fe20003800200 */
[----:B------:R-:W-:Y:S02]  /*0640*/  @!UP1 UIMAD UR7, UR5, 0x30, URZ ;  /* 0x00000030050798a4 */ /* 0x000fe4000f8e02ff */
[----:B------:R-:W-:Y:S02]  /*0650*/  @UP1 UIMAD UR7, UR44, 0x30, UR4 ;  /* 0x000000302c0718a4 */ /* 0x000fe4000f8e0204 */
[----:B------:R-:W-:Y:S01]  /*0660*/  UIMAD UR40, UR6, UR9, URZ ;  /* 0x00000009062872a4 */ /* 0x000fe2000f8e02ff */
[----:B------:R-:W-:Y:S02]  /*0670*/  P2R R16, PR, RZ, 0x20 ;  /* 0x00000020ff107803 */ /* 0x000fe40000000000 */
[----:B------:R-:W-:-:S03]  /*0680*/  CS2R R26, SRZ ;  /* 0x00000000001a7805 */ /* 0x000fc6000001ff00 */
[----:B------:R-:W-:Y:S02]  /*0690*/  @!UP2 UIADD3 UR39, UPT, UPT, -UR39, URZ, URZ ;  /* 0x000000ff2727a290 */ /* 0x000fe4000fffe1ff */
[----:B------:R-:W-:Y:S01]  /*06a0*/  @!UP0 ULOP3.LUT UR39, URZ, UR10, URZ, 0x33, !UPT ;  /* 0x0000000aff278292 */ /* 0x000fe2000f8e33ff */
[----:B------:R-:W-:Y:S02]  /*06b0*/  IMAD.SHL.U32 R0, R22, 0x2, RZ ;  /* 0x0000000216007824 */ /* 0x000fe400078e00ff */
[----:B------:R-:W-:Y:S01]  /*06c0*/  IMAD R82, R30, UR8, RZ ;  /* 0x000000081e527c24 */ /* 0x000fe2000f8e02ff */
        /* <DEDUP_REMOVED lines=17> */
.L_x_976:
[----:B------:R-:W-:Y:S05]  /*07e0*/  BSYNC.RECONVERGENT B0 ;  /* 0x0000000000007941 */ /* 0x000fea0003800200 */
.L_x_975:
[----:B------:R-:W1:Y:S01]  /*07f0*/  LDCU.64 UR12, c[0x0][0x3a0] ;  /* 0x00007400ff0c77ac */ /* 0x000e620008000a00 */
[----:B------:R-:W-:Y:S01]  /*0800*/  ISETP.NE.U32.AND P0, PT, R12, RZ, PT ;  /* 0x000000ff0c00720c */ /* 0x000fe20003f05070 */
[----:B------:R-:W2:Y:S01]  /*0810*/  S2R R19, SR_CTAID.X ;  /* 0x0000000000137919 */ /* 0x000ea20000002500 */
[----:B------:R-:W3:Y:S01]  /*0820*/  @!P4 LDC.64 R4, c[0x0][0x3b8] ;  /* 0x0000ee00ff04cb82 */ /* 0x000ee20000000a00 */
[----:B------:R-:W4:Y:S01]  /*0830*/  LDCU.64 UR6, c[0x0][0x390] ;  /* 0x00007200ff0677ac */ /* 0x000f220008000a00 */
[----:B------:R-:W-:Y:S02]  /*0840*/  ISETP.NE.AND.EX P0, PT, R13, RZ, PT, P0 ;  /* 0x000000ff0d00720c */ /* 0x000fe40003f05300 */
[----:B------:R-:W-:Y:S02]  /*0850*/  CS2R R24, SRZ ;  /* 0x0000000000187805 */ /* 0x000fe4000001ff00 */
[----:B------:R-:W-:Y:S01]  /*0860*/  MOV R28, UR5 ;  /* 0x00000005001c7c02 */ /* 0x000fe20008000f00 */
[----:B------:R-:W-:Y:S01]  /*0870*/  VOTEU.ANY UP0, P5 ;  /* 0x0000000000ff7886 */ /* 0x000fe20002800100 */
[----:B------:R-:W-:Y:S01]  /*0880*/  PLOP3.LUT P1, PT, PT, PT, UP0, 0x40, 0x4 ;  /* 0x000000000004781c */ /* 0x000fe20003f2e808 */
[----:B------:R-:W0:Y:S01]  /*0890*/  LDCU.U8 UR4, c[0x0][0x404] ;  /* 0x00008080ff0477ac */ /* 0x000e220008000000 */
[----:B------:R-:W-:Y:S01]  /*08a0*/  SHF.R.U32.HI R17, RZ, 0x1, R22 ;  /* 0x00000001ff117819 */ /* 0x000fe20000011616 */
[----:B------:R-:W-:Y:S01]  /*08b0*/  IMAD R28, R28, 0x30, RZ ;  /* 0x000000301c1c7824 */ /* 0x000fe200078e02ff */
[----:B------:R-:W-:-:S02]  /*08c0*/  ISETP.GT.U32.OR P1, PT, R22, 0x1f, P1 ;  /* 0x0000001f1600780c */ /* 0x000fc40000f24470 */
[----:B------:R-:W-:Y:S01]  /*08d0*/  LOP3.LUT R83, R0, 0x2, RZ, 0xc0, !PT ;  /* 0x0000000200537812 */ /* 0x000fe200078ec0ff */
[----:B------:R-:W-:Y:S01]  /*08e0*/  @!P4 IMAD R14, R17, R30, UR43 ;  /* 0x0000002b110ece24 */ /* 0x000fe2000f8e021e */
[----:B-1----:R-:W-:Y:S01]  /*08f0*/  ISETP.NE.U32.AND P2, PT, RZ, UR12, PT ;  /* 0x0000000cff007c0c */ /* 0x002fe2000bf45070 */
[----:B------:R-:W1:Y:S02]  /*0900*/  @P0 LDC.64 R12, c[0x0][0x418] ;  /* 0x00010600ff0c0b82 */ /* 0x000e640000000a00 */
[----:B------:R-:W-:Y:S01]  /*0910*/  @!P4 IMAD R3, R28, UR10, R83 ;  /* 0x0000000a1c03cc24 */ /* 0x000fe2000f8e0253 */
[----:B------:R-:W-:Y:S02]  /*0920*/  ISETP.NE.AND.EX P2, PT, RZ, UR13, PT, P2 ;  /* 0x0000000dff007c0c */ /* 0x000fe4000bf45320 */
[----:B----4-:R-:W-:Y:S01]  /*0930*/  ISETP.NE.U32.AND P3, PT, RZ, UR6, PT ;  /* 0x00000006ff007c0c */ /* 0x010fe2000bf65070 */
[----:B------:R-:W-:Y:S01]  /*0940*/  @!P4 IMAD R3, R14, 0x4, R3 ;  /* 0x000000040e03c824 */ /* 0x000fe200078e0203 */
[----:B------:R-:W-:Y:S01]  /*0950*/  ISETP.GT.U32.OR P2, PT, R22, 0x17, !P2 ;  /* 0x000000171600780c */ /* 0x000fe20005744470 */
[----:B------:R-:W4:Y:S01]  /*0960*/  @!P1 LDC.64 R10, c[0x0][0x450] ;  /* 0x00011400ff0a9b82 */ /* 0x000f220000000a00 */
[----:B------:R-:W-:Y:S01]  /*0970*/  ISETP.NE.AND.EX P3, PT, RZ, UR7, PT, P3 ;  /* 0x00000007ff007c0c */ /* 0x000fe2000bf65330 */
[----:B---3--:R-:W-:Y:S01]  /*0980*/  @!P4 IMAD.WIDE R4, R3, 0x4, R4 ;  /* 0x000000040304c825 */ /* 0x008fe200078e0204 */
[----:B------:R-:W-:-:S02]  /*0990*/  ISETP.NE.OR P2, PT, R20, RZ, P2 ;  /* 0x000000ff1400720c */ /* 0x000fc40001745670 */
[----:B------:R-:W-:Y:S01]  /*09a0*/  ISETP.GT.U32.OR P3, PT, R22, 0x17, !P3 ;  /* 0x000000171600780c */ /* 0x000fe20005f64470 */
[----:B-----5:R-:W-:Y:S01]  /*09b0*/  @!P1 IMAD R14, R2, UR9, RZ ;  /* 0x00000009020e9c24 */ /* 0x020fe2000f8e02ff */
[----:B------:R-:W3:Y:S01]  /*09c0*/  @!P4 LDG.E.64 R24, desc[UR36][R4.64] ;  /* 0x000000240418c981 */ /* 0x000ee2000c1e1b00 */
[----:B--2---:R-:W-:Y:S01]  /*09d0*/  IMAD R3, R19, 0x30, R0 ;  /* 0x0000003013037824 */ /* 0x004fe200078e0200 */
[----:B------:R-:W-:-:S03]  /*09e0*/  CS2R R18, SRZ ;  /* 0x0000000000127805 */ /* 0x000fc6000001ff00 */
[----:B------:R-:W-:-:S04]  /*09f0*/  @!P1 IMAD R21, R14, 0x30, R3 ;  /* 0x000000300e159824 */ /* 0x000fc800078e0203 */
[----:B------:R-:W2:Y:S01]  /*0a00*/  @!P2 LDC.64 R8, c[0x0][0x3a0] ;  /* 0x0000e800ff08ab82 */ /* 0x000ea20000000a00 */
[----:B-1----:R-:W-:-:S07]  /*0a10*/  @P0 IMAD.WIDE.U32 R12, R15, 0x4, R12 ;  /* 0x000000040f0c0825 */ /* 0x002fce00078e000c */
[----:B0-----:R-:W0:Y:S01]  /*0a20*/  @!P3 LDC.64 R6, c[0x0][0x390] ;  /* 0x0000e400ff06bb82 */ /* 0x001e220000000a00 */
[----:B------:R-:W-:Y:S01]  /*0a30*/  CS2R R14, SRZ ;  /* 0x00000000000e7805 */ /* 0x000fe2000001ff00 */
[----:B----4-:R-:W-:Y:S01]  /*0a40*/  @!P1 IMAD.WIDE R10, R21, 0x4, R10 ;  /* 0x00000004150a9825 */ /* 0x010fe200078e020a */
[----:B------:R-:W4:Y:S05]  /*0a50*/  @P0 LDG.E R12, desc[UR36][R12.64] ;  /* 0x000000240c0c0981 */ /* 0x000f2a000c1e1900 */
[----:B------:R-:W3:Y:S01]  /*0a60*/  @!P1 LDG.E.64 R10, desc[UR36][R10.64] ;  /* 0x000000240a0a9981 */ /* 0x000ee2000c1e1b00 */
[----:B------:R-:W1:Y:S01]  /*0a70*/  LDC R21, c[0x0][0x400] ;  /* 0x00010000ff157b82 */ /* 0x000e620000000800 */
[----:B--2---:R-:W-:-:S05]  /*0a80*/  @!P2 IMAD.WIDE.U32 R8, R3, 0x4, R8 ;  /* 0x000000040308a825 */ /* 0x004fca00078e0008 */
[----:B------:R-:W3:Y:S01]  /*0a90*/  @!P2 LDG.E.64 R18, desc[UR36][R8.64] ;  /* 0x000000240812a981 */ /* 0x000ee2000c1e1b00 */
[----:B0-----:R-:W-:-:S05]  /*0aa0*/  @!P3 IMAD.WIDE.U32 R6, R3, 0x4, R6 ;  /* 0x000000040306b825 */ /* 0x001fca00078e0006 */
[----:B------:R-:W2:Y:S01]  /*0ab0*/  @!P3 LDG.E.64 R14, desc[UR36][R6.64] ;  /* 0x00000024060eb981 */ /* 0x000ea2000c1e1b00 */
[----:B------:R-:W-:Y:S01]  /*0ac0*/  ISETP.NE.AND P2, PT, RZ, UR4, PT ;  /* 0x00000004ff007c0c */ /* 0x000fe2000bf45270 */
[----:B------:R-:W-:-:S03]  /*0ad0*/  IMAD.MOV R3, RZ, RZ, -R30 ;  /* 0x000000ffff037224 */ /* 0x000fc600078e0a1e */
[----:B-1----:R-:W-:Y:S02]  /*0ae0*/  ISETP.LT.OR P2, PT, R21, 0x1, P2 ;  /* 0x000000011500780c */ /* 0x002fe40001741670 */
[----:B------:R-:W-:Y:S01]  /*0af0*/  VIADDMNMX R3, R3, UR42, RZ, !PT ;  /* 0x0000002a03037c46 */ /* 0x000fe2000f8001ff */
[----:B------:R-:W-:Y:S01]  /*0b00*/  UMOV UR38, URZ ;  /* 0x000000ff00267c82 */ /* 0x000fe20008000000 */
[----:B------:R-:W-:Y:S02]  /*0b10*/  ISETP.NE.AND P3, PT, R20, RZ, PT ;  /* 0x000000ff1400720c */ /* 0x000fe40003f65270 */
[----:B------:R-:W-:Y:S01]  /*0b20*/  R2UR UR45, R3 ;  /* 0x00000000032d72ca */ /* 0x000fe200000e0000 */
[----:B------:R-:W-:Y:S01]  /*0b30*/  BSSY.RECONVERGENT B6, `(.L_x_977) ;  /* 0x00000d1000067945 */ /* 0x000fe20003800200 */
[----:B------:R-:W-:Y:S02]  /*0b40*/  SHF.R.S32.HI R84, RZ, 0x1f, R82 ;  /* 0x0000001fff547819 */ /* 0x000fe40000011452 */
[----:B----4-:R-:W-:Y:S01]  /*0b50*/  @P0 R2UR UR38, R12 ;  /* 0x000000000c2602ca */ /* 0x010fe200000e0000 */
[----:B---3--:R-:W-:Y:S01]  /*0b60*/  FADD.FTZ R3, R18, R24 ;  /* 0x0000001812037221 */ /* 0x008fe20000010000 */
[----:B------:R-:W-:-:S04]  /*0b70*/  FADD.FTZ R4, R19, R25 ;  /* 0x0000001913047221 */ /* 0x000fc80000010000 */
[C---:B------:R-:W-:Y:S01]  /*0b80*/  FSEL R24, R3.reuse, R24, !P3 ;  /* 0x0000001803187208 */ /* 0x040fe20005800000 */
[----:B------:R-:W-:Y:S01]  /*0b90*/  @!P1 FMUL.FTZ R24, R3, R10 ;  /* 0x0000000a03189220 */ /* 0x000fe20000410000 */
[----:B------:R-:W-:Y:S01]  /*0ba0*/  FSEL R25, R4, R25, !P3 ;  /* 0x0000001904197208 */ /* 0x000fe20005800000 */
[----:B--2---:R-:W-:Y:S01]  /*0bb0*/  FADD.FTZ R26, R14, R26 ;  /* 0x0000001a0e1a7221 */ /* 0x004fe20000010000 */
[----:B------:R-:W-:Y:S01]  /*0bc0*/  FADD.FTZ R27, R15, R27 ;  /* 0x0000001b0f1b7221 */ /* 0x000fe20000010000 */
[----:B------:R-:W-:Y:S01]  /*0bd0*/  @!P1 FMUL.FTZ R25, R4, R11 ;  /* 0x0000000b04199220 */ /* 0x000fe20000410000 */
[----:B------:R-:W-:Y:S06]  /*0be0*/  @P2 BRA `(.L_x_978) ;  /* 0x0000000000b02947 */ /* 0x000fec0003800000 */
[----:B------:R-:W-:-:S13]  /*0bf0*/  ISETP.NE.AND P0, PT, R20, RZ, PT ;  /* 0x000000ff1400720c */ /* 0x000fda0003f05270 */
[----:B------:R-:W-:Y:S05]  /*0c00*/  @P0 BRA `(.L_x_979) ;  /* 0x00000000005c0947 */ /* 0x000fea0003800000 */
[----:B------:R-:W-:-:S13]  /*0c10*/  ISETP.GE.AND P0, PT, R0, R21, PT ;  /* 0x000000150000720c */ /* 0x000fda0003f06270 */
[----:B------:R-:W-:Y:S05]  /*0c20*/  @P0 BRA `(.L_x_980) ;  /* 0x0000000c00040947 */ /* 0x000fea0003800000 */
[----:B------:R-:W-:Y:S02]  /*0c30*/  I2FP.F32.U32 R3, R21 ;  /* 0x0000001500037245 */ /* 0x000fe40000201000 */
[----:B------:R-:W-:-:S04]  /*0c40*/  I2FP.F32.U32 R0, R0 ;  /* 0x0000000000007245 */ /* 0x000fc80000201000 */
[----:B------:R-:W0:Y:S02]  /*0c50*/  MUFU.RCP R3, R3 ;  /* 0x0000000300037308 */ /* 0x000e240000001000 */
[----:B0-----:R-:W-:-:S04]  /*0c60*/  FMUL.FTZ R0, R0, R3 ;  /* 0x0000000300007220 */ /* 0x001fc80000410000 */
[----:B------:R-:W-:Y:S01]  /*0c70*/  FMUL.FTZ R4, R0, 13.28771209716796875 ;  /* 0x41549a7800047820 */ /* 0x000fe20000410000 */
[----:B------:R-:W-:-:S03]  /*0c80*/  VIADD R0, R20, -UR38 ;  /* 0x8000002614007c36 */ /* 0x000fc60008000000 */
[----:B------:R-:W0:Y:S02]  /*0c90*/  MUFU.EX2 R5, -R4 ;  /* 0x8000000400057308 */ /* 0x000e240000000800 */
[----:B------:R-:W-:-:S05]  /*0ca0*/  I2FP.F32.S32 R0, R0 ;  /* 0x0000000000007245 */ /* 0x000fca0000201400 */
        /* <DEDUP_REMOVED lines=13> */
.L_x_979:
[----:B------:R-:W-:-:S13]  /*0d80*/  ISETP.GE.AND P0, PT, R0, R21, PT ;  /* 0x000000150000720c */ /* 0x000fda0003f06270 */
[----:B------:R-:W-:Y:S05]  /*0d90*/  @P0 BRA `(.L_x_980) ;  /* 0x0000000800a80947 */ /* 0x000fea0003800000 */
[----:B------:R-:W-:Y:S01]  /*0da0*/  I2FP.F32.U32 R21, R21 ;  /* 0x0000001500157245 */ /* 0x000fe20000201000 */
[----:B------:R-:W-:Y:S01]  /*0db0*/  VIADD R20, R20, -UR38 ;  /* 0x8000002614147c36 */ /* 0x000fe20008000000 */
[----:B------:R-:W-:-:S04]  /*0dc0*/  I2FP.F32.U32 R0, R0 ;  /* 0x0000000000007245 */ /* 0x000fc80000201000 */
[----:B------:R-:W0:Y:S01]  /*0dd0*/  MUFU.RCP R21, R21 ;  /* 0x0000001500157308 */ /* 0x000e220000001000 */
        /* <DEDUP_REMOVED lines=13> */
.L_x_978:
        /* <DEDUP_REMOVED lines=13> */
[----:B0-----:R-:W-:Y:S02]  /*0f80*/  IMAD.MOV.U32 R4, RZ, RZ, RZ ;  /* 0x000000ffff047224 */ /* 0x001fe400078e00ff */
[----:B-1----:R-:W-:-:S04]  /*0f90*/  IMAD.MOV R7, RZ, RZ, -R5 ;  /* 0x000000ffff077224 */ /* 0x002fc800078e0a05 */
[----:B------:R-:W-:-:S04]  /*0fa0*/  IMAD R7, R7, R6, RZ ;  /* 0x0000000607077224 */ /* 0x000fc800078e02ff */
[----:B------:R-:W-:-:S06]  /*0fb0*/  IMAD.HI.U32 R5, R5, R7, R4 ;  /* 0x0000000705057227 */ /* 0x000fcc00078e0004 */
[----:B------:R-:W-:-:S04]  /*0fc0*/  IMAD.HI.U32 R5, R5, R8, RZ ;  /* 0x0000000805057227 */ /* 0x000fc800078e00ff */
[----:B------:R-:W-:-:S05]  /*0fd0*/  IMAD R3, R5, R3, R8 ;  /* 0x0000000305037224 */ /* 0x000fca00078e0208 */
[----:B------:R-:W-:-:S13]  /*0fe0*/  ISETP.GT.U32.AND P1, PT, R6, R3, PT ;  /* 0x000000030600720c */ /* 0x000fda0003f24070 */
[----:B------:R-:W-:Y:S02]  /*0ff0*/  @!P1 IMAD.IADD R3, R3, 0x1, -R6 ;  /* 0x0000000103039824 */ /* 0x000fe400078e0a06 */
[----:B------:R-:W-:Y:S01]  /*1000*/  @!P1 VIADD R5, R5, 0x1 ;  /* 0x0000000105059836 */ /* 0x000fe20000000000 */
        /* <DEDUP_REMOVED lines=18> */
[----:B------:R-:W-:Y:S02]  /*1130*/  IMAD.MOV.U32 R8, RZ, RZ, 0x53f ;  /* 0x0000053fff087424 */ /* 0x000fe400078e00ff */
[----:B------:R1:W2:Y:S01]  /*1140*/  LDC.64 R14, c[0x4][R0] ;  /* 0x01000000000e7b82 */ /* 0x0002a20000000a00 */
[----:B------:R-:W3:Y:S01]  /*1150*/  LDCU.64 UR6, c[0x4][0xd0] ;  /* 0x01001a00ff0677ac */ /* 0x000ee20008000a00 */
[----:B------:R-:W-:Y:S02]  /*1160*/  IMAD.MOV.U32 R12, RZ, RZ, 0x1 ;  /* 0x00000001ff0c7424 */ /* 0x000fe400078e00ff */
[----:B------:R-:W-:Y:S01]  /*1170*/  IMAD.MOV.U32 R13, RZ, RZ, RZ ;  /* 0x000000ffff0d7224 */ /* 0x000fe200078e00ff */
[----:B------:R-:W4:Y:S01]  /*1180*/  LDCU.64 UR8, c[0x4][0x88] ;  /* 0x01001100ff0877ac */ /* 0x000f220008000a00 */
[----:B0-----:R-:W-:-:S02]  /*1190*/  IMAD.U32 R4, RZ, RZ, UR4 ;  /* 0x00000004ff047e24 */ /* 0x001fc4000f8e00ff */
[----:B------:R-:W-:Y:S02]  /*11a0*/  IMAD.U32 R5, RZ, RZ, UR5 ;  /* 0x00000005ff057e24 */ /* 0x000fe4000f8e00ff */
[----:B---3--:R-:W-:Y:S02]  /*11b0*/  IMAD.U32 R6, RZ, RZ, UR6 ;  /* 0x00000006ff067e24 */ /* 0x008fe4000f8e00ff */
[----:B------:R-:W-:Y:S02]  /*11c0*/  IMAD.U32 R7, RZ, RZ, UR7 ;  /* 0x00000007ff077e24 */ /* 0x000fe4000f8e00ff */
[----:B----4-:R-:W-:Y:S02]  /*11d0*/  IMAD.U32 R10, RZ, RZ, UR8 ;  /* 0x00000008ff0a7e24 */ /* 0x010fe4000f8e00ff */
[----:B-1----:R-:W-:-:S07]  /*11e0*/  IMAD.U32 R11, RZ, RZ, UR9 ;  /* 0x00000009ff0b7e24 */ /* 0x002fce000f8e00ff */
[----:B------:R-:W-:-:S07]  /*11f0*/  LEPC R20, `(.L_x_981) ;  /* 0x000000001014794e */ /* 0x000fce0000000000 */
[----:B--2---:R-:W-:Y:S05]  /*1200*/  CALL.ABS.NOINC R14 ;  /* 0x000000000e007343 */ /* 0x004fea0003c00000 */
.L_x_981:
        /* <DEDUP_REMOVED lines=9> */
[----:B------:R-:W-:-:S04]  /*12a0*/  IMAD R5, R23, R30, R29 ;  /* 0x0000001e17057224 */ /* 0x000fc800078e021d */
[----:B------:R-:W-:-:S05]  /*12b0*/  IMAD R4, R5, 0x4, R0 ;  /* 0x0000000405047824 */ /* 0x000fca00078e0200 */
[----:B------:R1:W-:Y:S01]  /*12c0*/  STS.64 [R4], R26 ;  /* 0x0000001a04007388 */ /* 0x0003e20000000a00 */
[----:B0-----:R-:W-:-:S13]  /*12d0*/  ISETP.NE.AND P0, PT, RZ, UR4, PT ;  /* 0x00000004ff007c0c */ /* 0x001fda000bf05270 */
[----:B------:R-:W-:-:S05]  /*12e0*/  @!P0 IMAD R5, R5, 0x4, R3 ;  /* 0x0000000405058824 */ /* 0x000fca00078e0203 */
[----:B------:R1:W-:Y:S02]  /*12f0*/  @!P0 STS.64 [R5], R24 ;  /* 0x0000001805008388 */ /* 0x0003e40000000a00 */
.L_x_982:
        /* <DEDUP_REMOVED lines=10> */
[----:B------:R-:W-:Y:S01]  /*13a0*/  IMAD R11, R4, 0x4, R0 ;  /* 0x00000004040b7824 */ /* 0x000fe200078e0200 */
[----:B------:R-:W0:Y:S01]  /*13b0*/  LDC R6, c[0x0][0x40c] ;  /* 0x00010300ff067b82 */ /* 0x000e220000000800 */
[----:B------:R-:W-:Y:S02]  /*13c0*/  BSSY.RECONVERGENT B1, `(.L_x_985) ;  /* 0x0000038000017945 */ /* 0x000fe40003800200 */
[----:B------:R-:W-:Y:S01]  /*13d0*/  IMAD R12, R23, 0x4, R11 ;  /* 0x00000004170c7824 */ /* 0x000fe200078e020b */
[----:B------:R1:W2:Y:S04]  /*13e0*/  LDS R26, [R11] ;  /* 0x000000000b1a7984 */ /* 0x0002a80000000800 */
[----:B------:R1:W3:Y:S01]  /*13f0*/  LDS R27, [R12] ;  /* 0x000000000c1b7984 */ /* 0x0002e20000000800 */
[----:B0-----:R-:W-:-:S13]  /*1400*/  ISETP.NE.AND P0, PT, R6, RZ, PT ;  /* 0x000000ff0600720c */ /* 0x001fda0003f05270 */
[----:B-123--:R-:W-:Y:S05]  /*1410*/  @P0 BRA `(.L_x_986) ;  /* 0x0000000000800947 */ /* 0x00efea0003800000 */
[C---:B------:R-:W-:Y:S01]  /*1420*/  IMAD R13, R4.reuse, 0x4, R3 ;  /* 0x00000004040d7824 */ /* 0x040fe200078e0203 */
[----:B------:R-:W-:Y:S01]  /*1430*/  BSSY.RECONVERGENT B2, `(.L_x_987) ;  /* 0x000001b000027945 */ /* 0x000fe20003800200 */
[----:B------:R-:W-:Y:S02]  /*1440*/  IMAD.SHL.U32 R4, R4, 0x2, RZ ;  /* 0x0000000204047824 */ /* 0x000fe400078e00ff */
[----:B------:R-:W-:Y:S01]  /*1450*/  IMAD R14, R23, 0x4, R13 ;  /* 0x00000004170e7824 */ /* 0x000fe200078e020d */
[----:B------:R0:W1:Y:S02]  /*1460*/  LDS R24, [R13] ;  /* 0x000000000d187984 */ /* 0x0000640000000800 */
[----:B------:R-:W-:Y:S02]  /*1470*/  ISETP.GE.AND P0, PT, R4, R7, PT ;  /* 0x000000070400720c */ /* 0x000fe40003f06270 */
[----:B------:R0:W2:Y:S11]  /*1480*/  LDS R25, [R14] ;  /* 0x000000000e197984 */ /* 0x0000b60000000800 */
[----:B0-----:R-:W-:Y:S05]  /*1490*/  @P0 BRA `(.L_x_988) ;  /* 0x0000000000500947 */ /* 0x001fea0003800000 */
[----:B------:R-:W-:Y:S01]  /*14a0*/  I2FP.F32.S32 R5, R7 ;  /* 0x0000000700057245 */ /* 0x000fe20000201400 */
[----:B------:R-:W-:Y:S01]  /*14b0*/  VIADD R6, R6, -UR38 ;  /* 0x8000002606067c36 */ /* 0x000fe20008000000 */
        /* <DEDUP_REMOVED lines=18> */
.L_x_988:
[----:B------:R-:W-:Y:S05]  /*15e0*/  BSYNC.RECONVERGENT B2 ;  /* 0x0000000000027941 */ /* 0x000fea0003800200 */
.L_x_987:
[----:B-1----:R0:W-:Y:S04]  /*15f0*/  STS [R13], R24 ;  /* 0x000000180d007388 */ /* 0x0021e80000000800 */
[----:B--2---:R0:W-:Y:S01]  /*1600*/  STS [R14], R25 ;  /* 0x000000190e007388 */ /* 0x0041e20000000800 */
[----:B------:R-:W-:Y:S05]  /*1610*/  BRA `(.L_x_989) ;  /* 0x0000000000487947 */ /* 0x000fea0003800000 */
.L_x_986:
[----:B------:R-:W-:-:S05]  /*1620*/  IMAD.SHL.U32 R4, R4, 0x2, RZ ;  /* 0x0000000204047824 */ /* 0x000fca00078e00ff */
        /* <DEDUP_REMOVED lines=17> */
.L_x_989:
[----:B------:R-:W-:Y:S05]  /*1740*/  BSYNC.RECONVERGENT B1 ;  /* 0x0000000000017941 */ /* 0x000fea0003800200 */
.L_x_985:
[----:B------:R1:W-:Y:S04]  /*1750*/  STS [R11], R26 ;  /* 0x0000001a0b007388 */ /* 0x0003e80000000800 */
[----:B------:R1:W-:Y:S02]  /*1760*/  STS [R12], R27 ;  /* 0x0000001b0c007388 */ /* 0x0003e40000000800 */
.L_x_984:
[----:B------:R-:W-:Y:S05]  /*1770*/  BSYNC.RECONVERGENT B0 ;  /* 0x0000000000007941 */ /* 0x000fea0003800200 */
.L_x_983:
        /* <DEDUP_REMOVED lines=10> */
.L_x_991:
[----:B------:R-:W-:Y:S05]  /*1820*/  BSYNC.RECONVERGENT B0 ;  /* 0x0000000000007941 */ /* 0x000fea0003800200 */
.L_x_990:
[----:B------:R-:W-:Y:S06]  /*1830*/  BAR.SYNC.DEFER_BLOCKING 0x0 ;  /* 0x0000000000007b1d */ /* 0x000fec0000010000 */
.L_x_980:
[----:B------:R-:W-:Y:S05]  /*1840*/  BSYNC.RECONVERGENT B6 ;  /* 0x0000000000067941 */ /* 0x000fea0003800200 */
.L_x_977:
[----:B------:R-:W5:Y:S01]  /*1850*/  S2UR UR10, SR_CgaCtaId ;  /* 0x00000000000a79c3 */ /* 0x000f620000008800 */
[----:B------:R-:W-:Y:S01]  /*1860*/  ISETP.GT.U32.AND P0, PT, R22, 0x1f, PT ;  /* 0x0000001f1600780c */ /* 0x000fe20003f04070 */
[----:B------:R-:W-:Y:S01]  /*1870*/  UMOV UR9, 0x400 ;  /* 0x0000040000097882 */ /* 0x000fe20000000000 */
[----:B------:R-:W-:Y:S01]  /*1880*/  UIADD3 UR6, UPT, UPT, UR42, -UR45, URZ ;  /* 0x8000002d2a067290 */ /* 0x000fe2000fffe0ff */
[----:B------:R-:W-:Y:S01]  /*1890*/  IMAD.MOV.U32 R116, RZ, RZ, -0x800001 ;  /* 0xff7fffffff747424 */ /* 0x000fe200078e00ff */
[----:B------:R-:W-:-:S04]  /*18a0*/  UIADD3 UR7, UPT, UPT, UR9, 0x220, URZ ;  /* 0x0000022009077890 */ /* 0x000fc8000fffe0ff */
[----:B-----5:R-:W-:-:S04]  /*18b0*/  ULEA UR7, UR10, UR7, 0x18 ;  /* 0x000000070a077291 */ /* 0x020fc8000f8ec0ff */
[----:B------:R-:W-:Y:S01]  /*18c0*/  ULEA UR6, UR6, UR7, 0x2 ;  /* 0x0000000706067291 */ /* 0x000fe2000f8e10ff */
[----:B------:R-:W-:Y:S11]  /*18d0*/  @P0 BRA `(.L_x_992) ;  /* 0x0000000000cc0947 */ /* 0x000ff60003800000 */
[----:B------:R-:W5:Y:S01]  /*18e0*/  LDCU UR4, c[0x0][0x40c] ;  /* 0x00008180ff0477ac */ /* 0x000f620008000800 */
[----:B--2-4-:R-:W-:-:S04]  /*18f0*/  FMUL.FTZ R6, R24, R26 ;  /* 0x0000001a18067220 */ /* 0x014fc80000410000 */
[----:B0-----:R-:W-:Y:S01]  /*1900*/  FFMA.FTZ R13, R25, R27, R6 ;  /* 0x0000001b190d7223 */ /* 0x001fe20000010006 */
[----:B-----5:R-:W-:Y:S02]  /*1910*/  UISETP.NE.AND UP0, UPT, UR4, URZ, UPT ;  /* 0x000000ff0400728c */ /* 0x020fe4000bf05270 */
[----:B------:R-:W-:-:S04]  /*1920*/  UIADD3 UR4, UPT, UPT, UR9, 0x20, URZ ;  /* 0x0000002009047890 */ /* 0x000fc8000fffe0ff */
[----:B------:R-:W-:Y:S01]  /*1930*/  PLOP3.LUT P1, PT, PT, PT, UP0, 0x80, 0x8 ;  /* 0x000000000008781c */ /* 0x000fe20003f2f008 */
[----:B------:R-:W-:-:S03]  /*1940*/  ULEA UR4, UR10, UR4, 0x18 ;  /* 0x000000040a047291 */ /* 0x000fc6000f8ec0ff */
[----:B------:R-:W-:Y:S01]  /*1950*/  ISETP.GT.U32.OR P0, PT, R22, 0x17, P1 ;  /* 0x000000171600780c */ /* 0x000fe20000f04470 */
[----:B------:R-:W-:-:S04]  /*1960*/  @!UP0 UIADD3 UR5, UPT, UPT, UR9, 0x120, URZ ;  /* 0x0000012009058890 */ /* 0x000fc8000fffe0ff */
[----:B------:R-:W-:-:S06]  /*1970*/  @!UP0 ULEA UR5, UR10, UR5, 0x18 ;  /* 0x000000050a058291 */ /* 0x000fcc000f8ec0ff */
[----:B---3--:R-:W-:Y:S02]  /*1980*/  @!P1 LEA R3, R22, UR5, 0x3 ;  /* 0x0000000516039c11 */ /* 0x008fe4000f8e18ff */
[----:B------:R-:W0:Y:S08]  /*1990*/  @!P0 LDC R0, c[0x0][0x3f4] ;  /* 0x0000fd00ff008b82 */ /* 0x000e300000000800 */
[----:B-1----:R-:W1:Y:S01]  /*19a0*/  @!P0 LDC.64 R4, c[0x0][0x3b8] ;  /* 0x0000ee00ff048b82 */ /* 0x002e620000000a00 */
[----:B0-----:R-:W-:-:S02]  /*19b0*/  @!P0 IMAD R7, R28, R0, R83 ;  /* 0x000000001c078224 */ /* 0x001fc400078e0253 */
[----:B------:R-:W-:-:S04]  /*19c0*/  @!P0 IMAD R0, R17, R0, UR39 ;  /* 0x0000002711008e24 */ /* 0x000fc8000f8e0200 */
[----:B------:R-:W-:Y:S01]  /*19d0*/  @!P0 IMAD R7, R0, 0x4, R7 ;  /* 0x0000000400078824 */ /* 0x000fe200078e0207 */
[----:B------:R-:W-:Y:S01]  /*19e0*/  LEA R0, R22, UR4, 0x3 ;  /* 0x0000000416007c11 */ /* 0x000fe2000f8e18ff */
[----:B------:R-:W-:Y:S02]  /*19f0*/  UMOV UR4, 0xffffffff ;  /* 0xffffffff00047882 */ /* 0x000fe40000000000 */
[----:B-1----:R-:W-:Y:S02]  /*1a00*/  @!P0 IMAD.WIDE R4, R7, 0x4, R4 ;  /* 0x0000000407048825 */ /* 0x002fe400078e0204 */
[----:B------:R0:W-:Y:S04]  /*1a10*/  STS.64 [R0], R26 ;  /* 0x0000001a00007388 */ /* 0x0001e80000000a00 */
[----:B------:R0:W-:Y:S04]  /*1a20*/  @!P1 STS.64 [R3], R18 ;  /* 0x0000001203009388 */ /* 0x0001e80000000a00 */
[----:B------:R0:W-:Y:S01]  /*1a30*/  @!P0 STG.E.64 desc[UR36][R4.64], R24 ;  /* 0x0000001804008986 */ /* 0x0001e2000c101b24 */
[----:B------:R-:W-:Y:S05]  /*1a40*/  BRA.DIV UR4, `(.L_x_993) ;  /* 0x000000ae04e87947 */ /* 0x000fea000b800000 */
        /* <DEDUP_REMOVED lines=9> */
.L_x_1168:
        /* <DEDUP_REMOVED lines=9> */
[----:B------:R-:W1:Y:S01]  /*1b70*/  LDCU UR8, c[0x0][0x440] ;  /* 0x00008800ff0877ac */ /* 0x000e620008000800 */
[----:B0-----:R-:W0:Y:S01]  /*1b80*/  LDC.64 R4, c[0x0][0x438] ;  /* 0x00010e00ff047b82 */ /* 0x001e220000000a00 */
[----:B------:R-:W-:-:S04]  /*1b90*/  UIADD3 UR4, UPT, UPT, UR43, -UR38, URZ ;  /* 0x800000262b047290 */ /* 0x000fc8000fffe0ff */
[----:B-1----:R-:W-:-:S04]  /*1ba0*/  UIMAD UR5, UR44, UR8, UR4 ;  /* 0x000000082c0572a4 */ /* 0x002fc8000f8e0204 */
[----:B------:R-:W-:-:S06]  /*1bb0*/  UIMAD UR5, UR5, UR8, UR4 ;  /* 0x00000008050572a4 */ /* 0x000fcc000f8e0204 */
[----:B------:R-:W-:-:S04]  /*1bc0*/  IMAD.U32 R3, RZ, RZ, UR5 ;  /* 0x00000005ff037e24 */ /* 0x000fc8000f8e00ff */
[----:B0-----:R-:W-:-:S06]  /*1bd0*/  IMAD.WIDE R4, R3, 0x4, R4 ;  /* 0x0000000403047825 */ /* 0x001fcc00078e0204 */
[----:B------:R-:W2:Y:S02]  /*1be0*/  LDG.E R5, desc[UR36][R4.64] ;  /* 0x0000002404057981 */ /* 0x000ea4000c1e1900 */
[----:B--2---:R-:W-:-:S07]  /*1bf0*/  FADD.FTZ R116, R116, R5 ;  /* 0x0000000574747221 */ /* 0x004fce0000010000 */
.L_x_994:
[----:B------:R1:W-:Y:S02]  /*1c00*/  STS [UR6+-0x4], R116 ;  /* 0xfffffc74ff007988 */ /* 0x0003e40008000806 */
.L_x_992:
[----:B------:R-:W-:Y:S05]  /*1c10*/  WARPSYNC.ALL ;  /* 0x0000000000007948 */ /* 0x000fea0003800000 */
[----:B------:R-:W-:Y:S01]  /*1c20*/  BAR.SYNC.DEFER_BLOCKING 0x0 ;  /* 0x0000000000007b1d */ /* 0x000fe20000010000 */
[----:B------:R-:W-:Y:S01]  /*1c30*/  UIADD3 UR4, UPT, UPT, UR9, 0x20, URZ ;  /* 0x0000002009047890 */ /* 0x000fe2000fffe0ff */
[----:B------:R-:W-:-:S03]  /*1c40*/  IMAD.SHL.U32 R22, R22, 0x8, RZ ;  /* 0x0000000816167824 */ /* 0x000fc600078e00ff */
[----:B------:R-:W-:Y:S02]  /*1c50*/  ULEA UR4, UR10, UR4, 0x18 ;  /* 0x000000040a047291 */ /* 0x000fe4000f8ec0ff */
[----:B------:R-:W-:Y:S01]  /*1c60*/  LOP3.LUT R22, R22, 0x8, RZ, 0xc0, !PT ;  /* 0x0000000816167812 */ /* 0x000fe200078ec0ff */
[----:B------:R-:W5:Y:S06]  /*1c70*/  LDCU UR5, c[0x0][0x40c] ;  /* 0x00008180ff0577ac */ /* 0x000f6c0008000800 */
[----:B------:R0:W0:Y:S01]  /*1c80*/  LDS.64 R80, [R22+UR4] ;  /* 0x0000000416507984 */ /* 0x0000220008000a00 */
[----:B-----5:R-:W-:-:S03]  /*1c90*/  UISETP.NE.AND UP0, UPT, UR5, URZ, UPT ;  /* 0x000000ff0500728c */ /* 0x020fc6000bf05270 */
[----:B------:R0:W0:Y:S04]  /*1ca0*/  LDS.64 R78, [R22+UR4+0x10] ;  /* 0x00001004164e7984 */ /* 0x0000280008000a00 */
        /* <DEDUP_REMOVED lines=13> */
[----:B------:R0:W0:Y:S01]  /*1d80*/  LDS.64 R50, [R22+UR4+0xf0] ;  /* 0x0000f00416327984 */ /* 0x0000220008000a00 */
[----:B------:R-:W-:Y:S05]  /*1d90*/  BRA.U UP0, `(.L_x_995) ;  /* 0x00000001004c7547 */ /* 0x000fea000b800000 */
[----:B------:R-:W-:-:S04]  /*1da0*/  UIADD3 UR9, UPT, UPT, UR9, 0x120, URZ ;  /* 0x0000012009097890 */ /* 0x000fc8000fffe0ff */
[----:B------:R-:W-:-:S06]  /*1db0*/  ULEA UR9, UR10, UR9, 0x18 ;  /* 0x000000090a097291 */ /* 0x000fcc000f8ec0ff */
[----:B---3--:R-:W-:-:S05]  /*1dc0*/  LEA R0, R83, UR9, 0x2 ;  /* 0x0000000953007c11 */ /* 0x008fca000f8e10ff */
[----:B------:R3:W0:Y:S04]  /*1dd0*/  LDS.64 R48, [R0] ;  /* 0x0000000000307984 */ /* 0x0006280000000a00 */
[----:B------:R3:W0:Y:S04]  /*1de0*/  LDS.64 R46, [R0+0x10] ;  /* 0x00001000002e7984 */ /* 0x0006280000000a00 */
[----:B------:R3:W0:Y:S04]  /*1df0*/  LDS.64 R44, [R0+0x20] ;  /* 0x00002000002c7984 */ /* 0x0006280000000a00 */
[----:B------:R3:W3:Y:S04]  /*1e00*/  LDS.64 R42, [R0+0x30] ;  /* 0x00003000002a7984 */ /* 0x0006e80000000a00 */
[----:B------:R0:W3:Y:S04]  /*1e10*/  LDS.64 R40, [R0+0x40] ;  /* 0x0000400000287984 */ /* 0x0000e80000000a00 */
[----:B------:R0:W3:Y:S04]  /*1e20*/  LDS.64 R38, [R0+0x50] ;  /* 0x0000500000267984 */ /* 0x0000e80000000a00 */
[----:B------:R0:W3:Y:S04]  /*1e30*/  LDS.64 R36, [R0+0x60] ;  /* 0x0000600000247984 */ /* 0x0000e80000000a00 */
[----:B------:R0:W3:Y:S04]  /*1e40*/  LDS.64 R34, [R0+0x70] ;  /* 0x0000700000227984 */ /* 0x0000e80000000a00 */
[----:B------:R0:W3:Y:S04]  /*1e50*/  LDS.64 R32, [R0+0x80] ;  /* 0x0000800000207984 */ /* 0x0000e80000000a00 */
[----:B------:R0:W3:Y:S04]  /*1e60*/  LDS.64 R30, [R0+0x90] ;  /* 0x00009000001e7984 */ /* 0x0000e80000000a00 */
[----:B------:R0:W3:Y:S04]  /*1e70*/  LDS.64 R28, [R0+0xa0] ;  /* 0x0000a000001c7984 */ /* 0x0000e80000000a00 */
[----:B-1--4-:R1:W4:Y:S04]  /*1e80*/  LDS.64 R26, [R0+0xb0] ;  /* 0x0000b000001a7984 */ /* 0x0123280000000a00 */
[----:B0-2---:R1:W0:Y:S04]  /*1e90*/  LDS.64 R24, [R0+0xc0] ;  /* 0x0000c00000187984 */ /* 0x0052280000000a00 */
[----:B------:R1:W2:Y:S04]  /*1ea0*/  LDS.64 R22, [R0+0xd0] ;  /* 0x0000d00000167984 */ /* 0x0002a80000000a00 */
[----:B------:R1:W0:Y:S04]  /*1eb0*/  LDS.64 R20, [R0+0xe0] ;  /* 0x0000e00000147984 */ /* 0x0002280000000a00 */
[----:B------:R1:W0:Y:S02]  /*1ec0*/  LDS.64 R18, [R0+0xf0] ;  /* 0x0000f00000127984 */ /* 0x0002240000000a00 */
.L_x_995:
[----:B-1-3--:R-:W-:Y:S01]  /*1ed0*/  IMAD.U32 R0, RZ, RZ, UR43 ;  /* 0x0000002bff007e24 */ /* 0x00afe2000f8e00ff */
[----:B------:R-:W1:Y:S01]  /*1ee0*/  LDCU UR8, c[0x0][0x3f0] ;  /* 0x00007e00ff0877ac */ /* 0x000e620008000800 */
[----:B------:R-:W-:Y:S01]  /*1ef0*/  IMAD.U32 R3, RZ, RZ, UR45 ;  /* 0x0000002dff037e24 */ /* 0x000fe2000f8e00ff */
[----:B------:R-:W-:Y:S01]  /*1f00*/  BSSY B1, `(.L_x_996) ;  /* 0x000059d000017945 */ /* 0x000fe20003800000 */
[----:B------:R-:W3:Y:S03]  /*1f10*/  LDCU UR9, c[0x0][0x3f8] ;  /* 0x00007f00ff0977ac */ /* 0x000ee60008000800 */
[----:B------:R-:W-:Y:S01]  /*1f20*/  IADD3 R0, PT, PT, R0, 0xf, -R3 ;  /* 0x0000000f00007810 */ /* 0x000fe20007ffe803 */
[----:B------:R-:W0:Y:S03]  /*1f30*/  LDCU UR18, c[0x0][0x40c] ;  /* 0x00008180ff1277ac */ /* 0x000e260008000800 */
[----:B------:R-:W-:Y:S01]  /*1f40*/  SHF.R.S32.HI R3, RZ, 0x1f, R0 ;  /* 0x0000001fff037819 */ /* 0x000fe20000011400 */
[----:B------:R-:W0:Y:S03]  /*1f50*/  LDCU UR19, c[0x0][0x410] ;  /* 0x00008200ff1377ac */ /* 0x000e260008000800 */
[----:B------:R-:W-:Y:S01]  /*1f60*/  LEA.HI R3, R3, R0, RZ, 0x4 ;  /* 0x0000000003037211 */ /* 0x000fe200078f20ff */
[----:B------:R-:W0:Y:S03]  /*1f70*/  LDCU.64 UR10, c[0x0][0x3b8] ;  /* 0x00007700ff0a77ac */ /* 0x000e260008000a00 */
[----:B------:R-:W-:Y:S01]  /*1f80*/  LOP3.LUT R8, R3, 0xfffffff0, RZ, 0xc0, !PT ;  /* 0xfffffff003087812 */ /* 0x000fe200078ec0ff */
[----:B-1----:R-:W-:-:S03]  /*1f90*/  UIMAD UR8, UR40, UR8, UR44 ;  /* 0x00000008280872a4 */ /* 0x002fc6000f8e022c */
[----:B------:R-:W-:Y:S01]  /*1fa0*/  ISETP.GE.AND P0, PT, R17, R8, PT ;  /* 0x000000081100720c */ /* 0x000fe20003f06270 */
[----:B------:R-:W1:Y:S01]  /*1fb0*/  LDCU.64 UR12, c[0x0][0x3c8] ;  /* 0x00007900ff0c77ac */ /* 0x000e620008000a00 */
[----:B------:R-:W0:Y:S01]  /*1fc0*/  LDCU.64 UR14, c[0x0][0x438] ;  /* 0x00008700ff0e77ac */ /* 0x000e220008000a00 */
[----:B------:R-:W0:Y:S01]  /*1fd0*/  LDCU.64 UR16, c[0x0][0x448] ;  /* 0x00008900ff1077ac */ /* 0x000e220008000a00 */
[----:B------:R-:W-:-:S09]  /*1fe0*/  UIMAD UR8, UR8, 0x30, URZ ;  /* 0x00000030080878a4 */ /* 0x000fd2000f8e02ff */
[----:B---3--:R-:W-:Y:S05]  /*1ff0*/  @P0 BRA `(.L_x_997) ;  /* 0x0000005800340947 */ /* 0x008fea0003800000 */
[----:B------:R-:W3:Y:S01]  /*2000*/  LDC R114, c[0x0][0x3f4] ;  /* 0x0000fd00ff727b82 */ /* 0x000ee20000000800 */
[----:B------:R-:W5:Y:S01]  /*2010*/  S2R R3, SR_CTAID.X ;  /* 0x0000000000037919 */ /* 0x000f620000002500 */
[----:B------:R-:W2:Y:S01]  /*2020*/  LDCU UR22, c[0x0][0x440] ;  /* 0x00008800ff1677ac */ /* 0x000ea20008000800 */
[----:B------:R-:W-:Y:S01]  /*2030*/  VIADD R9, R17, UR45 ;  /* 0x0000002d11097c36 */ /* 0x000fe20008000000 */
[----:B------:R-:W4:Y:S04]  /*2040*/  LDCU UR5, c[0x0][0x3f8] ;  /* 0x00007f00ff0577ac */ /* 0x000f280008000800 */
[----:B------:R-:W1:Y:S01]  /*2050*/  LDC.64 R122, c[0x0][0x450] ;  /* 0x00011400ff7a7b82 */ /* 0x000e620000000a00 */
[----:B------:R-:W0:Y:S01]  /*2060*/  LDCU.64 UR20, c[0x0][0x420] ;  /* 0x00008400ff1477ac */ /* 0x000e220008000a00 */
[----:B------:R-:W1:Y:S06]  /*2070*/  LDCU UR4, c[0x0][0x408] ;  /* 0x00008100ff0477ac */ /* 0x000e6c0008000800 */
[----:B------:R-:W1:Y:S01]  /*2080*/  LDC R11, c[0x0][0x430] ;  /* 0x00010c00ff0b7b82 */ /* 0x000e620000000800 */
[----:B--2---:R-:W-:Y:S01]  /*2090*/  IMAD.U32 R10, RZ, RZ, UR22 ;  /* 0x00000016ff0a7e24 */ /* 0x004fe2000f8e00ff */
[----:B---3--:R-:W-:Y:S01]  /*20a0*/  IABS R0, R114 ;  /* 0x0000007200007213 */ /* 0x008fe20000000000 */
[----:B------:R-:W-:-:S03]  /*20b0*/  IMAD R114, R114, 0x30, RZ ;  /* 0x0000003072727824 */ /* 0x000fc600078e02ff */
[----:B------:R-:W2:Y:S01]  /*20c0*/  I2F.RP R4, R0 ;  /* 0x0000000000047306 */ /* 0x000ea20000209400 */
[----:B0-----:R-:W-:Y:S01]  /*20d0*/  ISETP.NE.U32.AND P0, PT, RZ, UR20, PT ;  /* 0x00000014ff007c0c */ /* 0x001fe2000bf05070 */
[----:B-----5:R-:W-:-:S03]  /*20e0*/  IMAD R10, R3, R10, UR43 ;  /* 0x0000002b030a7e24 */ /* 0x020fc6000f8e020a */
[----:B------:R-:W-:-:S03]  /*20f0*/  ISETP.NE.AND.EX P0, PT, RZ, UR21, PT, P0 ;  /* 0x00000015ff007c0c */ /* 0x000fc6000bf05300 */
[----:B--2---:R-:W0:Y:S02]  /*2100*/  MUFU.RCP R4, R4 ;  /* 0x0000000400047308 */ /* 0x004e240000001000 */
[----:B0-----:R-:W-:Y:S02]  /*2110*/  VIADD R6, R4, 0xffffffe ;  /* 0x0ffffffe04067836 */ /* 0x001fe40000000000 */
[----:B----4-:R-:W-:-:S04]  /*2120*/  IMAD R4, R2, UR5, R3 ;  /* 0x0000000502047c24 */ /* 0x010fc8000f8e0203 */
[----:B------:R0:W2:Y:S01]  /*2130*/  F2I.FTZ.U32.TRUNC.NTZ R7, R6 ;  /* 0x0000000600077305 */ /* 0x0000a2000021f000 */
[----:B------:R-:W-:Y:S01]  /*2140*/  IMAD R83, R4, 0x30, R83 ;  /* 0x0000003004537824 */ /* 0x000fe200078e0253 */
[----:B------:R-:W-:-:S03]  /*2150*/  IADD3 R4, P1, P2, R82, UR20, R9 ;  /* 0x0000001452047c10 */ /* 0x000fc6000fa3e009 */
[----:B-1----:R-:W-:-:S04]  /*2160*/  IMAD.WIDE R122, R83, 0x4, R122 ;  /* 0x00000004537a7825 */ /* 0x002fc800078e027a */
[----:B0-----:R-:W-:Y:S02]  /*2170*/  IMAD.MOV.U32 R6, RZ, RZ, RZ ;  /* 0x000000ffff067224 */ /* 0x001fe400078e00ff */
[----:B--2---:R-:W-:-:S04]  /*2180*/  IMAD.MOV R5, RZ, RZ, -R7 ;  /* 0x000000ffff057224 */ /* 0x004fc800078e0a07 */
[----:B------:R-:W-:Y:S01]  /*2190*/  IMAD R3, R5, R0, RZ ;  /* 0x0000000005037224 */ /* 0x000fe200078e02ff */
[----:B------:R-:W-:-:S03]  /*21a0*/  IADD3.X R5, PT, PT, R84, UR21, RZ, P1, P2 ;  /* 0x0000001554057c10 */ /* 0x000fc60008fe44ff */
[----:B------:R-:W-:Y:S01]  /*21b0*/  IMAD.HI.U32 R3, R7, R3, R6 ;  /* 0x0000000307037227 */ /* 0x000fe200078e0006 */
[----:B------:R-:W-:Y:S02]  /*21c0*/  IADD3 R6, PT, PT, R8, UR45, RZ ;  /* 0x0000002d08067c10 */ /* 0x000fe4000fffe0ff */
[----:B------:R-:W-:Y:S01]  /*21d0*/  LEA R7, R17, UR7, 0x2 ;  /* 0x0000000711077c11 */ /* 0x000fe2000f8e10ff */
[----:B------:R-:W-:Y:S02]  /*21e0*/  IMAD R8, R10, UR22, R9 ;  /* 0x000000160a087c24 */ /* 0x000fe4000f8e0209 */
[----:B------:R-:W-:Y:S02]  /*21f0*/  VIADD R9, R9, 0x1 ;  /* 0x0000000109097836 */ /* 0x000fe40000000000 */
[----:B------:R-:W-:Y:S02]  /*2200*/  VIADD R10, R11, UR4 ;  /* 0x000000040b0a7c36 */ /* 0x000fe40008000000 */
[----:B------:R-:W-:-:S07]  /*2210*/  IMAD R17, R114, UR5, RZ ;  /* 0x0000000572117c24 */ /* 0x000fce000f8e02ff */
.L_x_1096:
[----:B------:R-:W2:Y:S01]  /*2220*/  @P0 LDG.E.U8 R117, desc[UR36][R4.64] ;  /* 0x0000002404750981 */ /* 0x000ea2000c1e1100 */
[----:B0-----:R-:W0:Y:S01]  /*2230*/  LDC R11, c[0x0][0x3f4] ;  /* 0x0000fd00ff0b7b82 */ /* 0x001e220000000800 */
[----:B------:R-:W-:Y:S01]  /*2240*/  VIADD R115, R9, 0xffffffff ;  /* 0xffffffff09737836 */ /* 0x000fe20000000000 */
[----:B------:R-:W-:Y:S01]  /*2250*/  UISETP.NE.AND UP0, UPT, UR18, URZ, UPT ;  /* 0x000000ff1200728c */ /* 0x000fe2000bf05270 */
[----:B------:R-:W-:Y:S03]  /*2260*/  BSSY.RECONVERGENT B0, `(.L_x_998) ;  /* 0x000051e000007945 */ /* 0x000fe60003800200 */
[----:B------:R-:W-:Y:S02]  /*2270*/  IABS R14, R115 ;  /* 0x00000073000e7213 */ /* 0x000fe40000000000 */
[----:B------:R-:W-:-:S03]  /*2280*/  ISETP.GE.AND P2, PT, R115, RZ, PT ;  /* 0x000000ff7300720c */ /* 0x000fc60003f46270 */
[----:B------:R-:W-:-:S04]  /*2290*/  IMAD.HI.U32 R12, R3, R14, RZ ;  /* 0x0000000e030c7227 */ /* 0x000fc800078e00ff */
[----:B------:R-:W-:Y:S01]  /*22a0*/  IMAD.MOV R13, RZ, RZ, -R12 ;  /* 0x000000ffff0d7224 */ /* 0x000fe200078e0a0c */
[----:B0-----:R-:W-:-:S05]  /*22b0*/  IABS R15, R11 ;  /* 0x0000000b000f7213 */ /* 0x001fca0000000000 */
[----:B------:R-:W-:-:S05]  /*22c0*/  IMAD R12, R15, R13, R14 ;  /* 0x0000000d0f0c7224 */ /* 0x000fca00078e020e */
[----:B------:R-:W-:-:S13]  /*22d0*/  ISETP.GT.U32.AND P1, PT, R0, R12, PT ;  /* 0x0000000c0000720c */ /* 0x000fda0003f24070 */
[----:B------:R-:W-:-:S05]  /*22e0*/  @!P1 IMAD.IADD R12, R12, 0x1, -R15 ;  /* 0x000000010c0c9824 */ /* 0x000fca00078e0a0f */
[----:B------:R-:W-:-:S13]  /*22f0*/  ISETP.GT.U32.AND P1, PT, R0, R12, PT ;  /* 0x0000000c0000720c */ /* 0x000fda0003f24070 */
[----:B------:R-:W-:Y:S01]  /*2300*/  @!P1 IMAD.IADD R12, R12, 0x1, -R15 ;  /* 0x000000010c0c9824 */ /* 0x000fe200078e0a0f */
[----:B------:R-:W-:-:S03]  /*2310*/  ISETP.NE.AND P1, PT, R11, RZ, PT ;  /* 0x000000ff0b00720c */ /* 0x000fc60003f25270 */
[----:B------:R-:W-:-:S10]  /*2320*/  @!P2 IMAD.MOV R12, RZ, RZ, -R12 ;  /* 0x000000ffff0ca224 */ /* 0x000fd400078e0a0c */
[----:B------:R-:W-:Y:S02]  /*2330*/  @!P1 LOP3.LUT R12, RZ, R11, RZ, 0x33, !PT ;  /* 0x0000000bff0c9212 */ /* 0x000fe400078e33ff */
[----:B--2---:R-:W-:-:S04]  /*2340*/  ISETP.NE.AND P3, PT, R117, RZ, P0 ;  /* 0x000000ff7500720c */ /* 0x004fc80000765270 */
[----:B------:R-:W-:Y:S01]  /*2350*/  P2R R117, PR, RZ, 0x8 ;  /* 0x00000008ff757803 */ /* 0x000fe20000000000 */
[----:B------:R-:W-:Y:S08]  /*2360*/  BRA.U UP0, `(.L_x_999) ;  /* 0x0000003500787547 */ /* 0x000ff0000b800000 */
[----:B------:R-:W-:Y:S01]  /*2370*/  ISETP.GE.AND P1, PT, R115, UR43, PT ;  /* 0x0000002b73007c0c */ /* 0x000fe2000bf26270 */
[----:B------:R-:W-:Y:S01]  /*2380*/  BSSY.RECONVERGENT B2, `(.L_x_1000) ;  /* 0x0000033000027945 */ /* 0x000fe20003800200 */
[----:B------:R-:W-:-:S11]  /*2390*/  IMAD.SHL.U32 R118, R12, 0x4, RZ ;  /* 0x000000040c767824 */ /* 0x000fd600078e00ff */
[----:B------:R-:W-:Y:S05]  /*23a0*/  @P1 BRA `(.L_x_1001) ;  /* 0x0000000000c01947 */ /* 0x000fea0003800000 */
[----:B------:R-:W-:Y:S01]  /*23b0*/  ISETP.NE.AND P4, PT, R16, RZ, PT ;  /* 0x000000ff1000720c */ /* 0x000fe20003f85270 */
[----:B------:R-:W-:Y:S01]  /*23c0*/  BSSY.RECONVERGENT B3, `(.L_x_1002) ;  /* 0x0000018000037945 */ /* 0x000fe20003800200 */
[----:B------:R-:W-:Y:S02]  /*23d0*/  ISETP.GE.AND P1, PT, R118, R114, PT ;  /* 0x000000727600720c */ /* 0x000fe40003f26270 */
[----:B------:R-:W-:-:S09]  /*23e0*/  CS2R R82, SRZ ;  /* 0x0000000000527805 */ /* 0x000fd2000001ff00 */
[----:B------:R-:W-:Y:S01]  /*23f0*/  VOTEU.ANY UP0, P4 ;  /* 0x0000000000ff7886 */ /* 0x000fe20002000100 */
[----:B------:R-:W-:Y:S01]  /*2400*/  PLOP3.LUT P2, PT, PT, PT, UP0, 0x80, 0x8 ;  /* 0x000000000008781c */ /* 0x000fe20003f4f008 */
[----:B------:R-:W-:-:S12]  /*2410*/  @P1 BRA `(.L_x_1003) ;  /* 0x0000000000481947 */ /* 0x000fd80003800000 */
[----:B------:R-:W0:Y:S02]  /*2420*/  S2UR UR4, SR_CTAID.Y ;  /* 0x00000000000479c3 */ /* 0x000e240000002600 */
[----:B0-----:R-:W-:-:S05]  /*2430*/  IMAD R15, R11, UR4, RZ ;  /* 0x000000040b0f7c24 */ /* 0x001fca000f8e02ff */
[----:B------:R-:W-:-:S04]  /*2440*/  IADD3 R13, P3, PT, R15, R12, RZ ;  /* 0x0000000c0f0d7210 */ /* 0x000fc80007f7e0ff */
[----:B------:R-:W-:Y:S02]  /*2450*/  LEA.HI.X.SX32 R82, R15, RZ, 0x1, P3 ;  /* 0x000000ff0f527211 */ /* 0x000fe400018f0eff */
[----:B------:R-:W-:-:S04]  /*2460*/  LEA R14, P3, R13, UR12, 0x2 ;  /* 0x0000000c0d0e7c11 */ /* 0x000fc8000f8610ff */
[----:B------:R-:W-:-:S05]  /*2470*/  LEA.HI.X R15, R13, UR13, R82, 0x2, P3 ;  /* 0x0000000d0d0f7c11 */ /* 0x000fca00098f1452 */
[----:B------:R-:W2:Y:S01]  /*2480*/  LDG.E R14, desc[UR36][R14.64] ;  /* 0x000000240e0e7981 */ /* 0x000ea2000c1e1900 */
[----:B------:R-:W0:Y:S02]  /*2490*/  S2R R13, SR_TID.X ;  /* 0x00000000000d7919 */ /* 0x000e240000002100 */
[----:B0-----:R-:W-:-:S05]  /*24a0*/  IMAD.SHL.U32 R13, R13, 0x2, RZ ;  /* 0x000000020d0d7824 */ /* 0x001fca00078e00ff */
[----:B------:R-:W-:-:S05]  /*24b0*/  LOP3.LUT R82, R13, 0x2, RZ, 0xc0, !PT ;  /* 0x000000020d527812 */ /* 0x000fca00078ec0ff */
[----:B------:R-:W-:-:S05]  /*24c0*/  IMAD R82, R11, UR8, R82 ;  /* 0x000000080b527c24 */ /* 0x000fca000f8e0252 */
[----:B------:R-:W-:Y:S01]  /*24d0*/  SHF.R.S32.HI R120, RZ, 0x1f, R82 ;  /* 0x0000001fff787819 */ /* 0x000fe20000011452 */
[----:B--2---:R-:W-:-:S05]  /*24e0*/  IMAD R13, R17, R14, R118 ;  /* 0x0000000e110d7224 */ /* 0x004fca00078e0276 */
[----:B------:R-:W-:-:S04]  /*24f0*/  IADD3 R83, P3, PT, R13, R82, RZ ;  /* 0x000000520d537210 */ /* 0x000fc80007f7e0ff */
[----:B------:R-:W-:Y:S02]  /*2500*/  LEA.HI.X.SX32 R120, R13, R120, 0x1, P3 ;  /* 0x000000780d787211 */ /* 0x000fe400018f0eff */
[----:B------:R-:W-:-:S04]  /*2510*/  LEA R82, P3, R83, UR10, 0x2 ;  /* 0x0000000a53527c11 */ /* 0x000fc8000f8610ff */
[----:B------:R-:W-:-:S06]  /*2520*/  LEA.HI.X R83, R83, UR11, R120, 0x2, P3 ;  /* 0x0000000b53537c11 */ /* 0x000fcc00098f1478 */
[----:B------:R-:W5:Y:S03]  /*2530*/  LDG.E.64 R82, desc[UR36][R82.64] ;  /* 0x0000002452527981 */ /* 0x000f66000c1e1b00 */
.L_x_1003:
[----:B------:R-:W-:Y:S05]  /*2540*/  BSYNC.RECONVERGENT B3 ;  /* 0x0000000000037941 */ /* 0x000fea0003800200 */
.L_x_1002:
[----:B------:R-:W2:Y:S01]  /*2550*/  @P2 LDG.E.64 R14, desc[UR36][R122.64] ;  /* 0x000000247a0e2981 */ /* 0x000ea2000c1e1b00 */
[----:B------:R-:W-:Y:S01]  /*2560*/  VOTEU.ANY UP0, P4 ;  /* 0x0000000000ff7886 */ /* 0x000fe20002000100 */
[----:B------:R-:W-:Y:S02]  /*2570*/  PLOP3.LUT P2, PT, PT, PT, UP0, 0x80, 0x8 ;  /* 0x000000000008781c */ /* 0x000fe40003f4f008 */
[----:B------:R-:W-:Y:S01]  /*2580*/  PLOP3.LUT P3, PT, PT, PT, UP0, 0x80, 0x8 ;  /* 0x000000000008781c */ /* 0x000fe20003f6f008 */
[----:B-----5:R-:W-:Y:S01]  /*2590*/  FADD.FTZ R82, R48, R82 ;  /* 0x0000005230527221 */ /* 0x020fe20000010000 */
[----:B------:R-:W-:-:S09]  /*25a0*/  FADD.FTZ R83, R49, R83 ;  /* 0x0000005331537221 */ /* 0x000fd20000010000 */
[----:B--2---:R-:W-:Y:S02]  /*25b0*/  @P2 FMUL.FTZ R82, R82, R14 ;  /* 0x0000000e52522220 */ /* 0x004fe40000410000 */
[----:B------:R-:W-:Y:S01]  /*25c0*/  @P3 FMUL.FTZ R83, R83, R15 ;  /* 0x0000000f53533220 */ /* 0x000fe20000410000 */
[----:B------:R-:W-:Y:S06]  /*25d0*/  @P1 BRA `(.L_x_1001) ;  /* 0x0000000000341947 */ /* 0x000fec0003800000 */
[----:B------:R-:W0:Y:S01]  /*25e0*/  S2R R13, SR_TID.X ;  /* 0x00000000000d7919 */ /* 0x000e220000002100 */
[----:B------:R-:W-:Y:S08]  /*25f0*/  S2UR UR4, SR_CTAID.Y ;  /* 0x00000000000479c3 */ /* 0x000ff00000002600 */
[----:B------:R-:W1:Y:S01]  /*2600*/  S2UR UR5, SR_CTAID.X ;  /* 0x00000000000579c3 */ /* 0x000e620000002500 */
[----:B0-----:R-:W-:Y:S01]  /*2610*/  IMAD.SHL.U32 R13, R13, 0x2, RZ ;  /* 0x000000020d0d7824 */ /* 0x001fe200078e00ff */
[----:B-1----:R-:W-:-:S04]  /*2620*/  UIMAD UR4, UR4, UR9, UR5 ;  /* 0x00000009040472a4 */ /* 0x002fc8000f8e0205 */
[----:B------:R-:W-:Y:S02]  /*2630*/  LOP3.LUT R14, R13, 0x2, RZ, 0xc0, !PT ;  /* 0x000000020d0e7812 */ /* 0x000fe400078ec0ff */
[----:B------:R-:W-:-:S04]  /*2640*/  IMAD R13, R11, UR4, RZ ;  /* 0x000000040b0d7c24 */ /* 0x000fc8000f8e02ff */
[----:B------:R-:W-:-:S05]  /*2650*/  IMAD R13, R13, 0x30, R14 ;  /* 0x000000300d0d7824 */ /* 0x000fca00078e020e */
[----:B------:R-:W-:-:S04]  /*2660*/  IADD3 R15, P1, PT, R118, R13, RZ ;  /* 0x0000000d760f7210 */ /* 0x000fc80007f3e0ff */
[----:B------:R-:W-:Y:S02]  /*2670*/  LEA.HI.X.SX32 R120, R13, RZ, 0x1, P1 ;  /* 0x000000ff0d787211 */ /* 0x000fe400008f0eff */
[----:B------:R-:W-:-:S04]  /*2680*/  LEA R14, P1, R15, UR10, 0x2 ;  /* 0x0000000a0f0e7c11 */ /* 0x000fc8000f8210ff */
[----:B------:R-:W-:-:S05]  /*2690*/  LEA.HI.X R15, R15, UR11, R120, 0x2, P1 ;  /* 0x0000000b0f0f7c11 */ /* 0x000fca00088f1478 */
[----:B------:R0:W-:Y:S04]  /*26a0*/  STG.E.64 desc[UR36][R14.64], R82 ;  /* 0x000000520e007986 */ /* 0x0001e8000c101b24 */
.L_x_1001:
[----:B------:R-:W-:Y:S05]  /*26b0*/  BSYNC.RECONVERGENT B2 ;  /* 0x0000000000027941 */ /* 0x000fea0003800200 */
.L_x_1000:
[----:B------:R-:W-:Y:S01]  /*26c0*/  ISETP.GE.AND P1, PT, R115, UR43, PT ;  /* 0x0000002b73007c0c */ /* 0x000fe2000bf26270 */
[----:B------:R-:W-:Y:S01]  /*26d0*/  BSSY.RECONVERGENT B2, `(.L_x_1004) ;  /* 0x0000035000027945 */ /* 0x000fe20003800200 */
[----:B------:R-:W-:-:S11]  /*26e0*/  IMAD.IADD R120, R12, 0x1, R11 ;  /* 0x000000010c787824 */ /* 0x000fd600078e020b */
[----:B------:R-:W-:Y:S05]  /*26f0*/  @P1 BRA `(.L_x_1005) ;  /* 0x0000000000c81947 */ /* 0x000fea0003800000 */
[----:B------:R-:W-:Y:S01]  /*2700*/  SHF.L.U32 R13, R120, 0x2, RZ ;  /* 0x00000002780d7819 */ /* 0x000fe200000006ff */
[----:B------:R-:W-:Y:S01]  /*2710*/  BSSY.RECONVERGENT B3, `(.L_x_1006) ;  /* 0x0000019000037945 */ /* 0x000fe20003800200 */
[----:B------:R-:W-:Y:S02]  /*2720*/  ISETP.NE.AND P5, PT, R16, RZ, PT ;  /* 0x000000ff1000720c */ /* 0x000fe40003fa5270 */
[----:B------:R-:W-:Y:S02]  /*2730*/  CS2R R84, SRZ ;  /* 0x0000000000547805 */ /* 0x000fe4000001ff00 */
[----:B------:R-:W-:-:S09]  /*2740*/  ISETP.GE.AND P2, PT, R13, R114, PT ;  /* 0x000000720d00720c */ /* 0x000fd20003f46270 */
[----:B------:R-:W-:Y:S01]  /*2750*/  VOTEU.ANY UP0, P5 ;  /* 0x0000000000ff7886 */ /* 0x000fe20002800100 */
[----:B------:R-:W-:-:S03]  /*2760*/  PLOP3.LUT P3, PT, PT, PT, UP0, 0x80, 0x8 ;  /* 0x000000000008781c */ /* 0x000fc60003f6f008 */
[----:B------:R-:W-:Y:S10]  /*2770*/  @P2 BRA `(.L_x_1007) ;  /* 0x0000000000482947 */ /* 0x000ff40003800000 */
        /* <DEDUP_REMOVED lines=10> */
[----:B------:R-:W-:Y:S02]  /*2820*/  IMAD R124, R11, UR8, R124 ;  /* 0x000000080b7c7c24 */ /* 0x000fe4000f8e027c */
[----:B--2---:R-:W-:-:S05]  /*2830*/  IMAD R84, R17, R14, R13 ;  /* 0x0000000e11547224 */ /* 0x004fca00078e020d */
[----:B------:R-:W-:Y:S02]  /*2840*/  SHF.R.S32.HI R85, RZ, 0x1f, R84 ;  /* 0x0000001fff557819 */ /* 0x000fe40000011454 */
[----:B------:R-:W-:-:S04]  /*2850*/  IADD3 R119, P4, PT, R124, R84, RZ ;  /* 0x000000547c777210 */ /* 0x000fc80007f9e0ff */
[----:B------:R-:W-:Y:S02]  /*2860*/  LEA.HI.X.SX32 R124, R124, R85, 0x1, P4 ;  /* 0x000000557c7c7211 */ /* 0x000fe400020f0eff */
[----:B------:R-:W-:-:S04]  /*2870*/  LEA R84, P4, R119, UR10, 0x2 ;  /* 0x0000000a77547c11 */ /* 0x000fc8000f8810ff */
[----:B------:R-:W-:-:S06]  /*2880*/  LEA.HI.X R85, R119, UR11, R124, 0x2, P4 ;  /* 0x0000000b77557c11 */ /* 0x000fcc000a0f147c */
[----:B------:R-:W5:Y:S03]  /*2890*/  LDG.E.64 R84, desc[UR36][R84.64] ;  /* 0x0000002454547981 */ /* 0x000f66000c1e1b00 */
.L_x_1007:
[----:B------:R-:W-:Y:S05]  /*28a0*/  BSYNC.RECONVERGENT B3 ;  /* 0x0000000000037941 */ /* 0x000fea0003800200 */
.L_x_1006:
[----:B0-----:R-:W2:Y:S01]  /*28b0*/  @P3 LDG.E.64 R14, desc[UR36][R122.64+0x10] ;  /* 0x000010247a0e3981 */ /* 0x001ea2000c1e1b00 */
        /* <DEDUP_REMOVED lines=22> */
.L_x_1005:
[----:B------:R-:W-:Y:S05]  /*2a20*/  BSYNC.RECONVERGENT B2 ;  /* 0x0000000000027941 */ /* 0x000fea0003800200 */
.L_x_1004:
[----:B------:R-:W-:Y:S04]  /*2a30*/  BSSY.RECONVERGENT B2, `(.L_x_1008) ;  /* 0x0000035000027945 */ /* 0x000fe80003800200 */
[----:B------:R-:W-:Y:S05]  /*2a40*/  @P1 BRA `(.L_x_1009) ;  /* 0x0000000000cc1947 */ /* 0x000fea0003800000 */
[----:B------:R-:W-:Y:S01]  /*2a50*/  IMAD R13, R11, 0x8, R118 ;  /* 0x000000080b0d7824 */ /* 0x000fe200078e0276 */
[----:B------:R-:W-:Y:S01]  /*2a60*/  ISETP.NE.AND P4, PT, R16, RZ, PT ;  /* 0x000000ff1000720c */ /* 0x000fe20003f85270 */
[----:B------:R-:W-:Y:S01]  /*2a70*/  BSSY.RECONVERGENT B3, `(.L_x_1010) ;  /* 0x0000018000037945 */ /* 0x000fe20003800200 */
[----:B------:R-:W-:Y:S02]  /*2a80*/  CS2R R86, SRZ ;  /* 0x0000000000567805 */ /* 0x000fe4000001ff00 */
[----:B------:R-:W-:-:S09]  /*2a90*/  ISETP.GE.AND P3, PT, R13, R114, PT ;  /* 0x000000720d00720c */ /* 0x000fd20003f66270 */
[----:B------:R-:W-:Y:S01]  /*2aa0*/  VOTEU.ANY UP0, P4 ;  /* 0x0000000000ff7886 */ /* 0x000fe20002000100 */
[----:B------:R-:W-:-:S03]  /*2ab0*/  PLOP3.LUT P2, PT, PT, PT, UP0, 0x80, 0x8 ;  /* 0x000000000008781c */ /* 0x000fc60003f4f008 */
[----:B------:R-:W-:Y:S10]  /*2ac0*/  @P3 BRA `(.L_x_1011) ;  /* 0x0000000000483947 */ /* 0x000ff40003800000 */
[----:B------:R-:W0:Y:S02]  /*2ad0*/  S2UR UR4, SR_CTAID.Y ;  /* 0x00000000000479c3 */ /* 0x000e240000002600 */
[----:B01----:R-:W-:-:S05]  /*2ae0*/  IMAD R15, R11, UR4, RZ ;  /* 0x000000040b0f7c24 */ /* 0x003fca000f8e02ff */
        /* <DEDUP_REMOVED lines=16> */
.L_x_1011:
[----:B------:R-:W-:Y:S05]  /*2bf0*/  BSYNC.RECONVERGENT B3 ;  /* 0x0000000000037941 */ /* 0x000fea0003800200 */
.L_x_1010:
[----:B01----:R-:W2:Y:S01]  /*2c00*/  @P2 LDG.E.64 R14, desc[UR36][R122.64+0x20] ;  /* 0x000020247a0e2981 */ /* 0x003ea2000c1e1b00 */
[----:B------:R-:W-:Y:S01]  /*2c10*/  ISETP.GE.AND P2, PT, R13, R114, PT ;  /* 0x000000720d00720c */ /* 0x000fe20003f46270 */
        /* <DEDUP_REMOVED lines=22> */
.L_x_1009:
[----:B------:R-:W-:Y:S05]  /*2d80*/  BSYNC.RECONVERGENT B2 ;  /* 0x0000000000027941 */ /* 0x000fea0003800200 */
.L_x_1008:
[----:B------:R-:W-:Y:S04]  /*2d90*/  BSSY.RECONVERGENT B2, `(.L_x_1012) ;  /* 0x0000036000027945 */ /* 0x000fe80003800200 */
[----:B------:R-:W-:Y:S05]  /*2da0*/  @P1 BRA `(.L_x_1013) ;  /* 0x0000000000d01947 */ /* 0x000fea0003800000 */
[----:B------:R-:W-:Y:S01]  /*2db0*/  IMAD R13, R11, 0x2, R120 ;  /* 0x000000020b0d7824 */ /* 0x000fe200078e0278 */
[----:B------:R-:W-:Y:S01]  /*2dc0*/  ISETP.NE.AND P4, PT, R16, RZ, PT ;  /* 0x000000ff1000720c */ /* 0x000fe20003f85270 */
[----:B------:R-:W-:Y:S01]  /*2dd0*/  BSSY.RECONVERGENT B3, `(.L_x_1014) ;  /* 0x0000019000037945 */ /* 0x000fe20003800200 */
[----:B------:R-:W-:Y:S01]  /*2de0*/  CS2R R88, SRZ ;  /* 0x0000000000587805 */ /* 0x000fe2000001ff00 */
[----:B------:R-:W-:-:S05]  /*2df0*/  IMAD.SHL.U32 R13, R13, 0x4, RZ ;  /* 0x000000040d0d7824 */ /* 0x000fca00078e00ff */
[----:B------:R-:W-:-:S05]  /*2e00*/  ISETP.GE.AND P3, PT, R13, R114, PT ;  /* 0x000000720d00720c */ /* 0x000fca0003f66270 */
[----:B------:R-:W-:Y:S01]  /*2e10*/  VOTEU.ANY UP0, P4 ;  /* 0x0000000000ff7886 */ /* 0x000fe20002000100 */
[----:B------:R-:W-:-:S07]  /*2e20*/  PLOP3.LUT P2, PT, PT, PT, UP0, 0x80, 0x8 ;  /* 0x000000000008781c */ /* 0x000fce0003f4f008 */
[----:B------:R-:W-:Y:S06]  /*2e30*/  @P3 BRA `(.L_x_1015) ;  /* 0x0000000000483947 */ /* 0x000fec0003800000 */
[----:B------:R-:W0:Y:S02]  /*2e40*/  S2UR UR4, SR_CTAID.Y ;  /* 0x00000000000479c3 */ /* 0x000e240000002600 */
[----:B012---:R-:W-:-:S05]  /*2e50*/  IMAD R15, R11, UR4, RZ ;  /* 0x000000040b0f7c24 */ /* 0x007fca000f8e02ff */
        /* <DEDUP_REMOVED lines=16> */
.L_x_1015:
[----:B------:R-:W-:Y:S05]  /*2f60*/  BSYNC.RECONVERGENT B3 ;  /* 0x0000000000037941 */ /* 0x000fea0003800200 */
.L_x_1014:
[----:B012---:R-:W2:Y:S01]  /*2f70*/  @P2 LDG.E.64 R14, desc[UR36][R122.64+0x30] ;  /* 0x000030247a0e2981 */ /* 0x007ea2000c1e1b00 */
        /* <DEDUP_REMOVED lines=23> */
.L_x_1013:
[----:B------:R-:W-:Y:S05]  /*30f0*/  BSYNC.RECONVERGENT B2 ;  /* 0x0000000000027941 */ /* 0x000fea0003800200 */
.L_x_1012:
        /* <DEDUP_REMOVED lines=11> */
[----:B0123--:R-:W-:-:S05]  /*31b0*/  IMAD R15, R11, UR4, RZ ;  /* 0x000000040b0f7c24 */ /* 0x00ffca000f8e02ff */
        /* <DEDUP_REMOVED lines=16> */
.L_x_1019:
[----:B------:R-:W-:Y:S05]  /*32c0*/  BSYNC.RECONVERGENT B3 ;  /* 0x0000000000037941 */ /* 0x000fea0003800200 */
.L_x_1018:
[----:B0123--:R-:W2:Y:S01]  /*32d0*/  @P2 LDG.E.64 R14, desc[UR36][R122.64+0x40] ;  /* 0x000040247a0e2981 */ /* 0x00fea2000c1e1b00 */
        /* <DEDUP_REMOVED lines=12> */
[----:B0-----:R-:W-:Y:S01]  /*33a0*/  SHF.L.U32 R14, R14, 0x1, RZ ;  /* 0x000000010e0e7819 */ /* 0x001fe200000006ff */
[----:B-1----:R-:W-:-:S03]  /*33b0*/  UIMAD UR4, UR4, UR9, UR5 ;  /* 0x00000009040472a4 */ /* 0x002fc6000f8e0205 */
[----:B------:R-:W-:-:S03]  /*33c0*/  LOP3.LUT R15, R14, 0x2, RZ, 0xc0, !PT ;  /* 0x000000020e0f7812 */ /* 0x000fc600078ec0ff */
        /* <DEDUP_REMOVED lines=8> */
.L_x_1017:
[----:B------:R-:W-:Y:S05]  /*3450*/  BSYNC.RECONVERGENT B2 ;  /* 0x0000000000027941 */ /* 0x000fea0003800200 */
.L_x_1016:
[----:B------:R-:W-:Y:S01]  /*3460*/  BSSY.RECONVERGENT B2, `(.L_x_1020) ;  /* 0x0000035000027945 */ /* 0x000fe20003800200 */
[----:B------:R-:W-:-:S03]  /*3470*/  IMAD R120, R11, 0x4, R120 ;  /* 0x000000040b787824 */ /* 0x000fc600078e0278 */
[----:B------:R-:W-:Y:S05]  /*3480*/  @P1 BRA `(.L_x_1021) ;  /* 0x0000000000c81947 */ /* 0x000fea0003800000 */
[----:B------:R-:W-:Y:S01]  /*3490*/  IMAD.SHL.U32 R13, R120, 0x4, RZ ;  /* 0x00000004780d7824 */ /* 0x000fe200078e00ff */
        /* <DEDUP_REMOVED lines=8> */
[----:B01234-:R-:W-:-:S05]  /*3520*/  IMAD R15, R11, UR4, RZ ;  /* 0x000000040b0f7c24 */ /* 0x01ffca000f8e02ff */
        /* <DEDUP_REMOVED lines=16> */
.L_x_1023:
[----:B------:R-:W-:Y:S05]  /*3630*/  BSYNC.RECONVERGENT B3 ;  /* 0x0000000000037941 */ /* 0x000fea0003800200 */
.L_x_1022:
[----:B01234-:R-:W2:Y:S01]  /*3640*/  @P3 LDG.E.64 R14, desc[UR36][R122.64+0x50] ;  /* 0x000050247a0e3981 */ /* 0x01fea2000c1e1b00 */
        /* <DEDUP_REMOVED lines=22> */
.L_x_1021:
[----:B------:R-:W-:Y:S05]  /*37b0*/  BSYNC.RECONVERGENT B2 ;  /* 0x0000000000027941 */ /* 0x000fea0003800200 */
.L_x_1020:
[----:B------:R-:W-:Y:S01]  /*37c0*/  BSSY.RECONVERGENT B2, `(.L_x_1024) ;  /* 0x0000035000027945 */ /* 0x000fe20003800200 */
[----:B------:R-:W-:-:S03]  /*37d0*/  IMAD.IADD R120, R120, 0x1, R11 ;  /* 0x0000000178787824 */ /* 0x000fc600078e020b */
        /* <DEDUP_REMOVED lines=27> */
.L_x_1027:
[----:B------:R-:W-:Y:S05]  /*3990*/  BSYNC.RECONVERGENT B3 ;  /* 0x0000000000037941 */ /* 0x000fea0003800200 */
.L_x_1026:
        /* <DEDUP_REMOVED lines=23> */
.L_x_1025:
[----:B------:R-:W-:Y:S05]  /*3b10*/  BSYNC.RECONVERGENT B2 ;  /* 0x0000000000027941 */ /* 0x000fea0003800200 */
.L_x_1024:
        /* <DEDUP_REMOVED lines=29> */
.L_x_1031:
[----:B------:R-:W-:Y:S05]  /*3cf0*/  BSYNC.RECONVERGENT B3 ;  /* 0x0000000000037941 */ /* 0x000fea0003800200 */
.L_x_1030:
        /* <DEDUP_REMOVED lines=23> */
.L_x_1029:
[----:B------:R-:W-:Y:S05]  /*3e70*/  BSYNC.RECONVERGENT B2 ;  /* 0x0000000000027941 */ /* 0x000fea0003800200 */
.L_x_1028:
[----:B------:R-:W-:Y:S01]  /*3e80*/  BSSY.RECONVERGENT B2, `(.L_x_1032) ;  /* 0x0000034000027945 */ /* 0x000fe20003800200 */
[----:B------:R-:W-:-:S03]  /*3e90*/  IMAD R118, R11, 0x20, R118 ;  /* 0x000000200b767824 */ /* 0x000fc600078e0276 */
        /* <DEDUP_REMOVED lines=10> */
[----:B-1234-:R-:W-:-:S04]  /*3f40*/  IADD3 R15, P4, PT, R13, R12, RZ ;  /* 0x0000000c0d0f7210 */ /* 0x01efc80007f9e0ff */
        /* <DEDUP_REMOVED lines=15> */
.L_x_1035:
[----:B------:R-:W-:Y:S05]  /*4040*/  BSYNC.RECONVERGENT B3 ;  /* 0x0000000000037941 */ /* 0x000fea0003800200 */
.L_x_1034:
        /* <DEDUP_REMOVED lines=23> */
.L_x_1033:
[----:B------:R-:W-:Y:S05]  /*41c0*/  BSYNC.RECONVERGENT B2 ;  /* 0x0000000000027941 */ /* 0x000fea0003800200 */
.L_x_1032:
        /* <DEDUP_REMOVED lines=29> */
.L_x_1039:
[----:B------:R-:W-:Y:S05]  /*43a0*/  BSYNC.RECONVERGENT B3 ;  /* 0x0000000000037941 */ /* 0x000fea0003800200 */
.L_x_1038:
        /* <DEDUP_REMOVED lines=23> */
.L_x_1037:
[----:B------:R-:W-:Y:S05]  /*4520*/  BSYNC.RECONVERGENT B2 ;  /* 0x0000000000027941 */ /* 0x000fea0003800200 */
.L_x_1036:
        /* <DEDUP_REMOVED lines=29> */
.L_x_1043:
[----:B------:R-:W-:Y:S05]  /*4700*/  BSYNC.RECONVERGENT B3 ;  /* 0x0000000000037941 */ /* 0x000fea0003800200 */
.L_x_1042:
        /* <DEDUP_REMOVED lines=23> */
.L_x_1041:
[----:B------:R-:W-:Y:S05]  /*4880*/  BSYNC.RECONVERGENT B2 ;  /* 0x0000000000027941 */ /* 0x000fea0003800200 */
.L_x_1040:
[----:B------:R-:W-:Y:S01]  /*4890*/  BSSY.RECONVERGENT B2, `(.L_x_1044) ;  /* 0x0000035000027945 */ /* 0x000fe20003800200 */
[----:B------:R-:W-:-:S03]  /*48a0*/  IADD3 R118, PT, PT, R118, R11, RZ ;  /* 0x0000000b76767210 */ /* 0x000fc60007ffe0ff */
        /* <DEDUP_REMOVED lines=27> */
.L_x_1047:
[----:B------:R-:W-:Y:S05]  /*4a60*/  BSYNC.RECONVERGENT B3 ;  /* 0x0000000000037941 */ /* 0x000fea0003800200 */
.L_x_1046:
        /* <DEDUP_REMOVED lines=23> */
.L_x_1045:
[----:B------:R-:W-:Y:S05]  /*4be0*/  BSYNC.RECONVERGENT B2 ;  /* 0x0000000000027941 */ /* 0x000fea0003800200 */
.L_x_1044:
        /* <DEDUP_REMOVED lines=29> */
.L_x_1051:
[----:B------:R-:W-:Y:S05]  /*4dc0*/  BSYNC.RECONVERGENT B3 ;  /* 0x0000000000037941 */ /* 0x000fea0003800200 */
.L_x_1050:
        /* <DEDUP_REMOVED lines=23> */
.L_x_1049:
[----:B------:R-:W-:Y:S05]  /*4f40*/  BSYNC.RECONVERGENT B2 ;  /* 0x0000000000027941 */ /* 0x000fea0003800200 */
.L_x_1048:
        /* <DEDUP_REMOVED lines=29> */
.L_x_1055:
[----:B------:R-:W-:Y:S05]  /*5120*/  BSYNC.RECONVERGENT B3 ;  /* 0x0000000000037941 */ /* 0x000fea0003800200 */
.L_x_1054:
        /* <DEDUP_REMOVED lines=23> */
.L_x_1053:
[----:B------:R-:W-:Y:S05]  /*52a0*/  BSYNC.RECONVERGENT B2 ;  /* 0x0000000000027941 */ /* 0x000fea0003800200 */
.L_x_1052:
        /* <DEDUP_REMOVED lines=29> */
.L_x_1059:
[----:B------:R-:W-:Y:S05]  /*5480*/  BSYNC.RECONVERGENT B3 ;  /* 0x0000000000037941 */ /* 0x000fea0003800200 */
.L_x_1058:
        /* <DEDUP_REMOVED lines=23> */
.L_x_1057:
[----:B------:R-:W-:Y:S05]  /*5600*/  BSYNC.RECONVERGENT B2 ;  /* 0x0000000000027941 */ /* 0x000fea0003800200 */
.L_x_1056:
[----:B------:R-:W-:Y:S05]  /*5610*/  @P1 BRA `(.L_x_1060) ;  /* 0x0000001c00881947 */ /* 0x000fea0003800000 */
[----:B------:R-:W-:Y:S01]  /*5620*/  ISETP.NE.AND P2, PT, R16, RZ, PT ;  /* 0x000000ff1000720c */ /* 0x000fe20003f45270 */
[----:B------:R-:W-:-:S04]  /*5630*/  IMAD.IADD R118, R118, 0x1, R11 ;  /* 0x0000000176767824 */ /* 0x000fc800078e020b */
[----:B------:R-:W-:-:S05]  /*5640*/  IMAD.SHL.U32 R118, R118, 0x4, RZ ;  /* 0x0000000476767824 */ /* 0x000fca00078e00ff */
[----:B------:R-:W-:-:S03]  /*5650*/  ISETP.GE.AND P3, PT, R118, R114, PT ;  /* 0x000000727600720c */ /* 0x000fc60003f66270 */
[----:B------:R-:W-:Y:S01]  /*5660*/  VOTEU.ANY UP0, P2 ;  /* 0x0000000000ff7886 */ /* 0x000fe20001000100 */
[----:B------:R-:W-:Y:S01]  /*5670*/  PLOP3.LUT P2, PT, PT, PT, UP0, 0x80, 0x8 ;  /* 0x000000000008781c */ /* 0x000fe20003f4f008 */
[----:B------:R-:W-:Y:S01]  /*5680*/  BSSY.RECONVERGENT B2, `(.L_x_1061) ;  /* 0x0000018000027945 */ /* 0x000fe20003800200 */
[----:B------:R-:W-:Y:S02]  /*5690*/  PLOP3.LUT P4, PT, PT, PT, UP0, 0x80, 0x8 ;  /* 0x000000000008781c */ /* 0x000fe40003f8f008 */
[----:B------:R-:W-:-:S09]  /*56a0*/  CS2R R112, SRZ ;  /* 0x0000000000707805 */ /* 0x000fd2000001ff00 */
[----:B01234-:R0:W5:Y:S01]  /*56b0*/  @P2 LDG.E.64 R14, desc[UR36][R122.64+0xf0] ;  /* 0x0000f0247a0e2981 */ /* 0x01f162000c1e1b00 */
[----:B------:R-:W-:Y:S01]  /*56c0*/  PLOP3.LUT P2, PT, PT, PT, UP0, 0x80, 0x8 ;  /* 0x000000000008781c */ /* 0x000fe20003f4f008 */
[----:B------:R-:W-:-:S12]  /*56d0*/  @P3 BRA `(.L_x_1062) ;  /* 0x0000000000483947 */ /* 0x000fd80003800000 */
[----:B------:R-:W1:Y:S02]  /*56e0*/  S2UR UR4, SR_CTAID.Y ;  /* 0x00000000000479c3 */ /* 0x000e640000002600 */
[----:B-1----:R-:W-:-:S05]  /*56f0*/  IMAD R13, R11, UR4, RZ ;  /* 0x000000040b0d7c24 */ /* 0x002fca000f8e02ff */
[----:B------:R-:W-:-:S04]  /*5700*/  IADD3 R112, P5, PT, R13, R12, RZ ;  /* 0x0000000c0d707210 */ /* 0x000fc80007fbe0ff */
[----:B------:R-:W-:Y:S02]  /*5710*/  LEA.HI.X.SX32 R13, R13, RZ, 0x1, P5 ;  /* 0x000000ff0d0d7211 */ /* 0x000fe400028f0eff */
[----:B------:R-:W-:-:S04]  /*5720*/  LEA R12, P5, R112, UR12, 0x2 ;  /* 0x0000000c700c7c11 */ /* 0x000fc8000f8a10ff */
[----:B------:R-:W-:-:S05]  /*5730*/  LEA.HI.X R13, R112, UR13, R13, 0x2, P5 ;  /* 0x0000000d700d7c11 */ /* 0x000fca000a8f140d */
[----:B------:R-:W2:Y:S01]  /*5740*/  LDG.E R12, desc[UR36][R12.64] ;  /* 0x000000240c0c7981 */ /* 0x000ea2000c1e1900 */
[----:B------:R-:W1:Y:S02]  /*5750*/  S2R R112, SR_TID.X ;  /* 0x0000000000707919 */ /* 0x000e640000002100 */
[----:B-1----:R-:W-:-:S05]  /*5760*/  IMAD.SHL.U32 R112, R112, 0x2, RZ ;  /* 0x0000000270707824 */ /* 0x002fca00078e00ff */
        /* <DEDUP_REMOVED lines=9> */
.L_x_1062:
[----:B------:R-:W-:Y:S05]  /*5800*/  BSYNC.RECONVERGENT B2 ;  /* 0x0000000000027941 */ /* 0x000fea0003800200 */
.L_x_1061:
[----:B-----5:R-:W-:Y:S01]  /*5810*/  FADD.FTZ R112, R18, R112 ;  /* 0x0000007012707221 */ /* 0x020fe20000010000 */
[----:B------:R-:W-:-:S03]  /*5820*/  FADD.FTZ R113, R19, R113 ;  /* 0x0000007113717221 */ /* 0x000fc60000010000 */
[----:B------:R-:W-:Y:S01]  /*5830*/  @P2 FMUL.FTZ R112, R112, R14 ;  /* 0x0000000e70702220 */ /* 0x000fe20000410000 */
[----:B------:R-:W-:Y:S01]  /*5840*/  @P4 FMUL.FTZ R113, R113, R15 ;  /* 0x0000000f71714220 */ /* 0x000fe20000410000 */
[----:B------:R-:W-:Y:S06]  /*5850*/  @P3 BRA `(.L_x_1060) ;  /* 0x0000001800f83947 */ /* 0x000fec0003800000 */
[----:B------:R-:W1:Y:S01]  /*5860*/  S2R R12, SR_TID.X ;  /* 0x00000000000c7919 */ /* 0x000e620000002100 */
[----:B------:R-:W-:Y:S08]  /*5870*/  S2UR UR4, SR_CTAID.Y ;  /* 0x00000000000479c3 */ /* 0x000ff00000002600 */
[----:B------:R-:W2:Y:S01]  /*5880*/  S2UR UR5, SR_CTAID.X ;  /* 0x00000000000579c3 */ /* 0x000ea20000002500 */
[----:B-1----:R-:W-:Y:S01]  /*5890*/  IMAD.SHL.U32 R12, R12, 0x2, RZ ;  /* 0x000000020c0c7824 */ /* 0x002fe200078e00ff */
[----:B--2---:R-:W-:-:S04]  /*58a0*/  UIMAD UR4, UR4, UR9, UR5 ;  /* 0x00000009040472a4 */ /* 0x004fc8000f8e0205 */
        /* <DEDUP_REMOVED lines=8> */
[----:B------:R1:W-:Y:S01]  /*5930*/  STG.E.64 desc[UR36][R12.64], R112 ;  /* 0x000000700c007986 */ /* 0x0003e2000c101b24 */
[----:B------:R-:W-:Y:S05]  /*5940*/  BRA `(.L_x_1060) ;  /* 0x0000001800bc7947 */ /* 0x000fea0003800000 */
.L_x_999:
[C---:B------:R-:W-:Y:S01]  /*5950*/  IMAD.SHL.U32 R120, R12.reuse, 0x4, RZ ;  /* 0x000000040c787824 */ /* 0x040fe200078e00ff */
[----:B------:R-:W-:Y:S01]  /*5960*/  ISETP.GE.AND P2, PT, R115, UR43, PT ;  /* 0x0000002b73007c0c */ /* 0x000fe2000bf46270 */
[----:B------:R-:W-:Y:S01]  /*5970*/  BSSY.RECONVERGENT B2, `(.L_x_1063) ;  /* 0x0000019000027945 */ /* 0x000fe20003800200 */
[----:B------:R-:W-:Y:S02]  /*5980*/  IMAD.IADD R118, R12, 0x1, R11 ;  /* 0x000000010c767824 */ /* 0x000fe400078e020b */
[----:B------:R-:W-:Y:S02]  /*5990*/  ISETP.GE.AND P1, PT, R120, R114, PT ;  /* 0x000000727800720c */ /* 0x000fe40003f26270 */
[----:B------:R-:W-:Y:S02]  /*59a0*/  FSEL R83, R83, RZ, P2 ;  /* 0x000000ff53537208 */ /* 0x000fe40001000000 */
[----:B------:R-:W-:Y:S02]  /*59b0*/  ISETP.GE.OR P1, PT, R115, UR43, P1 ;  /* 0x0000002b73007c0c */ /* 0x000fe40008f26670 */
[----:B------:R-:W-:-:S11]  /*59c0*/  FSEL R82, R82, RZ, P2 ;  /* 0x000000ff52527208 */ /* 0x000fd60001000000 */
[----:B------:R-:W-:Y:S05]  /*59d0*/  @P1 BRA `(.L_x_1064) ;  /* 0x0000000000481947 */ /* 0x000fea0003800000 */
        /* <DEDUP_REMOVED lines=18> */
.L_x_1064:
[----:B------:R-:W-:Y:S05]  /*5b00*/  BSYNC.RECONVERGENT B2 ;  /* 0x0000000000027941 */ /* 0x000fea0003800200 */
.L_x_1063:
[----:B------:R-:W-:Y:S01]  /*5b10*/  IMAD.SHL.U32 R13, R118, 0x4, RZ ;  /* 0x00000004760d7824 */ /* 0x000fe200078e00ff */
[----:B------:R-:W-:Y:S01]  /*5b20*/  ISETP.GE.AND P2, PT, R115, UR43, PT ;  /* 0x0000002b73007c0c */ /* 0x000fe2000bf46270 */
[----:B------:R-:W-:Y:S03]  /*5b30*/  BSSY.RECONVERGENT B2, `(.L_x_1065) ;  /* 0x0000018000027945 */ /* 0x000fe60003800200 */
        /* <DEDUP_REMOVED lines=13> */
[----:B0-----:R-:W-:-:S04]  /*5c10*/  SHF.L.U32 R84, R84, 0x1, RZ ;  /* 0x0000000154547819 */ /* 0x001fc800000006ff */
        /* <DEDUP_REMOVED lines=9> */
.L_x_1066:
[----:B------:R-:W-:Y:S05]  /*5cb0*/  BSYNC.RECONVERGENT B2 ;  /* 0x0000000000027941 */ /* 0x000fea0003800200 */
.L_x_1065:
[----:B------:R-:W-:Y:S01]  /*5cc0*/  IMAD R13, R11, 0x8, R120 ;  /* 0x000000080b0d7824 */ /* 0x000fe200078e0278 */
[----:B------:R-:W-:Y:S01]  /*5cd0*/  BSSY.RECONVERGENT B2, `(.L_x_1067) ;  /* 0x0000018000027945 */ /* 0x000fe20003800200 */
[----:B------:R-:W-:Y:S02]  /*5ce0*/  FSEL R87, R87, RZ, P2 ;  /* 0x000000ff57577208 */ /* 0x000fe40001000000 */
[----:B------:R-:W-:Y:S02]  /*5cf0*/  FSEL R86, R86, RZ, P2 ;  /* 0x000000ff56567208 */ /* 0x000fe40001000000 */
[----:B------:R-:W-:-:S04]  /*5d00*/  ISETP.GE.AND P1, PT, R13, R114, PT ;  /* 0x000000720d00720c */ /* 0x000fc80003f26270 */
[----:B------:R-:W-:-:S13]  /*5d10*/  ISETP.GE.OR P1, PT, R115, UR43, P1 ;  /* 0x0000002b73007c0c */ /* 0x000fda0008f26670 */
        /* <DEDUP_REMOVED lines=19> */
.L_x_1068:
[----:B------:R-:W-:Y:S05]  /*5e50*/  BSYNC.RECONVERGENT B2 ;  /* 0x0000000000027941 */ /* 0x000fea0003800200 */
.L_x_1067:
[----:B------:R-:W-:Y:S01]  /*5e60*/  IMAD R13, R11, 0x2, R118 ;  /* 0x000000020b0d7824 */ /* 0x000fe200078e0276 */
[----:B------:R-:W-:Y:S01]  /*5e70*/  BSSY.RECONVERGENT B2, `(.L_x_1069) ;  /* 0x0000019000027945 */ /* 0x000fe20003800200 */
[----:B------:R-:W-:Y:S02]  /*5e80*/  FSEL R89, R89, RZ, P2 ;  /* 0x000000ff59597208 */ /* 0x000fe40001000000 */
[----:B------:R-:W-:Y:S01]  /*5e90*/  IMAD.SHL.U32 R13, R13, 0x4, RZ ;  /* 0x000000040d0d7824 */ /* 0x000fe200078e00ff */
[----:B------:R-:W-:-:S04]  /*5ea0*/  FSEL R88, R88, RZ, P2 ;  /* 0x000000ff58587208 */ /* 0x000fc80001000000 */
        /* <DEDUP_REMOVED lines=21> */
.L_x_1070:
[----:B------:R-:W-:Y:S05]  /*6000*/  BSYNC.RECONVERGENT B2 ;  /* 0x0000000000027941 */ /* 0x000fea0003800200 */
.L_x_1069:
[C---:B------:R-:W-:Y:S01]  /*6010*/  IMAD R13, R11.reuse, 0x10, R120 ;  /* 0x000000100b0d7824 */ /* 0x040fe200078e0278 */
[----:B------:R-:W-:Y:S01]  /*6020*/  BSSY.RECONVERGENT B2, `(.L_x_1071) ;  /* 0x0000019000027945 */ /* 0x000fe20003800200 */
[----:B------:R-:W-:Y:S01]  /*6030*/  IMAD R118, R11, 0x4, R118 ;  /* 0x000000040b767824 */ /* 0x000fe200078e0276 */
[----:B------:R-:W-:Y:S02]  /*6040*/  FSEL R91, R91, RZ, P2 ;  /* 0x000000ff5b5b7208 */ /* 0x000fe40001000000 */
[----:B------:R-:W-:Y:S02]  /*6050*/  ISETP.GE.AND P1, PT, R13, R114, PT ;  /* 0x000000720d00720c */ /* 0x000fe40003f26270 */
[----:B------:R-:W-:Y:S02]  /*6060*/  FSEL R90, R90, RZ, P2 ;  /* 0x000000ff5a5a7208 */ /* 0x000fe40001000000 */
        /* <DEDUP_REMOVED lines=20> */
.L_x_1072:
[----:B------:R-:W-:Y:S05]  /*61b0*/  BSYNC.RECONVERGENT B2 ;  /* 0x0000000000027941 */ /* 0x000fea0003800200 */
.L_x_1071:
[C---:B------:R-:W-:Y:S01]  /*61c0*/  IMAD.SHL.U32 R13, R118.reuse, 0x4, RZ ;  /* 0x00000004760d7824 */ /* 0x040fe200078e00ff */
[----:B------:R-:W-:Y:S01]  /*61d0*/  BSSY.RECONVERGENT B2, `(.L_x_1073) ;  /* 0x0000019000027945 */ /* 0x000fe20003800200 */
[----:B------:R-:W-:Y:S01]  /*61e0*/  FSEL R93, R93, RZ, P2 ;  /* 0x000000ff5d5d7208 */ /* 0x000fe20001000000 */
[----:B------:R-:W-:Y:S01]  /*61f0*/  IMAD.IADD R118, R118, 0x1, R11 ;  /* 0x0000000176767824 */ /* 0x000fe200078e020b */
        /* <DEDUP_REMOVED lines=22> */
.L_x_1074:
[----:B------:R-:W-:Y:S05]  /*6360*/  BSYNC.RECONVERGENT B2 ;  /* 0x0000000000027941 */ /* 0x000fea0003800200 */
.L_x_1073:
[----:B------:R-:W-:Y:S01]  /*6370*/  SHF.L.U32 R13, R118, 0x2, RZ ;  /* 0x00000002760d7819 */ /* 0x000fe200000006ff */
[----:B------:R-:W-:Y:S01]  /*6380*/  BSSY.RECONVERGENT B2, `(.L_x_1075) ;  /* 0x0000018000027945 */ /* 0x000fe20003800200 */
        /* <DEDUP_REMOVED lines=23> */
.L_x_1076:
[----:B------:R-:W-:Y:S05]  /*6500*/  BSYNC.RECONVERGENT B2 ;  /* 0x0000000000027941 */ /* 0x000fea0003800200 */
.L_x_1075:
[----:B------:R-:W-:Y:S01]  /*6510*/  IMAD.IADD R118, R118, 0x1, R11 ;  /* 0x0000000176767824 */ /* 0x000fe200078e020b */
[----:B------:R-:W-:Y:S01]  /*6520*/  BSSY.RECONVERGENT B2, `(.L_x_1077) ;  /* 0x000001c000027945 */ /* 0x000fe20003800200 */
[----:B------:R-:W-:Y:S01]  /*6530*/  IMAD R120, R11, 0x20, R120 ;  /* 0x000000200b787824 */ /* 0x000fe200078e0278 */
[----:B------:R-:W-:Y:S01]  /*6540*/  FSEL R97, R97, RZ, P2 ;  /* 0x000000ff61617208 */ /* 0x000fe20001000000 */
[----:B------:R-:W-:Y:S01]  /*6550*/  IMAD.SHL.U32 R13, R118, 0x4, RZ ;  /* 0x00000004760d7824 */ /* 0x000fe200078e00ff */
[----:B------:R-:W-:Y:S02]  /*6560*/  FSEL R96, R96, RZ, P2 ;  /* 0x000000ff60607208 */ /* 0x000fe40001000000 */
[-C--:B------:R-:W-:Y:S02]  /*6570*/  ISETP.GE.AND P4, PT, R120, R114.reuse, PT ;  /* 0x000000727800720c */ /* 0x080fe40003f86270 */
[----:B------:R-:W-:-:S04]  /*6580*/  ISETP.GE.AND P1, PT, R13, R114, PT ;  /* 0x000000720d00720c */ /* 0x000fc80003f26270 */
[C---:B------:R-:W-:Y:S02]  /*6590*/  ISETP.GE.OR P3, PT, R115.reuse, UR43, P1 ;  /* 0x0000002b73007c0c */ /* 0x040fe40008f66670 */
[----:B------:R-:W-:-:S11]  /*65a0*/  ISETP.GE.OR P1, PT, R115, UR43, P4 ;  /* 0x0000002b73007c0c */ /* 0x000fd6000a726670 */
        /* <DEDUP_REMOVED lines=19> */
.L_x_1078:
[----:B------:R-:W-:Y:S05]  /*66e0*/  BSYNC.RECONVERGENT B2 ;  /* 0x0000000000027941 */ /* 0x000fea0003800200 */
.L_x_1077:
[----:B------:R-:W-:Y:S01]  /*66f0*/  BSSY.RECONVERGENT B2, `(.L_x_1079) ;  /* 0x0000017000027945 */ /* 0x000fe20003800200 */
[----:B------:R-:W-:Y:S01]  /*6700*/  FSEL R99, R99, RZ, P2 ;  /* 0x000000ff63637208 */ /* 0x000fe20001000000 */
[----:B------:R-:W-:Y:S01]  /*6710*/  IMAD R118, R11, 0x2, R118 ;  /* 0x000000020b767824 */ /* 0x000fe200078e0276 */
[----:B------:R-:W-:Y:S01]  /*6720*/  FSEL R98, R98, RZ, P2 ;  /* 0x000000ff62627208 */ /* 0x000fe20001000000 */
[----:B------:R-:W-:Y:S06]  /*6730*/  @P1 BRA `(.L_x_1080) ;  /* 0x0000000000481947 */ /* 0x000fec0003800000 */
        /* <DEDUP_REMOVED lines=18> */
.L_x_1080:
[----:B------:R-:W-:Y:S05]  /*6860*/  BSYNC.RECONVERGENT B2 ;  /* 0x0000000000027941 */ /* 0x000fea0003800200 */
.L_x_1079:
        /* <DEDUP_REMOVED lines=26> */
.L_x_1082:
[----:B------:R-:W-:Y:S05]  /*6a10*/  BSYNC.RECONVERGENT B2 ;  /* 0x0000000000027941 */ /* 0x000fea0003800200 */
.L_x_1081:
[C---:B------:R-:W-:Y:S01]  /*6a20*/  SHF.L.U32 R13, R118.reuse, 0x2, RZ ;  /* 0x00000002760d7819 */ /* 0x040fe200000006ff */
[----:B------:R-:W-:Y:S01]  /*6a30*/  BSSY.RECONVERGENT B2, `(.L_x_1083) ;  /* 0x0000019000027945 */ /* 0x000fe20003800200 */
[----:B------:R-:W-:Y:S01]  /*6a40*/  FSEL R103, R103, RZ, P2 ;  /* 0x000000ff67677208 */ /* 0x000fe20001000000 */
[----:B------:R-:W-:Y:S01]  /*6a50*/  IMAD.IADD R118, R118, 0x1, R11 ;  /* 0x0000000176767824 */ /* 0x000fe200078e020b */
        /* <DEDUP_REMOVED lines=22> */
.L_x_1084:
[----:B------:R-:W-:Y:S05]  /*6bc0*/  BSYNC.RECONVERGENT B2 ;  /* 0x0000000000027941 */ /* 0x000fea0003800200 */
.L_x_1083:
        /* <DEDUP_REMOVED lines=26> */
.L_x_1086:
[----:B------:R-:W-:Y:S05]  /*6d70*/  BSYNC.RECONVERGENT B2 ;  /* 0x0000000000027941 */ /* 0x000fea0003800200 */
.L_x_1085:
        /* <DEDUP_REMOVED lines=26> */
.L_x_1088:
[----:B------:R-:W-:Y:S05]  /*6f20*/  BSYNC.RECONVERGENT B2 ;  /* 0x0000000000027941 */ /* 0x000fea0003800200 */
.L_x_1087:
        /* <DEDUP_REMOVED lines=26> */
.L_x_1090:
[----:B------:R-:W-:Y:S05]  /*70d0*/  BSYNC.RECONVERGENT B2 ;  /* 0x0000000000027941 */ /* 0x000fea0003800200 */
.L_x_1089:
[----:B------:R-:W-:Y:S01]  /*70e0*/  IMAD.SHL.U32 R13, R118, 0x4, RZ ;  /* 0x00000004760d7824 */ /* 0x000fe200078e00ff */
[----:B------:R-:W-:Y:S01]  /*70f0*/  BSSY.RECONVERGENT B2, `(.L_x_1091) ;  /* 0x0000019000027945 */ /* 0x000fe20003800200 */
[----:B------:R-:W-:Y:S02]  /*7100*/  FSEL R111, R111, RZ, P2 ;  /* 0x000000ff6f6f7208 */ /* 0x000fe40001000000 */
[----:B------:R-:W-:Y:S02]  /*7110*/  FSEL R110, R110, RZ, P2 ;  /* 0x000000ff6e6e7208 */ /* 0x000fe40001000000 */
[----:B------:R-:W-:-:S04]  /*7120*/  ISETP.GE.AND P1, PT, R13, R114, PT ;  /* 0x000000720d00720c */ /* 0x000fc80003f26270 */
[C---:B------:R-:W-:Y:S02]  /*7130*/  ISETP.GE.OR P3, PT, R115.reuse, UR43, P1 ;  /* 0x0000002b73007c0c */ /* 0x040fe40008f66670 */
[----:B------:R-:W-:-:S11]  /*7140*/  ISETP.GE.AND P1, PT, R115, UR43, PT ;  /* 0x0000002b73007c0c */ /* 0x000fd6000bf26270 */
        /* <DEDUP_REMOVED lines=19> */
.L_x_1092:
[----:B------:R-:W-:Y:S05]  /*7280*/  BSYNC.RECONVERGENT B2 ;  /* 0x0000000000027941 */ /* 0x000fea0003800200 */
.L_x_1091:
[----:B------:R-:W-:Y:S05]  /*7290*/  @P1 BRA `(.L_x_1060) ;  /* 0x0000000000681947 */ /* 0x000fea0003800000 */
[----:B------:R-:W-:Y:S01]  /*72a0*/  IMAD.IADD R14, R118, 0x1, R11 ;  /* 0x00000001760e7824 */ /* 0x000fe200078e020b */
[----:B------:R-:W-:Y:S01]  /*72b0*/  UMOV UR4, URZ ;  /* 0x000000ff00047c82 */ /* 0x000fe20008000000 */
[----:B------:R-:W-:Y:S01]  /*72c0*/  UMOV UR5, URZ ;  /* 0x000000ff00057c82 */ /* 0x000fe20008000000 */
[----:B------:R-:W-:Y:S02]  /*72d0*/  IMAD.U32 R113, RZ, RZ, UR4 ;  /* 0x00000004ff717e24 */ /* 0x000fe4000f8e00ff */
[----:B------:R-:W-:Y:S02]  /*72e0*/  IMAD.SHL.U32 R14, R14, 0x4, RZ ;  /* 0x000000040e0e7824 */ /* 0x000fe400078e00ff */
[----:B------:R-:W-:-:S03]  /*72f0*/  IMAD.U32 R112, RZ, RZ, UR5 ;  /* 0x00000005ff707e24 */ /* 0x000fc6000f8e00ff */
[----:B------:R-:W-:-:S13]  /*7300*/  ISETP.GE.AND P2, PT, R14, R114, PT ;  /* 0x000000720e00720c */ /* 0x000fda0003f46270 */
        /* <DEDUP_REMOVED lines=19> */
.L_x_1060:
[----:B------:R-:W-:Y:S05]  /*7440*/  BSYNC.RECONVERGENT B0 ;  /* 0x0000000000007941 */ /* 0x000fea0003800200 */
.L_x_998:
[----:B-----5:R-:W-:Y:S01]  /*7450*/  FMUL.FTZ R11, R78, R84 ;  /* 0x000000544e0b7220 */ /* 0x020fe20000410000 */
[----:B-1----:R-:W-:Y:S01]  /*7460*/  FMUL.FTZ R12, R79, R85 ;  /* 0x000000554f0c7220 */ /* 0x002fe20000410000 */
[----:B------:R-:W-:Y:S02]  /*7470*/  UMOV UR4, 0xffffffff ;  /* 0xffffffff00047882 */ /* 0x000fe40000000000 */
[----:B------:R-:W-:Y:S01]  /*7480*/  FFMA.FTZ R11, R80, R82, R11 ;  /* 0x00000052500b7223 */ /* 0x000fe2000001000b */
[----:B------:R-:W-:-:S03]  /*7490*/  FFMA.FTZ R12, R81, R83, R12 ;  /* 0x00000053510c7223 */ /* 0x000fc6000001000c */
        /* <DEDUP_REMOVED lines=13> */
[----:B------:R-:W-:Y:S01]  /*7570*/  FFMA.FTZ R12, R65, R99, R12 ;  /* 0x00000063410c7223 */ /* 0x000fe2000001000c */
[----:B------:R-:W1:Y:S02]  /*7580*/  S2R R11, SR_TID.X ;  /* 0x00000000000b7919 */ /* 0x000e640000002100 */
        /* <DEDUP_REMOVED lines=13> */
[----:B------:R-:W-:-:S04]  /*7660*/  FFMA.FTZ R12, R51, R113, R12 ;  /* 0x00000071330c7223 */ /* 0x000fc8000001000c */
[----:B------:R-:W-:Y:S01]  /*7670*/  FADD.FTZ R13, R13, R12 ;  /* 0x0000000c0d0d7221 */ /* 0x000fe20000010000 */
[----:B-1----:R-:W-:Y:S01]  /*7680*/  LOP3.LUT R118, R11, 0x1, RZ, 0xc0, !PT ;  /* 0x000000010b767812 */ /* 0x002fe200078ec0ff */
[----:B------:R-:W-:Y:S06]  /*7690*/  BRA.DIV UR4, `(.L_x_1093) ;  /* 0x0000005604507947 */ /* 0x000fec000b800000 */
[----:B0-234-:R0:W1:Y:S02]  /*76a0*/  SHFL.BFLY PT, R14, R13, 0x1, 0x1f ;  /* 0x0c201f000d0e7f89 */ /* 0x01d06400000e0000 */
.L_x_1171:
        /* <DEDUP_REMOVED lines=8> */
[----:B------:R-:W-:Y:S02]  /*7730*/  ISETP.NE.AND.EX P2, PT, RZ, UR15, PT, P2 ;  /* 0x0000000fff007c0c */ /* 0x000fe4000bf45320 */
[----:B------:R-:W-:-:S09]  /*7740*/  ISETP.NE.AND P4, PT, R117, RZ, PT ;  /* 0x000000ff7500720c */ /* 0x000fd20003f85270 */
[----:B------:R-:W1:Y:S01]  /*7750*/  @P1 S2R R117, SR_CTAID.X ;  /* 0x0000000000751919 */ /* 0x000e620000002500 */
[----:B------:R-:W1:Y:S08]  /*7760*/  @P1 LDC.64 R14, c[0x0][0x448] ;  /* 0x00011200ff0e1b82 */ /* 0x000e700000000a00 */
[----:B0-----:R-:W0:Y:S02]  /*7770*/  @P2 LDC.64 R12, c[0x0][0x438] ;  /* 0x00010e00ff0c2b82 */ /* 0x001e240000000a00 */
[----:B0-----:R-:W-:-:S04]  /*7780*/  @P2 IMAD.WIDE R12, R8, 0x4, R12 ;  /* 0x00000004080c2825 */ /* 0x001fc800078e020c */
[----:B-1----:R-:W-:Y:S02]  /*7790*/  @P1 IMAD.WIDE.U32 R14, R117, 0x4, R14 ;  /* 0x00000004750e1825 */ /* 0x002fe400078e000e */
[----:B------:R-:W2:Y:S04]  /*77a0*/  @P2 LDG.E R12, desc[UR36][R12.64] ;  /* 0x000000240c0c2981 */ /* 0x000ea8000c1e1900 */
[----:B------:R-:W3:Y:S01]  /*77b0*/  @P1 LDG.E R14, desc[UR36][R14.64] ;  /* 0x000000240e0e1981 */ /* 0x000ee2000c1e1900 */
[----:B------:R-:W-:-:S04]  /*77c0*/  @P1 ISETP.GE.AND P3, PT, R115, R10, PT ;  /* 0x0000000a7300120c */ /* 0x000fc80003f66270 */
[----:B------:R-:W-:-:S04]  /*77d0*/  @P1 SEL R118, RZ, UR38, P3 ;  /* 0x00000026ff761c07 */ /* 0x000fc80009800000 */
[----:B------:R-:W-:-:S04]  /*77e0*/  @P1 IADD3 R118, PT, PT, R9, -UR42, R118 ;  /* 0x8000002a09761c10 */ /* 0x000fc8000fffe076 */
[----:B------:R-:W-:Y:S01]  /*77f0*/  @P1 I2FP.F32.S32 R118, R118 ;  /* 0x0000007600761245 */ /* 0x000fe20000201400 */
[----:B--2---:R-:W-:-:S04]  /*7800*/  @P2 FADD.FTZ R11, R11, R12 ;  /* 0x0000000c0b0b2221 */ /* 0x004fc80000010000 */
[----:B---3--:R-:W-:-:S05]  /*7810*/  @P1 FFMA.FTZ R11, R118, R14, R11 ;  /* 0x0000000e760b1223 */ /* 0x008fca000001000b */
[----:B------:R1:W-:Y:S01]  /*7820*/  STS [R7], R11 ;  /* 0x0000000b07007388 */ /* 0x0003e20000000800 */
[----:B------:R-:W-:-:S07]  /*7830*/  @!P4 FMNMX.FTZ R116, R116, R11, !PT ;  /* 0x0000000b7474c209 */ /* 0x000fce0007810000 */
.L_x_1095:
[----:B------:R-:W-:Y:S05]  /*7840*/  BSYNC.RECONVERGENT B0 ;  /* 0x0000000000007941 */ /* 0x000fea0003800200 */
.L_x_1094:
[C---:B-1----:R-:W-:Y:S01]  /*7850*/  VIADD R11, R9.reuse, 0x3f ;  /* 0x0000003f090b7836 */ /* 0x042fe20000000000 */
[----:B------:R-:W-:Y:S01]  /*7860*/  IADD3 R4, P2, PT, R4, 0x40, RZ ;  /* 0x0000004004047810 */ /* 0x000fe20007f5e0ff */
[----:B------:R-:W-:Y:S01]  /*7870*/  VIADD R9, R9, 0x40 ;  /* 0x0000004009097836 */ /* 0x000fe20000000000 */
[----:B------:R-:W-:Y:S01]  /*7880*/  IADD3 R8, PT, PT, R8, 0x40, RZ ;  /* 0x0000004008087810 */ /* 0x000fe20007ffe0ff */
[----:B------:R-:W-:Y:S01]  /*7890*/  VIADD R7, R7, 0x100 ;  /* 0x0000010007077836 */ /* 0x000fe20000000000 */
[----:B------:R-:W-:Y:S01]  /*78a0*/  ISETP.GE.AND P1, PT, R11, R6, PT ;  /* 0x000000060b00720c */ /* 0x000fe20003f26270 */
[----:B------:R-:W-:-:S12]  /*78b0*/  IMAD.X R5, RZ, RZ, R5, P2 ;  /* 0x000000ffff057224 */ /* 0x000fd800010e0605 */
[----:B------:R-:W-:Y:S05]  /*78c0*/  @!P1 BRA `(.L_x_1096) ;  /* 0xffffffa800549947 */ /* 0x000fea000383ffff */
.L_x_997:
[----:B01----:R-:W-:Y:S05]  /*78d0*/  BSYNC B1 ;  /* 0x0000000000017941 */ /* 0x003fea0003800000 */
.L_x_996:
[----:B------:R-:W-:-:S03]  /*78e0*/  UMOV UR4, 0xffffffff ;  /* 0xffffffff00047882 */ /* 0x000fc60000000000 */
        /* <DEDUP_REMOVED lines=8> */
.L_x_1177:
[----:B------:R-:W3:Y:S01]  /*7970*/  S2R R12, SR_TID.X ;  /* 0x00000000000c7919 */ /* 0x000ee20000002100 */
[----:B------:R-:W-:Y:S01]  /*7980*/  MOV R13, 0x400 ;  /* 0x00000400000d7802 */ /* 0x000fe20000000f00 */
[----:B------:R-:W-:Y:S05]  /*7990*/  WARPSYNC.ALL ;  /* 0x0000000000007948 */ /* 0x000fea0003800000 */
[----:B------:R-:W5:Y:S01]  /*79a0*/  S2R R18, SR_CgaCtaId ;  /* 0x0000000000127919 */ /* 0x000f620000008800 */
[----:B01----:R-:W-:Y:S02]  /*79b0*/  FMNMX.FTZ R3, R3, R14, !PT ;  /* 0x0000000e03037209 */ /* 0x003fe40007810000 */
[----:B---3--:R-:W-:-:S02]  /*79c0*/  LOP3.LUT P0, R0, R12, 0x1f, RZ, 0xc0, !PT ;  /* 0x0000001f0c007812 */ /* 0x008fc4000780c0ff */
[----:B-----5:R-:W-:-:S04]  /*79d0*/  LEA R5, R18, R13, 0x18 ;  /* 0x0000000d12057211 */ /* 0x020fc800078ec0ff */
[----:B------:R-:W-:-:S07]  /*79e0*/  LEA.HI R4, R12, R5, RZ, 0x1d ;  /* 0x000000050c047211 */ /* 0x000fce00078fe8ff */
[----:B------:R-:W-:Y:S01]  /*79f0*/  @!P0 STS [R4], R3 ;  /* 0x0000000304008388 */ /* 0x000fe20000000800 */
[----:B------:R-:W-:Y:S01]  /*7a00*/  BAR.SYNC.DEFER_BLOCKING 0x0 ;  /* 0x0000000000007b1d */ /* 0x000fe20000010000 */
[C---:B------:R-:W-:Y:S01]  /*7a10*/  ISETP.GT.U32.AND P0, PT, R0.reuse, 0x3, PT ;  /* 0x000000030000780c */ /* 0x040fe20003f04070 */
[----:B------:R-:W-:Y:S02]  /*7a20*/  IMAD.MOV.U32 R7, RZ, RZ, -0x800001 ;  /* 0xff7fffffff077424 */ /* 0x000fe400078e00ff */
[----:B------:R-:W-:-:S04]  /*7a30*/  IMAD R6, R0, 0x4, R5 ;  /* 0x0000000400067824 */ /* 0x000fc800078e0205 */
[----:B------:R-:W0:Y:S01]  /*7a40*/  S2UR UR12, SR_CTAID.Y ;  /* 0x00000000000c79c3 */ /* 0x000e220000002600 */
[----:B------:R-:W0:Y:S01]  /*7a50*/  LDCU UR4, c[0x0][0x3f4] ;  /* 0x00007e80ff0477ac */ /* 0x000e220008000800 */
[----:B------:R-:W-:Y:S01]  /*7a60*/  VIADD R5, R12, UR45 ;  /* 0x0000002d0c057c36 */ /* 0x000fe20008000000 */
[----:B------:R-:W-:Y:S03]  /*7a70*/  BSSY.RECONVERGENT B0, `(.L_x_1098) ;  /* 0x0000156000007945 */ /* 0x000fe60003800200 */
[----:B------:R-:W1:Y:S01]  /*7a80*/  @!P0 LDS R7, [R6] ;  /* 0x0000000006078984 */ /* 0x000e620000000800 */
[----:B------:R-:W-:Y:S01]  /*7a90*/  ISETP.GE.AND P0, PT, R5, UR42, PT ;  /* 0x0000002a05007c0c */ /* 0x000fe2000bf06270 */
[----:B0-----:R-:W-:-:S04]  /*7aa0*/  UIMAD UR5, UR12, UR4, URZ ;  /* 0x000000040c0572a4 */ /* 0x001fc8000f8e02ff */
[----:B------:R-:W-:Y:S01]  /*7ab0*/  USHF.R.S32.HI UR13, URZ, 0x1f, UR5 ;  /* 0x0000001fff0d7899 */ /* 0x000fe20008011405 */
[----:B-1----:R-:W0:Y:S02]  /*7ac0*/  SHFL.BFLY PT, R8, R7, 0x2, 0x1f ;  /* 0x0c401f0007087f89 */ /* 0x002e2400000e0000 */
[----:B0-----:R-:W-:Y:S01]  /*7ad0*/  FMNMX.FTZ R8, R8, R7, !PT ;  /* 0x0000000708087209 */ /* 0x001fe20007810000 */
[----:B------:R-:W-:-:S04]  /*7ae0*/  IMAD.MOV.U32 R7, RZ, RZ, RZ ;  /* 0x000000ffff077224 */ /* 0x000fc800078e00ff */
[----:B------:R-:W0:Y:S02]  /*7af0*/  SHFL.BFLY PT, R3, R8, 0x1, 0x1f ;  /* 0x0c201f0008037f89 */ /* 0x000e2400000e0000 */
[----:B0-----:R-:W-:-:S06]  /*7b00*/  FMNMX.FTZ R3, R8, R3, !PT ;  /* 0x0000000308037209 */ /* 0x001fcc0007810000 */
[----:B------:R-:W0:Y:S01]  /*7b10*/  SHFL.IDX PT, R3, R3, RZ, 0x1f ;  /* 0x00001fff03037589 */ /* 0x000e2200000e0000 */
        /* <DEDUP_REMOVED lines=8> */
[----:B------:R-:W-:Y:S02]  /*7ba0*/  IMAD.MOV.U32 R9, RZ, RZ, R5 ;  /* 0x000000ffff097224 */ /* 0x000fe400078e0005 */
[----:B------:R-:W-:-:S04]  /*7bb0*/  VIADDMNMX R7, R5, R10, UR42, !PT ;  /* 0x0000002a05077e46 */ /* 0x000fc8000f80010a */
[----:B------:R-:W-:-:S04]  /*7bc0*/  IADD3 R8, PT, PT, R7, -UR45, R8 ;  /* 0x8000002d07087c10 */ /* 0x000fc8000fffe008 */
[C---:B------:R-:W-:Y:S02]  /*7bd0*/  LOP3.LUT R7, R8.reuse, 0x180, RZ, 0xc0, !PT ;  /* 0x0000018008077812 */ /* 0x040fe400078ec0ff */
[----:B------:R-:W-:Y:S02]  /*7be0*/  ISETP.GE.U32.AND P1, PT, R8, 0x180, PT ;  /* 0x000001800800780c */ /* 0x000fe40003f26070 */
[----:B------:R-:W-:Y:S01]  /*7bf0*/  ISETP.NE.AND P0, PT, R7, 0x180, PT ;  /* 0x000001800700780c */ /* 0x000fe20003f05270 */
[----:B------:R-:W-:-:S12]  /*7c00*/  IMAD.MOV.U32 R7, RZ, RZ, RZ ;  /* 0x000000ffff077224 */ /* 0x000fd800078e00ff */
[----:B------:R-:W-:Y:S05]  /*7c10*/  @!P0 BRA `(.L_x_1102) ;  /* 0x00000000004c8947 */ /* 0x000fea0003800000 */
[----:B------:R-:W-:Y:S01]  /*7c20*/  VIADD R9, R13, 0x220 ;  /* 0x000002200d097836 */ /* 0x000fe20000000000 */
[----:B------:R-:W-:-:S04]  /*7c30*/  LEA.HI R7, R8, 0x1, RZ, 0x19 ;  /* 0x0000000108077811 */ /* 0x000fc800078fc8ff */
[----:B------:R-:W-:Y:S02]  /*7c40*/  LEA R11, R18, R9, 0x18 ;  /* 0x00000009120b7211 */ /* 0x000fe400078ec0ff */
[----:B------:R-:W-:Y:S01]  /*7c50*/  LOP3.LUT R8, R7, 0x3, RZ, 0xc0, !PT ;  /* 0x0000000307087812 */ /* 0x000fe200078ec0ff */
[----:B------:R-:W-:Y:S01]  /*7c60*/  IMAD.MOV.U32 R7, RZ, RZ, RZ ;  /* 0x000000ffff077224 */ /* 0x000fe200078e00ff */
[----:B------:R-:W-:Y:S01]  /*7c70*/  MOV R9, R5 ;  /* 0x0000000500097202 */ /* 0x000fe20000000f00 */
[----:B------:R-:W-:Y:S02]  /*7c80*/  IMAD R10, R12, 0x4, R11 ;  /* 0x000000040c0a7824 */ /* 0x000fe400078e020b */
[----:B------:R-:W-:-:S07]  /*7c90*/  IMAD.MOV R8, RZ, RZ, -R8 ;  /* 0x000000ffff087224 */ /* 0x000fce00078e0a08 */
.L_x_1103:
[----:B------:R-:W0:Y:S01]  /*7ca0*/  LDS R14, [R10] ;  /* 0x000000000a0e7984 */ /* 0x000e220000000800 */
[----:B------:R-:W-:Y:S02]  /*7cb0*/  VIADD R8, R8, 0x1 ;  /* 0x0000000108087836 */ /* 0x000fe40000000000 */
[----:B------:R-:W-:-:S03]  /*7cc0*/  VIADD R9, R9, 0x80 ;  /* 0x0000008009097836 */ /* 0x000fc60000000000 */
        /* <DEDUP_REMOVED lines=8> */
.L_x_1102:
[----:B------:R-:W-:Y:S05]  /*7d50*/  BSYNC.RECONVERGENT B1 ;  /* 0x0000000000017941 */ /* 0x000fea0003800200 */
.L_x_1101:
[----:B------:R-:W-:Y:S05]  /*7d60*/  @!P1 BRA `(.L_x_1099) ;  /* 0x0000001000989947 */ /* 0x000fea0003800000 */
[----:B------:R-:W-:Y:S01]  /*7d70*/  IADD3 R10, PT, PT, -R9, UR42, RZ ;  /* 0x0000002a090a7c10 */ /* 0x000fe2000fffe1ff */
[----:B------:R-:W-:Y:S01]  /*7d80*/  IMAD.U32 R8, RZ, RZ, UR45 ;  /* 0x0000002dff087e24 */ /* 0x000fe2000f8e00ff */
[----:B------:R-:W-:Y:S01]  /*7d90*/  BSSY.RECONVERGENT B1, `(.L_x_1104) ;  /* 0x0000070000017945 */ /* 0x000fe20003800200 */
[----:B------:R-:W-:Y:S01]  /*7da0*/  VIADD R13, R13, 0x220 ;  /* 0x000002200d0d7836 */ /* 0x000fe20000000000 */
[----:B------:R-:W-:Y:S01]  /*7db0*/  ISETP.GT.AND P1, PT, R10, 0x600, PT ;  /* 0x000006000a00780c */ /* 0x000fe20003f24270 */
[----:B------:R-:W-:Y:S01]  /*7dc0*/  IMAD.SHL.U32 R8, R8, 0x4, RZ ;  /* 0x0000000408087824 */ /* 0x000fe200078e00ff */
[----:B------:R-:W-:Y:S02]  /*7dd0*/  PLOP3.LUT P0, PT, PT, PT, PT, 0x80, 0x8 ;  /* 0x000000000008781c */ /* 0x000fe40003f0f070 */
[----:B------:R-:W-:Y:S01]  /*7de0*/  LEA R13, R18, R13, 0x18 ;  /* 0x0000000d120d7211 */ /* 0x000fe200078ec0ff */
[----:B------:R-:W-:-:S05]  /*7df0*/  IMAD R8, R9, 0x4, -R8 ;  /* 0x0000000409087824 */ /* 0x000fca00078e0a08 */
[----:B------:R-:W-:-:S03]  /*7e00*/  IADD3 R8, PT, PT, R8, 0x400, R13 ;  /* 0x0000040008087810 */ /* 0x000fc60007ffe00d */
[----:B------:R-:W-:Y:S05]  /*7e10*/  @!P1 BRA `(.L_x_1105) ;  /* 0x00000004009c9947 */ /* 0x000fea0003800000 */
[----:B------:R-:W-:Y:S01]  /*7e20*/  IMAD.U32 R46, RZ, RZ, UR42 ;  /* 0x0000002aff2e7e24 */ /* 0x000fe2000f8e00ff */
[----:B------:R-:W-:-:S04]  /*7e30*/  PLOP3.LUT P0, PT, PT, PT, PT, 0x8, 0x80 ;  /* 0x000000000080781c */ /* 0x000fc80003f0e170 */
[----:B------:R-:W-:-:S09]  /*7e40*/  IADD3 R46, PT, PT, R46, -0x600, RZ ;  /* 0xfffffa002e2e7810 */ /* 0x000fd20007ffe0ff */
.L_x_1106:
[----:B------:R-:W0:Y:S01]  /*7e50*/  LDS R10, [R8+-0x400] ;  /* 0xfffc0000080a7984 */ /* 0x000e220000000800 */
[----:B------:R-:W-:-:S03]  /*7e60*/  VIADD R9, R9, 0x800 ;  /* 0x0000080009097836 */ /* 0x000fc60000000000 */
[----:B------:R-:W1:Y:S02]  /*7e70*/  LDS R14, [R8+-0x200] ;  /* 0xfffe0000080e7984 */ /* 0x000e640000000800 */
[----:B------:R-:W-:Y:S02]  /*7e80*/  ISETP.GE.AND P1, PT, R9, R46, PT ;  /* 0x0000002e0900720c */ /* 0x000fe40003f26270 */
[----:B------:R-:W3:Y:S04]  /*7e90*/  LDS R18, [R8] ;  /* 0x0000000008127984 */ /* 0x000ee80000000800 */
[----:B------:R-:W5:Y:S04]  /*7ea0*/  LDS R20, [R8+0x200] ;  /* 0x0002000008147984 */ /* 0x000f680000000800 */
[----:B--2---:R-:W2:Y:S04]  /*7eb0*/  LDS R22, [R8+0x400] ;  /* 0x0004000008167984 */ /* 0x004ea80000000800 */
[----:B------:R-:W2:Y:S04]  /*7ec0*/  LDS R24, [R8+0x600] ;  /* 0x0006000008187984 */ /* 0x000ea80000000800 */
[----:B----4-:R-:W4:Y:S04]  /*7ed0*/  LDS R26, [R8+0x800] ;  /* 0x00080000081a7984 */ /* 0x010f280000000800 */
        /* <DEDUP_REMOVED lines=13> */
[C---:B-----5:R-:W-:Y:S01]  /*7fb0*/  FADD.FTZ R20, -R3.reuse, R20 ;  /* 0x0000001403147221 */ /* 0x060fe20000010100 */
[----:B------:R-:W5:Y:S01]  /*7fc0*/  LDS R40, [R8+0x1600] ;  /* 0x0016000008287984 */ /* 0x000f620000000800 */
[----:B--2---:R-:W-:-:S02]  /*7fd0*/  FADD.FTZ R22, -R3, R22 ;  /* 0x0000001603167221 */ /* 0x004fc40000010100 */
[----:B------:R-:W-:Y:S01]  /*7fe0*/  FMUL.FTZ R20, R20, 1.4426950216293334961 ;  /* 0x3fb8aa3b14147820 */ /* 0x000fe20000410000 */
[----:B------:R-:W2:Y:S01]  /*7ff0*/  LDS R42, [R8+0x1800] ;  /* 0x00180000082a7984 */ /* 0x000ea20000000800 */
[----:B------:R-:W0:Y:S01]  /*8000*/  MUFU.EX2 R14, R14 ;  /* 0x0000000e000e7308 */ /* 0x000e220000000800 */
[----:B------:R-:W-:Y:S01]  /*8010*/  FMUL.FTZ R22, R22, 1.4426950216293334961 ;  /* 0x3fb8aa3b16167820 */ /* 0x000fe20000410000 */
[C---:B------:R-:W-:Y:S01]  /*8020*/  FADD.FTZ R24, -R3.reuse, R24 ;  /* 0x0000001803187221 */ /* 0x040fe20000010100 */
[----:B------:R-:W2:Y:S01]  /*8030*/  LDS R44, [R8+0x1a00] ;  /* 0x001a0000082c7984 */ /* 0x000ea20000000800 */
[C---:B----4-:R-:W-:Y:S02]  /*8040*/  FADD.FTZ R26, -R3.reuse, R26 ;  /* 0x0000001a031a7221 */ /* 0x050fe40000010100 */
[----:B------:R-:W-:Y:S02]  /*8050*/  FMUL.FTZ R24, R24, 1.4426950216293334961 ;  /* 0x3fb8aa3b18187820 */ /* 0x000fe40000410000 */
[----:B------:R-:W4:Y:S01]  /*8060*/  MUFU.EX2 R18, R18 ;  /* 0x0000001200127308 */ /* 0x000f220000000800 */
        /* <DEDUP_REMOVED lines=20> */
[----:B---3--:R-:W-:Y:S01]  /*81b0*/  FADD.FTZ R7, R7, R20 ;  /* 0x0000001407077221 */ /* 0x008fe20000010000 */
[C---:B------:R-:W-:Y:S01]  /*81c0*/  FADD.FTZ R38, -R3.reuse, R38 ;  /* 0x0000002603267221 */ /* 0x040fe20000010100 */
[----:B-----5:R-:W-:Y:S01]  /*81d0*/  FADD.FTZ R40, -R3, R40 ;  /* 0x0000002803287221 */ /* 0x020fe20000010100 */
[----:B------:R-:W-:Y:S02]  /*81e0*/  STS [R8+0x200], R20 ;  /* 0x0002001408007388 */ /* 0x000fe40000000800 */
[----:B------:R-:W-:Y:S01]  /*81f0*/  FMUL.FTZ R38, R38, 1.4426950216293334961 ;  /* 0x3fb8aa3b26267820 */ /* 0x000fe20000410000 */
[----:B------:R-:W-:Y:S01]  /*8200*/  FMUL.FTZ R40, R40, 1.4426950216293334961 ;  /* 0x3fb8aa3b28287820 */ /* 0x000fe20000410000 */
[----:B------:R-:W3:Y:S01]  /*8210*/  MUFU.EX2 R26, R26 ;  /* 0x0000001a001a7308 */ /* 0x000ee20000000800 */
[----:B0-----:R-:W-:Y:S01]  /*8220*/  FADD.FTZ R7, R7, R22 ;  /* 0x0000001607077221 */ /* 0x001fe20000010000 */
[C---:B--2---:R-:W-:Y:S01]  /*8230*/  FADD.FTZ R42, -R3.reuse, R42 ;  /* 0x0000002a032a7221 */ /* 0x044fe20000010100 */
        /* <DEDUP_REMOVED lines=37> */
.L_x_1105:
[----:B------:R-:W-:Y:S05]  /*8490*/  BSYNC.RECONVERGENT B1 ;  /* 0x0000000000017941 */ /* 0x000fea0003800200 */
.L_x_1104:
        /* <DEDUP_REMOVED lines=9> */
[----:B------:R-:W5:Y:S04]  /*8530*/  LDS R20, [R8+0x200] ;  /* 0x0002000008147984 */ /* 0x000f680000000800 */
[----:B--2---:R-:W2:Y:S04]  /*8540*/  LDS R22, [R8+0x400] ;  /* 0x0004000008167984 */ /* 0x004ea80000000800 */
[----:B------:R-:W2:Y:S04]  /*8550*/  LDS R24, [R8+0x600] ;  /* 0x0006000008187984 */ /* 0x000ea80000000800 */
[----:B----4-:R-:W4:Y:S04]  /*8560*/  LDS R26, [R8+0x800] ;  /* 0x00080000081a7984 */ /* 0x010f280000000800 */
        /* <DEDUP_REMOVED lines=8> */
[C---:B-----5:R-:W-:Y:S01]  /*85f0*/  FADD.FTZ R20, -R3.reuse, R20 ;  /* 0x0000001403147221 */ /* 0x060fe20000010100 */
[----:B--2---:R-:W-:-:S03]  /*8600*/  FADD.FTZ R22, -R3, R22 ;  /* 0x0000001603167221 */ /* 0x004fc60000010100 */
        /* <DEDUP_REMOVED lines=32> */
.L_x_1108:
[----:B------:R-:W-:Y:S05]  /*8810*/  BSYNC.RECONVERGENT B1 ;  /* 0x0000000000017941 */ /* 0x000fea0003800200 */
.L_x_1107:
[----:B------:R-:W-:-:S13]  /*8820*/  ISETP.LT.OR P0, PT, R9, UR42, P0 ;  /* 0x0000002a09007c0c */ /* 0x000fda0008701670 */
[----:B------:R-:W-:Y:S05]  /*8830*/  @!P0 BRA `(.L_x_1099) ;  /* 0x0000000400e48947 */ /* 0x000fea0003800000 */
[----:B------:R-:W0:Y:S04]  /*8840*/  LDS R10, [R8+-0x400] ;  /* 0xfffc0000080a7984 */ /* 0x000e280000000800 */
[----:B------:R-:W1:Y:S04]  /*8850*/  LDS R14, [R8+-0x200] ;  /* 0xfffe0000080e7984 */ /* 0x000e680000000800 */
        /* <DEDUP_REMOVED lines=23> */
.L_x_1100:
        /* <DEDUP_REMOVED lines=12> */
[----:B------:R-:W-:Y:S01]  /*8a90*/  LEA.HI R7, R10, 0x1, RZ, 0x19 ;  /* 0x000000010a077811 */ /* 0x000fe200078fc8ff */
[--C-:B------:R-:W-:Y:S01]  /*8aa0*/  IMAD.MOV.U32 R11, RZ, RZ, R5.reuse ;  /* 0x000000ffff0b7224 */ /* 0x100fe200078e0005 */
[----:B------:R-:W-:Y:S02]  /*8ab0*/  IADD3 R17, P1, P2, R8, UR5, R5 ;  /* 0x0000000508117c10 */ /* 0x000fe4000fa3e005 */
[----:B------:R-:W-:Y:S02]  /*8ac0*/  LEA R13, R18, R13, 0x18 ;  /* 0x0000000d120d7211 */ /* 0x000fe400078ec0ff */
[----:B------:R-:W-:Y:S01]  /*8ad0*/  LOP3.LUT R8, R7, 0x3, RZ, 0xc0, !PT ;  /* 0x0000000307087812 */ /* 0x000fe200078ec0ff */
[----:B------:R-:W-:Y:S01]  /*8ae0*/  IMAD.MOV.U32 R7, RZ, RZ, RZ ;  /* 0x000000ffff077224 */ /* 0x000fe200078e00ff */
[----:B------:R-:W-:Y:S02]  /*8af0*/  LEA R10, R12, R13, 0x2 ;  /* 0x0000000d0c0a7211 */ /* 0x000fe400078e10ff */
[----:B------:R-:W-:Y:S01]  /*8b00*/  IADD3.X R9, PT, PT, R9, UR13, RZ, P1, P2 ;  /* 0x0000000d09097c10 */ /* 0x000fe20008fe44ff */
[----:B------:R-:W-:-:S07]  /*8b10*/  IMAD.MOV R13, RZ, RZ, -R8 ;  /* 0x000000ffff0d7224 */ /* 0x000fce00078e0a08 */
.L_x_1111:
[----:B------:R-:W-:-:S06]  /*8b20*/  IMAD.MOV.U32 R8, RZ, RZ, R17 ;  /* 0x000000ffff087224 */ /* 0x000fcc00078e0011 */
[----:B------:R1:W3:Y:S01]  /*8b30*/  LDG.E.U8 R8, desc[UR36][R8.64] ;  /* 0x0000002408087981 */ /* 0x0002e2000c1e1100 */
[----:B------:R-:W-:Y:S01]  /*8b40*/  VIADD R13, R13, 0x1 ;  /* 0x000000010d0d7836 */ /* 0x000fe20000000000 */
[----:B------:R-:W-:Y:S01]  /*8b50*/  IADD3 R17, P2, PT, R17, 0x80, RZ ;  /* 0x0000008011117810 */ /* 0x000fe20007f5e0ff */
[----:B------:R-:W-:-:S04]  /*8b60*/  VIADD R11, R11, 0x80 ;  /* 0x000000800b0b7836 */ /* 0x000fc80000000000 */
[----:B-1----:R-:W-:Y:S01]  /*8b70*/  IMAD.X R9, RZ, RZ, R9, P2 ;  /* 0x000000ffff097224 */ /* 0x002fe200010e0609 */
[----:B---3--:R-:W-:-:S13]  /*8b80*/  ISETP.NE.AND P1, PT, R8, RZ, PT ;  /* 0x000000ff0800720c */ /* 0x008fda0003f25270 */
[----:B------:R-:W0:Y:S02]  /*8b90*/  @!P1 LDS R14, [R10] ;  /* 0x000000000a0e9984 */ /* 0x000e240000000800 */
[----:B0-----:R-:W-:Y:S01]  /*8ba0*/  @!P1 FADD.FTZ R15, -R3, R14 ;  /* 0x0000000e030f9221 */ /* 0x001fe20000010100 */
[----:B------:R-:W-:-:S03]  /*8bb0*/  IMAD.MOV.U32 R14, RZ, RZ, RZ ;  /* 0x000000ffff0e7224 */ /* 0x000fc600078e00ff */
[----:B------:R-:W-:-:S04]  /*8bc0*/  @!P1 FMUL.FTZ R15, R15, 1.4426950216293334961 ;  /* 0x3fb8aa3b0f0f9820 */ /* 0x000fc80000410000 */
[----:B------:R-:W0:Y:S01]  /*8bd0*/  @!P1 MUFU.EX2 R14, R15 ;  /* 0x0000000f000e9308 */ /* 0x000e220000000800 */
[----:B------:R-:W-:Y:S01]  /*8be0*/  ISETP.NE.AND P1, PT, R13, RZ, PT ;  /* 0x000000ff0d00720c */ /* 0x000fe20003f25270 */
[----:B0-----:R0:W-:Y:S01]  /*8bf0*/  STS [R10], R14 ;  /* 0x0000000e0a007388 */ /* 0x0011e20000000800 */
[----:B------:R-:W-:Y:S01]  /*8c00*/  FADD.FTZ R7, R14, R7 ;  /* 0x000000070e077221 */ /* 0x000fe20000010000 */
[----:B0-----:R-:W-:-:S10]  /*8c10*/  VIADD R10, R10, 0x200 ;  /* 0x000002000a0a7836 */ /* 0x001fd40000000000 */
[----:B------:R-:W-:Y:S05]  /*8c20*/  @P1 BRA `(.L_x_1111) ;  /* 0xfffffffc00bc1947 */ /* 0x000fea000383ffff */
.L_x_1110:
[----:B------:R-:W-:Y:S05]  /*8c30*/  BSYNC.RECONVERGENT B1 ;  /* 0x0000000000017941 */ /* 0x000fea0003800200 */
.L_x_1109:
[----:B------:R-:W-:Y:S05]  /*8c40*/  @!P0 BRA `(.L_x_1099) ;  /* 0x0000000000e08947 */ /* 0x000fea0003800000 */
[----:B------:R-:W1:Y:S01]  /*8c50*/  S2R R10, SR_CgaCtaId ;  /* 0x00000000000a7919 */ /* 0x000e620000008800 */
[----:B------:R-:W3:Y:S01]  /*8c60*/  LDC.64 R14, c[0x0][0x420] ;  /* 0x00010800ff0e7b82 */ /* 0x000ee20000000a00 */
[----:B------:R-:W-:Y:S01]  /*8c70*/  MOV R8, 0x400 ;  /* 0x0000040000087802 */ /* 0x000fe20000000f00 */
[----:B------:R-:W-:-:S04]  /*8c80*/  IMAD.U32 R13, RZ, RZ, UR45 ;  /* 0x0000002dff0d7e24 */ /* 0x000fc8000f8e00ff */
[----:B------:R-:W-:Y:S02]  /*8c90*/  VIADD R9, R8, 0x220 ;  /* 0x0000022008097836 */ /* 0x000fe40000000000 */
[----:B------:R-:W-:-:S05]  /*8ca0*/  IMAD.SHL.U32 R8, R13, 0x4, RZ ;  /* 0x000000040d087824 */ /* 0x000fca00078e00ff */
[----:B------:R-:W-:Y:S02]  /*8cb0*/  LEA R8, R11, -R8, 0x2 ;  /* 0x800000080b087211 */ /* 0x000fe400078e10ff */
[----:B---3--:R-:W-:-:S04]  /*8cc0*/  IADD3 R14, P0, P1, R14, UR5, R11 ;  /* 0x000000050e0e7c10 */ /* 0x008fc8000f91e00b */
[----:B------:R-:W-:Y:S02]  /*8cd0*/  IADD3 R14, P2, PT, R14, 0x100, RZ ;  /* 0x000001000e0e7810 */ /* 0x000fe40007f5e0ff */
[----:B-1----:R-:W-:Y:S02]  /*8ce0*/  LEA R13, R10, R9, 0x18 ;  /* 0x000000090a0d7211 */ /* 0x002fe400078ec0ff */
[----:B------:R-:W-:Y:S02]  /*8cf0*/  IADD3.X R9, PT, PT, R15, UR13, RZ, P0, P1 ;  /* 0x0000000d0f097c10 */ /* 0x000fe400087e24ff */
[----:B------:R-:W-:-:S03]  /*8d00*/  IADD3 R10, PT, PT, R8, 0x400, R13 ;  /* 0x00000400080a7810 */ /* 0x000fc60007ffe00d */
[----:B------:R-:W-:-:S07]  /*8d10*/  IMAD.X R9, RZ, RZ, R9, P2 ;  /* 0x000000ffff097224 */ /* 0x000fce00010e0609 */
.L_x_1112:
[----:B------:R-:W-:-:S05]  /*8d20*/  IMAD.MOV.U32 R8, RZ, RZ, R14 ;  /* 0x000000ffff087224 */ /* 0x000fca00078e000e */
[----:B------:R-:W3:Y:S04]  /*8d30*/  LDG.E.U8 R14, desc[UR36][R8.64+-0x100] ;  /* 0xffff0024080e7981 */ /* 0x000ee8000c1e1100 */
[----:B------:R-:W5:Y:S04]  /*8d40*/  LDG.E.U8 R13, desc[UR36][R8.64+-0x80] ;  /* 0xffff8024080d7981 */ /* 0x000f68000c1e1100 */
[----:B------:R-:W2:Y:S04]  /*8d50*/  LDG.E.U8 R15, desc[UR36][R8.64] ;  /* 0x00000024080f7981 */ /* 0x000ea8000c1e1100 */
[----:B------:R-:W4:Y:S01]  /*8d60*/  LDG.E.U8 R17, desc[UR36][R8.64+0x80] ;  /* 0x0000802408117981 */ /* 0x000f22000c1e1100 */
[----:B------:R-:W-:-:S02]  /*8d70*/  IMAD.MOV.U32 R19, RZ, RZ, RZ ;  /* 0x000000ffff137224 */ /* 0x000fc400078e00ff */
[----:B------:R-:W-:Y:S01]  /*8d80*/  VIADD R11, R11, 0x200 ;  /* 0x000002000b0b7836 */ /* 0x000fe20000000000 */
[----:B---3--:R-:W-:Y:S02]  /*8d90*/  ISETP.NE.AND P0, PT, R14, RZ, PT ;  /* 0x000000ff0e00720c */ /* 0x008fe40003f05270 */
[----:B-----5:R-:W-:Y:S01]  /*8da0*/  ISETP.NE.AND P1, PT, R13, RZ, PT ;  /* 0x000000ff0d00720c */ /* 0x020fe20003f25270 */
[----:B------:R-:W-:Y:S01]  /*8db0*/  IMAD.MOV.U32 R13, RZ, RZ, RZ ;  /* 0x000000ffff0d7224 */ /* 0x000fe200078e00ff */
[----:B--2---:R-:W-:Y:S01]  /*8dc0*/  ISETP.NE.AND P2, PT, R15, RZ, PT ;  /* 0x000000ff0f00720c */ /* 0x004fe20003f45270 */
[----:B------:R-:W-:Y:S01]  /*8dd0*/  IMAD.MOV.U32 R15, RZ, RZ, RZ ;  /* 0x000000ffff0f7224 */ /* 0x000fe200078e00ff */
[----:B----4-:R-:W-:-:S07]  /*8de0*/  ISETP.NE.AND P3, PT, R17, RZ, PT ;  /* 0x000000ff1100720c */ /* 0x010fce0003f65270 */
[----:B------:R-:W0:Y:S01]  /*8df0*/  @!P0 LDS R14, [R10+-0x400] ;  /* 0xfffc00000a0e8984 */ /* 0x000e220000000800 */
[----:B------:R-:W-:-:S03]  /*8e00*/  IMAD.MOV.U32 R17, RZ, RZ, RZ ;  /* 0x000000ffff117224 */ /* 0x000fc600078e00ff */
        /* <DEDUP_REMOVED lines=13> */
[----:B------:R-:W-:-:S07]  /*8ee0*/  @!P3 FMUL.FTZ R22, R22, 1.4426950216293334961 ;  /* 0x3fb8aa3b1616b820 */ /* 0x000fce0000410000 */
[----:B------:R-:W2:Y:S01]  /*8ef0*/  @!P2 MUFU.EX2 R17, R20 ;  /* 0x000000140011a308 */ /* 0x000ea20000000800 */
[----:B0-----:R-:W-:Y:S01]  /*8f00*/  FADD.FTZ R14, R13, R7 ;  /* 0x000000070d0e7221 */ /* 0x001fe20000010000 */
[----:B------:R-:W-:Y:S06]  /*8f10*/  STS [R10+-0x400], R13 ;  /* 0xfffc000d0a007388 */ /* 0x000fec0000000800 */
[----:B------:R-:W0:Y:S01]  /*8f20*/  @!P3 MUFU.EX2 R19, R22 ;  /* 0x000000160013b308 */ /* 0x000e220000000800 */
[----:B-1----:R-:W-:Y:S01]  /*8f30*/  FADD.FTZ R18, R14, R15 ;  /* 0x0000000f0e127221 */ /* 0x002fe20000010000 */
[----:B------:R-:W-:Y:S01]  /*8f40*/  IADD3 R14, P1, PT, R8, 0x200, RZ ;  /* 0x00000200080e7810 */ /* 0x000fe20007f3e0ff */
[----:B------:R-:W-:Y:S04]  /*8f50*/  STS [R10+-0x200], R15 ;  /* 0xfffe000f0a007388 */ /* 0x000fe80000000800 */
[----:B------:R-:W-:-:S02]  /*8f60*/  IMAD.X R9, RZ, RZ, R9, P1 ;  /* 0x000000ffff097224 */ /* 0x000fc400008e0609 */
[----:B--2---:R-:W-:Y:S01]  /*8f70*/  FADD.FTZ R18, R18, R17 ;  /* 0x0000001112127221 */ /* 0x004fe20000010000 */
[----:B------:R-:W-:Y:S04]  /*8f80*/  STS [R10], R17 ;  /* 0x000000110a007388 */ /* 0x000fe80000000800 */
[----:B0-----:R0:W-:Y:S01]  /*8f90*/  STS [R10+0x200], R19 ;  /* 0x000200130a007388 */ /* 0x0011e20000000800 */
[----:B------:R-:W-:Y:S01]  /*8fa0*/  FADD.FTZ R7, R18, R19 ;  /* 0x0000001312077221 */ /* 0x000fe20000010000 */
[----:B0-----:R-:W-:Y:S01]  /*8fb0*/  VIADD R10, R10, 0x800 ;  /* 0x000008000a0a7836 */ /* 0x001fe20000000000 */
[----:B------:R-:W-:Y:S06]  /*8fc0*/  @!P0 BRA `(.L_x_1112) ;  /* 0xfffffffc00548947 */ /* 0x000fec000383ffff */
.L_x_1099:
[----:B------:R-:W-:Y:S05]  /*8fd0*/  BSYNC.RECONVERGENT B0 ;  /* 0x0000000000007941 */ /* 0x000fea0003800200 */
.L_x_1098:
[----:B0-----:R-:W0:Y:S01]  /*8fe0*/  SHFL.BFLY PT, R8, R7, 0x10, 0x1f ;  /* 0x0e001f0007087f89 */ /* 0x001e2200000e0000 */
[C---:B------:R-:W-:Y:S01]  /*8ff0*/  ISETP.NE.AND P0, PT, R0.reuse, RZ, PT ;  /* 0x000000ff0000720c */ /* 0x040fe20003f05270 */
[----:B------:R-:W1:Y:S01]  /*9000*/  LDCU.U8 UR9, c[0x0][0x48c] ;  /* 0x00009180ff0977ac */ /* 0x000e620008000000 */
[----:B------:R-:W-:Y:S01]  /*9010*/  ISETP.GT.U32.AND P1, PT, R0, 0x3, PT ;  /* 0x000000030000780c */ /* 0x000fe20003f24070 */
[----:B-1----:R-:W-:Y:S01]  /*9020*/  UISETP.NE.AND UP0, UPT, UR9, URZ, UPT ;  /* 0x000000ff0900728c */ /* 0x002fe2000bf05270 */
[----:B0-----:R-:W-:-:S05]  /*9030*/  FADD.FTZ R8, R8, R7 ;  /* 0x0000000708087221 */ /* 0x001fca0000010000 */
        /* <DEDUP_REMOVED lines=10> */
[----:B------:R-:W-:-:S05]  /*90e0*/  ISETP.GE.AND P0, PT, R5, UR42, PT ;  /* 0x0000002a05007c0c */ /* 0x000fca000bf06270 */
[----:B------:R-:W0:Y:S04]  /*90f0*/  @!P1 LDS R7, [R6+0x10] ;  /* 0x0000100006079984 */ /* 0x000e280000000800 */
[----:B0-----:R-:W0:Y:S02]  /*9100*/  SHFL.BFLY PT, R0, R7, 0x2, 0x1f ;  /* 0x0c401f0007007f89 */ /* 0x001e2400000e0000 */
[----:B0-----:R-:W-:Y:S01]  /*9110*/  FADD.FTZ R8, R0, R7 ;  /* 0x0000000700087221 */ /* 0x001fe20000010000 */
[----:B------:R-:W-:-:S04]  /*9120*/  CS2R R6, SRZ ;  /* 0x0000000000067805 */ /* 0x000fc8000001ff00 */
[----:B------:R-:W0:Y:S02]  /*9130*/  SHFL.BFLY PT, R3, R8, 0x1, 0x1f ;  /* 0x0c201f0008037f89 */ /* 0x000e2400000e0000 */
[----:B0-----:R-:W-:Y:S02]  /*9140*/  FADD.FTZ R10, R8, R3 ;  /* 0x00000003080a7221 */ /* 0x001fe40000010000 */
[----:B------:R-:W0:Y:S04]  /*9150*/  S2R R3, SR_CTAID.X ;  /* 0x0000000000037919 */ /* 0x000e280000002500 */
[----:B------:R-:W1:Y:S02]  /*9160*/  SHFL.IDX PT, R10, R10, RZ, 0x1f ;  /* 0x00001fff0a0a7589 */ /* 0x000e6400000e0000 */
[----:B-1----:R-:W-:-:S06]  /*9170*/  FADD.FTZ R0, R10, 9.9999999747524270788e-07 ;  /* 0x358637bd0a007421 */ /* 0x002fcc0000010000 */
[----:B------:R-:W1:Y:S01]  /*9180*/  MUFU.RCP R0, R0 ;  /* 0x0000000000007308 */ /* 0x000e620000001000 */
[----:B0-----:R-:W-:Y:S05]  /*9190*/  BRA.U !UP0, `(.L_x_1113) ;  /* 0x0000000108207547 */ /* 0x001fea000b800000 */
[----:B------:R-:W0:Y:S08]  /*91a0*/  LDC R6, c[0x0][0x3f8] ;  /* 0x0000fe00ff067b82 */ /* 0x000e300000000800 */
[----:B------:R-:W3:Y:S08]  /*91b0*/  LDC R4, c[0x0][0x488] ;  /* 0x00012200ff047b82 */ /* 0x000ef00000000800 */
[----:B------:R-:W3:Y:S08]  /*91c0*/  LDC R8, c[0x0][0x40c] ;  /* 0x00010300ff087b82 */ /* 0x000ef00000000800 */
[----:B------:R-:W5:Y:S01]  /*91d0*/  LDC R9, c[0x0][0x3f4] ;  /* 0x0000fd00ff097b82 */ /* 0x000f620000000800 */
[----:B0-----:R-:W-:-:S04]  /*91e0*/  IMAD R7, R6, UR12, R3 ;  /* 0x0000000c06077c24 */ /* 0x001fc8000f8e0203 */
[----:B---3--:R-:W-:-:S04]  /*91f0*/  IMAD R4, R7, R4, R8 ;  /* 0x0000000407047224 */ /* 0x008fc800078e0208 */
[----:B-----5:R-:W-:-:S05]  /*9200*/  IMAD R6, R4, R9, RZ ;  /* 0x0000000904067224 */ /* 0x020fca00078e02ff */
[----:B------:R-:W-:-:S07]  /*9210*/  SHF.R.S32.HI R7, RZ, 0x1f, R6 ;  /* 0x0000001fff077819 */ /* 0x000fce0000011406 */
.L_x_1113:
[----:B------:R-:W-:Y:S04]  /*9220*/  BSSY.RECONVERGENT B0, `(.L_x_1114) ;  /* 0x000015a000007945 */ /* 0x000fe80003800200 */
[----:B------:R-:W-:Y:S05]  /*9230*/  @P0 BRA `(.L_x_1115) ;  /* 0x0000001400600947 */ /* 0x000fea0003800000 */
[----:B------:R-:W-:-:S09]  /*9240*/  UISETP.NE.AND UP0, UPT, UR9, URZ, UPT ;  /* 0x000000ff0900728c */ /* 0x000fd2000bf05270 */
[----:B------:R-:W-:Y:S05]  /*9250*/  BRA.U UP0, `(.L_x_1116) ;  /* 0x0000000900447547 */ /* 0x000fea000b800000 */
        /* <DEDUP_REMOVED lines=16> */
[----:B------:R-:W-:Y:S02]  /*9360*/  IMAD.MOV R7, RZ, RZ, -R4 ;  /* 0x000000ffff077224 */ /* 0x000fe400078e0a04 */
[----:B------:R-:W-:Y:S01]  /*9370*/  IMAD.IADD R5, R5, 0x1, R6 ;  /* 0x0000000105057824 */ /* 0x000fe200078e0206 */
[----:B0-----:R-:W-:-:S06]  /*9380*/  ULEA UR4, UR7, UR4, 0x18 ;  /* 0x0000000407047291 */ /* 0x001fcc000f8ec0ff */
[----:B------:R-:W-:-:S07]  /*9390*/  LEA R4, R12, UR4, 0x2 ;  /* 0x000000040c047c11 */ /* 0x000fce000f8e10ff */
.L_x_1119:
[----:B------:R-:W1:Y:S01]  /*93a0*/  LDS R9, [R4] ;  /* 0x0000000004097984 */ /* 0x000e620000000800 */
[----:B------:R-:W-:-:S05]  /*93b0*/  VIADD R7, R7, 0x1 ;  /* 0x0000000107077836 */ /* 0x000fca0000000000 */
[----:B------:R-:W-:Y:S01]  /*93c0*/  ISETP.NE.AND P0, PT, R7, RZ, PT ;  /* 0x000000ff0700720c */ /* 0x000fe20003f05270 */
[----:B-1----:R-:W-:-:S05]  /*93d0*/  FMUL.FTZ R9, R9, R0 ;  /* 0x0000000009097220 */ /* 0x002fca0000410000 */
[----:B------:R0:W-:Y:S02]  /*93e0*/  STS [R4], R9 ;  /* 0x0000000904007388 */ /* 0x0001e40000000800 */
[----:B0-----:R-:W-:-:S05]  /*93f0*/  VIADD R4, R4, 0x200 ;  /* 0x0000020004047836 */ /* 0x001fca0000000000 */
[----:B------:R-:W-:Y:S05]  /*9400*/  @P0 BRA `(.L_x_1119) ;  /* 0xfffffffc00e40947 */ /* 0x000fea000383ffff */
.L_x_1118:
[----:B------:R-:W-:Y:S05]  /*9410*/  BSYNC.RECONVERGENT B1 ;  /* 0x0000000000017941 */ /* 0x000fea0003800200 */
.L_x_1117:
[----:B------:R-:W-:Y:S05]  /*9420*/  @!P1 BRA `(.L_x_1115) ;  /* 0x0000001000e49947 */ /* 0x000fea0003800000 */
[----:B------:R-:W0:Y:S01]  /*9430*/  S2R R7, SR_CgaCtaId ;  /* 0x0000000000077919 */ /* 0x000e220000008800 */
[----:B------:R-:W-:Y:S01]  /*9440*/  IADD3 R6, PT, PT, -R5, UR42, RZ ;  /* 0x0000002a05067c10 */ /* 0x000fe2000fffe1ff */
[----:B------:R-:W-:Y:S01]  /*9450*/  IMAD.U32 R8, RZ, RZ, UR45 ;  /* 0x0000002dff087e24 */ /* 0x000fe2000f8e00ff */
[----:B------:R-:W-:Y:S01]  /*9460*/  MOV R4, 0x400 ;  /* 0x0000040000047802 */ /* 0x000fe20000000f00 */
[----:B------:R-:W-:Y:S01]  /*9470*/  BSSY.RECONVERGENT B1, `(.L_x_1120) ;  /* 0x0000040000017945 */ /* 0x000fe20003800200 */
[----:B------:R-:W-:Y:S02]  /*9480*/  ISETP.GT.AND P1, PT, R6, 0x600, PT ;  /* 0x000006000600780c */ /* 0x000fe40003f24270 */
[----:B------:R-:W-:Y:S01]  /*9490*/  PLOP3.LUT P0, PT, PT, PT, PT, 0x80, 0x8 ;  /* 0x000000000008781c */ /* 0x000fe20003f0f070 */
[----:B------:R-:W-:Y:S02]  /*94a0*/  VIADD R6, R4, 0x220 ;  /* 0x0000022004067836 */ /* 0x000fe40000000000 */
[----:B------:R-:W-:-:S04]  /*94b0*/  IMAD.SHL.U32 R4, R8, 0x4, RZ ;  /* 0x0000000408047824 */ /* 0x000fc800078e00ff */
[----:B------:R-:W-:Y:S01]  /*94c0*/  IMAD R4, R5, 0x4, -R4 ;  /* 0x0000000405047824 */ /* 0x000fe200078e0a04 */
[----:B0-----:R-:W-:-:S04]  /*94d0*/  LEA R7, R7, R6, 0x18 ;  /* 0x0000000607077211 */ /* 0x001fc800078ec0ff */
[----:B------:R-:W-:Y:S01]  /*94e0*/  IADD3 R4, PT, PT, R4, 0x400, R7 ;  /* 0x0000040004047810 */ /* 0x000fe20007ffe007 */
[----:B------:R-:W-:Y:S06]  /*94f0*/  @!P1 BRA `(.L_x_1121) ;  /* 0x0000000000dc9947 */ /* 0x000fec0003800000 */
[----:B------:R-:W-:Y:S01]  /*9500*/  IMAD.U32 R6, RZ, RZ, UR42 ;  /* 0x0000002aff067e24 */ /* 0x000fe2000f8e00ff */
[----:B------:R-:W-:-:S03]  /*9510*/  PLOP3.LUT P0, PT, PT, PT, PT, 0x8, 0x80 ;  /* 0x000000000080781c */ /* 0x000fc60003f0e170 */
[----:B------:R-:W-:-:S10]  /*9520*/  VIADD R6, R6, 0xfffffa00 ;  /* 0xfffffa0006067836 */ /* 0x000fd40000000000 */
.L_x_1122:
[----:B------:R-:W1:Y:S01]  /*9530*/  LDS R7, [R4+-0x400] ;  /* 0xfffc000004077984 */ /* 0x000e620000000800 */
[----:B------:R-:W-:-:S03]  /*9540*/  IADD3 R5, PT, PT, R5, 0x800, RZ ;  /* 0x0000080005057810 */ /* 0x000fc60007ffe0ff */
[----:B------:R-:W0:Y:S01]  /*9550*/  LDS R9, [R4+-0x200] ;  /* 0xfffe000004097984 */ /* 0x000e220000000800 */
[----:B------:R-:W-:-:S03]  /*9560*/  ISETP.GE.AND P1, PT, R5, R6, PT ;  /* 0x000000060500720c */ /* 0x000fc60003f26270 */
[----:B------:R-:W3:Y:S04]  /*9570*/  LDS R11, [R4] ;  /* 0x00000000040b7984 */ /* 0x000ee80000000800 */
[----:B------:R-:W5:Y:S04]  /*9580*/  LDS R13, [R4+0x200] ;  /* 0x00020000040d7984 */ /* 0x000f680000000800 */
[----:B------:R-:W5:Y:S04]  /*9590*/  LDS R15, [R4+0x400] ;  /* 0x00040000040f7984 */ /* 0x000f680000000800 */
[----:B------:R-:W5:Y:S04]  /*95a0*/  LDS R17, [R4+0x600] ;  /* 0x0006000004117984 */ /* 0x000f680000000800 */
[----:B------:R-:W5:Y:S04]  /*95b0*/  LDS R19, [R4+0x800] ;  /* 0x0008000004137984 */ /* 0x000f680000000800 */
[----:B------:R-:W5:Y:S04]  /*95c0*/  LDS R21, [R4+0xa00] ;  /* 0x000a000004157984 */ /* 0x000f680000000800 */
[----:B--2---:R-:W2:Y:S04]  /*95d0*/  LDS R23, [R4+0xc00] ;  /* 0x000c000004177984 */ /* 0x004ea80000000800 */
[----:B------:R-:W2:Y:S04]  /*95e0*/  LDS R25, [R4+0xe00] ;  /* 0x000e000004197984 */ /* 0x000ea80000000800 */
[----:B----4-:R-:W4:Y:S01]  /*95f0*/  LDS R27, [R4+0x1000] ;  /* 0x00100000041b7984 */ /* 0x010f220000000800 */
[----:B-1----:R-:W-:-:S03]  /*9600*/  FMUL.FTZ R7, R0, R7 ;  /* 0x0000000700077220 */ /* 0x002fc60000410000 */
[----:B------:R-:W1:Y:S01]  /*9610*/  LDS R29, [R4+0x1200] ;  /* 0x00120000041d7984 */ /* 0x000e620000000800 */
[----:B0-----:R-:W-:-:S03]  /*9620*/  FMUL.FTZ R9, R0, R9 ;  /* 0x0000000900097220 */ /* 0x001fc60000410000 */
[----:B------:R-:W0:Y:S01]  /*9630*/  LDS R31, [R4+0x1400] ;  /* 0x00140000041f7984 */ /* 0x000e220000000800 */
[----:B---3--:R-:W-:-:S03]  /*9640*/  FMUL.FTZ R11, R0, R11 ;  /* 0x0000000b000b7220 */ /* 0x008fc60000410000 */
[----:B------:R-:W3:Y:S01]  /*9650*/  LDS R33, [R4+0x1600] ;  /* 0x0016000004217984 */ /* 0x000ee20000000800 */
[----:B-----5:R-:W-:-:S03]  /*9660*/  FMUL.FTZ R13, R0, R13 ;  /* 0x0000000d000d7220 */ /* 0x020fc60000410000 */
[----:B------:R-:W5:Y:S01]  /*9670*/  LDS R35, [R4+0x1800] ;  /* 0x0018000004237984 */ /* 0x000f620000000800 */
[----:B------:R-:W-:-:S03]  /*9680*/  FMUL.FTZ R15, R0, R15 ;  /* 0x0000000f000f7220 */ /* 0x000fc60000410000 */
[----:B------:R-:W5:Y:S01]  /*9690*/  LDS R37, [R4+0x1a00] ;  /* 0x001a000004257984 */ /* 0x000f620000000800 */
[C---:B------:R-:W-:Y:S01]  /*96a0*/  FMUL.FTZ R17, R0.reuse, R17 ;  /* 0x0000001100117220 */ /* 0x040fe20000410000 */
[C---:B------:R-:W-:Y:S02]  /*96b0*/  FMUL.FTZ R19, R0.reuse, R19 ;  /* 0x0000001300137220 */ /* 0x040fe40000410000 */
[----:B------:R-:W-:Y:S01]  /*96c0*/  STS [R4+-0x400], R7 ;  /* 0xfffc000704007388 */ /* 0x000fe20000000800 */
[----:B------:R-:W-:-:S03]  /*96d0*/  FMUL.FTZ R21, R0, R21 ;  /* 0x0000001500157220 */ /* 0x000fc60000410000 */
[----:B------:R-:W-:Y:S01]  /*96e0*/  STS [R4+-0x200], R9 ;  /* 0xfffe000904007388 */ /* 0x000fe20000000800 */
[----:B--2---:R-:W-:-:S03]  /*96f0*/  FMUL.FTZ R23, R0, R23 ;  /* 0x0000001700177220 */ /* 0x004fc60000410000 */
[----:B------:R-:W-:Y:S01]  /*9700*/  STS [R4], R11 ;  /* 0x0000000b04007388 */ /* 0x000fe20000000800 */
[----:B------:R-:W-:-:S03]  /*9710*/  FMUL.FTZ R25, R0, R25 ;  /* 0x0000001900197220 */ /* 0x000fc60000410000 */
[----:B------:R-:W-:Y:S01]  /*9720*/  STS [R4+0x200], R13 ;  /* 0x0002000d04007388 */ /* 0x000fe20000000800 */
[----:B----4-:R-:W-:-:S03]  /*9730*/  FMUL.FTZ R27, R0, R27 ;  /* 0x0000001b001b7220 */ /* 0x010fc60000410000 */
[----:B------:R-:W-:Y:S01]  /*9740*/  STS [R4+0x400], R15 ;  /* 0x0004000f04007388 */ /* 0x000fe20000000800 */
[----:B-1----:R-:W-:-:S03]  /*9750*/  FMUL.FTZ R29, R0, R29 ;  /* 0x0000001d001d7220 */ /* 0x002fc60000410000 */
[----:B------:R-:W-:Y:S01]  /*9760*/  STS [R4+0x600], R17 ;  /* 0x0006001104007388 */ /* 0x000fe20000000800 */
[----:B0-----:R-:W-:-:S03]  /*9770*/  FMUL.FTZ R31, R0, R31 ;  /* 0x0000001f001f7220 */ /* 0x001fc60000410000 */
[----:B------:R-:W-:Y:S01]  /*9780*/  STS [R4+0x800], R19 ;  /* 0x0008001304007388 */ /* 0x000fe20000000800 */
[----:B---3--:R-:W-:-:S03]  /*9790*/  FMUL.FTZ R33, R0, R33 ;  /* 0x0000002100217220 */ /* 0x008fc60000410000 */
[----:B------:R-:W-:Y:S01]  /*97a0*/  STS [R4+0xa00], R21 ;  /* 0x000a001504007388 */ /* 0x000fe20000000800 */
[----:B-----5:R-:W-:-:S03]  /*97b0*/  FMUL.FTZ R35, R0, R35 ;  /* 0x0000002300237220 */ /* 0x020fc60000410000 */
[----:B------:R-:W-:Y:S01]  /*97c0*/  STS [R4+0xc00], R23 ;  /* 0x000c001704007388 */ /* 0x000fe20000000800 */
[----:B------:R-:W-:-:S03]  /*97d0*/  FMUL.FTZ R37, R0, R37 ;  /* 0x0000002500257220 */ /* 0x000fc60000410000 */
[----:B------:R-:W-:Y:S04]  /*97e0*/  STS [R4+0xe00], R25 ;  /* 0x000e001904007388 */ /* 0x000fe80000000800 */
[----:B------:R-:W-:Y:S04]  /*97f0*/  STS [R4+0x1000], R27 ;  /* 0x0010001b04007388 */ /* 0x000fe80000000800 */
[----:B------:R-:W-:Y:S04]  /*9800*/  STS [R4+0x1200], R29 ;  /* 0x0012001d04007388 */ /* 0x000fe80000000800 */
[----:B------:R-:W-:Y:S04]  /*9810*/  STS [R4+0x1400], R31 ;  /* 0x0014001f04007388 */ /* 0x000fe80000000800 */
[----:B------:R-:W-:Y:S04]  /*9820*/  STS [R4+0x1600], R33 ;  /* 0x0016002104007388 */ /* 0x000fe80000000800 */
[----:B------:R-:W-:Y:S04]  /*9830*/  STS [R4+0x1800], R35 ;  /* 0x0018002304007388 */ /* 0x000fe80000000800 */
[----:B------:R0:W-:Y:S02]  /*9840*/  STS [R4+0x1a00], R37 ;  /* 0x001a002504007388 */ /* 0x0001e40000000800 */
[----:B0-----:R-:W-:Y:S01]  /*9850*/  VIADD R4, R4, 0x2000 ;  /* 0x0000200004047836 */ /* 0x001fe20000000000 */
[----:B------:R-:W-:Y:S06]  /*9860*/  @!P1 BRA `(.L_x_1122) ;  /* 0xfffffffc00309947 */ /* 0x000fec000383ffff */
.L_x_1121:
[----:B------:R-:W-:Y:S05]  /*9870*/  BSYNC.RECONVERGENT B1 ;  /* 0x0000000000017941 */ /* 0x000fea0003800200 */
.L_x_1120:
[----:B------:R-:W-:Y:S01]  /*9880*/  IADD3 R6, PT, PT, -R5, UR42, RZ ;  /* 0x0000002a05067c10 */ /* 0x000fe2000fffe1ff */
[----:B------:R-:W-:Y:S03]  /*9890*/  BSSY.RECONVERGENT B1, `(.L_x_1123) ;  /* 0x000001e000017945 */ /* 0x000fe60003800200 */
[----:B------:R-:W-:-:S13]  /*98a0*/  ISETP.GT.AND P1, PT, R6, 0x200, PT ;  /* 0x000002000600780c */ /* 0x000fda0003f24270 */
[----:B------:R-:W-:Y:S05]  /*98b0*/  @!P1 BRA `(.L_x_1124) ;  /* 0x00000000006c9947 */ /* 0x000fea0003800000 */
[----:B------:R-:W1:Y:S01]  /*98c0*/  LDS R7, [R4+-0x400] ;  /* 0xfffc000004077984 */ /* 0x000e620000000800 */
[----:B------:R-:W-:Y:S01]  /*98d0*/  PLOP3.LUT P0, PT, PT, PT, PT, 0x8, 0x80 ;  /* 0x000000000080781c */ /* 0x000fe20003f0e170 */
[----:B------:R-:W-:Y:S02]  /*98e0*/  VIADD R5, R5, 0x400 ;  /* 0x0000040005057836 */ /* 0x000fe40000000000 */
[----:B------:R-:W0:Y:S04]  /*98f0*/  LDS R9, [R4+-0x200] ;  /* 0xfffe000004097984 */ /* 0x000e280000000800 */
[----:B------:R-:W3:Y:S04]  /*9900*/  LDS R11, [R4] ;  /* 0x00000000040b7984 */ /* 0x000ee80000000800 */
[----:B------:R-:W5:Y:S04]  /*9910*/  LDS R13, [R4+0x200] ;  /* 0x00020000040d7984 */ /* 0x000f680000000800 */
[----:B------:R-:W2:Y:S04]  /*9920*/  LDS R15, [R4+0x400] ;  /* 0x00040000040f7984 */ /* 0x000ea80000000800 */
[----:B------:R-:W4:Y:S04]  /*9930*/  LDS R17, [R4+0x600] ;  /* 0x0006000004117984 */ /* 0x000f280000000800 */
[----:B------:R-:W4:Y:S04]  /*9940*/  LDS R19, [R4+0x800] ;  /* 0x0008000004137984 */ /* 0x000f280000000800 */
[----:B------:R-:W4:Y:S01]  /*9950*/  LDS R21, [R4+0xa00] ;  /* 0x000a000004157984 */ /* 0x000f220000000800 */
[C---:B-1----:R-:W-:Y:S01]  /*9960*/  FMUL.FTZ R7, R0.reuse, R7 ;  /* 0x0000000700077220 */ /* 0x042fe20000410000 */
[----:B0-----:R-:W-:-:S04]  /*9970*/  FMUL.FTZ R9, R0, R9 ;  /* 0x0000000900097220 */ /* 0x001fc80000410000 */
[----:B------:R-:W-:Y:S01]  /*9980*/  STS [R4+-0x400], R7 ;  /* 0xfffc000704007388 */ /* 0x000fe20000000800 */
[----:B---3--:R-:W-:-:S03]  /*9990*/  FMUL.FTZ R11, R0, R11 ;  /* 0x0000000b000b7220 */ /* 0x008fc60000410000 */
[----:B------:R-:W-:Y:S01]  /*99a0*/  STS [R4+-0x200], R9 ;  /* 0xfffe000904007388 */ /* 0x000fe20000000800 */
[----:B-----5:R-:W-:-:S03]  /*99b0*/  FMUL.FTZ R13, R0, R13 ;  /* 0x0000000d000d7220 */ /* 0x020fc60000410000 */
[----:B------:R-:W-:Y:S01]  /*99c0*/  STS [R4], R11 ;  /* 0x0000000b04007388 */ /* 0x000fe20000000800 */
[----:B--2---:R-:W-:-:S03]  /*99d0*/  FMUL.FTZ R15, R0, R15 ;  /* 0x0000000f000f7220 */ /* 0x004fc60000410000 */
[----:B------:R-:W-:Y:S01]  /*99e0*/  STS [R4+0x200], R13 ;  /* 0x0002000d04007388 */ /* 0x000fe20000000800 */
[----:B----4-:R-:W-:-:S03]  /*99f0*/  FMUL.FTZ R17, R0, R17 ;  /* 0x0000001100117220 */ /* 0x010fc60000410000 */
[----:B------:R-:W-:Y:S01]  /*9a00*/  STS [R4+0x400], R15 ;  /* 0x0004000f04007388 */ /* 0x000fe20000000800 */
[----:B------:R-:W-:-:S03]  /*9a10*/  FMUL.FTZ R19, R0, R19 ;  /* 0x0000001300137220 */ /* 0x000fc60000410000 */
[----:B------:R-:W-:Y:S01]  /*9a20*/  STS [R4+0x600], R17 ;  /* 0x0006001104007388 */ /* 0x000fe20000000800 */
[----:B------:R-:W-:-:S03]  /*9a30*/  FMUL.FTZ R21, R0, R21 ;  /* 0x0000001500157220 */ /* 0x000fc60000410000 */
[----:B------:R-:W-:Y:S04]  /*9a40*/  STS [R4+0x800], R19 ;  /* 0x0008001304007388 */ /* 0x000fe80000000800 */
[----:B------:R0:W-:Y:S02]  /*9a50*/  STS [R4+0xa00], R21 ;  /* 0x000a001504007388 */ /* 0x0001e40000000800 */
[----:B0-----:R-:W-:-:S07]  /*9a60*/  VIADD R4, R4, 0x1000 ;  /* 0x0000100004047836 */ /* 0x001fce0000000000 */
.L_x_1124:
[----:B------:R-:W-:Y:S05]  /*9a70*/  BSYNC.RECONVERGENT B1 ;  /* 0x0000000000017941 */ /* 0x000fea0003800200 */
.L_x_1123:
[----:B------:R-:W-:-:S13]  /*9a80*/  ISETP.LT.OR P0, PT, R5, UR42, P0 ;  /* 0x0000002a05007c0c */ /* 0x000fda0008701670 */
[----:B------:R-:W-:Y:S05]  /*9a90*/  @!P0 BRA `(.L_x_1115) ;  /* 0x0000000c00488947 */ /* 0x000fea0003800000 */
[----:B------:R-:W1:Y:S04]  /*9aa0*/  LDS R5, [R4+-0x400] ;  /* 0xfffc000004057984 */ /* 0x000e680000000800 */
[----:B------:R-:W0:Y:S04]  /*9ab0*/  LDS R7, [R4+-0x200] ;  /* 0xfffe000004077984 */ /* 0x000e280000000800 */
[----:B------:R-:W3:Y:S04]  /*9ac0*/  LDS R9, [R4] ;  /* 0x0000000004097984 */ /* 0x000ee80000000800 */
[----:B------:R-:W5:Y:S01]  /*9ad0*/  LDS R11, [R4+0x200] ;  /* 0x00020000040b7984 */ /* 0x000f620000000800 */
[-C--:B-1----:R-:W-:Y:S01]  /*9ae0*/  FMUL.FTZ R5, R5, R0.reuse ;  /* 0x0000000005057220 */ /* 0x082fe20000410000 */
[----:B0-----:R-:W-:-:S04]  /*9af0*/  FMUL.FTZ R7, R7, R0 ;  /* 0x0000000007077220 */ /* 0x001fc80000410000 */
[----:B------:R0:W-:Y:S01]  /*9b00*/  STS [R4+-0x400], R5 ;  /* 0xfffc000504007388 */ /* 0x0001e20000000800 */
[----:B---3--:R-:W-:-:S03]  /*9b10*/  FMUL.FTZ R9, R9, R0 ;  /* 0x0000000009097220 */ /* 0x008fc60000410000 */
[----:B------:R0:W-:Y:S01]  /*9b20*/  STS [R4+-0x200], R7 ;  /* 0xfffe000704007388 */ /* 0x0001e20000000800 */
[----:B-----5:R-:W-:-:S03]  /*9b30*/  FMUL.FTZ R11, R11, R0 ;  /* 0x000000000b0b7220 */ /* 0x020fc60000410000 */
[----:B------:R0:W-:Y:S04]  /*9b40*/  STS [R4], R9 ;  /* 0x0000000904007388 */ /* 0x0001e80000000800 */
[----:B------:R0:W-:Y:S01]  /*9b50*/  STS [R4+0x200], R11 ;  /* 0x0002000b04007388 */ /* 0x0001e20000000800 */
[----:B------:R-:W-:Y:S05]  /*9b60*/  BRA `(.L_x_1115) ;  /* 0x0000000c00147947 */ /* 0x000fea0003800000 */
.L_x_1116:
        /* <DEDUP_REMOVED lines=13> */
[----:B------:R-:W-:Y:S02]  /*9c40*/  UMOV UR4, 0x400 ;  /* 0x0000040000047882 */ /* 0x000fe40000000000 */
[----:B------:R-:W-:Y:S01]  /*9c50*/  UIADD3 UR4, UPT, UPT, UR4, 0x220, URZ ;  /* 0x0000022004047890 */ /* 0x000fe2000fffe0ff */
[C---:B------:R-:W-:Y:S01]  /*9c60*/  IMAD.SHL.U32 R8, R4.reuse, 0x80, RZ ;  /* 0x0000008004087824 */ /* 0x040fe200078e00ff */
[----:B------:R-:W-:Y:S01]  /*9c70*/  LOP3.LUT R4, R4, 0x3, RZ, 0xc0, !PT ;  /* 0x0000000304047812 */ /* 0x000fe200078ec0ff */
[----:B------:R-:W-:-:S03]  /*9c80*/  IMAD.X R9, RZ, RZ, R7, P0 ;  /* 0x000000ffff097224 */ /* 0x000fc600000e0607 */
[----:B------:R-:W-:Y:S01]  /*9c90*/  LOP3.LUT R8, R8, 0x180, RZ, 0xc0, !PT ;  /* 0x0000018008087812 */ /* 0x000fe200078ec0ff */
[----:B------:R-:W-:-:S04]  /*9ca0*/  IMAD.MOV R10, RZ, RZ, -R4 ;  /* 0x000000ffff0a7224 */ /* 0x000fc800078e0a04 */
[----:B------:R-:W-:Y:S01]  /*9cb0*/  IMAD.IADD R5, R5, 0x1, R8 ;  /* 0x0000000105057824 */ /* 0x000fe200078e0208 */
[----:B---3--:R-:W-:-:S04]  /*9cc0*/  LEA R13, P0, R14, UR10, 0x2 ;  /* 0x0000000a0e0d7c11 */ /* 0x008fc8000f8010ff */
[----:B------:R-:W-:Y:S01]  /*9cd0*/  LEA.HI.X R14, R14, UR11, R9, 0x2, P0 ;  /* 0x0000000b0e0e7c11 */ /* 0x000fe200080f1409 */
[----:B0-----:R-:W-:-:S06]  /*9ce0*/  ULEA UR4, UR7, UR4, 0x18 ;  /* 0x0000000407047291 */ /* 0x001fcc000f8ec0ff */
[----:B------:R-:W-:-:S07]  /*9cf0*/  LEA R4, R12, UR4, 0x2 ;  /* 0x000000040c047c11 */ /* 0x000fce000f8e10ff */
.L_x_1127:
[----:B---3--:R-:W1:Y:S01]  /*9d00*/  LDS R9, [R4] ;  /* 0x0000000004097984 */ /* 0x008e620000000800 */
[----:B------:R-:W-:Y:S01]  /*9d10*/  IMAD.MOV.U32 R8, RZ, RZ, R13 ;  /* 0x000000ffff087224 */ /* 0x000fe200078e000d */
[----:B------:R-:W-:Y:S02]  /*9d20*/  IADD3 R10, PT, PT, R10, 0x1, RZ ;  /* 0x000000010a0a7810 */ /* 0x000fe40007ffe0ff */
[----:B------:R-:W-:Y:S02]  /*9d30*/  IADD3 R13, P2, PT, R13, 0x200, RZ ;  /* 0x000002000d0d7810 */ /* 0x000fe40007f5e0ff */
[----:B------:R-:W-:Y:S01]  /*9d40*/  ISETP.NE.AND P0, PT, R10, RZ, PT ;  /* 0x000000ff0a00720c */ /* 0x000fe20003f05270 */
[----:B-1----:R-:W-:Y:S01]  /*9d50*/  FMUL.FTZ R11, R9, R0 ;  /* 0x00000000090b7220 */ /* 0x002fe20000410000 */
[--C-:B------:R-:W-:Y:S02]  /*9d60*/  IMAD.MOV.U32 R9, RZ, RZ, R14.reuse ;  /* 0x000000ffff097224 */ /* 0x100fe400078e000e */
[----:B------:R-:W-:-:S02]  /*9d70*/  IMAD.X R14, RZ, RZ, R14, P2 ;  /* 0x000000ffff0e7224 */ /* 0x000fc400010e060e */
[----:B------:R0:W-:Y:S04]  /*9d80*/  STS [R4], R11 ;  /* 0x0000000b04007388 */ /* 0x0001e80000000800 */
[----:B------:R3:W-:Y:S01]  /*9d90*/  STG.E desc[UR36][R8.64], R11 ;  /* 0x0000000b08007986 */ /* 0x0007e2000c101924 */
[----:B0-----:R-:W-:Y:S02]  /*9da0*/  VIADD R4, R4, 0x200 ;  /* 0x0000020004047836 */ /* 0x001fe40000000000 */
[----:B------:R-:W-:Y:S05]  /*9db0*/  @P0 BRA `(.L_x_1127) ;  /* 0xfffffffc00d00947 */ /* 0x000fea000383ffff */
.L_x_1126:
[----:B------:R-:W-:Y:S05]  /*9dc0*/  BSYNC.RECONVERGENT B1 ;  /* 0x0000000000017941 */ /* 0x000fea0003800200 */
.L_x_1125:
[----:B------:R-:W-:Y:S05]  /*9dd0*/  @!P1 BRA `(.L_x_1115) ;  /* 0x0000000800789947 */ /* 0x000fea0003800000 */
[----:B---3--:R-:W0:Y:S01]  /*9de0*/  S2R R8, SR_CgaCtaId ;  /* 0x0000000000087919 */ /* 0x008e220000008800 */
[----:B------:R-:W3:Y:S01]  /*9df0*/  LDCU.64 UR10, c[0x0][0x480] ;  /* 0x00009000ff0a77ac */ /* 0x000ee20008000a00 */
[C---:B------:R-:W-:Y:S01]  /*9e00*/  IADD3 R6, P0, PT, R5.reuse, R6, RZ ;  /* 0x0000000605067210 */ /* 0x040fe20007f1e0ff */
[----:B------:R-:W-:Y:S01]  /*9e10*/  IMAD.U32 R11, RZ, RZ, UR45 ;  /* 0x0000002dff0b7e24 */ /* 0x000fe2000f8e00ff */
[----:B------:R-:W-:Y:S01]  /*9e20*/  IADD3 R13, PT, PT, -R5, UR42, RZ ;  /* 0x0000002a050d7c10 */ /* 0x000fe2000fffe1ff */
[----:B------:R-:W-:Y:S01]  /*9e30*/  BSSY.RECONVERGENT B1, `(.L_x_1128) ;  /* 0x000005a000017945 */ /* 0x000fe20003800200 */
[----:B------:R-:W-:Y:S01]  /*9e40*/  MOV R4, 0x400 ;  /* 0x0000040000047802 */ /* 0x000fe20000000f00 */
[----:B------:R-:W-:Y:S01]  /*9e50*/  IMAD.X R7, RZ, RZ, R7, P0 ;  /* 0x000000ffff077224 */ /* 0x000fe200000e0607 */
[----:B------:R-:W-:Y:S02]  /*9e60*/  ISETP.GT.AND P1, PT, R13, 0x600, PT ;  /* 0x000006000d00780c */ /* 0x000fe40003f24270 */
[----:B---3--:R-:W-:-:S04]  /*9e70*/  LEA R9, P0, R6, UR10, 0x2 ;  /* 0x0000000a06097c11 */ /* 0x008fc8000f8010ff */
[----:B------:R-:W-:Y:S01]  /*9e80*/  LEA.HI.X R10, R6, UR11, R7, 0x2, P0 ;  /* 0x0000000b060a7c11 */ /* 0x000fe200080f1407 */
[----:B------:R-:W-:Y:S01]  /*9e90*/  VIADD R7, R4, 0x220 ;  /* 0x0000022004077836 */ /* 0x000fe20000000000 */
[----:B------:R-:W-:Y:S01]  /*9ea0*/  IADD3 R6, P0, PT, R9, 0x400, RZ ;  /* 0x0000040009067810 */ /* 0x000fe20007f1e0ff */
[----:B------:R-:W-:-:S04]  /*9eb0*/  IMAD.SHL.U32 R4, R11, 0x4, RZ ;  /* 0x000000040b047824 */ /* 0x000fc800078e00ff */
[----:B------:R-:W-:Y:S01]  /*9ec0*/  IMAD R4, R5, 0x4, -R4 ;  /* 0x0000000405047824 */ /* 0x000fe200078e0a04 */
[----:B0-----:R-:W-:Y:S01]  /*9ed0*/  LEA R9, R8, R7, 0x18 ;  /* 0x0000000708097211 */ /* 0x001fe200078ec0ff */
[----:B------:R-:W-:Y:S01]  /*9ee0*/  IMAD.X R7, RZ, RZ, R10, P0 ;  /* 0x000000ffff077224 */ /* 0x000fe200000e060a */
[----:B------:R-:W-:Y:S02]  /*9ef0*/  PLOP3.LUT P0, PT, PT, PT, PT, 0x80, 0x8 ;  /* 0x000000000008781c */ /* 0x000fe40003f0f070 */
[----:B------:R-:W-:Y:S01]  /*9f00*/  IADD3 R4, PT, PT, R4, 0x400, R9 ;  /* 0x0000040004047810 */ /* 0x000fe20007ffe009 */
[----:B------:R-:W-:Y:S10]  /*9f10*/  @!P1 BRA `(.L_x_1129) ;  /* 0x00000004002c9947 */ /* 0x000ff40003800000 */
[----:B------:R-:W-:Y:S01]  /*9f20*/  IMAD.U32 R10, RZ, RZ, UR42 ;  /* 0x0000002aff0a7e24 */ /* 0x000fe2000f8e00ff */
[----:B------:R-:W-:-:S03]  /*9f30*/  PLOP3.LUT P0, PT, PT, PT, PT, 0x8, 0x80 ;  /* 0x000000000080781c */ /* 0x000fc60003f0e170 */
[----:B------:R-:W-:-:S10]  /*9f40*/  VIADD R10, R10, 0xfffffa00 ;  /* 0xfffffa000a0a7836 */ /* 0x000fd40000000000 */
.L_x_1130:
[----:B------:R-:W1:Y:S01]  /*9f50*/  LDS R9, [R4+-0x400] ;  /* 0xfffc000004097984 */ /* 0x000e620000000800 */
[----:B------:R-:W-:Y:S02]  /*9f60*/  IADD3 R5, PT, PT, R5, 0x800, RZ ;  /* 0x0000080005057810 */ /* 0x000fe40007ffe0ff */
[----:B------:R-:W-:Y:S01]  /*9f70*/  IADD3 R8, P1, PT, R6, 0x2000, RZ ;  /* 0x0000200006087810 */ /* 0x000fe20007f3e0ff */
[----:B------:R-:W0:Y:S01]  /*9f80*/  LDS R11, [R4+-0x200] ;  /* 0xfffe0000040b7984 */ /* 0x000e220000000800 */
[----:B------:R-:W-:-:S03]  /*9f90*/  ISETP.GE.AND P2, PT, R5, R10, PT ;  /* 0x0000000a0500720c */ /* 0x000fc60003f46270 */
[----:B------:R-:W3:Y:S04]  /*9fa0*/  LDS R13, [R4] ;  /* 0x00000000040d7984 */ /* 0x000ee80000000800 */
[----:B------:R-:W5:Y:S04]  /*9fb0*/  LDS R15, [R4+0x200] ;  /* 0x00020000040f7984 */ /* 0x000f680000000800 */
[----:B------:R-:W5:Y:S04]  /*9fc0*/  LDS R17, [R4+0x400] ;  /* 0x0004000004117984 */ /* 0x000f680000000800 */
[----:B------:R-:W5:Y:S04]  /*9fd0*/  LDS R19, [R4+0x600] ;  /* 0x0006000004137984 */ /* 0x000f680000000800 */
[----:B------:R-:W5:Y:S04]  /*9fe0*/  LDS R21, [R4+0x800] ;  /* 0x0008000004157984 */ /* 0x000f680000000800 */
[----:B--2---:R-:W2:Y:S04]  /*9ff0*/  LDS R23, [R4+0xa00] ;  /* 0x000a000004177984 */ /* 0x004ea80000000800 */
[----:B------:R-:W2:Y:S04]  /*a000*/  LDS R25, [R4+0xc00] ;  /* 0x000c000004197984 */ /* 0x000ea80000000800 */
[----:B----4-:R-:W4:Y:S04]  /*a010*/  LDS R27, [R4+0xe00] ;  /* 0x000e0000041b7984 */ /* 0x010f280000000800 */
[----:B------:R-:W4:Y:S01]  /*a020*/  LDS R29, [R4+0x1000] ;  /* 0x00100000041d7984 */ /* 0x000f220000000800 */
        /* <DEDUP_REMOVED lines=12> */
[----:B------:R-:W-:Y:S01]  /*a0f0*/  STG.E desc[UR36][R6.64+-0x400], R9 ;  /* 0xfffc000906007986 */ /* 0x000fe2000c101924 */
[----:B--2---:R-:W-:-:S03]  /*a100*/  FMUL.FTZ R23, R0, R23 ;  /* 0x0000001700177220 */ /* 0x004fc60000410000 */
[----:B------:R2:W-:Y:S01]  /*a110*/  STS [R4+-0x400], R9 ;  /* 0xfffc000904007388 */ /* 0x0005e20000000800 */
[----:B------:R-:W-:-:S03]  /*a120*/  FMUL.FTZ R25, R0, R25 ;  /* 0x0000001900197220 */ /* 0x000fc60000410000 */
[----:B------:R-:W-:Y:S01]  /*a130*/  STG.E desc[UR36][R6.64+-0x200], R11 ;  /* 0xfffe000b06007986 */ /* 0x000fe2000c101924 */
[----:B----4-:R-:W-:-:S03]  /*a140*/  FMUL.FTZ R27, R0, R27 ;  /* 0x0000001b001b7220 */ /* 0x010fc60000410000 */
[----:B------:R-:W-:Y:S01]  /*a150*/  STS [R4+-0x200], R11 ;  /* 0xfffe000b04007388 */ /* 0x000fe20000000800 */
[----:B--2---:R-:W-:Y:S02]  /*a160*/  IMAD.X R9, RZ, RZ, R7, P1 ;  /* 0x000000ffff097224 */ /* 0x004fe400008e0607 */
[C---:B------:R-:W-:Y:S01]  /*a170*/  FMUL.FTZ R29, R0.reuse, R29 ;  /* 0x0000001d001d7220 */ /* 0x040fe20000410000 */
[----:B------:R-:W-:Y:S01]  /*a180*/  STG.E desc[UR36][R6.64], R13 ;  /* 0x0000000d06007986 */ /* 0x000fe2000c101924 */
[----:B-1----:R-:W-:-:S03]  /*a190*/  FMUL.FTZ R31, R0, R31 ;  /* 0x0000001f001f7220 */ /* 0x002fc60000410000 */
[----:B------:R-:W-:Y:S01]  /*a1a0*/  STS [R4], R13 ;  /* 0x0000000d04007388 */ /* 0x000fe20000000800 */
[----:B0-----:R-:W-:-:S03]  /*a1b0*/  FMUL.FTZ R33, R0, R33 ;  /* 0x0000002100217220 */ /* 0x001fc60000410000 */
[----:B------:R-:W-:Y:S01]  /*a1c0*/  STG.E desc[UR36][R6.64+0x200], R15 ;  /* 0x0002000f06007986 */ /* 0x000fe2000c101924 */
[----:B---3--:R-:W-:-:S03]  /*a1d0*/  FMUL.FTZ R35, R0, R35 ;  /* 0x0000002300237220 */ /* 0x008fc60000410000 */
[----:B------:R-:W-:Y:S01]  /*a1e0*/  STS [R4+0x200], R15 ;  /* 0x0002000f04007388 */ /* 0x000fe20000000800 */
[----:B-----5:R-:W-:-:S03]  /*a1f0*/  FMUL.FTZ R37, R0, R37 ;  /* 0x0000002500257220 */ /* 0x020fc60000410000 */
[----:B------:R-:W-:Y:S01]  /*a200*/  STG.E desc[UR36][R6.64+0x400], R17 ;  /* 0x0004001106007986 */ /* 0x000fe2000c101924 */
[----:B------:R-:W-:-:S03]  /*a210*/  FMUL.FTZ R39, R0, R39 ;  /* 0x0000002700277220 */ /* 0x000fc60000410000 */
        /* <DEDUP_REMOVED lines=23> */
[----:B0-----:R-:W-:-:S02]  /*a390*/  IMAD.MOV.U32 R6, RZ, RZ, R8 ;  /* 0x000000ffff067224 */ /* 0x001fc400078e0008 */
[----:B-1----:R-:W-:Y:S02]  /*a3a0*/  VIADD R4, R4, 0x2000 ;  /* 0x0000200004047836 */ /* 0x002fe40000000000 */
[----:B------:R-:W-:Y:S01]  /*a3b0*/  IMAD.MOV.U32 R7, RZ, RZ, R9 ;  /* 0x000000ffff077224 */ /* 0x000fe200078e0009 */
[----:B------:R-:W-:Y:S06]  /*a3c0*/  @!P2 BRA `(.L_x_1130) ;  /* 0xfffffff800e0a947 */ /* 0x000fec000383ffff */
.L_x_1129:
[----:B------:R-:W-:Y:S05]  /*a3d0*/  BSYNC.RECONVERGENT B1 ;  /* 0x0000000000017941 */ /* 0x000fea0003800200 */
.L_x_1128:
[----:B------:R-:W-:Y:S01]  /*a3e0*/  IADD3 R8, PT, PT, -R5, UR42, RZ ;  /* 0x0000002a05087c10 */ /* 0x000fe2000fffe1ff */
[----:B------:R-:W-:Y:S03]  /*a3f0*/  BSSY.RECONVERGENT B1, `(.L_x_1131) ;  /* 0x000002a000017945 */ /* 0x000fe60003800200 */
[----:B------:R-:W-:-:S13]  /*a400*/  ISETP.GT.AND P1, PT, R8, 0x200, PT ;  /* 0x000002000800780c */ /* 0x000fda0003f24270 */
[----:B------:R-:W-:Y:S05]  /*a410*/  @!P1 BRA `(.L_x_1132) ;  /* 0x00000000009c9947 */ /* 0x000fea0003800000 */
[----:B------:R-:W1:Y:S01]  /*a420*/  LDS R9, [R4+-0x400] ;  /* 0xfffc000004097984 */ /* 0x000e620000000800 */
[----:B------:R-:W-:Y:S01]  /*a430*/  IADD3 R8, P1, PT, R6, 0x1000, RZ ;  /* 0x0000100006087810 */ /* 0x000fe20007f3e0ff */
[----:B------:R-:W-:Y:S01]  /*a440*/  VIADD R5, R5, 0x400 ;  /* 0x0000040005057836 */ /* 0x000fe20000000000 */
[----:B------:R-:W-:Y:S01]  /*a450*/  PLOP3.LUT P0, PT, PT, PT, PT, 0x8, 0x80 ;  /* 0x000000000080781c */ /* 0x000fe20003f0e170 */
[----:B------:R-:W0:Y:S04]  /*a460*/  LDS R11, [R4+-0x200] ;  /* 0xfffe0000040b7984 */ /* 0x000e280000000800 */
[----:B------:R-:W3:Y:S04]  /*a470*/  LDS R13, [R4] ;  /* 0x00000000040d7984 */ /* 0x000ee80000000800 */
[----:B------:R-:W5:Y:S04]  /*a480*/  LDS R15, [R4+0x200] ;  /* 0x00020000040f7984 */ /* 0x000f680000000800 */
[----:B------:R-:W4:Y:S04]  /*a490*/  LDS R17, [R4+0x400] ;  /* 0x0004000004117984 */ /* 0x000f280000000800 */
[----:B------:R-:W4:Y:S04]  /*a4a0*/  LDS R19, [R4+0x600] ;  /* 0x0006000004137984 */ /* 0x000f280000000800 */
[----:B------:R-:W4:Y:S04]  /*a4b0*/  LDS R21, [R4+0x800] ;  /* 0x0008000004157984 */ /* 0x000f280000000800 */
[----:B--2---:R-:W2:Y:S01]  /*a4c0*/  LDS R23, [R4+0xa00] ;  /* 0x000a000004177984 */ /* 0x004ea20000000800 */
[C---:B-1----:R-:W-:Y:S01]  /*a4d0*/  FMUL.FTZ R9, R0.reuse, R9 ;  /* 0x0000000900097220 */ /* 0x042fe20000410000 */
[----:B0-----:R-:W-:-:S04]  /*a4e0*/  FMUL.FTZ R11, R0, R11 ;  /* 0x0000000b000b7220 */ /* 0x001fc80000410000 */
[----:B------:R-:W-:Y:S01]  /*a4f0*/  STG.E desc[UR36][R6.64+-0x400], R9 ;  /* 0xfffc000906007986 */ /* 0x000fe2000c101924 */
[----:B---3--:R-:W-:-:S03]  /*a500*/  FMUL.FTZ R13, R0, R13 ;  /* 0x0000000d000d7220 */ /* 0x008fc60000410000 */
[----:B------:R0:W-:Y:S01]  /*a510*/  STS [R4+-0x400], R9 ;  /* 0xfffc000904007388 */ /* 0x0001e20000000800 */
[----:B-----5:R-:W-:-:S03]  /*a520*/  FMUL.FTZ R15, R0, R15 ;  /* 0x0000000f000f7220 */ /* 0x020fc60000410000 */
[----:B------:R-:W-:Y:S01]  /*a530*/  STG.E desc[UR36][R6.64+-0x200], R11 ;  /* 0xfffe000b06007986 */ /* 0x000fe2000c101924 */
[----:B----4-:R-:W-:-:S03]  /*a540*/  FMUL.FTZ R17, R0, R17 ;  /* 0x0000001100117220 */ /* 0x010fc60000410000 */
[----:B------:R-:W-:Y:S01]  /*a550*/  STS [R4+-0x200], R11 ;  /* 0xfffe000b04007388 */ /* 0x000fe20000000800 */
[----:B0-----:R-:W-:Y:S02]  /*a560*/  IMAD.X R9, RZ, RZ, R7, P1 ;  /* 0x000000ffff097224 */ /* 0x001fe400008e0607 */
[C---:B------:R-:W-:Y:S01]  /*a570*/  FMUL.FTZ R19, R0.reuse, R19 ;  /* 0x0000001300137220 */ /* 0x040fe20000410000 */
[----:B------:R-:W-:Y:S01]  /*a580*/  STG.E desc[UR36][R6.64], R13 ;  /* 0x0000000d06007986 */ /* 0x000fe2000c101924 */
[----:B------:R-:W-:-:S03]  /*a590*/  FMUL.FTZ R21, R0, R21 ;  /* 0x0000001500157220 */ /* 0x000fc60000410000 */
        /* <DEDUP_REMOVED lines=14> */
[----:B------:R-:W-:-:S07]  /*a680*/  IMAD.MOV.U32 R7, RZ, RZ, R9 ;  /* 0x000000ffff077224 */ /* 0x000fce00078e0009 */
.L_x_1132:
[----:B------:R-:W-:Y:S05]  /*a690*/  BSYNC.RECONVERGENT B1 ;  /* 0x0000000000017941 */ /* 0x000fea0003800200 */
.L_x_1131:
        /* <DEDUP_REMOVED lines=8> */
[----:B------:R0:W-:Y:S01]  /*a720*/  STG.E desc[UR36][R6.64+-0x400], R5 ;  /* 0xfffc000506007986 */ /* 0x0001e2000c101924 */
[----:B---3--:R-:W-:-:S03]  /*a730*/  FMUL.FTZ R11, R11, R0 ;  /* 0x000000000b0b7220 */ /* 0x008fc60000410000 */
[----:B------:R0:W-:Y:S01]  /*a740*/  STS [R4+-0x400], R5 ;  /* 0xfffc000504007388 */ /* 0x0001e20000000800 */
[----:B-----5:R-:W-:-:S03]  /*a750*/  FMUL.FTZ R13, R13, R0 ;  /* 0x000000000d0d7220 */ /* 0x020fc60000410000 */
[----:B------:R0:W-:Y:S04]  /*a760*/  STG.E desc[UR36][R6.64+-0x200], R9 ;  /* 0xfffe000906007986 */ /* 0x0001e8000c101924 */
[----:B------:R0:W-:Y:S04]  /*a770*/  STS [R4+-0x200], R9 ;  /* 0xfffe000904007388 */ /* 0x0001e80000000800 */
[----:B------:R0:W-:Y:S04]  /*a780*/  STG.E desc[UR36][R6.64], R11 ;  /* 0x0000000b06007986 */ /* 0x0001e8000c101924 */
[----:B------:R0:W-:Y:S04]  /*a790*/  STS [R4], R11 ;  /* 0x0000000b04007388 */ /* 0x0001e80000000800 */
[----:B------:R0:W-:Y:S04]  /*a7a0*/  STG.E desc[UR36][R6.64+0x200], R13 ;  /* 0x0002000d06007986 */ /* 0x0001e8000c101924 */
[----:B------:R0:W-:Y:S02]  /*a7b0*/  STS [R4+0x200], R13 ;  /* 0x0002000d04007388 */ /* 0x0001e40000000800 */
.L_x_1115:
[----:B------:R-:W-:Y:S05]  /*a7c0*/  BSYNC.RECONVERGENT B0 ;  /* 0x0000000000007941 */ /* 0x000fea0003800200 */
.L_x_1114:
[----:B-1----:R-:W-:Y:S01]  /*a7d0*/  IMAD.U32 R0, RZ, RZ, UR43 ;  /* 0x0000002bff007e24 */ /* 0x002fe2000f8e00ff */
[----:B------:R-:W1:Y:S01]  /*a7e0*/  LDCU UR4, c[0x0][0x40c] ;  /* 0x00008180ff0477ac */ /* 0x000e620008000800 */
[----:B--2---:R-:W2:Y:S01]  /*a7f0*/  S2R R25, SR_CgaCtaId ;  /* 0x0000000000197919 */ /* 0x004ea20000008800 */
[----:B0-----:R-:W-:Y:S01]  /*a800*/  SHF.R.U32.HI R13, RZ, 0x4, R12 ;  /* 0x00000004ff0d7819 */ /* 0x001fe2000001160c */
[----:B------:R-:W-:Y:S01]  /*a810*/  BSSY.RECONVERGENT B0, `(.L_x_1133) ;  /* 0x000001e000007945 */ /* 0x000fe20003800200 */
[----:B------:R-:W-:Y:S02]  /*a820*/  SHF.R.S32.HI R0, RZ, 0x1f, R0 ;  /* 0x0000001fff007819 */ /* 0x000fe40000011400 */
[----:B------:R-:W-:Y:S02]  /*a830*/  CS2R R6, SRZ ;  /* 0x0000000000067805 */ /* 0x000fe4000001ff00 */
[----:B------:R-:W-:Y:S02]  /*a840*/  SHF.L.U32 R20, R12, 0x2, RZ ;  /* 0x000000020c147819 */ /* 0x000fe400000006ff */
[----:B------:R-:W-:-:S02]  /*a850*/  LEA.HI R0, R0, UR43, RZ, 0x3 ;  /* 0x0000002b00007c11 */ /* 0x000fc4000f8f18ff */
[----:B------:R-:W-:Y:S02]  /*a860*/  LOP3.LUT R20, R20, 0x3c, RZ, 0xc0, !PT ;  /* 0x0000003c14147812 */ /* 0x000fe400078ec0ff */
[----:B------:R-:W-:Y:S02]  /*a870*/  LOP3.LUT R0, R0, 0xfffffff8, RZ, 0xc0, !PT ;  /* 0xfffffff800007812 */ /* 0x000fe400078ec0ff */
[----:B------:R-:W-:Y:S02]  /*a880*/  MOV R14, 0x400 ;  /* 0x00000400000e7802 */ /* 0x000fe40000000f00 */
[----:B------:R-:W-:Y:S01]  /*a890*/  IADD3 R22, PT, PT, -R0, UR43, RZ ;  /* 0x0000002b00167c10 */ /* 0x000fe2000fffe1ff */
[----:B------:R-:W-:Y:S02]  /*a8a0*/  IMAD.SHL.U32 R0, R12, 0x10, RZ ;  /* 0x000000100c007824 */ /* 0x000fe400078e00ff */
[----:B-1----:R-:W-:Y:S01]  /*a8b0*/  IMAD.U32 R36, RZ, RZ, UR4 ;  /* 0x00000004ff247e24 */ /* 0x002fe2000f8e00ff */
[----:B------:R-:W-:Y:S01]  /*a8c0*/  ISETP.NE.AND P0, PT, R13, R22, PT ;  /* 0x000000160d00720c */ /* 0x000fe20003f05270 */
[----:B------:R-:W-:Y:S01]  /*a8d0*/  VIADD R4, R14, 0x120 ;  /* 0x000001200e047836 */ /* 0x000fe20000000000 */
[----:B------:R-:W-:-:S02]  /*a8e0*/  LOP3.LUT R0, R0, 0xf0, RZ, 0xc0, !PT ;  /* 0x000000f000007812 */ /* 0x000fc400078ec0ff */
[----:B------:R-:W-:-:S04]  /*a8f0*/  ISETP.NE.OR P0, PT, R36, RZ, P0 ;  /* 0x000000ff2400720c */ /* 0x000fc80000705670 */
[----:B------:R-:W-:Y:S02]  /*a900*/  ISETP.GT.U32.OR P0, PT, R20, 0x2f, P0 ;  /* 0x0000002f1400780c */ /* 0x000fe40000704470 */
[----:B--2---:R-:W-:Y:S02]  /*a910*/  LEA R21, R25, R4, 0x18 ;  /* 0x0000000419157211 */ /* 0x004fe400078ec0ff */
[----:B------:R-:W-:-:S03]  /*a920*/  CS2R R4, SRZ ;  /* 0x0000000000047805 */ /* 0x000fc6000001ff00 */
[----:B------:R-:W-:-:S06]  /*a930*/  IMAD.IADD R21, R21, 0x1, R0 ;  /* 0x0000000115157824 */ /* 0x000fcc00078e0200 */
[----:B------:R-:W-:Y:S05]  /*a940*/  @P0 BRA `(.L_x_1134) ;  /* 0x0000000000280947 */ /* 0x000fea0003800000 */
[----:B------:R-:W0:Y:S01]  /*a950*/  LDCU.64 UR10, c[0x0][0x3b0] ;  /* 0x00007600ff0a77ac */ /* 0x000e220008000a00 */
[----:B------:R-:W-:Y:S01]  /*a960*/  IMAD.MOV.U32 R7, RZ, RZ, RZ ;  /* 0x000000ffff077224 */ /* 0x000fe200078e00ff */
[----:B0-----:R-:W-:-:S04]  /*a970*/  UISETP.NE.U32.AND UP0, UPT, UR10, URZ, UPT ;  /* 0x000000ff0a00728c */ /* 0x001fc8000bf05070 */
[----:B------:R-:W-:-:S09]  /*a980*/  UISETP.NE.AND.EX UP0, UPT, UR11, URZ, UPT, UP0 ;  /* 0x000000ff0b00728c */ /* 0x000fd2000bf05300 */
[----:B------:R-:W-:Y:S05]  /*a990*/  BRA.U !UP0, `(.L_x_1135) ;  /* 0x0000000108107547 */ /* 0x000fea000b800000 */
[----:B------:R-:W0:Y:S01]  /*a9a0*/  LDC.64 R4, c[0x0][0x3b0] ;  /* 0x0000ec00ff047b82 */ /* 0x000e220000000a00 */
[----:B------:R-:W-:-:S04]  /*a9b0*/  IMAD R7, R3, 0x30, R20 ;  /* 0x0000003003077824 */ /* 0x000fc800078e0214 */
[----:B0-----:R-:W-:-:S06]  /*a9c0*/  IMAD.WIDE.U32 R4, R7, 0x4, R4 ;  /* 0x0000000407047825 */ /* 0x001fcc00078e0004 */
[----:B------:R-:W5:Y:S02]  /*a9d0*/  LDG.E.128 R4, desc[UR36][R4.64] ;  /* 0x0000002404047981 */ /* 0x000f64000c1e1d00 */
.L_x_1135:
[----:B-----5:R0:W-:Y:S02]  /*a9e0*/  STS.128 [R21], R4 ;  /* 0x0000000415007388 */ /* 0x0201e40000000c00 */
.L_x_1134:
[----:B------:R-:W-:Y:S05]  /*a9f0*/  BSYNC.RECONVERGENT B0 ;  /* 0x0000000000007941 */ /* 0x000fea0003800200 */
.L_x_1133:
[----:B----4-:R-:W1:Y:S08]  /*aa00*/  LDC R26, c[0x0][0x3f8] ;  /* 0x0000fe00ff1a7b82 */ /* 0x010e700000000800 */
[----:B------:R-:W-:Y:S01]  /*aa10*/  BAR.SYNC.DEFER_BLOCKING 0x0 ;  /* 0x0000000000007b1d */ /* 0x000fe20000010000 */
[----:B------:R-:W-:Y:S02]  /*aa20*/  ISETP.GT.U32.AND P0, PT, R20, 0x2f, PT ;  /* 0x0000002f1400780c */ /* 0x000fe40003f04070 */
[----:B---3--:R-:W-:-:S02]  /*aa30*/  CS2R R10, SRZ ;  /* 0x00000000000a7805 */ /* 0x008fc4000001ff00 */
[----:B------:R-:W-:Y:S01]  /*aa40*/  CS2R R8, SRZ ;  /* 0x0000000000087805 */ /* 0x000fe2000001ff00 */
[----:B------:R-:W2:Y:S01]  /*aa50*/  LDCU UR9, c[0x0][0x40c] ;  /* 0x00008180ff0977ac */ /* 0x000ea20008000800 */
[----:B------:R-:W-:Y:S01]  /*aa60*/  BSSY.RECONVERGENT B0, `(.L_x_1136) ;  /* 0x00001a4000007945 */ /* 0x000fe20003800200 */
[----:B------:R-:W3:Y:S01]  /*aa70*/  LDCU.64 UR14, c[0x0][0x3c8] ;  /* 0x00007900ff0e77ac */ /* 0x000ee20008000a00 */
[----:B-1----:R-:W-:-:S04]  /*aa80*/  IMAD R17, R26, UR12, R3 ;  /* 0x0000000c1a117c24 */ /* 0x002fc8000f8e0203 */
[----:B------:R-:W-:Y:S01]  /*aa90*/  IMAD R17, R17, 0x30, RZ ;  /* 0x0000003011117824 */ /* 0x000fe200078e02ff */
[----:B--23--:R-:W-:Y:S06]  /*aaa0*/  @P0 BRA `(.L_x_1137) ;  /* 0x00000018007c0947 */ /* 0x00cfec0003800000 */
[----:B------:R-:W1:Y:S01]  /*aab0*/  LDC R27, c[0x0][0x3f4] ;  /* 0x0000fd00ff1b7b82 */ /* 0x000e620000000800 */
[----:B------:R-:W-:Y:S01]  /*aac0*/  VIADD R23, R13, UR45 ;  /* 0x0000002d0d177c36 */ /* 0x000fe20008000000 */
[----:B------:R-:W-:Y:S01]  /*aad0*/  BSSY.RECONVERGENT B1, `(.L_x_1138) ;  /* 0x0000094000017945 */ /* 0x000fe20003800200 */
[----:B------:R-:W-:-:S05]  /*aae0*/  VIADD R30, R14, 0x220 ;  /* 0x000002200e1e7836 */ /* 0x000fca0000000000 */
[----:B------:R-:W2:Y:S01]  /*aaf0*/  LDC.64 R18, c[0x0][0x3c0] ;  /* 0x0000f000ff127b82 */ /* 0x000ea20000000a00 */
[----:B------:R-:W-:-:S05]  /*ab00*/  LEA R30, R25, R30, 0x18 ;  /* 0x0000001e191e7211 */ /* 0x000fca00078ec0ff */
[----:B------:R-:W-:Y:S01]  /*ab10*/  IMAD R31, R13, 0x4, R30 ;  /* 0x000000040d1f7824 */ /* 0x000fe200078e021e */
[----:B-1----:R-:W-:Y:S01]  /*ab20*/  VIMNMX R40, PT, PT, R27, UR43, PT ;  /* 0x0000002b1b287c48 */ /* 0x002fe2000bfe0100 */
[--C-:B------:R-:W-:Y:S02]  /*ab30*/  IMAD R15, R17, R27, R20.reuse ;  /* 0x0000001b110f7224 */ /* 0x100fe400078e0214 */
[----:B------:R-:W-:Y:S01]  /*ab40*/  IMAD R11, R27, UR8, R20 ;  /* 0x000000081b0b7c24 */ /* 0x000fe2000f8e0214 */
[----:B------:R-:W-:Y:S01]  /*ab50*/  ISETP.GE.AND P0, PT, R23, R40, PT ;  /* 0x000000281700720c */ /* 0x000fe20003f06270 */
[----:B--2---:R-:W-:-:S04]  /*ab60*/  IMAD.WIDE R14, R15, 0x4, R18 ;  /* 0x000000040f0e7825 */ /* 0x004fc800078e0212 */
[----:B------:R-:W-:-:S04]  /*ab70*/  IMAD.WIDE R18, R11, 0x4, R18 ;  /* 0x000000040b127825 */ /* 0x000fc800078e0212 */
[----:B------:R-:W-:-:S04]  /*ab80*/  IMAD.MOV.U32 R11, RZ, RZ, RZ ;  /* 0x000000ffff0b7224 */ /* 0x000fc800078e00ff */
[----:B------:R-:W-:Y:S05]  /*ab90*/  @P0 BRA `(.L_x_1139) ;  /* 0x00000008001c0947 */ /* 0x000fea0003800000 */
[----:B------:R-:W-:Y:S01]  /*aba0*/  VIADD R25, R23, 0x8 ;  /* 0x0000000817197836 */ /* 0x000fe20000000000 */
[----:B------:R-:W1:Y:S01]  /*abb0*/  LDC.64 R28, c[0x0][0x458] ;  /* 0x00011600ff1c7b82 */ /* 0x000e620000000a00 */
[----:B------:R-:W-:Y:S01]  /*abc0*/  ULOP3.LUT UR4, URZ, UR45, URZ, 0x33, !UPT ;  /* 0x0000002dff047292 */ /* 0x000fe2000f8e33ff */
[----:B------:R-:W-:Y:S01]  /*abd0*/  IMAD R9, R2, R26, R3 ;  /* 0x0000001a02097224 */ /* 0x000fe200078e0203 */
[----:B------:R-:W-:Y:S01]  /*abe0*/  BSSY.RECONVERGENT B2, `(.L_x_1140) ;  /* 0x0000032000027945 */ /* 0x000fe20003800200 */
[----:B------:R-:W-:Y:S02]  /*abf0*/  VIMNMX R0, PT, PT, R40, R25, !PT ;  /* 0x0000001928007248 */ /* 0x000fe40007fe0100 */
[----:B------:R-:W-:Y:S01]  /*ac00*/  CS2R R10, SRZ ;  /* 0x00000000000a7805 */ /* 0x000fe2000001ff00 */
[----:B------:R-:W-:Y:S01]  /*ac10*/  IMAD R9, R9, 0x30, R20 ;  /* 0x0000003009097824 */ /* 0x000fe200078e0214 */
[----:B------:R-:W-:Y:S02]  /*ac20*/  MOV R41, R23 ;  /* 0x0000001700297202 */ /* 0x000fe40000000f00 */
[----:B------:R-:W-:Y:S01]  /*ac30*/  IADD3 R24, PT, PT, -R13, UR4, R0 ;  /* 0x000000040d187c10 */ /* 0x000fe2000fffe100 */
[----:B------:R-:W-:-:S03]  /*ac40*/  IMAD R0, R26, R27, RZ ;  /* 0x0000001b1a007224 */ /* 0x000fc600078e02ff */
[----:B------:R-:W-:Y:S01]  /*ac50*/  LOP3.LUT P0, RZ, R24, 0x8, RZ, 0xc0, !PT ;  /* 0x0000000818ff7812 */ /* 0x000fe2000780c0ff */
[----:B------:R-:W-:Y:S02]  /*ac60*/  IMAD R37, R0, 0x30, RZ ;  /* 0x0000003000257824 */ /* 0x000fe400078e02ff */
[----:B-1----:R-:W-:Y:S01]  /*ac70*/  IMAD.WIDE R28, R9, 0x4, R28 ;  /* 0x00000004091c7825 */ /* 0x002fe200078e021c */
[----:B------:R-:W-:-:S09]  /*ac80*/  CS2R R8, SRZ ;  /* 0x0000000000087805 */ /* 0x000fd2000001ff00 */
[----:B------:R-:W-:Y:S05]  /*ac90*/  @P0 BRA `(.L_x_1141) ;  /* 0x0000000000980947 */ /* 0x000fea0003800000 */
[----:B------:R-:W1:Y:S01]  /*aca0*/  LDCU.64 UR10, c[0x0][0x3c8] ;  /* 0x00007900ff0a77ac */ /* 0x000e620008000a00 */
[----:B------:R-:W-:-:S05]  /*acb0*/  IADD3 R8, P0, PT, R23, UR5, RZ ;  /* 0x0000000517087c10 */ /* 0x000fca000ff1e0ff */
[----:B------:R-:W-:Y:S01]  /*acc0*/  IMAD.X R9, RZ, RZ, UR13, P0 ;  /* 0x0000000dff097e24 */ /* 0x000fe200080e06ff */
[----:B-1----:R-:W-:-:S04]  /*acd0*/  LEA R10, P0, R8, UR10, 0x2 ;  /* 0x0000000a080a7c11 */ /* 0x002fc8000f8010ff */
[----:B------:R-:W-:-:S05]  /*ace0*/  LEA.HI.X R11, R8, UR11, R9, 0x2, P0 ;  /* 0x0000000b080b7c11 */ /* 0x000fca00080f1409 */
[----:B------:R-:W2:Y:S01]  /*acf0*/  LDG.E R10, desc[UR36][R10.64] ;  /* 0x000000240a0a7981 */ /* 0x000ea2000c1e1900 */
[----:B------:R-:W-:Y:S01]  /*ad00*/  ISETP.NE.AND P0, PT, R36, RZ, PT ;  /* 0x000000ff2400720c */ /* 0x000fe20003f05270 */
[----:B--2---:R-:W-:Y:S02]  /*ad10*/  IMAD R9, R0, R10, R23 ;  /* 0x0000000a00097224 */ /* 0x004fe400078e0217 */
[----:B------:R1:W2:Y:S02]  /*ad20*/  LDS R0, [R31] ;  /* 0x000000001f007984 */ /* 0x0002a40000000800 */
[----:B------:R-:W-:-:S04]  /*ad30*/  IMAD R9, R9, 0x30, RZ ;  /* 0x0000003009097824 */ /* 0x000fc800078e02ff */
[----:B------:R-:W-:-:S05]  /*ad40*/  IMAD.WIDE R8, R9, 0x4, R18 ;  /* 0x0000000409087825 */ /* 0x000fca00078e0212 */
[----:B------:R1:W5:Y:S01]  /*ad50*/  LDG.E.128 R32, desc[UR36][R8.64] ;  /* 0x0000002408207981 */ /* 0x000362000c1e1d00 */
[----:B------:R-:W-:Y:S05]  /*ad60*/  @P0 BRA `(.L_x_1142) ;  /* 0x0000000000500947 */ /* 0x000fea0003800000 */
[----:B------:R-:W-:Y:S01]  /*ad70*/  ISETP.NE.AND P1, PT, R16, RZ, PT ;  /* 0x000000ff1000720c */ /* 0x000fe20003f25270 */
[----:B-1----:R-:W1:-:S12]  /*ad80*/  LDS.128 R8, [R21] ;  /* 0x0000000015087984 */ /* 0x002e580000000c00 */
[----:B------:R-:W-:Y:S01]  /*ad90*/  VOTEU.ANY UP0, P1 ;  /* 0x0000000000ff7886 */ /* 0x000fe20000800100 */
[----:B------:R-:W-:-:S13]  /*ada0*/  PLOP3.LUT P0, PT, PT, PT, UP0, 0x80, 0x8 ;  /* 0x000000000008781c */ /* 0x000fda0003f0f008 */
[----:B------:R-:W3:Y:S01]  /*adb0*/  @P0 LDG.E.128 R44, desc[UR36][R28.64] ;  /* 0x000000241c2c0981 */ /* 0x000ee2000c1e1d00 */
[----:B------:R-:W-:Y:S02]  /*adc0*/  PLOP3.LUT P0, PT, PT, PT, UP0, 0x80, 0x8 ;  /* 0x000000000008781c */ /* 0x000fe40003f0f008 */
[----:B------:R-:W-:Y:S02]  /*add0*/  PLOP3.LUT P1, PT, PT, PT, UP0, 0x80, 0x8 ;  /* 0x000000000008781c */ /* 0x000fe40003f2f008 */
[----:B------:R-:W-:Y:S02]  /*ade0*/  PLOP3.LUT P2, PT, PT, PT, UP0, 0x80, 0x8 ;  /* 0x000000000008781c */ /* 0x000fe40003f4f008 */
[----:B------:R-:W-:Y:S01]  /*adf0*/  PLOP3.LUT P3, PT, PT, PT, UP0, 0x80, 0x8 ;  /* 0x000000000008781c */ /* 0x000fe20003f6f008 */
[----:B-1---5:R-:W-:Y:S01]  /*ae00*/  FADD.FTZ R33, R33, R9 ;  /* 0x0000000921217221 */ /* 0x022fe20000010000 */
        /* <DEDUP_REMOVED lines=10> */
.L_x_1142:
[C---:B-123-5:R-:W-:Y:S01]  /*aeb0*/  FFMA.FTZ R8, R0.reuse, R32, RZ ;  /* 0x0000002000087223 */ /* 0x06efe200000100ff */
[C---:B------:R-:W-:Y:S01]  /*aec0*/  FFMA.FTZ R9, R0.reuse, R33, RZ ;  /* 0x0000002100097223 */ /* 0x040fe200000100ff */
[C---:B------:R-:W-:Y:S01]  /*aed0*/  FFMA.FTZ R10, R0.reuse, R34, RZ ;  /* 0x00000022000a7223 */ /* 0x040fe200000100ff */
[----:B------:R-:W-:Y:S01]  /*aee0*/  FFMA.FTZ R11, R0, R35, RZ ;  /* 0x00000023000b7223 */ /* 0x000fe200000100ff */
[----:B------:R-:W-:-:S07]  /*aef0*/  IMAD.MOV.U32 R41, RZ, RZ, R25 ;  /* 0x000000ffff297224 */ /* 0x000fce00078e0019 */
.L_x_1141:
[----:B------:R-:W-:Y:S05]  /*af00*/  BSYNC.RECONVERGENT B2 ;  /* 0x0000000000027941 */ /* 0x000fea0003800200 */
.L_x_1140:
[----:B------:R-:W-:-:S13]  /*af10*/  ISETP.GE.U32.AND P0, PT, R24, 0x8, PT ;  /* 0x000000081800780c */ /* 0x000fda0003f06070 */
[----:B------:R-:W-:Y:S05]  /*af20*/  @!P0 BRA `(.L_x_1139) ;  /* 0x0000000400388947 */ /* 0x000fea0003800000 */
[----:B------:R-:W-:Y:S01]  /*af30*/  IMAD.U32 R0, RZ, RZ, UR45 ;  /* 0x0000002dff007e24 */ /* 0x000fe2000f8e00ff */
[----:B------:R-:W-:Y:S01]  /*af40*/  ISETP.NE.AND P0, PT, R36, RZ, PT ;  /* 0x000000ff2400720c */ /* 0x000fe20003f05270 */
[----:B------:R-:W-:Y:S02]  /*af50*/  IMAD R42, R41, 0x30, RZ ;  /* 0x00000030292a7824 */ /* 0x000fe400078e02ff */
[----:B------:R-:W-:-:S04]  /*af60*/  IMAD.SHL.U32 R0, R0, 0x4, RZ ;  /* 0x0000000400007824 */ /* 0x000fc800078e00ff */
[----:B------:R-:W-:-:S05]  /*af70*/  IMAD R25, R41, 0x4, -R0 ;  /* 0x0000000429197824 */ /* 0x000fca00078e0a00 */
[----:B------:R-:W-:-:S07]  /*af80*/  IADD3 R0, PT, PT, R25, 0x20, R30 ;  /* 0x0000002019007810 */ /* 0x000fce0007ffe01e */
.L_x_1146:
[----:B------:R-:W-:Y:S02]  /*af90*/  IADD3 R24, P1, PT, R41, UR5, RZ ;  /* 0x0000000529187c10 */ /* 0x000fe4000ff3e0ff */
[----:B------:R-:W-:-:S03]  /*afa0*/  ISETP.NE.AND P4, PT, R16, RZ, PT ;  /* 0x000000ff1000720c */ /* 0x000fc60003f85270 */
[----:B------:R-:W-:Y:S01]  /*afb0*/  IMAD.X R25, RZ, RZ, UR13, P1 ;  /* 0x0000000dff197e24 */ /* 0x000fe200088e06ff */
        /* <DEDUP_REMOVED lines=20> */
[----:B------:R-:W-:-:S04]  /*b100*/  IMAD.WIDE.U32 R32, R42, 0x4, R14 ;  /* 0x000000042a207825 */ /* 0x000fc800078e000e */
[----:B--2---:R-:W-:Y:S01]  /*b110*/  @P0 FMUL.FTZ R24, R24, R44 ;  /* 0x0000002c18180220 */ /* 0x004fe20000410000 */
[----:B------:R-:W-:Y:S01]  /*b120*/  @P1 FMUL.FTZ R25, R25, R45 ;  /* 0x0000002d19191220 */ /* 0x000fe20000410000 */
[----:B------:R-:W-:Y:S02]  /*b130*/  @P2 FMUL.FTZ R26, R26, R46 ;  /* 0x0000002e1a1a2220 */ /* 0x000fe40000410000 */
[----:B------:R-:W-:-:S05]  /*b140*/  @P3 FMUL.FTZ R27, R27, R47 ;  /* 0x0000002f1b1b3220 */ /* 0x000fca0000410000 */
[----:B------:R1:W-:Y:S02]  /*b150*/  STG.E.128 desc[UR36][R32.64], R24 ;  /* 0x0000001820007986 */ /* 0x0003e4000c101d24 */
.L_x_1144:
[----:B------:R-:W-:Y:S05]  /*b160*/  BSYNC.RECONVERGENT B2 ;  /* 0x0000000000027941 */ /* 0x000fea0003800200 */
.L_x_1143:
[----:B------:R-:W1:Y:S04]  /*b170*/  LDG.E R38, desc[UR36][R38.64+0x20] ;  /* 0x0000202426267981 */ /* 0x000e68000c1e1900 */
[----:B------:R-:W2:Y:S01]  /*b180*/  LDS R43, [R0+-0x20] ;  /* 0xffffe000002b7984 */ /* 0x000ea20000000800 */
[----:B------:R-:W-:Y:S02]  /*b190*/  IMAD.U32 R36, RZ, RZ, UR9 ;  /* 0x00000009ff247e24 */ /* 0x000fe4000f8e00ff */
[----:B-1----:R-:W-:-:S04]  /*b1a0*/  IMAD R32, R37, R38, R42 ;  /* 0x0000002625207224 */ /* 0x002fc800078e022a */
[----:B------:R-:W-:-:S04]  /*b1b0*/  VIADD R33, R32, 0x180 ;  /* 0x0000018020217836 */ /* 0x000fc80000000000 */
[----:B------:R-:W-:-:S06]  /*b1c0*/  IMAD.WIDE R32, R33, 0x4, R18 ;  /* 0x0000000421207825 */ /* 0x000fcc00078e0212 */
[----:B------:R-:W5:Y:S01]  /*b1d0*/  LDG.E.128 R32, desc[UR36][R32.64] ;  /* 0x0000002420207981 */ /* 0x000f62000c1e1d00 */
[----:B------:R-:W-:Y:S01]  /*b1e0*/  ISETP.NE.AND P0, PT, R36, RZ, PT ;  /* 0x000000ff2400720c */ /* 0x000fe20003f05270 */
[C---:B--2--5:R-:W-:Y:S01]  /*b1f0*/  FFMA.FTZ R45, R43.reuse, R26, R10 ;  /* 0x0000001a2b2d7223 */ /* 0x064fe2000001000a */
[C---:B------:R-:W-:Y:S01]  /*b200*/  FFMA.FTZ R24, R43.reuse, R24, R8 ;  /* 0x000000182b187223 */ /* 0x040fe20000010008 */
[C---:B------:R-:W-:Y:S01]  /*b210*/  FFMA.FTZ R44, R43.reuse, R25, R9 ;  /* 0x000000192b2c7223 */ /* 0x040fe20000010009 */
[----:B------:R-:W-:-:S09]  /*b220*/  FFMA.FTZ R26, R43, R27, R11 ;  /* 0x0000001b2b1a7223 */ /* 0x000fd2000001000b */
[----:B------:R-:W-:Y:S05]  /*b230*/  @P0 BRA `(.L_x_1145) ;  /* 0x00000000004c0947 */ /* 0x000fea0003800000 */
[----:B------:R-:W-:Y:S01]  /*b240*/  VOTEU.ANY UP0, P4 ;  /* 0x0000000000ff7886 */ /* 0x000fe20002000100 */
[----:B------:R-:W-:Y:S01]  /*b250*/  PLOP3.LUT P1, PT, PT, PT, UP0, 0x80, 0x8 ;  /* 0x000000000008781c */ /* 0x000fe20003f2f008 */
[----:B------:R-:W1:-:S12]  /*b260*/  LDS.128 R48, [R21] ;  /* 0x0000000015307984 */ /* 0x000e580000000c00 */
[----:B------:R-:W2:Y:S01]  /*b270*/  @P1 LDG.E.128 R8, desc[UR36][R28.64] ;  /* 0x000000241c081981 */ /* 0x000ea2000c1e1d00 */
[----:B------:R-:W-:Y:S01]  /*b280*/  PLOP3.LUT P1, PT, PT, PT, UP0, 0x80, 0x8 ;  /* 0x000000000008781c */ /* 0x000fe20003f2f008 */
[----:B------:R-:W-:Y:S01]  /*b290*/  VIADD R25, R42, 0x180 ;  /* 0x000001802a197836 */ /* 0x000fe20000000000 */
[----:B------:R-:W-:Y:S02]  /*b2a0*/  PLOP3.LUT P2, PT, PT, PT, UP0, 0x80, 0x8 ;  /* 0x000000000008781c */ /* 0x000fe40003f4f008 */
[----:B------:R-:W-:Y:S02]  /*b2b0*/  PLOP3.LUT P3, PT, PT, PT, UP0, 0x80, 0x8 ;  /* 0x000000000008781c */ /* 0x000fe40003f6f008 */
[----:B------:R-:W-:Y:S01]  /*b2c0*/  PLOP3.LUT P4, PT, PT, PT, UP0, 0x80, 0x8 ;  /* 0x000000000008781c */ /* 0x000fe20003f8f008 */
[----:B-1----:R-:W-:Y:S01]  /*b2d0*/  FADD.FTZ R32, R48, R32 ;  /* 0x0000002030207221 */ /* 0x002fe20000010000 */
[----:B------:R-:W-:Y:S01]  /*b2e0*/  FADD.FTZ R33, R49, R33 ;  /* 0x0000002131217221 */ /* 0x000fe20000010000 */
[----:B------:R-:W-:Y:S01]  /*b2f0*/  FADD.FTZ R34, R50, R34 ;  /* 0x0000002232227221 */ /* 0x000fe20000010000 */
[----:B------:R-:W-:-:S03]  /*b300*/  FADD.FTZ R35, R51, R35 ;  /* 0x0000002333237221 */ /* 0x000fc60000010000 */
[----:B--2---:R-:W-:Y:S02]  /*b310*/  @P1 FMUL.FTZ R32, R32, R8 ;  /* 0x0000000820201220 */ /* 0x004fe40000410000 */
[----:B------:R-:W-:Y:S02]  /*b320*/  @P2 FMUL.FTZ R33, R33, R9 ;  /* 0x0000000921212220 */ /* 0x000fe40000410000 */
[----:B------:R-:W-:Y:S02]  /*b330*/  @P3 FMUL.FTZ R34, R34, R10 ;  /* 0x0000000a22223220 */ /* 0x000fe40000410000 */
[----:B------:R-:W-:Y:S01]  /*b340*/  @P4 FMUL.FTZ R35, R35, R11 ;  /* 0x0000000b23234220 */ /* 0x000fe20000410000 */
[----:B------:R-:W-:-:S05]  /*b350*/  IMAD.WIDE.U32 R8, R25, 0x4, R14 ;  /* 0x0000000419087825 */ /* 0x000fca00078e000e */
[----:B------:R1:W-:Y:S02]  /*b360*/  STG.E.128 desc[UR36][R8.64], R32 ;  /* 0x0000002008007986 */ /* 0x0003e4000c101d24 */
.L_x_1145:
[----:B------:R2:W1:Y:S01]  /*b370*/  LDS R11, [R0] ;  /* 0x00000000000b7984 */ /* 0x0004620000000800 */
[----:B------:R-:W-:Y:S01]  /*b380*/  VIADD R41, R41, 0x10 ;  /* 0x0000001029297836 */ /* 0x000fe20000000000 */
[----:B------:R-:W-:-:S04]  /*b390*/  IADD3 R42, PT, PT, R42, 0x300, RZ ;  /* 0x000003002a2a7810 */ /* 0x000fc80007ffe0ff */
[----:B------:R-:W-:Y:S01]  /*b3a0*/  ISETP.GE.AND P1, PT, R41, R40, PT ;  /* 0x000000282900720c */ /* 0x000fe20003f26270 */
[----:B--2---:R-:W-:Y:S02]  /*b3b0*/  VIADD R0, R0, 0x40 ;  /* 0x0000004000007836 */ /* 0x004fe40000000000 */
[C---:B-1----:R-:W-:Y:S01]  /*b3c0*/  FFMA.FTZ R8, R11.reuse, R32, R24 ;  /* 0x000000200b087223 */ /* 0x042fe20000010018 */
[C---:B------:R-:W-:Y:S01]  /*b3d0*/  FFMA.FTZ R9, R11.reuse, R33, R44 ;  /* 0x000000210b097223 */ /* 0x040fe2000001002c */
[C---:B------:R-:W-:Y:S01]  /*b3e0*/  FFMA.FTZ R10, R11.reuse, R34, R45 ;  /* 0x000000220b0a7223 */ /* 0x040fe2000001002d */
[----:B------:R-:W-:-:S07]  /*b3f0*/  FFMA.FTZ R11, R11, R35, R26 ;  /* 0x000000230b0b7223 */ /* 0x000fce000001001a */
[----:B------:R-:W-:Y:S05]  /*b400*/  @!P1 BRA `(.L_x_1146) ;  /* 0xfffffff800e09947 */ /* 0x000fea000383ffff */
.L_x_1139:
[----:B------:R-:W-:Y:S05]  /*b410*/  BSYNC.RECONVERGENT B1 ;  /* 0x0000000000017941 */ /* 0x000fea0003800200 */
.L_x_1138:
[----:B------:R-:W-:Y:S01]  /*b420*/  ISETP.GE.AND P0, PT, R23, UR43, PT ;  /* 0x0000002b17007c0c */ /* 0x000fe2000bf06270 */
[----:B------:R-:W-:-:S12]  /*b430*/  BSSY.RECONVERGENT B1, `(.L_x_1147) ;  /* 0x00000e2000017945 */ /* 0x000fd80003800200 */
[----:B------:R-:W-:Y:S05]  /*b440*/  @P0 BRA `(.L_x_1148) ;  /* 0x0000000c00800947 */ /* 0x000fea0003800000 */
[----:B------:R-:W-:Y:S01]  /*b450*/  VIADD R33, R23, 0x8 ;  /* 0x0000000817217836 */ /* 0x000fe20000000000 */
[----:B------:R-:W1:Y:S01]  /*b460*/  LDC R28, c[0x0][0x3f4] ;  /* 0x0000fd00ff1c7b82 */ /* 0x000e620000000800 */
[----:B------:R-:W2:Y:S01]  /*b470*/  LDCU UR4, c[0x0][0x3f8] ;  /* 0x00007f00ff0477ac */ /* 0x000ea20008000800 */
[----:B------:R-:W-:Y:S01]  /*b480*/  BSSY.RECONVERGENT B2, `(.L_x_1149) ;  /* 0x000004d000027945 */ /* 0x000fe20003800200 */
[----:B------:R-:W-:Y:S01]  /*b490*/  IMAD.MOV.U32 R26, RZ, RZ, R23 ;  /* 0x000000ffff1a7224 */ /* 0x000fe200078e0017 */
[----:B------:R-:W-:Y:S01]  /*b4a0*/  VIMNMX R0, PT, PT, R33, UR43, !PT ;  /* 0x0000002b21007c48 */ /* 0x000fe2000ffe0100 */
[----:B------:R-:W-:-:S03]  /*b4b0*/  ULOP3.LUT UR7, URZ, UR45, URZ, 0x33, !UPT ;  /* 0x0000002dff077292 */ /* 0x000fc6000f8e33ff */
[----:B------:R-:W3:Y:S03]  /*b4c0*/  LDC.64 R24, c[0x0][0x458] ;  /* 0x00011600ff187b82 */ /* 0x000ee60000000a00 */
[----:B------:R-:W-:-:S04]  /*b4d0*/  IADD3 R32, PT, PT, -R13, UR7, R0 ;  /* 0x000000070d207c10 */ /* 0x000fc8000fffe100 */
[----:B------:R-:W-:Y:S01]  /*b4e0*/  LOP3.LUT P0, RZ, R32, 0x8, RZ, 0xc0, !PT ;  /* 0x0000000820ff7812 */ /* 0x000fe2000780c0ff */
[----:B--2---:R-:W-:-:S04]  /*b4f0*/  IMAD R27, R2, UR4, R3 ;  /* 0x00000004021b7c24 */ /* 0x004fc8000f8e0203 */
[----:B------:R-:W-:Y:S02]  /*b500*/  IMAD R27, R27, 0x30, R20 ;  /* 0x000000301b1b7824 */ /* 0x000fe400078e0214 */
[----:B-1----:R-:W-:Y:S02]  /*b510*/  IMAD R0, R28, UR4, RZ ;  /* 0x000000041c007c24 */ /* 0x002fe4000f8e02ff */
[----:B---3--:R-:W-:-:S04]  /*b520*/  IMAD.WIDE R24, R27, 0x4, R24 ;  /* 0x000000041b187825 */ /* 0x008fc800078e0218 */
[----:B------:R-:W-:Y:S05]  /*b530*/  @P0 BRA `(.L_x_1150) ;  /* 0x0000000400040947 */ /* 0x000fea0003800000 */
[----:B------:R-:W-:Y:S01]  /*b540*/  ISETP.GE.AND P0, PT, R23, R28, PT ;  /* 0x0000001c1700720c */ /* 0x000fe20003f06270 */
[----:B------:R-:W-:-:S12]  /*b550*/  IMAD.MOV.U32 R26, RZ, RZ, R33 ;  /* 0x000000ffff1a7224 */ /* 0x000fd800078e0021 */
[----:B------:R-:W-:Y:S05]  /*b560*/  @!P0 BRA `(.L_x_1150) ;  /* 0x0000000000f88947 */ /* 0x000fea0003800000 */
[----:B------:R-:W-:Y:S01]  /*b570*/  IABS R29, R28 ;  /* 0x0000001c001d7213 */ /* 0x000fe20000000000 */
[----:B------:R-:W1:Y:S01]  /*b580*/  LDCU.64 UR10, c[0x0][0x3c8] ;  /* 0x00007900ff0a77ac */ /* 0x000e620008000a00 */
[----:B------:R-:W-:Y:S01]  /*b590*/  IABS R38, R23 ;  /* 0x0000001700267213 */ /* 0x000fe20000000000 */
[----:B------:R-:W2:Y:S01]  /*b5a0*/  LDS R31, [R31] ;  /* 0x000000001f1f7984 */ /* 0x000ea20000000800 */
[----:B------:R-:W3:Y:S01]  /*b5b0*/  I2F.RP R34, R29 ;  /* 0x0000001d00227306 */ /* 0x000ee20000209400 */
[----:B------:R-:W-:Y:S02]  /*b5c0*/  ISETP.GE.AND P1, PT, R23, RZ, PT ;  /* 0x000000ff1700720c */ /* 0x000fe40003f26270 */
[----:B------:R-:W-:-:S05]  /*b5d0*/  ISETP.NE.AND P2, PT, R28, RZ, PT ;  /* 0x000000ff1c00720c */ /* 0x000fca0003f45270 */
[----:B---3--:R-:W3:Y:S02]  /*b5e0*/  MUFU.RCP R34, R34 ;  /* 0x0000002200227308 */ /* 0x008ee40000001000 */
[----:B---3--:R-:W-:-:S06]  /*b5f0*/  VIADD R35, R34, 0xffffffe ;  /* 0x0ffffffe22237836 */ /* 0x008fcc0000000000 */
[----:B------:R-:W3:Y:S02]  /*b600*/  F2I.FTZ.U32.TRUNC.NTZ R27, R35 ;  /* 0x00000023001b7305 */ /* 0x000ee4000021f000 */
[----:B---3--:R-:W-:-:S04]  /*b610*/  IMAD.MOV R26, RZ, RZ, -R27 ;  /* 0x000000ffff1a7224 */ /* 0x008fc800078e0a1b */
[----:B------:R-:W-:Y:S02]  /*b620*/  IMAD R37, R26, R29, RZ ;  /* 0x0000001d1a257224 */ /* 0x000fe400078e02ff */
[----:B------:R-:W-:-:S04]  /*b630*/  IMAD.MOV.U32 R26, RZ, RZ, RZ ;  /* 0x000000ffff1a7224 */ /* 0x000fc800078e00ff */
[----:B------:R-:W-:-:S04]  /*b640*/  IMAD.HI.U32 R26, R27, R37, R26 ;  /* 0x000000251b1a7227 */ /* 0x000fc800078e001a */
[----:B------:R-:W-:-:S04]  /*b650*/  IMAD.MOV.U32 R27, RZ, RZ, R38 ;  /* 0x000000ffff1b7224 */ /* 0x000fc800078e0026 */
[----:B------:R-:W-:-:S04]  /*b660*/  IMAD.HI.U32 R26, R26, R27, RZ ;  /* 0x0000001b1a1a7227 */ /* 0x000fc800078e00ff */
[----:B------:R-:W-:-:S04]  /*b670*/  IMAD.MOV R26, RZ, RZ, -R26 ;  /* 0x000000ffff1a7224 */ /* 0x000fc800078e0a1a */
[----:B------:R-:W-:-:S05]  /*b680*/  IMAD R26, R29, R26, R27 ;  /* 0x0000001a1d1a7224 */ /* 0x000fca00078e021b */
[----:B------:R-:W-:-:S13]  /*b690*/  ISETP.GT.U32.AND P0, PT, R29, R26, PT ;  /* 0x0000001a1d00720c */ /* 0x000fda0003f04070 */
[----:B------:R-:W-:-:S05]  /*b6a0*/  @!P0 IMAD.IADD R26, R26, 0x1, -R29 ;  /* 0x000000011a1a8824 */ /* 0x000fca00078e0a1d */
[----:B------:R-:W-:-:S13]  /*b6b0*/  ISETP.GT.U32.AND P0, PT, R29, R26, PT ;  /* 0x0000001a1d00720c */ /* 0x000fda0003f04070 */
[----:B------:R-:W-:-:S05]  /*b6c0*/  @!P0 IADD3 R26, PT, PT, R26, -R29, RZ ;  /* 0x8000001d1a1a8210 */ /* 0x000fca0007ffe0ff */
[----:B------:R-:W-:Y:S01]  /*b6d0*/  @!P1 IMAD.MOV R26, RZ, RZ, -R26 ;  /* 0x000000ffff1a9224 */ /* 0x000fe200078e0a1a */
[----:B------:R-:W-:-:S04]  /*b6e0*/  @!P2 LOP3.LUT R26, RZ, R28, RZ, 0x33, !PT ;  /* 0x0000001cff1aa212 */ /* 0x000fc800078e33ff */
[----:B------:R-:W-:-:S05]  /*b6f0*/  IADD3 R27, P0, PT, R26, UR5, RZ ;  /* 0x000000051a1b7c10 */ /* 0x000fca000ff1e0ff */
[----:B------:R-:W-:Y:S01]  /*b700*/  IMAD.X R34, RZ, RZ, UR13, P0 ;  /* 0x0000000dff227e24 */ /* 0x000fe200080e06ff */
[----:B-1----:R-:W-:-:S04]  /*b710*/  LEA R28, P0, R27, UR10, 0x2 ;  /* 0x0000000a1b1c7c11 */ /* 0x002fc8000f8010ff */
[----:B------:R-:W-:-:S06]  /*b720*/  LEA.HI.X R29, R27, UR11, R34, 0x2, P0 ;  /* 0x0000000b1b1d7c11 */ /* 0x000fcc00080f1422 */
[----:B------:R-:W3:Y:S01]  /*b730*/  LDG.E R29, desc[UR36][R28.64] ;  /* 0x000000241c1d7981 */ /* 0x000ee2000c1e1900 */
[----:B------:R-:W-:Y:S01]  /*b740*/  ISETP.NE.AND P0, PT, R36, RZ, PT ;  /* 0x000000ff2400720c */ /* 0x000fe20003f05270 */
[----:B---3--:R-:W-:-:S04]  /*b750*/  IMAD R26, R0, R29, R26 ;  /* 0x0000001d001a7224 */ /* 0x008fc800078e021a */
[----:B------:R-:W-:-:S04]  /*b760*/  IMAD R27, R26, 0x30, RZ ;  /* 0x000000301a1b7824 */ /* 0x000fc800078e02ff */
[----:B------:R-:W-:-:S05]  /*b770*/  IMAD.WIDE R26, R27, 0x4, R18 ;  /* 0x000000041b1a7825 */ /* 0x000fca00078e0212 */
[----:B------:R1:W5:Y:S01]  /*b780*/  LDG.E.128 R40, desc[UR36][R26.64] ;  /* 0x000000241a287981 */ /* 0x000362000c1e1d00 */
[----:B------:R-:W-:Y:S04]  /*b790*/  BSSY.RECONVERGENT B3, `(.L_x_1151) ;  /* 0x0000016000037945 */ /* 0x000fe80003800200 */
[----:B--2---:R-:W-:Y:S05]  /*b7a0*/  @P0 BRA `(.L_x_1152) ;  /* 0x0000000000500947 */ /* 0x004fea0003800000 */
[----:B------:R-:W-:Y:S01]  /*b7b0*/  ISETP.NE.AND P3, PT, R16, RZ, PT ;  /* 0x000000ff1000720c */ /* 0x000fe20003f65270 */
[----:B------:R-:W2:-:S12]  /*b7c0*/  LDS.128 R44, [R21] ;  /* 0x00000000152c7984 */ /* 0x000e980000000c00 */
[----:B------:R-:W-:Y:S01]  /*b7d0*/  VOTEU.ANY UP0, P3 ;  /* 0x0000000000ff7886 */ /* 0x000fe20001800100 */
[----:B------:R-:W-:-:S13]  /*b7e0*/  PLOP3.LUT P0, PT, PT, PT, UP0, 0x80, 0x8 ;  /* 0x000000000008781c */ /* 0x000fda0003f0f008 */
[----:B------:R-:W3:Y:S01]  /*b7f0*/  @P0 LDG.E.128 R36, desc[UR36][R24.64] ;  /* 0x0000002418240981 */ /* 0x000ee2000c1e1d00 */
[----:B------:R-:W-:Y:S01]  /*b800*/  PLOP3.LUT P0, PT, PT, PT, UP0, 0x80, 0x8 ;  /* 0x000000000008781c */ /* 0x000fe20003f0f008 */
[----:B-1----:R-:W-:Y:S01]  /*b810*/  IMAD R27, R23, 0x30, RZ ;  /* 0x00000030171b7824 */ /* 0x002fe200078e02ff */
[----:B------:R-:W-:Y:S02]  /*b820*/  PLOP3.LUT P1, PT, PT, PT, UP0, 0x80, 0x8 ;  /* 0x000000000008781c */ /* 0x000fe40003f2f008 */
[----:B------:R-:W-:Y:S01]  /*b830*/  PLOP3.LUT P2, PT, PT, PT, UP0, 0x80, 0x8 ;  /* 0x000000000008781c */ /* 0x000fe20003f4f008 */
[----:B------:R-:W-:Y:S01]  /*b840*/  IMAD.WIDE.U32 R26, R27, 0x4, R14 ;  /* 0x000000041b1a7825 */ /* 0x000fe200078e000e */
[----:B------:R-:W-:-:S03]  /*b850*/  PLOP3.LUT P3, PT, PT, PT, UP0, 0x80, 0x8 ;  /* 0x000000000008781c */ /* 0x000fc60003f6f008 */
[----:B--2--5:R-:W-:Y:S01]  /*b860*/  FADD.FTZ R40, R44, R40 ;  /* 0x000000282c287221 */ /* 0x024fe20000010000 */
[----:B------:R-:W-:Y:S01]  /*b870*/  FADD.FTZ R41, R45, R41 ;  /* 0x000000292d297221 */ /* 0x000fe20000010000 */
[----:B------:R-:W-:Y:S01]  /*b880*/  FADD.FTZ R42, R46, R42 ;  /* 0x0000002a2e2a7221 */ /* 0x000fe20000010000 */
[----:B------:R-:W-:Y:S01]  /*b890*/  FADD.FTZ R43, R47, R43 ;  /* 0x0000002b2f2b7221 */ /* 0x000fe20000010000 */
[----:B---3--:R-:W-:Y:S02]  /*b8a0*/  @P0 FMUL.FTZ R40, R40, R36 ;  /* 0x0000002428280220 */ /* 0x008fe40000410000 */
[----:B------:R-:W-:Y:S02]  /*b8b0*/  @P1 FMUL.FTZ R41, R41, R37 ;  /* 0x0000002529291220 */ /* 0x000fe40000410000 */
[----:B------:R-:W-:Y:S02]  /*b8c0*/  @P2 FMUL.FTZ R42, R42, R38 ;  /* 0x000000262a2a2220 */ /* 0x000fe40000410000 */
[----:B------:R-:W-:-:S05]  /*b8d0*/  @P3 FMUL.FTZ R43, R43, R39 ;  /* 0x000000272b2b3220 */ /* 0x000fca0000410000 */
[----:B------:R2:W-:Y:S02]  /*b8e0*/  STG.E.128 desc[UR36][R26.64], R40 ;  /* 0x000000281a007986 */ /* 0x0005e4000c101d24 */
.L_x_1152:
[----:B------:R-:W-:Y:S05]  /*b8f0*/  BSYNC.RECONVERGENT B3 ;  /* 0x0000000000037941 */ /* 0x000fea0003800200 */
.L_x_1151:
[C---:B-----5:R-:W-:Y:S01]  /*b900*/  FFMA.FTZ R8, R31.reuse, R40, R8 ;  /* 0x000000281f087223 */ /* 0x060fe20000010008 */
[C---:B------:R-:W-:Y:S01]  /*b910*/  FFMA.FTZ R9, R31.reuse, R41, R9 ;  /* 0x000000291f097223 */ /* 0x040fe20000010009 */
[C---:B------:R-:W-:Y:S01]  /*b920*/  FFMA.FTZ R10, R31.reuse, R42, R10 ;  /* 0x0000002a1f0a7223 */ /* 0x040fe2000001000a */
[----:B------:R-:W-:Y:S01]  /*b930*/  FFMA.FTZ R11, R31, R43, R11 ;  /* 0x0000002b1f0b7223 */ /* 0x000fe2000001000b */
[----:B-12---:R-:W-:-:S07]  /*b940*/  IMAD.MOV.U32 R26, RZ, RZ, R33 ;  /* 0x000000ffff1a7224 */ /* 0x006fce00078e0021 */
.L_x_1150:
[----:B------:R-:W-:Y:S05]  /*b950*/  BSYNC.RECONVERGENT B2 ;  /* 0x0000000000027941 */ /* 0x000fea0003800200 */
.L_x_1149:
[----:B------:R-:W-:-:S13]  /*b960*/  ISETP.GE.U32.AND P0, PT, R32, 0x8, PT ;  /* 0x000000082000780c */ /* 0x000fda0003f06070 */
[----:B------:R-:W-:Y:S05]  /*b970*/  @!P0 BRA `(.L_x_1148) ;  /* 0x0000000800348947 */ /* 0x000fea0003800000 */
[----:B------:R-:W-:Y:S02]  /*b980*/  IMAD.U32 R23, RZ, RZ, UR45 ;  /* 0x0000002dff177e24 */ /* 0x000fe4000f8e00ff */
[C---:B------:R-:W-:Y:S02]  /*b990*/  VIADD R31, R26.reuse, 0x8 ;  /* 0x000000081a1f7836 */ /* 0x040fe40000000000 */
[----:B------:R-:W-:Y:S02]  /*b9a0*/  IMAD.SHL.U32 R23, R23, 0x4, RZ ;  /* 0x0000000417177824 */ /* 0x000fe400078e00ff */
[C---:B------:R-:W-:Y:S02]  /*b9b0*/  IMAD R33, R26.reuse, 0x30, RZ ;  /* 0x000000301a217824 */ /* 0x040fe400078e02ff */
[----:B------:R-:W-:-:S05]  /*b9c0*/  IMAD R23, R26, 0x4, -R23 ;  /* 0x000000041a177824 */ /* 0x000fca00078e0a17 */
[----:B------:R-:W-:-:S07]  /*b9d0*/  IADD3 R23, PT, PT, R23, 0x20, R30 ;  /* 0x0000002017177810 */ /* 0x000fce0007ffe01e */
.L_x_1159:
        /* <DEDUP_REMOVED lines=14> */
[----:B------:R-:W2:Y:S02]  /*bac0*/  F2I.FTZ.U32.TRUNC.NTZ R27, R34 ;  /* 0x00000022001b7305 */ /* 0x000ea4000021f000 */
[----:B--2---:R-:W-:-:S04]  /*bad0*/  IMAD.MOV R26, RZ, RZ, -R27 ;  /* 0x000000ffff1a7224 */ /* 0x004fc800078e0a1b */
[----:B------:R-:W-:Y:S02]  /*bae0*/  IMAD R35, R26, R29, RZ ;  /* 0x0000001d1a237224 */ /* 0x000fe400078e02ff */
[----:B------:R-:W-:-:S05]  /*baf0*/  HFMA2 R26, -RZ, RZ, 0, 0 ;  /* 0x00000000ff1a7431 */ /* 0x000fca00000001ff */
[----:B------:R-:W-:Y:S02]  /*bb00*/  IMAD.HI.U32 R26, R27, R35, R26 ;  /* 0x000000231b1a7227 */ /* 0x000fe400078e001a */
[----:B------:R2:W4:Y:S02]  /*bb10*/  LDS R35, [R23+-0x20] ;  /* 0xffffe00017237984 */ /* 0x0005240000000800 */
[----:B------:R-:W-:-:S04]  /*bb20*/  IMAD.MOV.U32 R27, RZ, RZ, R36 ;  /* 0x000000ffff1b7224 */ /* 0x000fc800078e0024 */
[----:B------:R-:W-:-:S04]  /*bb30*/  IMAD.HI.U32 R26, R26, R27, RZ ;  /* 0x0000001b1a1a7227 */ /* 0x000fc800078e00ff */
[----:B------:R-:W-:-:S04]  /*bb40*/  IMAD.MOV R26, RZ, RZ, -R26 ;  /* 0x000000ffff1a7224 */ /* 0x000fc800078e0a1a */
[----:B------:R-:W-:-:S05]  /*bb50*/  IMAD R26, R29, R26, R27 ;  /* 0x0000001a1d1a7224 */ /* 0x000fca00078e021b */
[----:B------:R-:W-:-:S13]  /*bb60*/  ISETP.GT.U32.AND P0, PT, R29, R26, PT ;  /* 0x0000001a1d00720c */ /* 0x000fda0003f04070 */
[----:B------:R-:W-:-:S05]  /*bb70*/  @!P0 IMAD.IADD R26, R26, 0x1, -R29 ;  /* 0x000000011a1a8824 */ /* 0x000fca00078e0a1d */
[----:B------:R-:W-:-:S13]  /*bb80*/  ISETP.GT.U32.AND P0, PT, R29, R26, PT ;  /* 0x0000001a1d00720c */ /* 0x000fda0003f04070 */
[----:B------:R-:W-:-:S04]  /*bb90*/  @!P0 IMAD.IADD R26, R26, 0x1, -R29 ;  /* 0x000000011a1a8824 */ /* 0x000fc800078e0a1d */
[----:B------:R-:W-:Y:S01]  /*bba0*/  @!P1 IMAD.MOV R26, RZ, RZ, -R26 ;  /* 0x000000ffff1a9224 */ /* 0x000fe200078e0a1a */
[----:B------:R-:W-:-:S04]  /*bbb0*/  @!P2 LOP3.LUT R26, RZ, R32, RZ, 0x33, !PT ;  /* 0x00000020ff1aa212 */ /* 0x000fc800078e33ff */
[----:B------:R-:W-:-:S05]  /*bbc0*/  IADD3 R27, P0, PT, R26, UR5, RZ ;  /* 0x000000051a1b7c10 */ /* 0x000fca000ff1e0ff */
[----:B------:R-:W-:Y:S01]  /*bbd0*/  IMAD.X R30, RZ, RZ, UR13, P0 ;  /* 0x0000000dff1e7e24 */ /* 0x000fe200080e06ff */
[----:B-1----:R-:W-:-:S04]  /*bbe0*/  LEA R28, P0, R27, UR10, 0x2 ;  /* 0x0000000a1b1c7c11 */ /* 0x002fc8000f8010ff */
[----:B------:R-:W-:-:S06]  /*bbf0*/  LEA.HI.X R29, R27, UR11, R30, 0x2, P0 ;  /* 0x0000000b1b1d7c11 */ /* 0x000fcc00080f141e */
[----:B------:R-:W2:Y:S01]  /*bc00*/  LDG.E R29, desc[UR36][R28.64] ;  /* 0x000000241c1d7981 */ /* 0x000ea2000c1e1900 */
[----:B---3--:R-:W-:Y:S01]  /*bc10*/  UISETP.NE.AND UP0, UPT, UR4, URZ, UPT ;  /* 0x000000ff0400728c */ /* 0x008fe2000bf05270 */
[----:B--2---:R-:W-:-:S04]  /*bc20*/  IMAD R26, R0, R29, R26 ;  /* 0x0000001d001a7224 */ /* 0x004fc800078e021a */
[----:B------:R-:W-:-:S04]  /*bc30*/  IMAD R27, R26, 0x30, RZ ;  /* 0x000000301a1b7824 */ /* 0x000fc800078e02ff */
[----:B------:R-:W-:-:S05]  /*bc40*/  IMAD.WIDE R26, R27, 0x4, R18 ;  /* 0x000000041b1a7825 */ /* 0x000fca00078e0212 */
[----:B------:R1:W5:Y:S01]  /*bc50*/  LDG.E.128 R36, desc[UR36][R26.64] ;  /* 0x000000241a247981 */ /* 0x000362000c1e1d00 */
[----:B----4-:R-:W-:Y:S05]  /*bc60*/  BRA.U UP0, `(.L_x_1155) ;  /* 0x00000001004c7547 */ /* 0x010fea000b800000 */
[----:B------:R-:W-:Y:S01]  /*bc70*/  ISETP.NE.AND P3, PT, R16, RZ, PT ;  /* 0x000000ff1000720c */ /* 0x000fe20003f65270 */
[----:B------:R-:W2:-:S12]  /*bc80*/  LDS.128 R40, [R21] ;  /* 0x0000000015287984 */ /* 0x000e980000000c00 */
[----:B------:R-:W-:Y:S01]  /*bc90*/  VOTEU.ANY UP0, P3 ;  /* 0x0000000000ff7886 */ /* 0x000fe20001800100 */
[----:B------:R-:W-:-:S13]  /*bca0*/  PLOP3.LUT P0, PT, PT, PT, UP0, 0x80, 0x8 ;  /* 0x000000000008781c */ /* 0x000fda0003f0f008 */
[----:B------:R-:W3:Y:S01]  /*bcb0*/  @P0 LDG.E.128 R44, desc[UR36][R24.64] ;  /* 0x00000024182c0981 */ /* 0x000ee2000c1e1d00 */
[----:B------:R-:W-:Y:S01]  /*bcc0*/  PLOP3.LUT P0, PT, PT, PT, UP0, 0x80, 0x8 ;  /* 0x000000000008781c */ /* 0x000fe20003f0f008 */
[----:B-1----:R-:W-:Y:S01]  /*bcd0*/  IMAD.WIDE.U32 R26, R33, 0x4, R14 ;  /* 0x00000004211a7825 */ /* 0x002fe200078e000e */
[----:B------:R-:W-:Y:S02]  /*bce0*/  PLOP3.LUT P1, PT, PT, PT, UP0, 0x80, 0x8 ;  /* 0x000000000008781c */ /* 0x000fe40003f2f008 */
[----:B------:R-:W-:Y:S02]  /*bcf0*/  PLOP3.LUT P2, PT, PT, PT, UP0, 0x80, 0x8 ;  /* 0x000000000008781c */ /* 0x000fe40003f4f008 */
[----:B------:R-:W-:Y:S01]  /*bd00*/  PLOP3.LUT P3, PT, PT, PT, UP0, 0x80, 0x8 ;  /* 0x000000000008781c */ /* 0x000fe20003f6f008 */
[----:B--2--5:R-:W-:Y:S01]  /*bd10*/  FADD.FTZ R36, R36, R40 ;  /* 0x0000002824247221 */ /* 0x024fe20000010000 */
[----:B------:R-:W-:Y:S01]  /*bd20*/  FADD.FTZ R37, R37, R41 ;  /* 0x0000002925257221 */ /* 0x000fe20000010000 */
[----:B------:R-:W-:Y:S01]  /*bd30*/  FADD.FTZ R38, R38, R42 ;  /* 0x0000002a26267221 */ /* 0x000fe20000010000 */
[----:B------:R-:W-:-:S03]  /*bd40*/  FADD.FTZ R39, R39, R43 ;  /* 0x0000002b27277221 */ /* 0x000fc60000010000 */
[----:B---3--:R-:W-:Y:S02]  /*bd50*/  @P0 FMUL.FTZ R36, R36, R44 ;  /* 0x0000002c24240220 */ /* 0x008fe40000410000 */
[----:B------:R-:W-:Y:S02]  /*bd60*/  @P1 FMUL.FTZ R37, R37, R45 ;  /* 0x0000002d25251220 */ /* 0x000fe40000410000 */
[----:B------:R-:W-:Y:S02]  /*bd70*/  @P2 FMUL.FTZ R38, R38, R46 ;  /* 0x0000002e26262220 */ /* 0x000fe40000410000 */
[----:B------:R-:W-:-:S05]  /*bd80*/  @P3 FMUL.FTZ R39, R39, R47 ;  /* 0x0000002f27273220 */ /* 0x000fca0000410000 */
[----:B------:R2:W-:Y:S02]  /*bd90*/  STG.E.128 desc[UR36][R26.64], R36 ;  /* 0x000000241a007986 */ /* 0x0005e4000c101d24 */
.L_x_1155:
[C---:B-----5:R-:W-:Y:S01]  /*bda0*/  FFMA.FTZ R8, R35.reuse, R36, R8 ;  /* 0x0000002423087223 */ /* 0x060fe20000010008 */
[C---:B------:R-:W-:Y:S01]  /*bdb0*/  FFMA.FTZ R9, R35.reuse, R37, R9 ;  /* 0x0000002523097223 */ /* 0x040fe20000010009 */
[C---:B------:R-:W-:Y:S01]  /*bdc0*/  FFMA.FTZ R10, R35.reuse, R38, R10 ;  /* 0x00000026230a7223 */ /* 0x040fe2000001000a */
[----:B------:R-:W-:-:S07]  /*bdd0*/  FFMA.FTZ R11, R35, R39, R11 ;  /* 0x00000027230b7223 */ /* 0x000fce000001000b */
.L_x_1154:
[----:B------:R-:W-:Y:S05]  /*bde0*/  BSYNC.RECONVERGENT B2 ;  /* 0x0000000000027941 */ /* 0x000fea0003800200 */
.L_x_1153:
[----:B------:R-:W-:Y:S01]  /*bdf0*/  ISETP.GE.AND P0, PT, R31, R32, PT ;  /* 0x000000201f00720c */ /* 0x000fe20003f06270 */
[----:B------:R-:W-:-:S12]  /*be00*/  BSSY.RECONVERGENT B2, `(.L_x_1156) ;  /* 0x000003e000027945 */ /* 0x000fd80003800200 */
[----:B------:R-:W-:Y:S05]  /*be10*/  @!P0 BRA `(.L_x_1157) ;  /* 0x0000000000f08947 */ /* 0x000fea0003800000 */
[----:B------:R-:W-:Y:S01]  /*be20*/  IABS R29, R32 ;  /* 0x00000020001d7213 */ /* 0x000fe20000000000 */
[----:B------:R-:W3:Y:S01]  /*be30*/  LDCU.64 UR10, c[0x0][0x3c8] ;  /* 0x00007900ff0a77ac */ /* 0x000ee20008000a00 */
[----:B------:R-:W-:Y:S02]  /*be40*/  IABS R34, R31 ;  /* 0x0000001f00227213 */ /* 0x000fe40000000000 */
[----:B------:R-:W4:Y:S01]  /*be50*/  I2F.RP R28, R29 ;  /* 0x0000001d001c7306 */ /* 0x000f220000209400 */
[----:B------:R-:W-:Y:S01]  /*be60*/  ISETP.GE.AND P1, PT, R31, RZ, PT ;  /* 0x000000ff1f00720c */ /* 0x000fe20003f26270 */
[----:B------:R-:W0:Y:S01]  /*be70*/  LDCU UR4, c[0x0][0x40c] ;  /* 0x00008180ff0477ac */ /* 0x000e220008000800 */
[----:B------:R-:W-:-:S05]  /*be80*/  ISETP.NE.AND P2, PT, R32, RZ, PT ;  /* 0x000000ff2000720c */ /* 0x000fca0003f45270 */
[----:B----4-:R-:W4:Y:S02]  /*be90*/  MUFU.RCP R28, R28 ;  /* 0x0000001c001c7308 */ /* 0x010f240000001000 */
[----:B----4-:R-:W-:-:S06]  /*bea0*/  VIADD R30, R28, 0xffffffe ;  /* 0x0ffffffe1c1e7836 */ /* 0x010fcc0000000000 */
[----:B-12---:R-:W1:Y:S02]  /*beb0*/  F2I.FTZ.U32.TRUNC.NTZ R27, R30 ;  /* 0x0000001e001b7305 */ /* 0x006e64000021f000 */
[----:B-1----:R-:W-:-:S04]  /*bec0*/  IMAD.MOV R26, RZ, RZ, -R27 ;  /* 0x000000ffff1a7224 */ /* 0x002fc800078e0a1b */
[----:B------:R-:W-:Y:S02]  /*bed0*/  IMAD R35, R26, R29, RZ ;  /* 0x0000001d1a237224 */ /* 0x000fe400078e02ff */
[----:B------:R-:W-:-:S04]  /*bee0*/  IMAD.MOV.U32 R26, RZ, RZ, RZ ;  /* 0x000000ffff1a7224 */ /* 0x000fc800078e00ff */
[----:B------:R-:W-:Y:S02]  /*bef0*/  IMAD.HI.U32 R26, R27, R35, R26 ;  /* 0x000000231b1a7227 */ /* 0x000fe400078e001a */
[----:B------:R1:W2:Y:S02]  /*bf00*/  LDS R35, [R23] ;  /* 0x0000000017237984 */ /* 0x0002a40000000800 */
[----:B------:R-:W-:-:S04]  /*bf10*/  IMAD.MOV.U32 R27, RZ, RZ, R34 ;  /* 0x000000ffff1b7224 */ /* 0x000fc800078e0022 */
[----:B------:R-:W-:-:S05]  /*bf20*/  IMAD.HI.U32 R26, R26, R27, RZ ;  /* 0x0000001b1a1a7227 */ /* 0x000fca00078e00ff */
[----:B------:R-:W-:-:S05]  /*bf30*/  IADD3 R26, PT, PT, -R26, RZ, RZ ;  /* 0x000000ff1a1a7210 */ /* 0x000fca0007ffe1ff */
        /* <DEDUP_REMOVED lines=9> */
[----:B---3--:R-:W-:-:S04]  /*bfd0*/  LEA R28, P0, R27, UR10, 0x2 ;  /* 0x0000000a1b1c7c11 */ /* 0x008fc8000f8010ff */
[----:B------:R-:W-:-:S06]  /*bfe0*/  LEA.HI.X R29, R27, UR11, R30, 0x2, P0 ;  /* 0x0000000b1b1d7c11 */ /* 0x000fcc00080f141e */
[----:B------:R-:W3:Y:S01]  /*bff0*/  LDG.E R29, desc[UR36][R28.64] ;  /* 0x000000241c1d7981 */ /* 0x000ee2000c1e1900 */
[----:B0-----:R-:W-:Y:S01]  /*c000*/  UISETP.NE.AND UP0, UPT, UR4, URZ, UPT ;  /* 0x000000ff0400728c */ /* 0x001fe2000bf05270 */
[----:B---3--:R-:W-:-:S04]  /*c010*/  IMAD R26, R0, R29, R26 ;  /* 0x0000001d001a7224 */ /* 0x008fc800078e021a */
[----:B------:R-:W-:-:S04]  /*c020*/  IMAD R27, R26, 0x30, RZ ;  /* 0x000000301a1b7824 */ /* 0x000fc800078e02ff */
[----:B------:R-:W-:-:S05]  /*c030*/  IMAD.WIDE R26, R27, 0x4, R18 ;  /* 0x000000041b1a7825 */ /* 0x000fca00078e0212 */
[----:B------:R1:W5:Y:S01]  /*c040*/  LDG.E.128 R36, desc[UR36][R26.64] ;  /* 0x000000241a247981 */ /* 0x000362000c1e1d00 */
[----:B--2---:R-:W-:Y:S05]  /*c050*/  BRA.U UP0, `(.L_x_1158) ;  /* 0x0000000100507547 */ /* 0x004fea000b800000 */
[----:B------:R-:W-:Y:S01]  /*c060*/  ISETP.NE.AND P3, PT, R16, RZ, PT ;  /* 0x000000ff1000720c */ /* 0x000fe20003f65270 */
[----:B------:R-:W0:-:S12]  /*c070*/  LDS.128 R44, [R21] ;  /* 0x00000000152c7984 */ /* 0x000e180000000c00 */
[----:B------:R-:W-:Y:S01]  /*c080*/  VOTEU.ANY UP0, P3 ;  /* 0x0000000000ff7886 */ /* 0x000fe20001800100 */
[----:B------:R-:W-:-:S13]  /*c090*/  PLOP3.LUT P0, PT, PT, PT, UP0, 0x80, 0x8 ;  /* 0x000000000008781c */ /* 0x000fda0003f0f008 */
[----:B------:R-:W2:Y:S01]  /*c0a0*/  @P0 LDG.E.128 R40, desc[UR36][R24.64] ;  /* 0x0000002418280981 */ /* 0x000ea2000c1e1d00 */
[----:B------:R-:W-:Y:S01]  /*c0b0*/  PLOP3.LUT P0, PT, PT, PT, UP0, 0x80, 0x8 ;  /* 0x000000000008781c */ /* 0x000fe20003f0f008 */
[----:B-1----:R-:W-:Y:S01]  /*c0c0*/  VIADD R27, R33, 0x180 ;  /* 0x00000180211b7836 */ /* 0x002fe20000000000 */
[----:B------:R-:W-:Y:S02]  /*c0d0*/  PLOP3.LUT P1, PT, PT, PT, UP0, 0x80, 0x8 ;  /* 0x000000000008781c */ /* 0x000fe40003f2f008 */
[----:B------:R-:W-:Y:S01]  /*c0e0*/  PLOP3.LUT P2, PT, PT, PT, UP0, 0x80, 0x8 ;  /* 0x000000000008781c */ /* 0x000fe20003f4f008 */
[----:B------:R-:W-:Y:S01]  /*c0f0*/  IMAD.WIDE.U32 R26, R27, 0x4, R14 ;  /* 0x000000041b1a7825 */ /* 0x000fe200078e000e */
[----:B------:R-:W-:-:S03]  /*c100*/  PLOP3.LUT P3, PT, PT, PT, UP0, 0x80, 0x8 ;  /* 0x000000000008781c */ /* 0x000fc60003f6f008 */
[----:B0----5:R-:W-:Y:S01]  /*c110*/  FADD.FTZ R36, R44, R36 ;  /* 0x000000242c247221 */ /* 0x021fe20000010000 */
[----:B------:R-:W-:Y:S01]  /*c120*/  FADD.FTZ R37, R45, R37 ;  /* 0x000000252d257221 */ /* 0x000fe20000010000 */
[----:B------:R-:W-:Y:S01]  /*c130*/  FADD.FTZ R38, R46, R38 ;  /* 0x000000262e267221 */ /* 0x000fe20000010000 */
[----:B------:R-:W-:Y:S01]  /*c140*/  FADD.FTZ R39, R47, R39 ;  /* 0x000000272f277221 */ /* 0x000fe20000010000 */
[----:B--2---:R-:W-:Y:S02]  /*c150*/  @P0 FMUL.FTZ R36, R36, R40 ;  /* 0x0000002824240220 */ /* 0x004fe40000410000 */
[----:B------:R-:W-:Y:S02]  /*c160*/  @P1 FMUL.FTZ R37, R37, R41 ;  /* 0x0000002925251220 */ /* 0x000fe40000410000 */
[----:B------:R-:W-:Y:S02]  /*c170*/  @P2 FMUL.FTZ R38, R38, R42 ;  /* 0x0000002a26262220 */ /* 0x000fe40000410000 */
[----:B------:R-:W-:-:S05]  /*c180*/  @P3 FMUL.FTZ R39, R39, R43 ;  /* 0x0000002b27273220 */ /* 0x000fca0000410000 */
[----:B------:R0:W-:Y:S02]  /*c190*/  STG.E.128 desc[UR36][R26.64], R36 ;  /* 0x000000241a007986 */ /* 0x0001e4000c101d24 */
.L_x_1158:
[C---:B-----5:R-:W-:Y:S01]  /*c1a0*/  FFMA.FTZ R8, R35.reuse, R36, R8 ;  /* 0x0000002423087223 */ /* 0x060fe20000010008 */
[C---:B------:R-:W-:Y:S01]  /*c1b0*/  FFMA.FTZ R9, R35.reuse, R37, R9 ;  /* 0x0000002523097223 */ /* 0x040fe20000010009 */
[C---:B------:R-:W-:Y:S01]  /*c1c0*/  FFMA.FTZ R10, R35.reuse, R38, R10 ;  /* 0x00000026230a7223 */ /* 0x040fe2000001000a */
[----:B------:R-:W-:-:S07]  /*c1d0*/  FFMA.FTZ R11, R35, R39, R11 ;  /* 0x00000027230b7223 */ /* 0x000fce000001000b */
.L_x_1157:
[----:B------:R-:W-:Y:S05]  /*c1e0*/  BSYNC.RECONVERGENT B2 ;  /* 0x0000000000027941 */ /* 0x000fea0003800200 */
.L_x_1156:
[C---:B012---:R-:W-:Y:S02]  /*c1f0*/  VIADD R26, R31.reuse, 0x8 ;  /* 0x000000081f1a7836 */ /* 0x047fe40000000000 */
[----:B------:R-:W-:Y:S02]  /*c200*/  VIADD R31, R31, 0x10 ;  /* 0x000000101f1f7836 */ /* 0x000fe40000000000 */
[----:B------:R-:W-:Y:S01]  /*c210*/  VIADD R33, R33, 0x300 ;  /* 0x0000030021217836 */ /* 0x000fe20000000000 */
[----:B------:R-:W-:Y:S01]  /*c220*/  ISETP.GE.AND P0, PT, R26, UR43, PT ;  /* 0x0000002b1a007c0c */ /* 0x000fe2000bf06270 */
[----:B------:R-:W-:-:S12]  /*c230*/  VIADD R23, R23, 0x40 ;  /* 0x0000004017177836 */ /* 0x000fd80000000000 */
[----:B------:R-:W-:Y:S05]  /*c240*/  @!P0 BRA `(.L_x_1159) ;  /* 0xfffffff400e48947 */ /* 0x000fea000383ffff */
.L_x_1148:
[----:B------:R-:W-:Y:S05]  /*c250*/  BSYNC.RECONVERGENT B1 ;  /* 0x0000000000017941 */ /* 0x000fea0003800200 */
.L_x_1147:
[----:B------:R-:W-:-:S13]  /*c260*/  ISETP.NE.AND P0, PT, R13, R22, PT ;  /* 0x000000160d00720c */ /* 0x000fda0003f05270 */
[----:B------:R-:W-:Y:S05]  /*c270*/  @P0 BRA `(.L_x_1137) ;  /* 0x0000000000880947 */ /* 0x000fea0003800000 */
[----:B------:R-:W-:Y:S01]  /*c280*/  UMOV UR4, 0x30 ;  /* 0x0000003000047882 */ /* 0x000fe20000000000 */
[----:B0-----:R-:W0:Y:S01]  /*c290*/  LDS R21, [UR6+-0x4] ;  /* 0xfffffc06ff157984 */ /* 0x001e220008000800 */
[----:B------:R-:W-:-:S06]  /*c2a0*/  UIMAD UR4, UR42, UR4, -0x30 ;  /* 0xffffffd02a0474a4 */ /* 0x000fcc000f8e0204 */
[----:B------:R-:W-:-:S04]  /*c2b0*/  IMAD.U32 R19, RZ, RZ, UR4 ;  /* 0x00000004ff137e24 */ /* 0x000fc8000f8e00ff */
[----:B------:R-:W-:Y:S01]  /*c2c0*/  IMAD.WIDE R18, R19, 0x4, R14 ;  /* 0x0000000413127825 */ /* 0x000fe200078e020e */
[----:B------:R-:W1:Y:S04]  /*c2d0*/  LDCU UR4, c[0x0][0x40c] ;  /* 0x00008180ff0477ac */ /* 0x000e680008000800 */
[----:B------:R2:W5:Y:S01]  /*c2e0*/  LDG.E.128 R24, desc[UR36][R18.64] ;  /* 0x0000002412187981 */ /* 0x000562000c1e1d00 */
[----:B-1----:R-:W-:-:S09]  /*c2f0*/  UISETP.NE.AND UP0, UPT, UR4, URZ, UPT ;  /* 0x000000ff0400728c */ /* 0x002fd2000bf05270 */
[----:B--2---:R-:W-:Y:S05]  /*c300*/  BRA.U UP0, `(.L_x_1160) ;  /* 0x0000000100547547 */ /* 0x004fea000b800000 */
[----:B------:R-:W1:Y:S02]  /*c310*/  LDCU.64 UR10, c[0x0][0x460] ;  /* 0x00008c00ff0a77ac */ /* 0x000e640008000a00 */
[----:B-1----:R-:W-:-:S04]  /*c320*/  ISETP.NE.U32.AND P0, PT, RZ, UR10, PT ;  /* 0x0000000aff007c0c */ /* 0x002fc8000bf05070 */
[----:B------:R-:W-:-:S13]  /*c330*/  ISETP.NE.AND.EX P0, PT, RZ, UR11, PT, P0 ;  /* 0x0000000bff007c0c */ /* 0x000fda000bf05300 */
[----:B------:R-:W1:Y:S08]  /*c340*/  @P0 LDC R0, c[0x0][0x3f8] ;  /* 0x0000fe00ff000b82 */ /* 0x000e700000000800 */
[----:B------:R-:W2:Y:S01]  /*c350*/  @P0 LDC.64 R18, c[0x0][0x458] ;  /* 0x00011600ff120b82 */ /* 0x000ea20000000a00 */
[----:B-1----:R-:W-:-:S04]  /*c360*/  @P0 IMAD R3, R2, R0, R3 ;  /* 0x0000000002030224 */ /* 0x002fc800078e0203 */
[----:B------:R-:W-:-:S04]  /*c370*/  @P0 IMAD R3, R3, 0x30, R20 ;  /* 0x0000003003030824 */ /* 0x000fc800078e0214 */
[----:B--2---:R-:W-:-:S05]  /*c380*/  @P0 IMAD.WIDE R18, R3, 0x4, R18 ;  /* 0x0000000403120825 */ /* 0x004fca00078e0212 */
[----:B------:R-:W2:Y:S01]  /*c390*/  @P0 LDG.E.128 R28, desc[UR36][R18.64] ;  /* 0x00000024121c0981 */ /* 0x000ea2000c1e1d00 */
[----:B------:R-:W-:Y:S01]  /*c3a0*/  UIMAD UR4, UR39, 0x30, URZ ;  /* 0x00000030270478a4 */ /* 0x000fe2000f8e02ff */
[----:B-----5:R-:W-:Y:S01]  /*c3b0*/  FADD.FTZ R24, R24, R4 ;  /* 0x0000000418187221 */ /* 0x020fe20000010000 */
[----:B------:R-:W-:Y:S01]  /*c3c0*/  FADD.FTZ R25, R25, R5 ;  /* 0x0000000519197221 */ /* 0x000fe20000010000 */
[----:B------:R-:W-:Y:S01]  /*c3d0*/  FADD.FTZ R26, R26, R6 ;  /* 0x000000061a1a7221 */ /* 0x000fe20000010000 */
[----:B------:R-:W-:Y:S02]  /*c3e0*/  FADD.FTZ R27, R27, R7 ;  /* 0x000000071b1b7221 */ /* 0x000fe40000010000 */
[----:B------:R-:W-:-:S05]  /*c3f0*/  MOV R3, UR4 ;  /* 0x0000000400037c02 */ /* 0x000fca0008000f00 */
[----:B------:R-:W-:-:S04]  /*c400*/  IMAD.WIDE R14, R3, 0x4, R14 ;  /* 0x00000004030e7825 */ /* 0x000fc800078e020e */
[----:B--2---:R-:W-:Y:S01]  /*c410*/  @P0 FMUL.FTZ R24, R24, R28 ;  /* 0x0000001c18180220 */ /* 0x004fe20000410000 */
[----:B------:R-:W-:Y:S01]  /*c420*/  @P0 FMUL.FTZ R25, R25, R29 ;  /* 0x0000001d19190220 */ /* 0x000fe20000410000 */
[----:B------:R-:W-:Y:S01]  /*c430*/  @P0 FMUL.FTZ R26, R26, R30 ;  /* 0x0000001e1a1a0220 */ /* 0x000fe20000410000 */
[----:B------:R-:W-:-:S05]  /*c440*/  @P0 FMUL.FTZ R27, R27, R31 ;  /* 0x0000001f1b1b0220 */ /* 0x000fca0000410000 */
[----:B------:R1:W-:Y:S02]  /*c450*/  STG.E.128 desc[UR36][R14.64], R24 ;  /* 0x000000180e007986 */ /* 0x0003e4000c101d24 */
.L_x_1160:
[C---:B0----5:R-:W-:Y:S01]  /*c460*/  FFMA.FTZ R8, R21.reuse, R24, R8 ;  /* 0x0000001815087223 */ /* 0x061fe20000010008 */
[C---:B------:R-:W-:Y:S01]  /*c470*/  FFMA.FTZ R9, R21.reuse, R25, R9 ;  /* 0x0000001915097223 */ /* 0x040fe20000010009 */
[C---:B------:R-:W-:Y:S01]  /*c480*/  FFMA.FTZ R10, R21.reuse, R26, R10 ;  /* 0x0000001a150a7223 */ /* 0x040fe2000001000a */
[----:B------:R-:W-:-:S07]  /*c490*/  FFMA.FTZ R11, R21, R27, R11 ;  /* 0x0000001b150b7223 */ /* 0x000fce000001000b */
.L_x_1137:
[----:B------:R-:W-:Y:S05]  /*c4a0*/  BSYNC.RECONVERGENT B0 ;  /* 0x0000000000007941 */ /* 0x000fea0003800200 */
.L_x_1136:
[----:B------:R-:W-:Y:S01]  /*c4b0*/  BAR.SYNC.DEFER_BLOCKING 0x0 ;  /* 0x0000000000007b1d */ /* 0x000fe20000010000 */
[----:B------:R-:W-:-:S04]  /*c4c0*/  ISETP.GT.U32.AND P1, PT, R20, 0x2f, PT ;  /* 0x0000002f1400780c */ /* 0x000fc80003f24070 */
[----:B------:R-:W-:-:S09]  /*c4d0*/  ISETP.GT.U32.OR P0, PT, R12, 0xf, P1 ;  /* 0x0000000f0c00780c */ /* 0x000fd20000f04470 */
[----:B------:R-:W-:Y:S05]  /*c4e0*/  @P1 BRA `(.L_x_1161) ;  /* 0x0000000000a01947 */ /* 0x000fea0003800000 */
[----:B------:R-:W2:Y:S01]  /*c4f0*/  S2UR UR5, SR_CgaCtaId ;  /* 0x00000000000579c3 */ /* 0x000ea20000008800 */
[----:B------:R-:W-:Y:S01]  /*c500*/  UMOV UR4, 0x400 ;  /* 0x0000040000047882 */ /* 0x000fe20000000000 */
[C---:B------:R-:W-:Y:S01]  /*c510*/  LOP3.LUT R0, R12.reuse, 0x3c0, RZ, 0xc0, !PT ;  /* 0x000003c00c007812 */ /* 0x040fe200078ec0ff */
[----:B------:R-:W-:Y:S01]  /*c520*/  UIADD3 UR4, UPT, UPT, UR4, 0x220, URZ ;  /* 0x0000022004047890 */ /* 0x000fe2000fffe0ff */
[----:B------:R-:W-:Y:S01]  /*c530*/  IMAD R13, R13, 0x30, R20 ;  /* 0x000000300d0d7824 */ /* 0x000fe200078e0214 */
[----:B------:R-:W-:Y:S02]  /*c540*/  ISETP.GT.U32.AND P2, PT, R12, 0x3f, PT ;  /* 0x0000003f0c00780c */ /* 0x000fe40003f44070 */
[----:B------:R-:W-:Y:S02]  /*c550*/  ISETP.NE.AND P1, PT, R0, 0x40, PT ;  /* 0x000000400000780c */ /* 0x000fe40003f25270 */
[C---:B------:R-:W-:Y:S02]  /*c560*/  LOP3.LUT R0, R12.reuse, 0x3e0, RZ, 0xc0, !PT ;  /* 0x000003e00c007812 */ /* 0x040fe400078ec0ff */
[----:B------:R-:W-:Y:S01]  /*c570*/  ISETP.GT.U32.AND P3, PT, R12, 0x1f, PT ;  /* 0x0000001f0c00780c */ /* 0x000fe20003f64070 */
[----:B--2---:R-:W-:-:S06]  /*c580*/  ULEA UR4, UR5, UR4, 0x18 ;  /* 0x0000000405047291 */ /* 0x004fcc000f8ec0ff */
        /* <DEDUP_REMOVED lines=30> */
.L_x_1161:
[----:B------:R-:W-:Y:S05]  /*c770*/  @P0 EXIT ;  /* 0x000000000000094d */ /* 0x000fea0003800000 */
[----:B------:R-:W2:Y:S02]  /*c780*/  LDCU UR4, c[0x0][0x478] ;  /* 0x00008f00ff0477ac */ /* 0x000ea40008000800 */
[----:B--2---:R-:W-:-:S09]  /*c790*/  UISETP.NE.AND UP0, UPT, UR4, 0x2, UPT ;  /* 0x000000020400788c */ /* 0x004fd2000bf05270 */
[----:B------:R-:W-:Y:S05]  /*c7a0*/  BRA.U UP0, `(.L_x_1162) ;  /* 0x00000001007c7547 */ /* 0x000fea000b800000 */
[----:B------:R-:W2:Y:S01]  /*c7b0*/  LDC.64 R2, c[0x0][0x470] ;  /* 0x00011c00ff027b82 */ /* 0x000ea20000000a00 */
[----:B------:R-:W3:Y:S01]  /*c7c0*/  LDCU.64 UR4, c[0x0][0x380] ;  /* 0x00007000ff0477ac */ /* 0x000ee20008000a00 */
[----:B--2---:R-:W2:Y:S01]  /*c7d0*/  LDG.E R2, desc[UR36][R2.64] ;  /* 0x0000002402027981 */ /* 0x004ea2000c1e1900 */
[----:B------:R-:W-:Y:S02]  /*c7e0*/  IMAD.IADD R17, R17, 0x1, R20 ;  /* 0x0000000111117824 */ /* 0x000fe400078e0214 */
[C---:B--2---:R-:W-:Y:S01]  /*c7f0*/  FMUL.FTZ R10, R2.reuse, R10 ;  /* 0x0000000a020a7220 */ /* 0x044fe20000410000 */
[C---:B------:R-:W-:Y:S01]  /*c800*/  FMUL.FTZ R11, R2.reuse, R11 ;  /* 0x0000000b020b7220 */ /* 0x040fe20000410000 */
[C---:B------:R-:W-:Y:S01]  /*c810*/  FMUL.FTZ R9, R2.reuse, R9 ;  /* 0x0000000902097220 */ /* 0x040fe20000410000 */
[----:B------:R-:W-:-:S03]  /*c820*/  FMUL.FTZ R8, R2, R8 ;  /* 0x0000000802087220 */ /* 0x000fc60000410000 */
[----:B------:R-:W2:Y:S08]  /*c830*/  F2I.S8.NTZ R10, R10 ;  /* 0x0000000a000a7305 */ /* 0x000eb00000202100 */
[----:B------:R-:W4:Y:S01]  /*c840*/  F2I.S8.NTZ R11, R11 ;  /* 0x0000000b000b7305 */ /* 0x000f220000202100 */
[----:B--2---:R-:W-:-:S07]  /*c850*/  PRMT R0, R10, 0x8880, RZ ;  /* 0x000088800a007816 */ /* 0x004fce00000000ff */
[----:B------:R-:W2:Y:S01]  /*c860*/  F2I.S8.NTZ R9, R9 ;  /* 0x0000000900097305 */ /* 0x000ea20000202100 */
[----:B------:R-:W-:Y:S02]  /*c870*/  PRMT R0, R0, 0x7710, RZ ;  /* 0x0000771000007816 */ /* 0x000fe400000000ff */
[----:B----4-:R-:W-:-:S05]  /*c880*/  PRMT R3, R11, 0x8880, RZ ;  /* 0x000088800b037816 */ /* 0x010fca00000000ff */
[----:B------:R-:W0:Y:S01]  /*c890*/  F2I.S8.NTZ R8, R8 ;  /* 0x0000000800087305 */ /* 0x000e220000202100 */
[----:B------:R-:W-:Y:S01]  /*c8a0*/  IMAD.U32 R2, R0, 0x10000, RZ ;  /* 0x0001000000027824 */ /* 0x000fe200078e00ff */
[----:B------:R-:W-:-:S04]  /*c8b0*/  PRMT R0, R3, 0x7710, RZ ;  /* 0x0000771003007816 */ /* 0x000fc800000000ff */
[----:B------:R-:W-:Y:S02]  /*c8c0*/  LOP3.LUT R3, R2, 0xff0000, RZ, 0xc0, !PT ;  /* 0x00ff000002037812 */ /* 0x000fe400078ec0ff */
[----:B--2---:R-:W-:-:S03]  /*c8d0*/  PRMT R9, R9, 0x8880, RZ ;  /* 0x0000888009097816 */ /* 0x004fc600000000ff */
[----:B------:R-:W-:Y:S01]  /*c8e0*/  IMAD R3, R0, 0x1000000, R3 ;  /* 0x0100000000037824 */ /* 0x000fe200078e0203 */
[----:B------:R-:W-:Y:S02]  /*c8f0*/  PRMT R2, R9, 0x7710, RZ ;  /* 0x0000771009027816 */ /* 0x000fe400000000ff */
[----:B0-----:R-:W-:-:S04]  /*c900*/  PRMT R4, R8, 0x8880, RZ ;  /* 0x0000888008047816 */ /* 0x001fc800000000ff */
[----:B------:R-:W-:Y:S02]  /*c910*/  PRMT R0, R4, 0x7710, RZ ;  /* 0x0000771004007816 */ /* 0x000fe400000000ff */
[----:B------:R-:W-:Y:S02]  /*c920*/  LOP3.LUT R4, R2, 0xff, RZ, 0xc0, !PT ;  /* 0x000000ff02047812 */ /* 0x000fe400078ec0ff */
[----:B------:R-:W-:Y:S02]  /*c930*/  LOP3.LUT R5, R0, 0xff, RZ, 0xc0, !PT ;  /* 0x000000ff00057812 */ /* 0x000fe400078ec0ff */
[----:B---3--:R-:W-:Y:S01]  /*c940*/  IADD3 R2, P0, PT, R17, UR4, RZ ;  /* 0x0000000411027c10 */ /* 0x008fe2000ff1e0ff */
[----:B------:R-:W-:-:S03]  /*c950*/  IMAD R4, R4, 0x100, R3 ;  /* 0x0000010004047824 */ /* 0x000fc600078e0203 */
[----:B------:R-:W-:Y:S01]  /*c960*/  LEA.HI.X.SX32 R3, R17, UR5, 0x1, P0 ;  /* 0x0000000511037c11 */ /* 0x000fe200080f0eff */
[----:B------:R-:W-:-:S05]  /*c970*/  IMAD.IADD R5, R4, 0x1, R5 ;  /* 0x0000000104057824 */ /* 0x000fca00078e0205 */
[----:B------:R-:W-:Y:S01]  /*c980*/  STG.E desc[UR36][R2.64], R5 ;  /* 0x0000000502007986 */ /* 0x000fe2000c101924 */
[----:B------:R-:W-:Y:S05]  /*c990*/  EXIT ;  /* 0x000000000000794d */ /* 0x000fea0003800000 */
.L_x_1162:
[----:B------:R-:W2:Y:S01]  /*c9a0*/  LDC.64 R2, c[0x0][0x380] ;  /* 0x0000e000ff027b82 */ /* 0x000ea20000000a00 */
[----:B------:R-:W-:-:S04]  /*c9b0*/  IMAD.IADD R17, R17, 0x1, R20 ;  /* 0x0000000111117824 */ /* 0x000fc800078e0214 */
[----:B--2---:R-:W-:-:S05]  /*c9c0*/  IMAD.WIDE R2, R17, 0x4, R2 ;  /* 0x0000000411027825 */ /* 0x004fca00078e0202 */
[----:B------:R-:W-:Y:S01]  /*c9d0*/  STG.E.128 desc[UR36][R2.64], R8 ;  /* 0x0000000802007986 */ /* 0x000fe2000c101d24 */
[----:B------:R-:W-:Y:S05]  /*c9e0*/  EXIT ;  /* 0x000000000000794d */ /* 0x000fea0003800000 */
.L_x_993:
[----:B------:R-:W-:Y:S02]  /*c9f0*/  IMAD.MOV.U32 R12, RZ, RZ, 0x10 ;  /* 0x00000010ff0c7424 */ /* 0x000fe400078e00ff */
[----:B------:R-:W-:Y:S02]  /*ca00*/  IMAD.MOV.U32 R11, RZ, RZ, 0x1f ;  /* 0x0000001fff0b7424 */ /* 0x000fe400078e00ff */
[----:B------:R-:W-:-:S07]  /*ca10*/  IMAD.MOV.U32 R15, RZ, RZ, -0x1 ;  /* 0xffffffffff0f7424 */ /* 0x000fce00078e00ff */
[----:B0-----:R-:W-:Y:S05]  /*ca20*/  WARPSYNC.COLLECTIVE R15, `(.L_x_1163) ;  /* 0x000000000f087348 */ /* 0x001fea0003c00000 */
[----:B------:R1:W2:Y:S02]  /*ca30*/  SHFL.BFLY P6, R14, R13, R12, R11 ;  /* 0x0c00000c0d0e7389 */ /* 0x0002a400000c000b */
[----:B012---:R-:W-:Y:S05]  /*ca40*/  ENDCOLLECTIVE ;  /* 0x000000000000791b */ /* 0x007fea0003800000 */
.L_x_1163:
[----:B------:R-:W-:Y:S02]  /*ca50*/  HFMA2 R12, -RZ, RZ, 0, 4.76837158203125e-07 ;  /* 0x00000008ff0c7431 */ /* 0x000fe400000001ff */
[----:B------:R-:W-:-:S04]  /*ca60*/  FADD.FTZ R0, R13, R14 ;  /* 0x0000000e0d007221 */ /* 0x000fc80000010000 */
[----:B------:R-:W-:-:S07]  /*ca70*/  IMAD.MOV.U32 R13, RZ, RZ, R0 ;  /* 0x000000ffff0d7224 */ /* 0x000fce00078e0000 */
[----:B------:R-:W-:Y:S05]  /*ca80*/  WARPSYNC.COLLECTIVE R15, `(.L_x_1164) ;  /* 0x000000000f087348 */ /* 0x000fea0003c00000 */
[----:B------:R0:W1:Y:S02]  /*ca90*/  SHFL.BFLY P6, R14, R13, R12, R11 ;  /* 0x0c00000c0d0e7389 */ /* 0x00006400000c000b */
[----:B01----:R-:W-:Y:S05]  /*caa0*/  ENDCOLLECTIVE ;  /* 0x000000000000791b */ /* 0x003fea0003800000 */
.L_x_1164:
[----:B------:R-:W-:Y:S02]  /*cab0*/  IMAD.MOV.U32 R12, RZ, RZ, 0x4 ;  /* 0x00000004ff0c7424 */ /* 0x000fe400078e00ff */
[----:B------:R-:W-:-:S04]  /*cac0*/  FADD.FTZ R3, R0, R14 ;  /* 0x0000000e00037221 */ /* 0x000fc80000010000 */
[----:B------:R-:W-:-:S07]  /*cad0*/  IMAD.MOV.U32 R13, RZ, RZ, R3 ;  /* 0x000000ffff0d7224 */ /* 0x000fce00078e0003 */
[----:B------:R-:W-:Y:S05]  /*cae0*/  WARPSYNC.COLLECTIVE R15, `(.L_x_1165) ;  /* 0x000000000f087348 */ /* 0x000fea0003c00000 */
[----:B------:R0:W1:Y:S02]  /*caf0*/  SHFL.BFLY P6, R14, R13, R12, R11 ;  /* 0x0c00000c0d0e7389 */ /* 0x00006400000c000b */
[----:B01----:R-:W-:Y:S05]  /*cb00*/  ENDCOLLECTIVE ;  /* 0x000000000000791b */ /* 0x003fea0003800000 */
.L_x_1165:
[----:B------:R-:W-:Y:S02]  /*cb10*/  IMAD.MOV.U32 R12, RZ, RZ, 0x2 ;  /* 0x00000002ff0c7424 */ /* 0x000fe400078e00ff */
[----:B------:R-:W-:-:S04]  /*cb20*/  FADD.FTZ R4, R3, R14 ;  /* 0x0000000e03047221 */ /* 0x000fc80000010000 */
[----:B------:R-:W-:-:S07]  /*cb30*/  IMAD.MOV.U32 R13, RZ, RZ, R4 ;  /* 0x000000ffff0d7224 */ /* 0x000fce00078e0004 */
[----:B------:R-:W-:Y:S05]  /*cb40*/  WARPSYNC.COLLECTIVE R15, `(.L_x_1166) ;  /* 0x000000000f087348 */ /* 0x000fea0003c00000 */
[----:B------:R0:W1:Y:S02]  /*cb50*/  SHFL.BFLY P6, R14, R13, R12, R11 ;  /* 0x0c00000c0d0e7389 */ /* 0x00006400000c000b */
[----:B01----:R-:W-:Y:S05]  /*cb60*/  ENDCOLLECTIVE ;  /* 0x000000000000791b */ /* 0x003fea0003800000 */
.L_x_1166:
[----:B------:R-:W-:Y:S02]  /*cb70*/  IMAD.MOV.U32 R12, RZ, RZ, 0x1 ;  /* 0x00000001ff0c7424 */ /* 0x000fe400078e00ff */
[----:B------:R-:W-:-:S04]  /*cb80*/  FADD.FTZ R5, R4, R14 ;  /* 0x0000000e04057221 */ /* 0x000fc80000010000 */
[----:B------:R-:W-:-:S07]  /*cb90*/  IMAD.MOV.U32 R13, RZ, RZ, R5 ;  /* 0x000000ffff0d7224 */ /* 0x000fce00078e0005 */
[----:B------:R-:W-:Y:S05]  /*cba0*/  WARPSYNC.COLLECTIVE R15, `(.L_x_1167) ;  /* 0x000000000f087348 */ /* 0x000fea0003c00000 */
[----:B------:R0:W1:Y:S02]  /*cbb0*/  SHFL.BFLY P6, R14, R13, R12, R11 ;  /* 0x0c00000c0d0e7389 */ /* 0x00006400000c000b */
[----:B01----:R-:W-:Y:S05]  /*cbc0*/  ENDCOLLECTIVE ;  /* 0x000000000000791b */ /* 0x003fea0003800000 */
.L_x_1167:
[----:B------:R-:W-:Y:S05]  /*cbd0*/  BRA `(.L_x_1168) ;  /* 0xffffff4c00c07947 */ /* 0x000fea000383ffff */
.L_x_1093:
[----:B------:R-:W-:Y:S01]  /*cbe0*/  BSSY B0, `(.L_x_1169) ;  /* 0x0000007000007945 */ /* 0x000fe20003800000 */
[----:B------:R-:W-:Y:S02]  /*cbf0*/  IMAD.MOV.U32 R12, RZ, RZ, 0x1 ;  /* 0x00000001ff0c7424 */ /* 0x000fe400078e00ff */
[----:B------:R-:W-:Y:S02]  /*cc00*/  IMAD.MOV.U32 R11, RZ, RZ, 0x1f ;  /* 0x0000001fff0b7424 */ /* 0x000fe400078e00ff */
[----:B0-234-:R-:W-:-:S07]  /*cc10*/  IMAD.MOV.U32 R15, RZ, RZ, -0x1 ;  /* 0xffffffffff0f7424 */ /* 0x01dfce00078e00ff */
[----:B------:R-:W-:Y:S05]  /*cc20*/  WARPSYNC.COLLECTIVE R15, `(.L_x_1170) ;  /* 0x000000000f087348 */ /* 0x000fea0003c00000 */
[----:B------:R0:W1:Y:S02]  /*cc30*/  SHFL.BFLY P6, R14, R13, R12, R11 ;  /* 0x0c00000c0d0e7389 */ /* 0x00006400000c000b */
[----:B01----:R-:W-:Y:S05]  /*cc40*/  ENDCOLLECTIVE ;  /* 0x000000000000791b */ /* 0x003fea0003800000 */
.L_x_1170:
[----:B------:R-:W-:Y:S05]  /*cc50*/  BSYNC B0 ;  /* 0x0000000000007941 */ /* 0x000fea0003800000 */
.L_x_1169:
[----:B------:R-:W-:Y:S05]  /*cc60*/  BRA `(.L_x_1171) ;  /* 0xffffffa800907947 */ /* 0x000fea000383ffff */
.L_x_1097:
[----:B------:R-:W-:Y:S01]  /*cc70*/  BSSY B0, `(.L_x_1172) ;  /* 0x0000008000007945 */ /* 0x000fe20003800000 */
[----:B------:R-:W-:Y:S01]  /*cc80*/  IMAD.MOV.U32 R13, RZ, RZ, R116 ;  /* 0x000000ffff0d7224 */ /* 0x000fe200078e0074 */
[----:B------:R-:W-:Y:S01]  /*cc90*/  MOV R12, 0x10 ;  /* 0x00000010000c7802 */ /* 0x000fe20000000f00 */
[----:B------:R-:W-:Y:S02]  /*cca0*/  IMAD.MOV.U32 R11, RZ, RZ, 0x1f ;  /* 0x0000001fff0b7424 */ /* 0x000fe400078e00ff */
[----:B------:R-:W-:-:S07]  /*ccb0*/  IMAD.MOV.U32 R15, RZ, RZ, -0x1 ;  /* 0xffffffffff0f7424 */ /* 0x000fce00078e00ff */
[----:B--2-4-:R-:W-:Y:S05]  /*ccc0*/  WARPSYNC.COLLECTIVE R15, `(.L_x_1173) ;  /* 0x000000000f087348 */ /* 0x014fea0003c00000 */
[----:B------:R0:W1:Y:S02]  /*ccd0*/  SHFL.BFLY P6, R14, R13, R12, R11 ;  /* 0x0c00000c0d0e7389 */ /* 0x00006400000c000b */
[----:B012-4-:R-:W-:Y:S05]  /*cce0*/  ENDCOLLECTIVE ;  /* 0x000000000000791b */ /* 0x017fea0003800000 */
.L_x_1173:
[----:B------:R-:W-:Y:S05]  /*ccf0*/  BSYNC B0 ;  /* 0x0000000000007941 */ /* 0x000fea0003800000 */
.L_x_1172:
[----:B------:R-:W-:Y:S01]  /*cd00*/  FMNMX.FTZ R13, R14, R116, !PT ;  /* 0x000000740e0d7209 */ /* 0x000fe20007810000 */
[----:B------:R-:W-:Y:S02]  /*cd10*/  IMAD.MOV.U32 R12, RZ, RZ, 0x8 ;  /* 0x00000008ff0c7424 */ /* 0x000fe400078e00ff */
[----:B------:R-:W-:Y:S02]  /*cd20*/  IMAD.MOV.U32 R11, RZ, RZ, 0x1f ;  /* 0x0000001fff0b7424 */ /* 0x000fe400078e00ff */
[----:B------:R-:W-:-:S07]  /*cd30*/  IMAD.MOV.U32 R15, RZ, RZ, -0x1 ;  /* 0xffffffffff0f7424 */ /* 0x000fce00078e00ff */
[----:B------:R-:W-:Y:S05]  /*cd40*/  WARPSYNC.COLLECTIVE R15, `(.L_x_1174) ;  /* 0x000000000f087348 */ /* 0x000fea0003c00000 */
[----:B------:R0:W1:Y:S02]  /*cd50*/  SHFL.BFLY P6, R14, R13, R12, R11 ;  /* 0x0c00000c0d0e7389 */ /* 0x00006400000c000b */
[----:B01----:R-:W-:Y:S05]  /*cd60*/  ENDCOLLECTIVE ;  /* 0x000000000000791b */ /* 0x003fea0003800000 */
.L_x_1174:
[----:B------:R-:W-:Y:S01]  /*cd70*/  IMAD.MOV.U32 R12, RZ, RZ, 0x4 ;  /* 0x00000004ff0c7424 */ /* 0x000fe200078e00ff */
[----:B------:R-:W-:-:S05]  /*cd80*/  FMNMX.FTZ R0, R13, R14, !PT ;  /* 0x0000000e0d007209 */ /* 0x000fca0007810000 */
[----:B------:R-:W-:-:S07]  /*cd90*/  IMAD.MOV.U32 R13, RZ, RZ, R0 ;  /* 0x000000ffff0d7224 */ /* 0x000fce00078e0000 */
[----:B------:R-:W-:Y:S05]  /*cda0*/  WARPSYNC.COLLECTIVE R15, `(.L_x_1175) ;  /* 0x000000000f087348 */ /* 0x000fea0003c00000 */
[----:B------:R0:W1:Y:S02]  /*cdb0*/  SHFL.BFLY P6, R14, R13, R12, R11 ;  /* 0x0c00000c0d0e7389 */ /* 0x00006400000c000b */
[----:B01----:R-:W-:Y:S05]  /*cdc0*/  ENDCOLLECTIVE ;  /* 0x000000000000791b */ /* 0x003fea0003800000 */
.L_x_1175:
[----:B------:R-:W-:Y:S01]  /*cdd0*/  IMAD.MOV.U32 R12, RZ, RZ, 0x2 ;  /* 0x00000002ff0c7424 */ /* 0x000fe200078e00ff */
[----:B------:R-:W-:-:S05]  /*cde0*/  FMNMX.FTZ R3, R0, R14, !PT ;  /* 0x0000000e00037209 */ /* 0x000fca0007810000 */
[----:B------:R-:W-:-:S07]  /*cdf0*/  IMAD.MOV.U32 R13, RZ, RZ, R3 ;  /* 0x000000ffff0d7224 */ /* 0x000fce00078e0003 */
[----:B------:R-:W-:Y:S05]  /*ce00*/  WARPSYNC.COLLECTIVE R15, `(.L_x_1176) ;  /* 0x000000000f087348 */ /* 0x000fea0003c00000 */
[----:B------:R0:W1:Y:S02]  /*ce10*/  SHFL.BFLY P6, R14, R13, R12, R11 ;  /* 0x0c00000c0d0e7389 */ /* 0x00006400000c000b */
[----:B01----:R-:W-:Y:S05]  /*ce20*/  ENDCOLLECTIVE ;  /* 0x000000000000791b */ /* 0x003fea0003800000 */
.L_x_1176:
[----:B------:R-:W-:Y:S05]  /*ce30*/  BRA `(.L_x_1177) ;  /* 0xffffffa800cc7947 */ /* 0x000fea000383ffff */
.L_x_1178:
        /* <DEDUP_REMOVED lines=12> */
.L_x_3254:


//--------------------- .text._ZN4mmha33masked_multihead_attention_kernelIfLi48ELi64ELi4ELi16ELi64ELb1ELb1EEEv26Multihead_attention_paramsIT_XT5_EE --------------------------
	.section	.text._ZN4mmha33masked_multihead_attention_kernelIfLi48ELi64ELi4ELi16ELi64ELb1ELb1EEEv26Multihead_attention_paramsIT_XT5_EE,"ax",@progbits
	.align	128
        .global         _ZN4mmha33masked_multihead_attention_kernelIfLi48ELi64ELi4ELi16ELi64ELb1ELb1EEEv26Multihead_attention_paramsIT_XT5_EE
        .type           _ZN4mmha33masked_multihead_attention_kernelIfLi48ELi64ELi4ELi16ELi64ELb1ELb1EEEv26Multihead_attention_paramsIT_XT5_EE,@function
        .size           _ZN4mmha33masked_multihead_attention_kernelIfLi48ELi64ELi4ELi16ELi64ELb1ELb1EEEv26Multihead_attention_paramsIT_XT5_EE,(.L_x_3255 - _ZN4mmha33masked_multihead_attention_kernelIfLi48ELi64ELi4ELi16ELi64ELb1ELb1EEEv26Multihead_attention_paramsIT_XT5_EE)
        .other          _ZN4mmha33masked_multihead_attention_kernelIfLi48ELi64ELi4ELi16ELi64ELb1ELb1EEEv26Multihead_attention_paramsIT_XT5_EE,@"STO_CUDA_ENTRY STV_DEFAULT"
_ZN4mmha33masked_multihead_attention_kernelIfLi48ELi64ELi4ELi16ELi64ELb1ELb1EEEv26Multihead_attention_paramsIT_XT5_EE:
.text._ZN4mmha33masked_multihead_attention_kernelIfLi48ELi64ELi4ELi16ELi64ELb1ELb1EEEv26Multihead_attention_paramsIT_XT5_EE:
        /* <DEDUP_REMOVED lines=13> */
.L_x_1179:
[----:B------:R-:W1:Y:S01]  /*00d0*/  S2R R3, SR_CTAID.Y ;  /* 0x0000000000037919 */ /* 0x000e620000002600 */
[----:B------:R-:W1:Y:S01]  /*00e0*/  LDC.64 R4, c[0x0][0x498] ;  /* 0x00012600ff047b82 */ /* 0x000e620000000a00 */
[----:B------:R-:W2:Y:S01]  /*00f0*/  LDCU UR8, c[0x0][0x3f0] ;  /* 0x00007e00ff0877ac */ /* 0x000ea20008000800 */
[----:B------:R-:W3:Y:S01]  /*0100*/  S2R R2, SR_CTAID.Y ;  /* 0x0000000000027919 */ /* 0x000ee20000002600 */
[----:B------:R-:W4:Y:S01]  /*0110*/  LDCU UR10, c[0x0][0x3f4] ;  /* 0x00007e80ff0a77ac */ /* 0x000f220008000800 */
[----:B------:R-:W0:Y:S04]  /*0120*/  S2R R31, SR_TID.X ;  /* 0x00000000001f7919 */ /* 0x000e280000002100 */
[----:B------:R-:W0:Y:S01]  /*0130*/  S2UR UR44, SR_CTAID.X ;  /* 0x00000000002c79c3 */ /* 0x000e220000002500 */
[----:B------:R-:W0:Y:S07]  /*0140*/  LDCU UR9, c[0x0][0x3f8] ;  /* 0x00007f00ff0977ac */ /* 0x000e2e0008000800 */
[----:B------:R-:W0:Y:S01]  /*0150*/  LDC.64 R18, c[0x0][0x418] ;  /* 0x00010600ff127b82 */ /* 0x000e220000000a00 */
[----:B--2---:R-:W-:-:S05]  /*0160*/  IMAD.U32 R0, RZ, RZ, UR8 ;  /* 0x00000008ff007e24 */ /* 0x004fca000f8e00ff */
[----:B------:R-:W-:-:S04]  /*0170*/  IABS R9, R0 ;  /* 0x0000000000097213 */ /* 0x000fc80000000000 */
[----:B------:R-:W2:Y:S01]  /*0180*/  I2F.RP R0, R9 ;  /* 0x0000000900007306 */ /* 0x000ea20000209400 */
[----:B-1----:R-:W-:-:S05]  /*0190*/  IMAD.WIDE.U32 R4, R3, 0x4, R4 ;  /* 0x0000000403047825 */ /* 0x002fca00078e0004 */
[----:B------:R1:W4:Y:S02]  /*01a0*/  LDG.E R12, desc[UR36][R4.64] ;  /* 0x00000024040c7981 */ /* 0x000324000c1e1900 */
[----:B--2---:R-:W2:Y:S02]  /*01b0*/  MUFU.RCP R0, R0 ;  /* 0x0000000000007308 */ /* 0x004ea40000001000 */
[----:B--2---:R-:W-:-:S06]  /*01c0*/  VIADD R6, R0, 0xffffffe ;  /* 0x0ffffffe00067836 */ /* 0x004fcc0000000000 */
[----:B------:R2:W1:Y:S01]  /*01d0*/  F2I.FTZ.U32.TRUNC.NTZ R7, R6 ;  /* 0x0000000600077305 */ /* 0x000462000021f000 */
[----:B---3--:R-:W-:Y:S01]  /*01e0*/  IABS R2, R2 ;  /* 0x0000000200027213 */ /* 0x008fe20000000000 */
[----:B--2---:R-:W-:Y:S02]  /*01f0*/  IMAD.MOV.U32 R6, RZ, RZ, RZ ;  /* 0x000000ffff067224 */ /* 0x004fe400078e00ff */
[----:B-1----:R-:W-:-:S04]  /*0200*/  IMAD.MOV R8, RZ, RZ, -R7 ;  /* 0x000000ffff087224 */ /* 0x002fc800078e0a07 */
[----:B------:R-:W-:-:S04]  /*0210*/  IMAD R11, R8, R9, RZ ;  /* 0x00000009080b7224 */ /* 0x000fc800078e02ff */
[----:B------:R-:W-:-:S06]  /*0220*/  IMAD.HI.U32 R7, R7, R11, R6 ;  /* 0x0000000b07077227 */ /* 0x000fcc00078e0006 */
[----:B------:R-:W-:-:S05]  /*0230*/  IMAD.HI.U32 R7, R7, R2, RZ ;  /* 0x0000000207077227 */ /* 0x000fca00078e00ff */
[----:B------:R-:W-:Y:S02]  /*0240*/  R2UR UR6, R7 ;  /* 0x00000000070672ca */ /* 0x000fe400000e0000 */
[----:B------:R-:W1:Y:S11]  /*0250*/  LDC.64 R6, c[0x0][0x460] ;  /* 0x00011800ff067b82 */ /* 0x000e760000000a00 */
[----:B------:R-:W-:-:S05]  /*0260*/  IADD3 R0, PT, PT, RZ, -UR6, RZ ;  /* 0x80000006ff007c10 */ /* 0x000fca000fffe0ff */
[C---:B------:R-:W-:Y:S02]  /*0270*/  IMAD R2, R9.reuse, R0, R2 ;  /* 0x0000000009027224 */ /* 0x040fe400078e0202 */
[----:B------:R-:W-:Y:S01]  /*0280*/  IMAD.U32 R4, RZ, RZ, UR6 ;  /* 0x00000006ff047e24 */ /* 0x000fe2000f8e00ff */
[----:B------:R-:W2:Y:S02]  /*0290*/  LDC R0, c[0x0][0x40c] ;  /* 0x00010300ff007b82 */ /* 0x000ea40000000800 */
[----:B------:R-:W-:-:S13]  /*02a0*/  ISETP.GT.U32.AND P0, PT, R9, R2, PT ;  /* 0x000000020900720c */ /* 0x000fda0003f04070 */
[----:B------:R-:W-:Y:S02]  /*02b0*/  @!P0 VIADD R4, R4, 0x1 ;  /* 0x0000000104048836 */ /* 0x000fe40000000000 */
[----:B------:R-:W-:-:S03]  /*02c0*/  @!P0 IMAD.IADD R2, R2, 0x1, -R9 ;  /* 0x0000000102028824 */ /* 0x000fc600078e0a09 */
[----:B------:R-:W-:Y:S02]  /*02d0*/  @!P0 R2UR UR6, R4 ;  /* 0x00000000040682ca */ /* 0x000fe400000e0000 */
[----:B------:R-:W-:-:S11]  /*02e0*/  ISETP.GE.U32.AND P1, PT, R2, R9, PT ;  /* 0x000000090200720c */ /* 0x000fd60003f26070 */
[----:B------:R-:W-:-:S04]  /*02f0*/  IMAD.U32 R4, RZ, RZ, UR6 ;  /* 0x00000006ff047e24 */ /* 0x000fc8000f8e00ff */
[----:B------:R-:W-:-:S05]  /*0300*/  @P1 VIADD R4, R4, 0x1 ;  /* 0x0000000104041836 */ /* 0x000fca0000000000 */
[----:B------:R-:W-:Y:S01]  /*0310*/  @P1 R2UR UR6, R4 ;  /* 0x00000000040612ca */ /* 0x000fe200000e0000 */
[----:B----4-:R-:W-:Y:S01]  /*0320*/  IMAD.U32 R4, RZ, RZ, UR10 ;  /* 0x0000000aff047e24 */ /* 0x010fe2000f8e00ff */
[----:B-1----:R-:W-:-:S04]  /*0330*/  ISETP.NE.U32.AND P0, PT, R6, RZ, PT ;  /* 0x000000ff0600720c */ /* 0x002fc80003f05070 */
[----:B------:R-:W-:Y:S02]  /*0340*/  IABS R10, R4 ;  /* 0x00000004000a7213 */ /* 0x000fe40000000000 */
[----:B------:R-:W-:Y:S02]  /*0350*/  ISETP.NE.AND.EX P0, PT, R7, RZ, PT, P0 ;  /* 0x000000ff0700720c */ /* 0x000fe40003f05300 */
[----:B------:R-:W1:Y:S02]  /*0360*/  I2F.RP R5, R10 ;  /* 0x0000000a00057306 */ /* 0x000e640000209400 */
[----:B--2---:R-:W-:Y:S01]  /*0370*/  ISETP.EQ.AND P5, PT, R0, RZ, P0 ;  /* 0x000000ff0000720c */ /* 0x004fe200007a2270 */
[----:B------:R-:W-:-:S05]  /*0380*/  IMAD.U32 R2, RZ, RZ, UR8 ;  /* 0x00000008ff027e24 */ /* 0x000fca000f8e00ff */
[----:B------:R-:W-:-:S04]  /*0390*/  LOP3.LUT R2, R2, UR7, RZ, 0x3c, !PT ;  /* 0x0000000702027c12 */ /* 0x000fc8000f8e3cff */
[----:B------:R-:W-:Y:S01]  /*03a0*/  ISETP.GE.AND P0, PT, R2, RZ, PT ;  /* 0x000000ff0200720c */ /* 0x000fe20003f06270 */
[----:B-1----:R-:W1:Y:S02]  /*03b0*/  MUFU.RCP R5, R5 ;  /* 0x0000000500057308 */ /* 0x002e640000001000 */
[----:B------:R-:W-:Y:S01]  /*03c0*/  VOTEU.ANY UP2, P5 ;  /* 0x0000000000ff7886 */ /* 0x000fe20002840100 */
[----:B------:R-:W-:-:S04]  /*03d0*/  UISETP.NE.AND UP0, UPT, UR8, URZ, UPT ;  /* 0x000000ff0800728c */ /* 0x000fc8000bf05270 */
[----:B------:R-:W2:Y:S05]  /*03e0*/  @UP2 LDCU.64 UR4, c[0x0][0x460] ;  /* 0x00008c00ff0427ac */ /* 0x000eaa0008000a00 */
[----:B------:R-:W-:Y:S01]  /*03f0*/  VOTEU.ANY UP1, P0 ;  /* 0x0000000000ff7886 */ /* 0x000fe20000020100 */
[----:B------:R-:W-:-:S04]  /*0400*/  PLOP3.LUT P0, PT, PT, PT, UP2, 0x80, 0x8 ;  /* 0x000000000008781c */ /* 0x000fc80003f0f028 */
[----:B------:R-:W-:Y:S01]  /*0410*/  @!UP1 UIADD3 UR6, UPT, UPT, -UR6, URZ, URZ ;  /* 0x000000ff06069290 */ /* 0x000fe2000fffe1ff */
[----:B-1----:R-:W-:Y:S01]  /*0420*/  VIADD R8, R5, 0xffffffe ;  /* 0x0ffffffe05087836 */ /* 0x002fe20000000000 */
[----:B------:R-:W-:-:S03]  /*0430*/  @!UP0 ULOP3.LUT UR6, URZ, UR8, URZ, 0x33, !UPT ;  /* 0x00000008ff068292 */ /* 0x000fc6000f8e33ff */
[----:B------:R1:W3:Y:S01]  /*0440*/  F2I.FTZ.U32.TRUNC.NTZ R9, R8 ;  /* 0x0000000800097305 */ /* 0x0002e2000021f000 */
[----:B------:R-:W-:Y:S01]  /*0450*/  HFMA2 R2, -RZ, RZ, 0, 0 ;  /* 0x00000000ff027431 */ /* 0x000fe200000001ff */
[----:B--2---:R-:W-:-:S06]  /*0460*/  @UP2 UIMAD.WIDE UR4, UR6, 0x4, UR4 ;  /* 0x00000004060428a5 */ /* 0x004fcc000f8e0204 */
[----:B------:R-:W-:Y:S02]  /*0470*/  IMAD.U32 R6, RZ, RZ, UR4 ;  /* 0x00000004ff067e24 */ /* 0x000fe4000f8e00ff */
[----:B------:R-:W-:Y:S02]  /*0480*/  IMAD.U32 R7, RZ, RZ, UR5 ;  /* 0x00000005ff077e24 */ /* 0x000fe4000f8e00ff */
[----:B-1----:R-:W-:Y:S01]  /*0490*/  IMAD.MOV.U32 R8, RZ, RZ, RZ ;  /* 0x000000ffff087224 */ /* 0x002fe200078e00ff */
[----:B------:R-:W1:Y:S02]  /*04a0*/  LDCU UR4, c[0x0][0x3e8] ;  /* 0x00007d00ff0477ac */ /* 0x000e640008000800 */
[----:B------:R3:W5:Y:S02]  /*04b0*/  @P0 LDG.E R2, desc[UR36][R6.64] ;  /* 0x0000002406020981 */ /* 0x000764000c1e1900 */
        /* <DEDUP_REMOVED lines=14> */
[----:B-1----:R-:W-:Y:S01]  /*05a0*/  UISETP.NE.AND UP1, UPT, UR4, URZ, UPT ;  /* 0x000000ff0400728c */ /* 0x002fe2000bf25270 */
[----:B0-----:R-:W-:Y:S01]  /*05b0*/  ISETP.GT.U32.AND P4, PT, R31, 0x17, PT ;  /* 0x000000171f00780c */ /* 0x001fe20003f84070 */
        /* <DEDUP_REMOVED lines=8> */
[----:B------:R-:W-:Y:S02]  /*0640*/  @!UP1 UIMAD UR8, UR5, 0x30, URZ ;  /* 0x00000030050898a4 */ /* 0x000fe4000f8e02ff */
[----:B------:R-:W-:Y:S02]  /*0650*/  @UP1 UIMAD UR8, UR44, 0x30, UR4 ;  /* 0x000000302c0818a4 */ /* 0x000fe4000f8e0204 */
[----:B------:R-:W-:-:S04]  /*0660*/  UIMAD UR40, UR6, UR9, URZ ;  /* 0x00000009062872a4 */ /* 0x000fc8000f8e02ff */
[----:B------:R-:W-:Y:S02]  /*0670*/  @!UP2 UIADD3 UR39, UPT, UPT, -UR39, URZ, URZ ;  /* 0x000000ff2727a290 */ /* 0x000fe4000fffe1ff */
[----:B------:R-:W-:Y:S01]  /*0680*/  @!UP0 ULOP3.LUT UR39, URZ, UR10, URZ, 0x33, !UPT ;  /* 0x0000000aff278292 */ /* 0x000fe2000f8e33ff */
[----:B------:R-:W-:Y:S02]  /*0690*/  P2R R16, PR, RZ, 0x20 ;  /* 0x00000020ff107803 */ /* 0x000fe40000000000 */
[----:B------:R-:W-:Y:S01]  /*06a0*/  CS2R R26, SRZ ;  /* 0x00000000001a7805 */ /* 0x000fe2000001ff00 */
[----:B------:R-:W-:Y:S01]  /*06b0*/  IMAD.SHL.U32 R5, R31, 0x2, RZ ;  /* 0x000000021f057824 */ /* 0x000fe200078e00ff */
[----:B------:R-:W-:Y:S07]  /*06c0*/  @P4 BRA `(.L_x_1181) ;  /* 0x0000000000404947 */ /* 0x000fee0003800000 */
        /* <DEDUP_REMOVED lines=16> */
.L_x_1181:
[----:B------:R-:W-:Y:S05]  /*07d0*/  BSYNC.RECONVERGENT B0 ;  /* 0x0000000000007941 */ /* 0x000fea0003800200 */
.L_x_1180:
[----:B------:R-:W1:Y:S01]  /*07e0*/  LDCU.64 UR12, c[0x0][0x3a0] ;  /* 0x00007400ff0c77ac */ /* 0x000e620008000a00 */
[----:B------:R-:W-:Y:S01]  /*07f0*/  ISETP.NE.U32.AND P0, PT, R18, RZ, PT ;  /* 0x000000ff1200720c */ /* 0x000fe20003f05070 */
[----:B------:R-:W2:Y:S01]  /*0800*/  S2R R20, SR_CTAID.X ;  /* 0x0000000000147919 */ /* 0x000ea20000002500 */
[----:B------:R-:W3:Y:S01]  /*0810*/  @!P4 LDC.64 R6, c[0x0][0x3b8] ;  /* 0x0000ee00ff06cb82 */ /* 0x000ee20000000a00 */
[----:B------:R-:W4:Y:S01]  /*0820*/  LDCU.64 UR6, c[0x0][0x390] ;  /* 0x00007200ff0677ac */ /* 0x000f220008000a00 */
[----:B------:R-:W-:Y:S01]  /*0830*/  ISETP.NE.AND.EX P0, PT, R19, RZ, PT, P0 ;  /* 0x000000ff1300720c */ /* 0x000fe20003f05300 */
[----:B------:R-:W-:Y:S01]  /*0840*/  IMAD.U32 R23, RZ, RZ, UR5 ;  /* 0x00000005ff177e24 */ /* 0x000fe2000f8e00ff */
[----:B------:R-:W-:Y:S01]  /*0850*/  SHF.R.U32.HI R17, RZ, 0x1, R31 ;  /* 0x00000001ff117819 */ /* 0x000fe2000001161f */
[----:B------:R-:W-:Y:S01]  /*0860*/  VOTEU.ANY UP0, P5 ;  /* 0x0000000000ff7886 */ /* 0x000fe20002800100 */
[----:B------:R-:W-:Y:S01]  /*0870*/  PLOP3.LUT P1, PT, PT, PT, UP0, 0x40, 0x4 ;  /* 0x000000000004781c */ /* 0x000fe20003f2e808 */
[----:B------:R-:W-:Y:S01]  /*0880*/  IMAD R23, R23, 0x30, RZ ;  /* 0x0000003017177824 */ /* 0x000fe200078e02ff */
[----:B------:R-:W-:Y:S01]  /*0890*/  LOP3.LUT R22, R5, 0x2, RZ, 0xc0, !PT ;  /* 0x0000000205167812 */ /* 0x000fe200078ec0ff */
[----:B------:R-:W-:Y:S01]  /*08a0*/  @!P4 IMAD R19, R17, R4, UR43 ;  /* 0x0000002b1113ce24 */ /* 0x000fe2000f8e0204 */
[----:B------:R-:W-:-:S02]  /*08b0*/  ISETP.GT.U32.OR P1, PT, R31, 0x1f, P1 ;  /* 0x0000001f1f00780c */ /* 0x000fc40000f24470 */
[----:B------:R-:W-:Y:S01]  /*08c0*/  CS2R R24, SRZ ;  /* 0x0000000000187805 */ /* 0x000fe2000001ff00 */
[----:B------:R-:W0:Y:S01]  /*08d0*/  LDC R30, c[0x0][0x400] ;  /* 0x00010000ff1e7b82 */ /* 0x000e220000000800 */
[----:B------:R-:W-:Y:S01]  /*08e0*/  @!P4 IMAD R18, R23, UR10, R22 ;  /* 0x0000000a1712cc24 */ /* 0x000fe2000f8e0216 */
[----:B------:R-:W0:Y:S01]  /*08f0*/  LDCU.U8 UR4, c[0x0][0x404] ;  /* 0x00008080ff0477ac */ /* 0x000e220008000000 */
[----:B-1----:R-:W-:Y:S02]  /*0900*/  ISETP.NE.U32.AND P2, PT, RZ, UR12, PT ;  /* 0x0000000cff007c0c */ /* 0x002fe4000bf45070 */
[----:B------:R-:W-:Y:S02]  /*0910*/  @!P4 IMAD R19, R19, 0x4, R18 ;  /* 0x000000041313c824 */ /* 0x000fe400078e0212 */
[----:B------:R-:W-:Y:S01]  /*0920*/  ISETP.NE.AND.EX P2, PT, RZ, UR13, PT, P2 ;  /* 0x0000000dff007c0c */ /* 0x000fe2000bf45320 */
[----:B------:R-:W1:Y:S01]  /*0930*/  @P0 LDC.64 R14, c[0x0][0x418] ;  /* 0x00010600ff0e0b82 */ /* 0x000e620000000a00 */
[----:B----4-:R-:W-:-:S02]  /*0940*/  ISETP.NE.U32.AND P3, PT, RZ, UR6, PT ;  /* 0x00000006ff007c0c */ /* 0x010fc4000bf65070 */
[----:B------:R-:W-:Y:S01]  /*0950*/  ISETP.GT.U32.OR P2, PT, R31, 0x17, !P2 ;  /* 0x000000171f00780c */ /* 0x000fe20005744470 */
[----:B---3--:R-:W-:Y:S01]  /*0960*/  @!P4 IMAD.WIDE R6, R19, 0x4, R6 ;  /* 0x000000041306c825 */ /* 0x008fe200078e0206 */
[----:B------:R-:W-:Y:S02]  /*0970*/  ISETP.NE.AND.EX P3, PT, RZ, UR7, PT, P3 ;  /* 0x00000007ff007c0c */ /* 0x000fe4000bf65330 */
[----:B------:R-:W-:Y:S02]  /*0980*/  CS2R R18, SRZ ;  /* 0x0000000000127805 */ /* 0x000fe4000001ff00 */
[----:B------:R-:W-:Y:S01]  /*0990*/  ISETP.NE.OR P2, PT, R0, RZ, P2 ;  /* 0x000000ff0000720c */ /* 0x000fe20001745670 */
[----:B------:R-:W3:Y:S01]  /*09a0*/  @!P1 LDC.64 R12, c[0x0][0x450] ;  /* 0x00011400ff0c9b82 */ /* 0x000ee20000000a00 */
[----:B------:R-:W-:Y:S01]  /*09b0*/  ISETP.GT.U32.OR P3, PT, R31, 0x17, !P3 ;  /* 0x000000171f00780c */ /* 0x000fe20005f64470 */
[----:B------:R-:W4:Y:S01]  /*09c0*/  @!P4 LDG.E.64 R24, desc[UR36][R6.64] ;  /* 0x000000240618c981 */ /* 0x000f22000c1e1b00 */
[----:B--2---:R-:W-:-:S02]  /*09d0*/  IMAD R21, R20, 0x30, R5 ;  /* 0x0000003014157824 */ /* 0x004fc400078e0205 */
[----:B-----5:R-:W-:-:S07]  /*09e0*/  @!P1 IMAD R20, R2, UR9, RZ ;  /* 0x0000000902149c24 */ /* 0x020fce000f8e02ff */
[----:B------:R-:W2:Y:S01]  /*09f0*/  @!P2 LDC.64 R10, c[0x0][0x3a0] ;  /* 0x0000e800ff0aab82 */ /* 0x000ea20000000a00 */
[----:B-1----:R-:W-:-:S07]  /*0a00*/  @P0 IMAD.WIDE.U32 R14, R3, 0x4, R14 ;  /* 0x00000004030e0825 */ /* 0x002fce00078e000e */
[----:B0-----:R-:W0:Y:S01]  /*0a10*/  @!P3 LDC.64 R8, c[0x0][0x390] ;  /* 0x0000e400ff08bb82 */ /* 0x001e220000000a00 */
[----:B------:R-:W-:Y:S01]  /*0a20*/  @!P1 IMAD R3, R20, 0x30, R21 ;  /* 0x0000003014039824 */ /* 0x000fe200078e0215 */
[----:B------:R-:W4:Y:S03]  /*0a30*/  @P0 LDG.E R14, desc[UR36][R14.64] ;  /* 0x000000240e0e0981 */ /* 0x000f26000c1e1900 */
[----:B---3--:R-:W-:-:S06]  /*0a40*/  @!P1 IMAD.WIDE R12, R3, 0x4, R12 ;  /* 0x00000004030c9825 */ /* 0x008fcc00078e020c */
[----:B------:R-:W3:Y:S01]  /*0a50*/  @!P1 LDG.E.64 R12, desc[UR36][R12.64] ;  /* 0x000000240c0c9981 */ /* 0x000ee2000c1e1b00 */
[----:B--2---:R-:W-:-:S05]  /*0a60*/  @!P2 IMAD.WIDE.U32 R10, R21, 0x4, R10 ;  /* 0x00000004150aa825 */ /* 0x004fca00078e000a */
[----:B------:R-:W2:Y:S01]  /*0a70*/  @!P2 LDG.E.64 R18, desc[UR36][R10.64] ;  /* 0x000000240a12a981 */ /* 0x000ea2000c1e1b00 */
[----:B0-----:R-:W-:Y:S01]  /*0a80*/  @!P3 IMAD.WIDE.U32 R8, R21, 0x4, R8 ;  /* 0x000000041508b825 */ /* 0x001fe200078e0008 */
[----:B------:R-:W-:-:S06]  /*0a90*/  CS2R R20, SRZ ;  /* 0x0000000000147805 */ /* 0x000fcc000001ff00 */
[----:B------:R-:W3:Y:S01]  /*0aa0*/  @!P3 LDG.E.64 R20, desc[UR36][R8.64] ;  /* 0x000000240814b981 */ /* 0x000ee2000c1e1b00 */
[----:B------:R-:W-:Y:S01]  /*0ab0*/  ISETP.NE.AND P2, PT, RZ, UR4, PT ;  /* 0x00000004ff007c0c */ /* 0x000fe2000bf45270 */
[----:B------:R-:W-:-:S03]  /*0ac0*/  IMAD.MOV R3, RZ, RZ, -R4 ;  /* 0x000000ffff037224 */ /* 0x000fc600078e0a04 */
[----:B------:R-:W-:Y:S02]  /*0ad0*/  ISETP.LT.OR P2, PT, R30, 0x1, P2 ;  /* 0x000000011e00780c */ /* 0x000fe40001741670 */
[----:B------:R-:W-:Y:S01]  /*0ae0*/  VIADDMNMX R3, R3, UR42, RZ, !PT ;  /* 0x0000002a03037c46 */ /* 0x000fe2000f8001ff */
[----:B------:R-:W-:Y:S01]  /*0af0*/  UMOV UR38, URZ ;  /* 0x000000ff00267c82 */ /* 0x000fe20008000000 */
[----:B------:R-:W-:Y:S02]  /*0b00*/  ISETP.NE.AND P3, PT, R0, RZ, PT ;  /* 0x000000ff0000720c */ /* 0x000fe40003f65270 */
[----:B------:R-:W-:Y:S01]  /*0b10*/  R2UR UR45, R3 ;  /* 0x00000000032d72ca */ /* 0x000fe200000e0000 */
[----:B------:R-:W-:Y:S01]  /*0b20*/  BSSY.RECONVERGENT B6, `(.L_x_1182) ;  /* 0x00000d0000067945 */ /* 0x000fe20003800200 */
[----:B----4-:R-:W-:Y:S01]  /*0b30*/  @P0 R2UR UR38, R14 ;  /* 0x000000000e2602ca */ /* 0x010fe200000e0000 */
[----:B--2---:R-:W-:Y:S01]  /*0b40*/  FADD.FTZ R3, R18, R24 ;  /* 0x0000001812037221 */ /* 0x004fe20000010000 */
[----:B------:R-:W-:-:S04]  /*0b50*/  FADD.FTZ R4, R19, R25 ;  /* 0x0000001913047221 */ /* 0x000fc80000010000 */
[C---:B------:R-:W-:Y:S01]  /*0b60*/  FSEL R24, R3.reuse, R24, !P3 ;  /* 0x0000001803187208 */ /* 0x040fe20005800000 */
[----:B---3--:R-:W-:Y:S01]  /*0b70*/  @!P1 FMUL.FTZ R24, R3, R12 ;  /* 0x0000000c03189220 */ /* 0x008fe20000410000 */
[C---:B------:R-:W-:Y:S01]  /*0b80*/  FSEL R25, R4.reuse, R25, !P3 ;  /* 0x0000001904197208 */ /* 0x040fe20005800000 */
[----:B------:R-:W-:Y:S01]  /*0b90*/  @!P1 FMUL.FTZ R25, R4, R13 ;  /* 0x0000000d04199220 */ /* 0x000fe20000410000 */
[----:B------:R-:W-:Y:S01]  /*0ba0*/  FADD.FTZ R26, R20, R26 ;  /* 0x0000001a141a7221 */ /* 0x000fe20000010000 */
[----:B------:R-:W-:Y:S01]  /*0bb0*/  FADD.FTZ R27, R21, R27 ;  /* 0x0000001b151b7221 */ /* 0x000fe20000010000 */
[----:B------:R-:W-:Y:S06]  /*0bc0*/  @P2 BRA `(.L_x_1183) ;  /* 0x0000000000b02947 */ /* 0x000fec0003800000 */
[----:B------:R-:W-:-:S13]  /*0bd0*/  ISETP.NE.AND P0, PT, R0, RZ, PT ;  /* 0x000000ff0000720c */ /* 0x000fda0003f05270 */
[----:B------:R-:W-:Y:S05]  /*0be0*/  @P0 BRA `(.L_x_1184) ;  /* 0x00000000005c0947 */ /* 0x000fea0003800000 */
[----:B------:R-:W-:-:S13]  /*0bf0*/  ISETP.GE.AND P0, PT, R5, R30, PT ;  /* 0x0000001e0500720c */ /* 0x000fda0003f06270 */
[----:B------:R-:W-:Y:S05]  /*0c00*/  @P0 BRA `(.L_x_1185) ;  /* 0x0000000c00040947 */ /* 0x000fea0003800000 */
[----:B------:R-:W-:Y:S01]  /*0c10*/  I2FP.F32.U32 R3, R30 ;  /* 0x0000001e00037245 */ /* 0x000fe20000201000 */
[----:B------:R-:W-:Y:S01]  /*0c20*/  VIADD R0, R0, -UR38 ;  /* 0x8000002600007c36 */ /* 0x000fe20008000000 */
[----:B------:R-:W-:Y:S02]  /*0c30*/  I2FP.F32.U32 R5, R5 ;  /* 0x0000000500057245 */ /* 0x000fe40000201000 */
        /* <DEDUP_REMOVED lines=18> */
.L_x_1184:
[----:B------:R-:W-:-:S13]  /*0d60*/  ISETP.GE.AND P0, PT, R5, R30, PT ;  /* 0x0000001e0500720c */ /* 0x000fda0003f06270 */
[----:B------:R-:W-:Y:S05]  /*0d70*/  @P0 BRA `(.L_x_1185) ;  /* 0x0000000800a80947 */ /* 0x000fea0003800000 */
[----:B------:R-:W-:Y:S02]  /*0d80*/  I2FP.F32.U32 R30, R30 ;  /* 0x0000001e001e7245 */ /* 0x000fe40000201000 */
[----:B------:R-:W-:Y:S02]  /*0d90*/  I2FP.F32.U32 R5, R5 ;  /* 0x0000000500057245 */ /* 0x000fe40000201000 */
[----:B------:R-:W-:Y:S02]  /*0da0*/  IADD3 R0, PT, PT, R0, -UR38, RZ ;  /* 0x8000002600007c10 */ /* 0x000fe4000fffe0ff */
        /* <DEDUP_REMOVED lines=14> */
.L_x_1183:
        /* <DEDUP_REMOVED lines=15> */
[----:B------:R-:W-:Y:S02]  /*0f80*/  IMAD R9, R4, R3, RZ ;  /* 0x0000000304097224 */ /* 0x000fe400078e02ff */
[----:B------:R-:W-:Y:S02]  /*0f90*/  IMAD.MOV.U32 R4, RZ, RZ, R8 ;  /* 0x000000ffff047224 */ /* 0x000fe400078e0008 */
        /* <DEDUP_REMOVED lines=31> */
[----:B---3--:R-:W-:Y:S01]  /*1190*/  IMAD.U32 R6, RZ, RZ, UR6 ;  /* 0x00000006ff067e24 */ /* 0x008fe2000f8e00ff */
[----:B------:R-:W-:Y:S01]  /*11a0*/  MOV R7, UR7 ;  /* 0x0000000700077c02 */ /* 0x000fe20008000f00 */
[----:B----4-:R-:W-:Y:S02]  /*11b0*/  IMAD.U32 R10, RZ, RZ, UR8 ;  /* 0x00000008ff0a7e24 */ /* 0x010fe4000f8e00ff */
[----:B-1----:R-:W-:-:S07]  /*11c0*/  IMAD.U32 R11, RZ, RZ, UR9 ;  /* 0x00000009ff0b7e24 */ /* 0x002fce000f8e00ff */
[----:B------:R-:W-:-:S07]  /*11d0*/  LEPC R20, `(.L_x_1186) ;  /* 0x000000001014794e */ /* 0x000fce0000000000 */
[----:B--2---:R-:W-:Y:S05]  /*11e0*/  CALL.ABS.NOINC R14 ;  /* 0x000000000e007343 */ /* 0x004fea0003c00000 */
.L_x_1186:
        /* <DEDUP_REMOVED lines=15> */
.L_x_1187:
        /* <DEDUP_REMOVED lines=20> */
[----:B------:R-:W-:-:S03]  /*1420*/  IMAD.SHL.U32 R4, R4, 0x2, RZ ;  /* 0x0000000204047824 */ /* 0x000fc600078e00ff */
[----:B------:R-:W-:Y:S01]  /*1430*/  LEA R14, R28, R13, 0x2 ;  /* 0x0000000d1c0e7211 */ /* 0x000fe200078e10ff */
[----:B------:R0:W1:Y:S01]  /*1440*/  LDS R24, [R13] ;  /* 0x000000000d187984 */ /* 0x0000620000000800 */
[----:B------:R-:W-:-:S03]  /*1450*/  ISETP.GE.AND P0, PT, R4, R7, PT ;  /* 0x000000070400720c */ /* 0x000fc60003f06270 */
[----:B------:R0:W2:Y:S10]  /*1460*/  LDS R25, [R14] ;  /* 0x000000000e197984 */ /* 0x0000b40000000800 */
        /* <DEDUP_REMOVED lines=21> */
.L_x_1193:
[----:B------:R-:W-:Y:S05]  /*15c0*/  BSYNC.RECONVERGENT B2 ;  /* 0x0000000000027941 */ /* 0x000fea0003800200 */
.L_x_1192:
[----:B-1----:R0:W-:Y:S04]  /*15d0*/  STS [R13], R24 ;  /* 0x000000180d007388 */ /* 0x0021e80000000800 */
[----:B--2---:R0:W-:Y:S01]  /*15e0*/  STS [R14], R25 ;  /* 0x000000190e007388 */ /* 0x0041e20000000800 */
[----:B------:R-:W-:Y:S05]  /*15f0*/  BRA `(.L_x_1194) ;  /* 0x0000000000487947 */ /* 0x000fea0003800000 */
.L_x_1191:
        /* <DEDUP_REMOVED lines=18> */
.L_x_1194:
[----:B------:R-:W-:Y:S05]  /*1720*/  BSYNC.RECONVERGENT B1 ;  /* 0x0000000000017941 */ /* 0x000fea0003800200 */
.L_x_1190:
[----:B------:R1:W-:Y:S04]  /*1730*/  STS [R11], R26 ;  /* 0x0000001a0b007388 */ /* 0x0003e80000000800 */
[----:B------:R1:W-:Y:S02]  /*1740*/  STS [R12], R27 ;  /* 0x0000001b0c007388 */ /* 0x0003e40000000800 */
.L_x_1189:
[----:B------:R-:W-:Y:S05]  /*1750*/  BSYNC.RECONVERGENT B0 ;  /* 0x0000000000007941 */ /* 0x000fea0003800200 */
.L_x_1188:
        /* <DEDUP_REMOVED lines=8> */
[----:B------:R-:W-:-:S05]  /*17e0*/  @!P0 IMAD R3, R28, 0x4, R3 ;  /* 0x000000041c038824 */ /* 0x000fca00078e0203 */
[----:B0-----:R3:W2:Y:S02]  /*17f0*/  @!P0 LDS.64 R24, [R3] ;  /* 0x0000000003188984 */ /* 0x0016a40000000a00 */
.L_x_1196:
[----:B------:R-:W-:Y:S05]  /*1800*/  BSYNC.RECONVERGENT B0 ;  /* 0x0000000000007941 */ /* 0x000fea0003800200 */
.L_x_1195:
[----:B------:R-:W-:Y:S06]  /*1810*/  BAR.SYNC.DEFER_BLOCKING 0x0 ;  /* 0x0000000000007b1d */ /* 0x000fec0000010000 */
.L_x_1185:
[----:B------:R-:W-:Y:S05]  /*1820*/  BSYNC.RECONVERGENT B6 ;  /* 0x0000000000067941 */ /* 0x000fea0003800200 */
.L_x_1182:
        /* <DEDUP_REMOVED lines=10> */
[----:B--2-4-:R-:W-:Y:S01]  /*18d0*/  FMUL.FTZ R6, R24, R26 ;  /* 0x0000001a18067220 */ /* 0x014fe20000410000 */
[----:B------:R-:W3:Y:S03]  /*18e0*/  LDCU UR6, c[0x0][0x3f4] ;  /* 0x00007e80ff0677ac */ /* 0x000ee60008000800 */
[----:B0-----:R-:W-:Y:S01]  /*18f0*/  FFMA.FTZ R13, R25, R27, R6 ;  /* 0x0000001b190d7223 */ /* 0x001fe20000010006 */
[----:B-----5:R-:W-:Y:S02]  /*1900*/  UISETP.NE.AND UP0, UPT, UR5, URZ, UPT ;  /* 0x000000ff0500728c */ /* 0x020fe4000bf05270 */
[----:B------:R-:W-:Y:S01]  /*1910*/  UIADD3 UR5, UPT, UPT, UR8, 0x10, URZ ;  /* 0x0000001008057890 */ /* 0x000fe2000fffe0ff */
[----:B---3--:R-:W-:-:S03]  /*1920*/  IMAD.U32 R0, RZ, RZ, UR6 ;  /* 0x00000006ff007e24 */ /* 0x008fc6000f8e00ff */
[----:B------:R-:W-:Y:S01]  /*1930*/  PLOP3.LUT P1, PT, PT, PT, UP0, 0x80, 0x8 ;  /* 0x000000000008781c */ /* 0x000fe20003f2f008 */
[----:B------:R-:W-:Y:S01]  /*1940*/  IMAD R22, R23, UR6, R22 ;  /* 0x0000000617167c24 */ /* 0x000fe2000f8e0216 */
[----:B------:R-:W-:Y:S01]  /*1950*/  ULEA UR5, UR9, UR5, 0x18 ;  /* 0x0000000509057291 */ /* 0x000fe2000f8ec0ff */
[----:B------:R-:W-:Y:S01]  /*1960*/  IMAD R17, R17, R0, UR39 ;  /* 0x0000002711117e24 */ /* 0x000fe2000f8e0200 */
[----:B------:R-:W-:Y:S01]  /*1970*/  ISETP.GT.U32.OR P0, PT, R31, 0x17, P1 ;  /* 0x000000171f00780c */ /* 0x000fe20000f04470 */
[----:B------:R-:W-:-:S03]  /*1980*/  @!UP0 UIADD3 UR6, UPT, UPT, UR8, 0x110, URZ ;  /* 0x0000011008068890 */ /* 0x000fc6000fffe0ff */
[----:B------:R-:W-:Y:S01]  /*1990*/  LEA R17, R17, R22, 0x2 ;  /* 0x0000001611117211 */ /* 0x000fe200078e10ff */
[----:B------:R-:W-:Y:S01]  /*19a0*/  @!UP0 ULEA UR6, UR9, UR6, 0x18 ;  /* 0x0000000609068291 */ /* 0x000fe2000f8ec0ff */
[----:B------:R-:W-:Y:S01]  /*19b0*/  LEA R0, R31, UR5, 0x3 ;  /* 0x000000051f007c11 */ /* 0x000fe2000f8e18ff */
[----:B------:R-:W-:-:S04]  /*19c0*/  UMOV UR5, 0xffffffff ;  /* 0xffffffff00057882 */ /* 0x000fc80000000000 */
[----:B------:R-:W-:Y:S01]  /*19d0*/  @!P1 LEA R3, R31, UR6, 0x3 ;  /* 0x000000061f039c11 */ /* 0x000fe2000f8e18ff */
[----:B------:R0:W-:Y:S01]  /*19e0*/  STS.64 [R0], R26 ;  /* 0x0000001a00007388 */ /* 0x0001e20000000a00 */
[----:B-1----:R-:W1:Y:S03]  /*19f0*/  @!P0 LDC.64 R4, c[0x0][0x3b8] ;  /* 0x0000ee00ff048b82 */ /* 0x002e660000000a00 */
[----:B------:R0:W-:Y:S01]  /*1a00*/  @!P1 STS.64 [R3], R18 ;  /* 0x0000001203009388 */ /* 0x0001e20000000a00 */
[----:B-1----:R-:W-:-:S05]  /*1a10*/  @!P0 IMAD.WIDE R4, R17, 0x4, R4 ;  /* 0x0000000411048825 */ /* 0x002fca00078e0204 */
        /* <DEDUP_REMOVED lines=11> */
.L_x_1340:
        /* <DEDUP_REMOVED lines=18> */
.L_x_1199:
[----:B------:R1:W-:Y:S02]  /*1bf0*/  STS [UR4+-0x4], R52 ;  /* 0xfffffc34ff007988 */ /* 0x0003e40008000804 */
.L_x_1197:
[----:B------:R-:W-:Y:S05]  /*1c00*/  WARPSYNC.ALL ;  /* 0x0000000000007948 */ /* 0x000fea0003800000 */
[----:B------:R-:W-:Y:S01]  /*1c10*/  BAR.SYNC.DEFER_BLOCKING 0x0 ;  /* 0x0000000000007b1d */ /* 0x000fe20000010000 */
[----:B------:R-:W-:Y:S01]  /*1c20*/  UIADD3 UR5, UPT, UPT, UR8, 0x10, URZ ;  /* 0x0000001008057890 */ /* 0x000fe2000fffe0ff */
[C---:B---3--:R-:W-:Y:S01]  /*1c30*/  IMAD.SHL.U32 R0, R31.reuse, 0x4, RZ ;  /* 0x000000041f007824 */ /* 0x048fe200078e00ff */
[----:B-1----:R-:W-:Y:S02]  /*1c40*/  LOP3.LUT R11, R31, 0x3, RZ, 0xc0, !PT ;  /* 0x000000031f0b7812 */ /* 0x002fe400078ec0ff */
[----:B------:R-:W-:-:S02]  /*1c50*/  ULEA UR5, UR9, UR5, 0x18 ;  /* 0x0000000509057291 */ /* 0x000fc4000f8ec0ff */
[----:B------:R-:W-:Y:S01]  /*1c60*/  LOP3.LUT R9, R0, 0xc, RZ, 0xc0, !PT ;  /* 0x0000000c00097812 */ /* 0x000fe200078ec0ff */
[----:B------:R-:W1:Y:S06]  /*1c70*/  LDCU UR6, c[0x0][0x40c] ;  /* 0x00008180ff0677ac */ /* 0x000e6c0008000800 */
[----:B------:R3:W0:Y:S01]  /*1c80*/  LDS R51, [R9+UR5] ;  /* 0x0000000509337984 */ /* 0x0006220008000800 */
[----:B-1----:R-:W-:-:S03]  /*1c90*/  UISETP.NE.AND UP0, UPT, UR6, URZ, UPT ;  /* 0x000000ff0600728c */ /* 0x002fc6000bf05270 */
[----:B------:R3:W1:Y:S04]  /*1ca0*/  LDS R50, [R9+UR5+0x10] ;  /* 0x0000100509327984 */ /* 0x0006680008000800 */
[----:B------:R3:W0:Y:S04]  /*1cb0*/  LDS R49, [R9+UR5+0x20] ;  /* 0x0000200509317984 */ /* 0x0006280008000800 */
[----:B------:R3:W1:Y:S04]  /*1cc0*/  LDS R48, [R9+UR5+0x30] ;  /* 0x0000300509307984 */ /* 0x0006680008000800 */
        /* <DEDUP_REMOVED lines=8> */
[----:B0-----:R3:W0:Y:S04]  /*1d50*/  LDS R5, [R9+UR5+0xc0] ;  /* 0x0000c00509057984 */ /* 0x0016280008000800 */
[----:B------:R3:W0:Y:S04]  /*1d60*/  LDS R6, [R9+UR5+0xd0] ;  /* 0x0000d00509067984 */ /* 0x0006280008000800 */
[----:B------:R3:W0:Y:S04]  /*1d70*/  LDS R7, [R9+UR5+0xe0] ;  /* 0x0000e00509077984 */ /* 0x0006280008000800 */
[----:B------:R3:W0:Y:S01]  /*1d80*/  LDS R8, [R9+UR5+0xf0] ;  /* 0x0000f00509087984 */ /* 0x0006220008000800 */
[----:B------:R-:W-:Y:S05]  /*1d90*/  BRA.U UP0, `(.L_x_1200) ;  /* 0x00000001004c7547 */ /* 0x000fea000b800000 */
[----:B------:R-:W-:-:S04]  /*1da0*/  UIADD3 UR8, UPT, UPT, UR8, 0x110, URZ ;  /* 0x0000011008087890 */ /* 0x000fc8000fffe0ff */
[----:B------:R-:W-:-:S06]  /*1db0*/  ULEA UR8, UR9, UR8, 0x18 ;  /* 0x0000000809087291 */ /* 0x000fcc000f8ec0ff */
[----:B------:R-:W-:-:S05]  /*1dc0*/  LEA R12, R11, UR8, 0x2 ;  /* 0x000000080b0c7c11 */ /* 0x000fca000f8e10ff */
[----:B---3--:R3:W0:Y:S04]  /*1dd0*/  LDS R9, [R12] ;  /* 0x000000000c097984 */ /* 0x0086280000000800 */
[----:B------:R3:W0:Y:S04]  /*1de0*/  LDS R10, [R12+0x10] ;  /* 0x000010000c0a7984 */ /* 0x0006280000000800 */
[----:B------:R3:W0:Y:S04]  /*1df0*/  LDS R17, [R12+0x20] ;  /* 0x000020000c117984 */ /* 0x0006280000000800 */
[----:B------:R3:W0:Y:S04]  /*1e00*/  LDS R18, [R12+0x30] ;  /* 0x000030000c127984 */ /* 0x0006280000000800 */
[----:B------:R3:W0:Y:S04]  /*1e10*/  LDS R19, [R12+0x40] ;  /* 0x000040000c137984 */ /* 0x0006280000000800 */
[----:B------:R3:W0:Y:S04]  /*1e20*/  LDS R20, [R12+0x50] ;  /* 0x000050000c147984 */ /* 0x0006280000000800 */
[----:B------:R3:W0:Y:S04]  /*1e30*/  LDS R21, [R12+0x60] ;  /* 0x000060000c157984 */ /* 0x0006280000000800 */
[----:B------:R3:W0:Y:S04]  /*1e40*/  LDS R22, [R12+0x70] ;  /* 0x000070000c167984 */ /* 0x0006280000000800 */
[----:B------:R3:W0:Y:S04]  /*1e50*/  LDS R23, [R12+0x80] ;  /* 0x000080000c177984 */ /* 0x0006280000000800 */
[----:B--2---:R3:W2:Y:S04]  /*1e60*/  LDS R24, [R12+0x90] ;  /* 0x000090000c187984 */ /* 0x0046a80000000800 */
[----:B------:R3:W0:Y:S04]  /*1e70*/  LDS R25, [R12+0xa0] ;  /* 0x0000a0000c197984 */ /* 0x0006280000000800 */
[----:B----4-:R3:W4:Y:S04]  /*1e80*/  LDS R26, [R12+0xb0] ;  /* 0x0000b0000c1a7984 */ /* 0x0107280000000800 */
[----:B------:R3:W0:Y:S04]  /*1e90*/  LDS R27, [R12+0xc0] ;  /* 0x0000c0000c1b7984 */ /* 0x0006280000000800 */
[----:B------:R3:W0:Y:S04]  /*1ea0*/  LDS R28, [R12+0xd0] ;  /* 0x0000d0000c1c7984 */ /* 0x0006280000000800 */
[----:B------:R3:W0:Y:S04]  /*1eb0*/  LDS R29, [R12+0xe0] ;  /* 0x0000e0000c1d7984 */ /* 0x0006280000000800 */
[----:B------:R3:W0:Y:S02]  /*1ec0*/  LDS R30, [R12+0xf0] ;  /* 0x0000f0000c1e7984 */ /* 0x0006240000000800 */
.L_x_1200:
[----:B---3--:R-:W-:Y:S01]  /*1ed0*/  IMAD.U32 R12, RZ, RZ, UR43 ;  /* 0x0000002bff0c7e24 */ /* 0x008fe2000f8e00ff */
[----:B------:R-:W3:Y:S01]  /*1ee0*/  LDCU UR5, c[0x0][0x3f0] ;  /* 0x00007e00ff0577ac */ /* 0x000ee20008000800 */
[----:B------:R-:W-:Y:S01]  /*1ef0*/  IMAD.U32 R13, RZ, RZ, UR45 ;  /* 0x0000002dff0d7e24 */ /* 0x000fe2000f8e00ff */
[----:B------:R-:W-:Y:S01]  /*1f00*/  SHF.R.U32.HI R31, RZ, 0x2, R31 ;  /* 0x00000002ff1f7819 */ /* 0x000fe2000001161f */
[----:B------:R-:W-:Y:S01]  /*1f10*/  BSSY B1, `(.L_x_1201) ;  /* 0x00005f5000017945 */ /* 0x000fe20003800000 */
[----:B------:R-:W0:Y:S02]  /*1f20*/  LDCU UR21, c[0x0][0x40c] ;  /* 0x00008180ff1577ac */ /* 0x000e240008000800 */
[----:B------:R-:W-:Y:S01]  /*1f30*/  IADD3 R12, PT, PT, R12, 0x7, -R13 ;  /* 0x000000070c0c7810 */ /* 0x000fe20007ffe80d */
[----:B------:R-:W0:Y:S03]  /*1f40*/  LDCU UR22, c[0x0][0x410] ;  /* 0x00008200ff1677ac */ /* 0x000e260008000800 */
[----:B------:R-:W-:Y:S01]  /*1f50*/  SHF.R.S32.HI R13, RZ, 0x1f, R12 ;  /* 0x0000001fff0d7819 */ /* 0x000fe2000001140c */
[----:B------:R-:W0:Y:S03]  /*1f60*/  LDCU.64 UR6, c[0x0][0x3b8] ;  /* 0x00007700ff0677ac */ /* 0x000e260008000a00 */
[----:B------:R-:W-:Y:S01]  /*1f70*/  LEA.HI R13, R13, R12, RZ, 0x3 ;  /* 0x0000000c0d0d7211 */ /* 0x000fe200078f18ff */
[----:B------:R-:W0:Y:S03]  /*1f80*/  LDCU.64 UR8, c[0x0][0x3c8] ;  /* 0x00007900ff0877ac */ /* 0x000e260008000a00 */
[----:B------:R-:W-:Y:S01]  /*1f90*/  LOP3.LUT R34, R13, 0xfffffff8, RZ, 0xc0, !PT ;  /* 0xfffffff80d227812 */ /* 0x000fe200078ec0ff */
[----:B---3--:R-:W-:-:S03]  /*1fa0*/  UIMAD UR5, UR40, UR5, UR44 ;  /* 0x00000005280572a4 */ /* 0x008fc6000f8e022c */
[----:B------:R-:W-:Y:S01]  /*1fb0*/  ISETP.GE.AND P0, PT, R31, R34, PT ;  /* 0x000000221f00720c */ /* 0x000fe20003f06270 */
[----:B------:R-:W3:Y:S01]  /*1fc0*/  LDCU.64 UR12, c[0x0][0x438] ;  /* 0x00008700ff0c77ac */ /* 0x000ee20008000a00 */
[----:B------:R-:W0:Y:S01]  /*1fd0*/  LDCU.64 UR14, c[0x0][0x448] ;  /* 0x00008900ff0e77ac */ /* 0x000e220008000a00 */
[----:B------:R-:W-:-:S10]  /*1fe0*/  UIMAD UR5, UR5, 0x30, URZ ;  /* 0x00000030050578a4 */ /* 0x000fd4000f8e02ff */
[----:B------:R-:W-:Y:S05]  /*1ff0*/  @P0 BRA `(.L_x_1202) ;  /* 0x0000005c00980947 */ /* 0x000fea0003800000 */
[----:B------:R-:W5:Y:S01]  /*2000*/  LDC R36, c[0x0][0x3f4] ;  /* 0x0000fd00ff247b82 */ /* 0x000f620000000800 */
[----:B------:R-:W1:Y:S01]  /*2010*/  S2R R39, SR_CTAID.X ;  /* 0x0000000000277919 */ /* 0x000e620000002500 */
[----:B------:R-:W1:Y:S01]  /*2020*/  LDCU UR18, c[0x0][0x3f8] ;  /* 0x00007f00ff1277ac */ /* 0x000e620008000800 */
[----:B------:R-:W-:Y:S01]  /*2030*/  VIADD R34, R34, UR45 ;  /* 0x0000002d22227c36 */ /* 0x000fe20008000000 */
[----:B------:R-:W2:Y:S01]  /*2040*/  S2R R38, SR_TID.X ;  /* 0x0000000000267919 */ /* 0x000ea20000002100 */
[----:B------:R-:W4:Y:S03]  /*2050*/  LDCU UR19, c[0x0][0x440] ;  /* 0x00008800ff1377ac */ /* 0x000f260008000800 */
[----:B------:R-:W3:Y:S01]  /*2060*/  S2UR UR20, SR_CTAID.Y ;  /* 0x00000000001479c3 */ /* 0x000ee20000002600 */
[----:B------:R-:W0:Y:S01]  /*2070*/  LDCU.64 UR16, c[0x0][0x420] ;  /* 0x00008400ff1077ac */ /* 0x000e220008000a00 */
[----:B------:R-:W4:Y:S06]  /*2080*/  LDCU UR11, c[0x0][0x408] ;  /* 0x00008100ff0b77ac */ /* 0x000f2c0008000800 */
[----:B------:R-:W4:Y:S01]  /*2090*/  LDC.64 R70, c[0x0][0x450] ;  /* 0x00011400ff467b82 */ /* 0x000f220000000a00 */
[----:B-----5:R-:W-:-:S07]  /*20a0*/  IABS R31, R36 ;  /* 0x00000024001f7213 */ /* 0x020fce0000000000 */
[----:B------:R-:W5:Y:S01]  /*20b0*/  LDC R37, c[0x0][0x430] ;  /* 0x00010c00ff257b82 */ /* 0x000f620000000800 */
[----:B------:R-:W3:Y:S01]  /*20c0*/  I2F.RP R14, R31 ;  /* 0x0000001f000e7306 */ /* 0x000ee20000209400 */
[----:B0-----:R-:W-:Y:S01]  /*20d0*/  ISETP.NE.U32.AND P0, PT, RZ, UR16, PT ;  /* 0x00000010ff007c0c */ /* 0x001fe2000bf05070 */
[----:B-1----:R-:W-:-:S03]  /*20e0*/  IMAD R12, R2, UR18, R39 ;  /* 0x00000012020c7c24 */ /* 0x002fc6000f8e0227 */
[----:B------:R-:W-:Y:S01]  /*20f0*/  ISETP.NE.AND.EX P0, PT, RZ, UR17, PT, P0 ;  /* 0x00000011ff007c0c */ /* 0x000fe2000bf05300 */
[----:B------:R-:W-:Y:S01]  /*2100*/  IMAD R11, R12, 0x30, R11 ;  /* 0x000000300c0b7824 */ /* 0x000fe200078e020b */
[C---:B--2---:R-:W-:Y:S02]  /*2110*/  LEA.HI R40, R38.reuse, UR45, RZ, 0x1e ;  /* 0x0000002d26287c11 */ /* 0x044fe4000f8ff0ff */
[----:B------:R-:W-:Y:S01]  /*2120*/  LOP3.LUT R38, R38, 0x3fc, RZ, 0xc0, !PT ;  /* 0x000003fc26267812 */ /* 0x000fe200078ec0ff */
[----:B----4-:R-:W-:Y:S01]  /*2130*/  IMAD.WIDE R70, R11, 0x4, R70 ;  /* 0x000000040b467825 */ /* 0x010fe200078e0246 */
[----:B---3--:R-:W0:Y:S03]  /*2140*/  MUFU.RCP R14, R14 ;  /* 0x0000000e000e7308 */ /* 0x008e260000001000 */
[----:B------:R-:W-:Y:S02]  /*2150*/  VIADD R38, R38, UR10 ;  /* 0x0000000a26267c36 */ /* 0x000fe40008000000 */
[----:B-----5:R-:W-:-:S02]  /*2160*/  VIADD R37, R37, UR11 ;  /* 0x0000000b25257c36 */ /* 0x020fc40008000000 */
[----:B0-----:R-:W-:Y:S01]  /*2170*/  VIADD R13, R14, 0xffffffe ;  /* 0x0ffffffe0e0d7836 */ /* 0x001fe20000000000 */
[----:B------:R-:W-:-:S05]  /*2180*/  MOV R14, UR19 ;  /* 0x00000013000e7c02 */ /* 0x000fca0008000f00 */
[----:B------:R-:W0:Y:S01]  /*2190*/  F2I.FTZ.U32.TRUNC.NTZ R13, R13 ;  /* 0x0000000d000d7305 */ /* 0x000e22000021f000 */
[----:B------:R-:W-:-:S04]  /*21a0*/  IMAD R39, R39, R14, UR43 ;  /* 0x0000002b27277e24 */ /* 0x000fc8000f8e020e */
[----:B------:R-:W-:Y:S02]  /*21b0*/  IMAD R39, R39, UR19, R40 ;  /* 0x0000001327277c24 */ /* 0x000fe4000f8e0228 */
[----:B0-----:R-:W-:-:S04]  /*21c0*/  IMAD.MOV R15, RZ, RZ, -R13 ;  /* 0x000000ffff0f7224 */ /* 0x001fc800078e0a0d */
[----:B------:R-:W-:Y:S02]  /*21d0*/  IMAD.MOV.U32 R12, RZ, RZ, R15 ;  /* 0x000000ffff0c7224 */ /* 0x000fe400078e000f */
[----:B------:R-:W-:Y:S02]  /*21e0*/  IMAD R15, R36, UR20, RZ ;  /* 0x00000014240f7c24 */ /* 0x000fe4000f8e02ff */
[----:B------:R-:W-:Y:S02]  /*21f0*/  IMAD R33, R12, R31, RZ ;  /* 0x0000001f0c217224 */ /* 0x000fe400078e02ff */
[----:B------:R-:W-:Y:S01]  /*2200*/  IMAD.MOV.U32 R12, RZ, RZ, RZ ;  /* 0x000000ffff0c7224 */ /* 0x000fe200078e00ff */
[----:B------:R-:W-:Y:S01]  /*2210*/  SHF.R.S32.HI R35, RZ, 0x1f, R15 ;  /* 0x0000001fff237819 */ /* 0x000fe2000001140f */
[----:B------:R-:W-:Y:S01]  /*2220*/  IMAD R36, R36, 0x30, RZ ;  /* 0x0000003024247824 */ /* 0x000fe200078e02ff */
[----:B------:R-:W-:Y:S01]  /*2230*/  IADD3 R32, P1, P2, R15, UR16, R40 ;  /* 0x000000100f207c10 */ /* 0x000fe2000fa3e028 */
[----:B------:R-:W-:-:S03]  /*2240*/  IMAD.HI.U32 R33, R13, R33, R12 ;  /* 0x000000210d217227 */ /* 0x000fc600078e000c */
[----:B------:R-:W-:Y:S01]  /*2250*/  IADD3.X R35, PT, PT, R35, UR17, RZ, P1, P2 ;  /* 0x0000001123237c10 */ /* 0x000fe20008fe44ff */
[----:B------:R-:W-:Y:S02]  /*2260*/  VIADD R40, R40, 0x1 ;  /* 0x0000000128287836 */ /* 0x000fe40000000000 */
[----:B------:R-:W-:-:S07]  /*2270*/  IMAD R41, R36, UR18, RZ ;  /* 0x0000001224297c24 */ /* 0x000fce000f8e02ff */
.L_x_1268:
[----:B0-----:R-:W-:Y:S01]  /*2280*/  @P0 IMAD.MOV.U32 R13, RZ, RZ, R35 ;  /* 0x000000ffff0d0224 */ /* 0x001fe200078e0023 */
[----:B------:R-:W-:Y:S01]  /*2290*/  @P0 MOV R12, R32 ;  /* 0x00000020000c0202 */ /* 0x000fe20000000f00 */
[----:B------:R-:W0:Y:S04]  /*22a0*/  LDC R11, c[0x0][0x3f4] ;  /* 0x0000fd00ff0b7b82 */ /* 0x000e280000000800 */
[----:B------:R1:W2:Y:S01]  /*22b0*/  @P0 LDG.E.U8 R13, desc[UR36][R12.64] ;  /* 0x000000240c0d0981 */ /* 0x0002a2000c1e1100 */
[----:B------:R-:W-:Y:S01]  /*22c0*/  VIADD R42, R40, 0xffffffff ;  /* 0xffffffff282a7836 */ /* 0x000fe20000000000 */
[----:B------:R-:W-:Y:S01]  /*22d0*/  UISETP.NE.AND UP0, UPT, UR21, URZ, UPT ;  /* 0x000000ff1500728c */ /* 0x000fe2000bf05270 */
[----:B------:R-:W-:Y:S03]  /*22e0*/  BSSY.RECONVERGENT B0, `(.L_x_1203) ;  /* 0x000057f000007945 */ /* 0x000fe60003800200 */
[----:B------:R-:W-:-:S02]  /*22f0*/  IABS R76, R42 ;  /* 0x0000002a004c7213 */ /* 0x000fc40000000000 */
[----:B------:R-:W-:Y:S01]  /*2300*/  ISETP.GE.AND P2, PT, R42, RZ, PT ;  /* 0x000000ff2a00720c */ /* 0x000fe20003f46270 */
[----:B-1----:R-:W1:Y:S02]  /*2310*/  S2R R12, SR_CTAID.Y ;  /* 0x00000000000c7919 */ /* 0x002e640000002600 */
[----:B------:R-:W-:-:S04]  /*2320*/  IMAD.HI.U32 R14, R33, R76, RZ ;  /* 0x0000004c210e7227 */ /* 0x000fc800078e00ff */
[----:B------:R-:W-:Y:S01]  /*2330*/  IMAD.MOV R15, RZ, RZ, -R14 ;  /* 0x000000ffff0f7224 */ /* 0x000fe200078e0a0e */
[----:B0-----:R-:W-:-:S05]  /*2340*/  IABS R69, R11 ;  /* 0x0000000b00457213 */ /* 0x001fca0000000000 */
[----:B------:R-:W-:-:S05]  /*2350*/  IMAD R76, R69, R15, R76 ;  /* 0x0000000f454c7224 */ /* 0x000fca00078e024c */
[----:B------:R-:W-:Y:S01]  /*2360*/  ISETP.GT.U32.AND P1, PT, R31, R76, PT ;  /* 0x0000004c1f00720c */ /* 0x000fe20003f24070 */
[----:B-1----:R-:W-:-:S12]  /*2370*/  IMAD R15, R12, R11, RZ ;  /* 0x0000000b0c0f7224 */ /* 0x002fd800078e02ff */
[----:B------:R-:W-:-:S05]  /*2380*/  @!P1 IMAD.IADD R76, R76, 0x1, -R69 ;  /* 0x000000014c4c9824 */ /* 0x000fca00078e0a45 */
[----:B------:R-:W-:-:S13]  /*2390*/  ISETP.GT.U32.AND P1, PT, R31, R76, PT ;  /* 0x0000004c1f00720c */ /* 0x000fda0003f24070 */
[----:B------:R-:W-:Y:S01]  /*23a0*/  @!P1 IMAD.IADD R76, R76, 0x1, -R69 ;  /* 0x000000014c4c9824 */ /* 0x000fe200078e0a45 */
[----:B------:R-:W-:-:S03]  /*23b0*/  ISETP.NE.AND P1, PT, R11, RZ, PT ;  /* 0x000000ff0b00720c */ /* 0x000fc60003f25270 */
[----:B------:R-:W-:-:S10]  /*23c0*/  @!P2 IMAD.MOV R76, RZ, RZ, -R76 ;  /* 0x000000ffff4ca224 */ /* 0x000fd400078e0a4c */
[----:B------:R-:W-:Y:S02]  /*23d0*/  @!P1 LOP3.LUT R76, RZ, R11, RZ, 0x33, !PT ;  /* 0x0000000bff4c9212 */ /* 0x000fe400078e33ff */
[----:B--2---:R-:W-:Y:S02]  /*23e0*/  ISETP.NE.AND P3, PT, R13, RZ, P0 ;  /* 0x000000ff0d00720c */ /* 0x004fe40000765270 */
[----:B------:R-:W-:-:S04]  /*23f0*/  IADD3 R13, P1, PT, R15, R76, RZ ;  /* 0x0000004c0f0d7210 */ /* 0x000fc80007f3e0ff */
[----:B------:R-:W-:Y:S02]  /*2400*/  LEA.HI.X.SX32 R14, R15, RZ, 0x1, P1 ;  /* 0x000000ff0f0e7211 */ /* 0x000fe400008f0eff */
[----:B------:R-:W-:-:S04]  /*2410*/  LEA R72, P1, R13, UR8, 0x2 ;  /* 0x000000080d487c11 */ /* 0x000fc8000f8210ff */
[----:B------:R-:W-:Y:S01]  /*2420*/  LEA.HI.X R73, R13, UR9, R14, 0x2, P1 ;  /* 0x000000090d497c11 */ /* 0x000fe200088f140e */
[----:B------:R-:W-:Y:S08]  /*2430*/  BRA.U UP0, `(.L_x_1204) ;  /* 0x00000045006c7547 */ /* 0x000ff0000b800000 */
[----:B------:R-:W-:-:S13]  /*2440*/  ISETP.NE.AND P4, PT, R16, RZ, PT ;  /* 0x000000ff1000720c */ /* 0x000fda0003f85270 */
[----:B------:R-:W-:Y:S02]  /*2450*/  VOTEU.ANY UP0, P4 ;  /* 0x0000000000ff7886 */ /* 0x000fe40002000100 */
[----:B------:R-:W-:Y:S05]  /*2460*/  BRA.U !UP0, `(.L_x_1205) ;  /* 0x0000002108f47547 */ /* 0x000fea000b800000 */
[----:B------:R-:W-:Y:S01]  /*2470*/  ISETP.GE.AND P1, PT, R42, UR43, PT ;  /* 0x0000002b2a007c0c */ /* 0x000fe2000bf26270 */
[----:B------:R-:W-:Y:S01]  /*2480*/  BSSY.RECONVERGENT B2, `(.L_x_1206) ;  /* 0x0000021000027945 */ /* 0x000fe20003800200 */
[----:B------:R-:W-:-:S11]  /*2490*/  SHF.L.U32 R74, R76, 0x2, RZ ;  /* 0x000000024c4a7819 */ /* 0x000fd600000006ff */
[----:B------:R-:W-:Y:S05]  /*24a0*/  @P1 BRA `(.L_x_1207) ;  /* 0x0000000000781947 */ /* 0x000fea0003800000 */
[----:B------:R-:W-:-:S13]  /*24b0*/  ISETP.GE.AND P4, PT, R74, R36, PT ;  /* 0x000000244a00720c */ /* 0x000fda0003f86270 */
[----:B------:R-:W2:Y:S01]  /*24c0*/  @!P4 LDG.E R13, desc[UR36][R72.64] ;  /* 0x00000024480dc981 */ /* 0x000ea2000c1e1900 */
[----:B------:R-:W0:Y:S02]  /*24d0*/  @!P4 S2R R14, SR_TID.X ;  /* 0x00000000000ec919 */ /* 0x000e240000002100 */
[----:B0-----:R-:W-:-:S05]  /*24e0*/  @!P4 LOP3.LUT R14, R14, 0x3, RZ, 0xc0, !PT ;  /* 0x000000030e0ec812 */ /* 0x001fca00078ec0ff */
[----:B------:R-:W-:-:S05]  /*24f0*/  @!P4 IMAD R15, R11, UR5, R14 ;  /* 0x000000050b0fcc24 */ /* 0x000fca000f8e020e */
[----:B------:R-:W-:Y:S01]  /*2500*/  @!P4 SHF.R.S32.HI R69, RZ, 0x1f, R15 ;  /* 0x0000001fff45c819 */ /* 0x000fe2000001140f */
[----:B--2---:R-:W-:-:S05]  /*2510*/  @!P4 IMAD R14, R41, R13, R74 ;  /* 0x0000000d290ec224 */ /* 0x004fca00078e024a */
[----:B------:R-:W-:-:S04]  /*2520*/  @!P4 IADD3 R13, P2, PT, R14, R15, RZ ;  /* 0x0000000f0e0dc210 */ /* 0x000fc80007f5e0ff */
[----:B------:R-:W-:Y:S02]  /*2530*/  @!P4 LEA.HI.X.SX32 R66, R14, R69, 0x1, P2 ;  /* 0x000000450e42c211 */ /* 0x000fe400010f0eff */
[----:B------:R-:W0:Y:S02]  /*2540*/  @!P4 LDC.64 R14, c[0x0][0x3b8] ;  /* 0x0000ee00ff0ecb82 */ /* 0x000e240000000a00 */
[----:B0-----:R-:W-:-:S04]  /*2550*/  @!P4 LEA R14, P2, R13, R14, 0x2 ;  /* 0x0000000e0d0ec211 */ /* 0x001fc800078410ff */
[----:B------:R-:W-:Y:S01]  /*2560*/  @!P4 LEA.HI.X R15, R13, R15, R66, 0x2, P2 ;  /* 0x0000000f0d0fc211 */ /* 0x000fe200010f1442 */
[----:B------:R-:W-:Y:S01]  /*2570*/  IMAD.MOV.U32 R66, RZ, RZ, RZ ;  /* 0x000000ffff427224 */ /* 0x000fe200078e00ff */
[----:B------:R-:W2:Y:S05]  /*2580*/  LDG.E R13, desc[UR36][R70.64] ;  /* 0x00000024460d7981 */ /* 0x000eaa000c1e1900 */
[----:B------:R-:W3:Y:S02]  /*2590*/  @!P4 LDG.E R66, desc[UR36][R14.64] ;  /* 0x000000240e42c981 */ /* 0x000ee4000c1e1900 */
[----:B---3--:R-:W-:-:S04]  /*25a0*/  FADD.FTZ R66, R9, R66 ;  /* 0x0000004209427221 */ /* 0x008fc80000010000 */
[----:B--2---:R-:W-:Y:S01]  /*25b0*/  FMUL.FTZ R66, R66, R13 ;  /* 0x0000000d42427220 */ /* 0x004fe20000410000 */
[----:B------:R-:W-:Y:S06]  /*25c0*/  @P4 BRA `(.L_x_1207) ;  /* 0x0000000000304947 */ /* 0x000fec0003800000 */
[----:B------:R-:W0:Y:S01]  /*25d0*/  S2R R15, SR_TID.X ;  /* 0x00000000000f7919 */ /* 0x000e220000002100 */
[----:B------:R-:W1:Y:S08]  /*25e0*/  S2UR UR11, SR_CTAID.X ;  /* 0x00000000000b79c3 */ /* 0x000e700000002500 */
[----:B------:R-:W1:Y:S01]  /*25f0*/  LDC R13, c[0x0][0x3f8] ;  /* 0x0000fe00ff0d7b82 */ /* 0x000e620000000800 */
[----:B0-----:R-:W-:Y:S01]  /*2600*/  LOP3.LUT R15, R15, 0x3, RZ, 0xc0, !PT ;  /* 0x000000030f0f7812 */ /* 0x001fe200078ec0ff */
[----:B-1----:R-:W-:-:S04]  /*2610*/  IMAD R14, R12, R13, UR11 ;  /* 0x0000000b0c0e7e24 */ /* 0x002fc8000f8e020d */
[----:B------:R-:W-:-:S04]  /*2620*/  IMAD R13, R14, R11, RZ ;  /* 0x0000000b0e0d7224 */ /* 0x000fc800078e02ff */
[----:B------:R-:W-:-:S05]  /*2630*/  IMAD R13, R13, 0x30, R15 ;  /* 0x000000300d0d7824 */ /* 0x000fca00078e020f */
[----:B------:R-:W-:-:S04]  /*2640*/  IADD3 R15, P2, PT, R74, R13, RZ ;  /* 0x0000000d4a0f7210 */ /* 0x000fc80007f5e0ff */
[----:B------:R-:W-:Y:S02]  /*2650*/  LEA.HI.X.SX32 R13, R13, RZ, 0x1, P2 ;  /* 0x000000ff0d0d7211 */ /* 0x000fe400010f0eff */
[----:B------:R-:W-:-:S04]  /*2660*/  LEA R14, P2, R15, UR6, 0x2 ;  /* 0x000000060f0e7c11 */ /* 0x000fc8000f8410ff */
[----:B------:R-:W-:-:S05]  /*2670*/  LEA.HI.X R15, R15, UR7, R13, 0x2, P2 ;  /* 0x000000070f0f7c11 */ /* 0x000fca00090f140d */
[----:B------:R0:W-:Y:S04]  /*2680*/  STG.E desc[UR36][R14.64], R66 ;  /* 0x000000420e007986 */ /* 0x0001e8000c101924 */
.L_x_1207:
[----:B------:R-:W-:Y:S05]  /*2690*/  BSYNC.RECONVERGENT B2 ;  /* 0x0000000000027941 */ /* 0x000fea0003800200 */
.L_x_1206:
[----:B------:R-:W-:Y:S01]  /*26a0*/  BSSY.RECONVERGENT B2, `(.L_x_1208) ;  /* 0x0000046000027945 */ /* 0x000fe20003800200 */
[----:B------:R-:W-:-:S03]  /*26b0*/  IMAD.IADD R76, R76, 0x1, R11 ;  /* 0x000000014c4c7824 */ /* 0x000fc600078e020b */
[----:B------:R-:W-:Y:S05]  /*26c0*/  @P1 BRA `(.L_x_1209) ;  /* 0x00000004000c1947 */ /* 0x000fea0003800000 */
[----:B------:R-:W-:-:S05]  /*26d0*/  IMAD.SHL.U32 R13, R76, 0x4, RZ ;  /* 0x000000044c0d7824 */ /* 0x000fca00078e00ff */
[----:B------:R-:W-:-:S13]  /*26e0*/  ISETP.GE.AND P2, PT, R13, R36, PT ;  /* 0x000000240d00720c */ /* 0x000fda0003f46270 */
[----:B0-----:R-:W2:Y:S01]  /*26f0*/  @!P2 LDG.E R14, desc[UR36][R72.64] ;  /* 0x00000024480ea981 */ /* 0x001ea2000c1e1900 */
[----:B------:R-:W0:Y:S02]  /*2700*/  @!P2 S2R R15, SR_TID.X ;  /* 0x00000000000fa919 */ /* 0x000e240000002100 */
[----:B0-----:R-:W-:-:S05]  /*2710*/  @!P2 LOP3.LUT R68, R15, 0x3, RZ, 0xc0, !PT ;  /* 0x000000030f44a812 */ /* 0x001fca00078ec0ff */
[----:B------:R-:W-:Y:S02]  /*2720*/  @!P2 IMAD R68, R11, UR5, R68 ;  /* 0x000000050b44ac24 */ /* 0x000fe4000f8e0244 */
[----:B--2---:R-:W-:-:S05]  /*2730*/  @!P2 IMAD R14, R41, R14, R13 ;  /* 0x0000000e290ea224 */ /* 0x004fca00078e020d */
[----:B------:R-:W-:Y:S02]  /*2740*/  @!P2 SHF.R.S32.HI R15, RZ, 0x1f, R14 ;  /* 0x0000001fff0fa819 */ /* 0x000fe4000001140e */
[----:B------:R-:W-:-:S04]  /*2750*/  @!P2 IADD3 R67, P4, PT, R68, R14, RZ ;  /* 0x0000000e4443a210 */ /* 0x000fc80007f9e0ff */
[----:B------:R-:W-:Y:S02]  /*2760*/  @!P2 LEA.HI.X.SX32 R68, R68, R15, 0x1, P4 ;  /* 0x0000000f4444a211 */ /* 0x000fe400020f0eff */
[----:B------:R-:W0:Y:S02]  /*2770*/  @!P2 LDC.64 R14, c[0x0][0x3b8] ;  /* 0x0000ee00ff0eab82 */ /* 0x000e240000000a00 */
[----:B0-----:R-:W-:-:S04]  /*2780*/  @!P2 LEA R14, P4, R67, R14, 0x2 ;  /* 0x0000000e430ea211 */ /* 0x001fc800078810ff */
[----:B------:R-:W-:Y:S01]  /*2790*/  @!P2 LEA.HI.X R15, R67, R15, R68, 0x2, P4 ;  /* 0x0000000f430fa211 */ /* 0x000fe200020f1444 */
[----:B------:R-:W-:Y:S01]  /*27a0*/  IMAD.MOV.U32 R67, RZ, RZ, RZ ;  /* 0x000000ffff437224 */ /* 0x000fe200078e00ff */
[----:B------:R-:W2:Y:S05]  /*27b0*/  LDG.E R68, desc[UR36][R70.64+0x10] ;  /* 0x0000102446447981 */ /* 0x000eaa000c1e1900 */
[----:B------:R-:W3:Y:S01]  /*27c0*/  @!P2 LDG.E R67, desc[UR36][R14.64] ;  /* 0x000000240e43a981 */ /* 0x000ee2000c1e1900 */
[----:B------:R-:W-:Y:S01]  /*27d0*/  BSSY.RECONVERGENT B3, `(.L_x_1210) ;  /* 0x0000011000037945 */ /* 0x000fe20003800200 */
[----:B---3--:R-:W-:-:S04]  /*27e0*/  FADD.FTZ R67, R10, R67 ;  /* 0x000000430a437221 */ /* 0x008fc80000010000 */
[----:B--2---:R-:W-:Y:S01]  /*27f0*/  FMUL.FTZ R67, R67, R68 ;  /* 0x0000004443437220 */ /* 0x004fe20000410000 */
[----:B------:R-:W-:Y:S06]  /*2800*/  @P2 BRA `(.L_x_1211) ;  /* 0x0000000000342947 */ /* 0x000fec0003800000 */
[----:B------:R-:W0:Y:S01]  /*2810*/  S2R R68, SR_TID.X ;  /* 0x0000000000447919 */ /* 0x000e220000002100 */
[----:B------:R-:W1:Y:S08]  /*2820*/  S2UR UR11, SR_CTAID.X ;  /* 0x00000000000b79c3 */ /* 0x000e700000002500 */
[----:B------:R-:W1:Y:S02]  /*2830*/  LDC R15, c[0x0][0x3f8] ;  /* 0x0000fe00ff0f7b82 */ /* 0x000e640000000800 */
[----:B-1----:R-:W-:Y:S01]  /*2840*/  IMAD R14, R12, R15, UR11 ;  /* 0x0000000b0c0e7e24 */ /* 0x002fe2000f8e020f */
[----:B0-----:R-:W-:-:S03]  /*2850*/  LOP3.LUT R15, R68, 0x3, RZ, 0xc0, !PT ;  /* 0x00000003440f7812 */ /* 0x001fc600078ec0ff */
[----:B------:R-:W-:-:S04]  /*2860*/  IMAD R14, R14, R11, RZ ;  /* 0x0000000b0e0e7224 */ /* 0x000fc800078e02ff */
[----:B------:R-:W-:Y:S01]  /*2870*/  IMAD R15, R14, 0x30, R15 ;  /* 0x000000300e0f7824 */ /* 0x000fe200078e020f */
[----:B------:R-:W-:-:S04]  /*2880*/  SHF.R.S32.HI R14, RZ, 0x1f, R13 ;  /* 0x0000001fff0e7819 */ /* 0x000fc8000001140d */
[----:B------:R-:W-:-:S04]  /*2890*/  IADD3 R13, P2, PT, R15, R13, RZ ;  /* 0x0000000d0f0d7210 */ /* 0x000fc80007f5e0ff */
[----:B------:R-:W-:Y:S02]  /*28a0*/  LEA.HI.X.SX32 R68, R15, R14, 0x1, P2 ;  /* 0x0000000e0f447211 */ /* 0x000fe400010f0eff */
[----:B------:R-:W-:-:S04]  /*28b0*/  LEA R14, P2, R13, UR6, 0x2 ;  /* 0x000000060d0e7c11 */ /* 0x000fc8000f8410ff */
[----:B------:R-:W-:-:S05]  /*28c0*/  LEA.HI.X R15, R13, UR7, R68, 0x2, P2 ;  /* 0x000000070d0f7c11 */ /* 0x000fca00090f1444 */
[----:B------:R0:W-:Y:S04]  /*28d0*/  STG.E desc[UR36][R14.64], R67 ;  /* 0x000000430e007986 */ /* 0x0001e8000c101924 */
.L_x_1211:
[----:B------:R-:W-:Y:S05]  /*28e0*/  BSYNC.RECONVERGENT B3 ;  /* 0x0000000000037941 */ /* 0x000fea0003800200 */
.L_x_1210:
[----:B------:R-:W-:-:S05]  /*28f0*/  IMAD R13, R11, 0x8, R74 ;  /* 0x000000080b0d7824 */ /* 0x000fca00078e024a */
        /* <DEDUP_REMOVED lines=15> */
[----:B------:R-:W-:Y:S01]  /*29f0*/  ISETP.GE.AND P2, PT, R13, R36, PT ;  /* 0x000000240d00720c */ /* 0x000fe20003f46270 */
[----:B---3--:R-:W-:-:S04]  /*2a00*/  FADD.FTZ R68, R17, R68 ;  /* 0x0000004411447221 */ /* 0x008fc80000010000 */
[----:B--2---:R-:W-:-:S08]  /*2a10*/  FMUL.FTZ R68, R68, R69 ;  /* 0x0000004544447220 */ /* 0x004fd00000410000 */
[----:B------:R-:W-:Y:S05]  /*2a20*/  @P2 BRA `(.L_x_1209) ;  /* 0x0000000000342947 */ /* 0x000fea0003800000 */
[----:B------:R-:W0:Y:S01]  /*2a30*/  S2R R69, SR_TID.X ;  /* 0x0000000000457919 */ /* 0x000e220000002100 */
[----:B------:R-:W1:Y:S08]  /*2a40*/  S2UR UR11, SR_CTAID.X ;  /* 0x00000000000b79c3 */ /* 0x000e700000002500 */
[----:B------:R-:W1:Y:S01]  /*2a50*/  LDC R15, c[0x0][0x3f8] ;  /* 0x0000fe00ff0f7b82 */ /* 0x000e620000000800 */
[----:B0-----:R-:W-:Y:S01]  /*2a60*/  LOP3.LUT R69, R69, 0x3, RZ, 0xc0, !PT ;  /* 0x0000000345457812 */ /* 0x001fe200078ec0ff */
[----:B-1----:R-:W-:-:S04]  /*2a70*/  IMAD R14, R12, R15, UR11 ;  /* 0x0000000b0c0e7e24 */ /* 0x002fc8000f8e020f */
        /* <DEDUP_REMOVED lines=8> */
.L_x_1209:
[----:B------:R-:W-:Y:S05]  /*2b00*/  BSYNC.RECONVERGENT B2 ;  /* 0x0000000000027941 */ /* 0x000fea0003800200 */
.L_x_1208:
[----:B------:R-:W-:Y:S04]  /*2b10*/  BSSY.RECONVERGENT B2, `(.L_x_1212) ;  /* 0x0000048000027945 */ /* 0x000fe80003800200 */
[----:B------:R-:W-:Y:S05]  /*2b20*/  @P1 BRA `(.L_x_1213) ;  /* 0x0000000400181947 */ /* 0x000fea0003800000 */
[----:B------:R-:W-:-:S05]  /*2b30*/  LEA R13, R11, R76, 0x1 ;  /* 0x0000004c0b0d7211 */ /* 0x000fca00078e08ff */
[----:B------:R-:W-:-:S05]  /*2b40*/  IMAD.SHL.U32 R13, R13, 0x4, RZ ;  /* 0x000000040d0d7824 */ /* 0x000fca00078e00ff */
[----:B------:R-:W-:-:S13]  /*2b50*/  ISETP.GE.AND P2, PT, R13, R36, PT ;  /* 0x000000240d00720c */ /* 0x000fda0003f46270 */
[----:B01----:R-:W2:Y:S01]  /*2b60*/  @!P2 LDG.E R14, desc[UR36][R72.64] ;  /* 0x00000024480ea981 */ /* 0x003ea2000c1e1900 */
        /* <DEDUP_REMOVED lines=14> */
[----:B------:R-:W-:Y:S01]  /*2c50*/  BSSY.RECONVERGENT B3, `(.L_x_1214) ;  /* 0x0000011000037945 */ /* 0x000fe20003800200 */
[----:B---3--:R-:W-:-:S04]  /*2c60*/  FADD.FTZ R65, R18, R65 ;  /* 0x0000004112417221 */ /* 0x008fc80000010000 */
[----:B--2---:R-:W-:-:S07]  /*2c70*/  FMUL.FTZ R65, R65, R69 ;  /* 0x0000004541417220 */ /* 0x004fce0000410000 */
        /* <DEDUP_REMOVED lines=14> */
.L_x_1215:
[----:B------:R-:W-:Y:S05]  /*2d60*/  BSYNC.RECONVERGENT B3 ;  /* 0x0000000000037941 */ /* 0x000fea0003800200 */
.L_x_1214:
[----:B------:R-:W-:Y:S05]  /*2d70*/  @P1 BRA `(.L_x_1213) ;  /* 0x0000000000841947 */ /* 0x000fea0003800000 */
        /* <DEDUP_REMOVED lines=33> */
.L_x_1213:
[----:B------:R-:W-:Y:S05]  /*2f90*/  BSYNC.RECONVERGENT B2 ;  /* 0x0000000000027941 */ /* 0x000fea0003800200 */
.L_x_1212:
[----:B------:R-:W-:Y:S01]  /*2fa0*/  BSSY.RECONVERGENT B2, `(.L_x_1216) ;  /* 0x0000024000027945 */ /* 0x000fe20003800200 */
[C---:B------:R-:W-:Y:S02]  /*2fb0*/  IMAD R74, R11.reuse, 0x20, R74 ;  /* 0x000000200b4a7824 */ /* 0x040fe400078e024a */
[----:B------:R-:W-:Y:S01]  /*2fc0*/  IMAD R76, R11, 0x4, R76 ;  /* 0x000000040b4c7824 */ /* 0x000fe200078e024c */
[----:B------:R-:W-:Y:S06]  /*2fd0*/  @P1 BRA `(.L_x_1217) ;  /* 0x0000000000801947 */ /* 0x000fec0003800000 */
[----:B------:R-:W-:-:S04]  /*2fe0*/  SHF.L.U32 R13, R76, 0x2, RZ ;  /* 0x000000024c0d7819 */ /* 0x000fc800000006ff */
[----:B------:R-:W-:-:S13]  /*2ff0*/  ISETP.GE.AND P2, PT, R13, R36, PT ;  /* 0x000000240d00720c */ /* 0x000fda0003f46270 */
[----:B012---:R-:W2:Y:S01]  /*3000*/  @!P2 LDG.E R14, desc[UR36][R72.64] ;  /* 0x00000024480ea981 */ /* 0x007ea2000c1e1900 */
        /* <DEDUP_REMOVED lines=29> */
.L_x_1217:
[----:B------:R-:W-:Y:S05]  /*31e0*/  BSYNC.RECONVERGENT B2 ;  /* 0x0000000000027941 */ /* 0x000fea0003800200 */
.L_x_1216:
[----:B------:R-:W-:Y:S01]  /*31f0*/  BSSY.RECONVERGENT B2, `(.L_x_1218) ;  /* 0x0000023000027945 */ /* 0x000fe20003800200 */
[----:B------:R-:W-:-:S03]  /*3200*/  IMAD.IADD R76, R76, 0x1, R11 ;  /* 0x000000014c4c7824 */ /* 0x000fc600078e020b */
[----:B------:R-:W-:Y:S05]  /*3210*/  @P1 BRA `(.L_x_1219) ;  /* 0x0000000000801947 */ /* 0x000fea0003800000 */
[----:B------:R-:W-:-:S05]  /*3220*/  IMAD.SHL.U32 R13, R76, 0x4, RZ ;  /* 0x000000044c0d7824 */ /* 0x000fca00078e00ff */
[----:B------:R-:W-:-:S13]  /*3230*/  ISETP.GE.AND P2, PT, R13, R36, PT ;  /* 0x000000240d00720c */ /* 0x000fda0003f46270 */
[----:B0123--:R-:W2:Y:S01]  /*3240*/  @!P2 LDG.E R14, desc[UR36][R72.64] ;  /* 0x00000024480ea981 */ /* 0x00fea2000c1e1900 */
        /* <DEDUP_REMOVED lines=29> */
.L_x_1219:
[----:B------:R-:W-:Y:S05]  /*3420*/  BSYNC.RECONVERGENT B2 ;  /* 0x0000000000027941 */ /* 0x000fea0003800200 */
.L_x_1218:
[----:B------:R-:W-:Y:S01]  /*3430*/  BSSY.RECONVERGENT B2, `(.L_x_1220) ;  /* 0x0000023000027945 */ /* 0x000fe20003800200 */
[----:B------:R-:W-:-:S03]  /*3440*/  IMAD.IADD R76, R76, 0x1, R11 ;  /* 0x000000014c4c7824 */ /* 0x000fc600078e020b */
[----:B------:R-:W-:Y:S05]  /*3450*/  @P1 BRA `(.L_x_1221) ;  /* 0x0000000000801947 */ /* 0x000fea0003800000 */
[----:B------:R-:W-:-:S05]  /*3460*/  IMAD.SHL.U32 R13, R76, 0x4, RZ ;  /* 0x000000044c0d7824 */ /* 0x000fca00078e00ff */
[----:B------:R-:W-:-:S13]  /*3470*/  ISETP.GE.AND P2, PT, R13, R36, PT ;  /* 0x000000240d00720c */ /* 0x000fda0003f46270 */
[----:B01234-:R-:W2:Y:S01]  /*3480*/  @!P2 LDG.E R14, desc[UR36][R72.64] ;  /* 0x00000024480ea981 */ /* 0x01fea2000c1e1900 */
        /* <DEDUP_REMOVED lines=10> */
[----:B------:R-:W-:Y:S01]  /*3530*/  HFMA2 R61, -RZ, RZ, 0, 0 ;  /* 0x00000000ff3d7431 */ /* 0x000fe200000001ff */
        /* <DEDUP_REMOVED lines=18> */
.L_x_1221:
[----:B------:R-:W-:Y:S05]  /*3660*/  BSYNC.RECONVERGENT B2 ;  /* 0x0000000000027941 */ /* 0x000fea0003800200 */
.L_x_1220:
[----:B------:R-:W-:Y:S04]  /*3670*/  BSSY.RECONVERGENT B2, `(.L_x_1222) ;  /* 0x0000021000027945 */ /* 0x000fe80003800200 */
[----:B------:R-:W-:Y:S05]  /*3680*/  @P1 BRA `(.L_x_1223) ;  /* 0x00000000007c1947 */ /* 0x000fea0003800000 */
[----:B------:R-:W-:-:S13]  /*3690*/  ISETP.GE.AND P4, PT, R74, R36, PT ;  /* 0x000000244a00720c */ /* 0x000fda0003f86270 */
[----:B------:R-:W5:Y:S01]  /*36a0*/  @!P4 LDG.E R13, desc[UR36][R72.64] ;  /* 0x00000024480dc981 */ /* 0x000f62000c1e1900 */
[----:B01234-:R-:W0:Y:S02]  /*36b0*/  @!P4 S2R R14, SR_TID.X ;  /* 0x00000000000ec919 */ /* 0x01fe240000002100 */
[----:B0-----:R-:W-:-:S05]  /*36c0*/  @!P4 LOP3.LUT R14, R14, 0x3, RZ, 0xc0, !PT ;  /* 0x000000030e0ec812 */ /* 0x001fca00078ec0ff */
[----:B------:R-:W-:Y:S02]  /*36d0*/  @!P4 IMAD R60, R11, UR5, R14 ;  /* 0x000000050b3ccc24 */ /* 0x000fe4000f8e020e */
[----:B-----5:R-:W-:-:S05]  /*36e0*/  @!P4 IMAD R13, R41, R13, R74 ;  /* 0x0000000d290dc224 */ /* 0x020fca00078e024a */
        /* <DEDUP_REMOVED lines=16> */
[----:B-1----:R-:W-:Y:S01]  /*37f0*/  IMAD R14, R12, R13, UR11 ;  /* 0x0000000b0c0e7e24 */ /* 0x002fe2000f8e020d */
[----:B------:R-:W-:-:S03]  /*3800*/  SHF.R.S32.HI R13, RZ, 0x1f, R74 ;  /* 0x0000001fff0d7819 */ /* 0x000fc6000001144a */
[----:B------:R-:W-:-:S04]  /*3810*/  IMAD R14, R14, R11, RZ ;  /* 0x0000000b0e0e7224 */ /* 0x000fc800078e02ff */
[----:B------:R-:W-:-:S05]  /*3820*/  IMAD R14, R14, 0x30, R15 ;  /* 0x000000300e0e7824 */ /* 0x000fca00078e020f */
[----:B------:R-:W-:-:S04]  /*3830*/  IADD3 R74, P2, PT, R14, R74, RZ ;  /* 0x0000004a0e4a7210 */ /* 0x000fc80007f5e0ff */
[----:B------:R-:W-:Y:S02]  /*3840*/  LEA.HI.X.SX32 R13, R14, R13, 0x1, P2 ;  /* 0x0000000d0e0d7211 */ /* 0x000fe400010f0eff */
[----:B------:R-:W-:-:S04]  /*3850*/  LEA R14, P2, R74, UR6, 0x2 ;  /* 0x000000064a0e7c11 */ /* 0x000fc8000f8410ff */
[----:B------:R-:W-:-:S05]  /*3860*/  LEA.HI.X R15, R74, UR7, R13, 0x2, P2 ;  /* 0x000000074a0f7c11 */ /* 0x000fca00090f140d */
[----:B------:R0:W-:Y:S04]  /*3870*/  STG.E desc[UR36][R14.64], R60 ;  /* 0x0000003c0e007986 */ /* 0x0001e8000c101924 */
.L_x_1223:
[----:B------:R-:W-:Y:S05]  /*3880*/  BSYNC.RECONVERGENT B2 ;  /* 0x0000000000027941 */ /* 0x000fea0003800200 */
.L_x_1222:
[----:B------:R-:W-:Y:S01]  /*3890*/  BSSY.RECONVERGENT B2, `(.L_x_1224) ;  /* 0x0000023000027945 */ /* 0x000fe20003800200 */
[----:B------:R-:W-:-:S03]  /*38a0*/  IMAD R76, R11, 0x2, R76 ;  /* 0x000000020b4c7824 */ /* 0x000fc600078e024c */
        /* <DEDUP_REMOVED lines=33> */
.L_x_1225:
[----:B------:R-:W-:Y:S05]  /*3ac0*/  BSYNC.RECONVERGENT B2 ;  /* 0x0000000000027941 */ /* 0x000fea0003800200 */
.L_x_1224:
        /* <DEDUP_REMOVED lines=15> */
[----:B------:R-:W-:Y:S02]  /*3bc0*/  @!P2 LEA.HI.X R15, R58, R15, R69, 0x2, P4 ;  /* 0x0000000f3a0fa211 */ /* 0x000fe400020f1445 */
[----:B------:R-:W-:Y:S01]  /*3bd0*/  MOV R58, RZ ;  /* 0x000000ff003a7202 */ /* 0x000fe20000000f00 */
        /* <DEDUP_REMOVED lines=18> */
.L_x_1227:
[----:B------:R-:W-:Y:S05]  /*3d00*/  BSYNC.RECONVERGENT B2 ;  /* 0x0000000000027941 */ /* 0x000fea0003800200 */
.L_x_1226:
        /* <DEDUP_REMOVED lines=35> */
.L_x_1229:
[----:B------:R-:W-:Y:S05]  /*3f40*/  BSYNC.RECONVERGENT B2 ;  /* 0x0000000000027941 */ /* 0x000fea0003800200 */
.L_x_1228:
        /* <DEDUP_REMOVED lines=35> */
.L_x_1231:
[----:B------:R-:W-:Y:S05]  /*4180*/  BSYNC.RECONVERGENT B2 ;  /* 0x0000000000027941 */ /* 0x000fea0003800200 */
.L_x_1230:
[----:B------:R-:W-:Y:S01]  /*4190*/  BSSY.RECONVERGENT B2, `(.L_x_1232) ;  /* 0x0000023000027945 */ /* 0x000fe20003800200 */
[----:B------:R-:W-:-:S03]  /*41a0*/  IADD3 R76, PT, PT, R76, R11, RZ ;  /* 0x0000000b4c4c7210 */ /* 0x000fc60007ffe0ff */
        /* <DEDUP_REMOVED lines=33> */
.L_x_1233:
[----:B------:R-:W-:Y:S05]  /*43c0*/  BSYNC.RECONVERGENT B2 ;  /* 0x0000000000027941 */ /* 0x000fea0003800200 */
.L_x_1232:
        /* <DEDUP_REMOVED lines=35> */
.L_x_1235:
[----:B------:R-:W-:Y:S05]  /*4600*/  BSYNC.RECONVERGENT B2 ;  /* 0x0000000000027941 */ /* 0x000fea0003800200 */
.L_x_1234:
[----:B------:R-:W-:Y:S05]  /*4610*/  @P1 BRA `(.L_x_1236) ;  /* 0x00000034002c1947 */ /* 0x000fea0003800000 */
[----:B------:R-:W-:-:S05]  /*4620*/  IMAD.IADD R13, R76, 0x1, R11 ;  /* 0x000000014c0d7824 */ /* 0x000fca00078e020b */
[----:B------:R-:W-:-:S04]  /*4630*/  SHF.L.U32 R13, R13, 0x2, RZ ;  /* 0x000000020d0d7819 */ /* 0x000fc800000006ff */
[----:B------:R-:W-:-:S13]  /*4640*/  ISETP.GE.AND P2, PT, R13, R36, PT ;  /* 0x000000240d00720c */ /* 0x000fda0003f46270 */
[----:B------:R-:W5:Y:S01]  /*4650*/  @!P2 LDG.E R72, desc[UR36][R72.64] ;  /* 0x000000244848a981 */ /* 0x000f62000c1e1900 */
[----:B01234-:R-:W0:Y:S01]  /*4660*/  @!P2 LDC.64 R14, c[0x0][0x3b8] ;  /* 0x0000ee00ff0eab82 */ /* 0x01fe220000000a00 */
[----:B------:R-:W1:Y:S02]  /*4670*/  @!P2 S2R R53, SR_TID.X ;  /* 0x000000000035a919 */ /* 0x000e640000002100 */
[----:B-1----:R-:W-:-:S05]  /*4680*/  @!P2 LOP3.LUT R74, R53, 0x3, RZ, 0xc0, !PT ;  /* 0x00000003354aa812 */ /* 0x002fca00078ec0ff */
[----:B------:R-:W-:Y:S02]  /*4690*/  @!P2 IMAD R74, R11, UR5, R74 ;  /* 0x000000050b4aac24 */ /* 0x000fe4000f8e024a */
[----:B-----5:R-:W-:Y:S02]  /*46a0*/  @!P2 IMAD R53, R41, R72, R13 ;  /* 0x000000482935a224 */ /* 0x020fe400078e020d */
[----:B------:R-:W2:Y:S03]  /*46b0*/  LDG.E R72, desc[UR36][R70.64+0xf0] ;  /* 0x0000f02446487981 */ /* 0x000ea6000c1e1900 */
[----:B------:R-:W-:Y:S02]  /*46c0*/  @!P2 SHF.R.S32.HI R69, RZ, 0x1f, R53 ;  /* 0x0000001fff45a819 */ /* 0x000fe40000011435 */
[----:B------:R-:W-:-:S04]  /*46d0*/  @!P2 IADD3 R53, P1, PT, R74, R53, RZ ;  /* 0x000000354a35a210 */ /* 0x000fc80007f3e0ff */
[----:B------:R-:W-:Y:S02]  /*46e0*/  @!P2 LEA.HI.X.SX32 R74, R74, R69, 0x1, P1 ;  /* 0x000000454a4aa211 */ /* 0x000fe400008f0eff */
[----:B0-----:R-:W-:-:S04]  /*46f0*/  @!P2 LEA R14, P1, R53, R14, 0x2 ;  /* 0x0000000e350ea211 */ /* 0x001fc800078210ff */
[----:B------:R-:W-:Y:S01]  /*4700*/  @!P2 LEA.HI.X R15, R53, R15, R74, 0x2, P1 ;  /* 0x0000000f350fa211 */ /* 0x000fe200008f144a */
[----:B------:R-:W-:-:S06]  /*4710*/  IMAD.MOV.U32 R53, RZ, RZ, RZ ;  /* 0x000000ffff357224 */ /* 0x000fcc00078e00ff */
[----:B------:R-:W3:Y:S02]  /*4720*/  @!P2 LDG.E R53, desc[UR36][R14.64] ;  /* 0x000000240e35a981 */ /* 0x000ee4000c1e1900 */
        /* <DEDUP_REMOVED lines=8> */
[----:B------:R-:W-:Y:S01]  /*47b0*/  IMAD R12, R12, R11, RZ ;  /* 0x0000000b0c0c7224 */ /* 0x000fe200078e02ff */
[----:B------:R-:W-:-:S03]  /*47c0*/  SHF.R.S32.HI R11, RZ, 0x1f, R13 ;  /* 0x0000001fff0b7819 */ /* 0x000fc6000001140d */
[----:B------:R-:W-:-:S05]  /*47d0*/  IMAD R12, R12, 0x30, R15 ;  /* 0x000000300c0c7824 */ /* 0x000fca00078e020f */
[----:B------:R-:W-:-:S04]  /*47e0*/  IADD3 R13, P1, PT, R12, R13, RZ ;  /* 0x0000000d0c0d7210 */ /* 0x000fc80007f3e0ff */
[----:B------:R-:W-:Y:S02]  /*47f0*/  LEA.HI.X.SX32 R14, R12, R11, 0x1, P1 ;  /* 0x0000000b0c0e7211 */ /* 0x000fe400008f0eff */
[----:B------:R-:W-:-:S04]  /*4800*/  LEA R12, P1, R13, UR6, 0x2 ;  /* 0x000000060d0c7c11 */ /* 0x000fc8000f8210ff */
[----:B------:R-:W-:-:S05]  /*4810*/  LEA.HI.X R13, R13, UR7, R14, 0x2, P1 ;  /* 0x000000070d0d7c11 */ /* 0x000fca00088f140e */
[----:B------:R0:W-:Y:S01]  /*4820*/  STG.E desc[UR36][R12.64], R53 ;  /* 0x000000350c007986 */ /* 0x0001e2000c101924 */
[----:B------:R-:W-:Y:S05]  /*4830*/  BRA `(.L_x_1236) ;  /* 0x0000003000a47947 */ /* 0x000fea0003800000 */
.L_x_1205:
[----:B------:R-:W-:Y:S01]  /*4840*/  ISETP.GE.AND P1, PT, R42, UR43, PT ;  /* 0x0000002b2a007c0c */ /* 0x000fe2000bf26270 */
[----:B------:R-:W-:Y:S01]  /*4850*/  BSSY.RECONVERGENT B2, `(.L_x_1237) ;  /* 0x0000020000027945 */ /* 0x000fe20003800200 */
[C---:B------:R-:W-:Y:S02]  /*4860*/  IMAD.IADD R74, R76.reuse, 0x1, R11 ;  /* 0x000000014c4a7824 */ /* 0x040fe400078e020b */
[----:B------:R-:W-:-:S09]  /*4870*/  IMAD.SHL.U32 R76, R76, 0x4, RZ ;  /* 0x000000044c4c7824 */ /* 0x000fd200078e00ff */
[----:B------:R-:W-:Y:S05]  /*4880*/  @P1 BRA `(.L_x_1238) ;  /* 0x0000000000701947 */ /* 0x000fea0003800000 */
[----:B------:R-:W-:-:S13]  /*4890*/  ISETP.GE.AND P2, PT, R76, R36, PT ;  /* 0x000000244c00720c */ /* 0x000fda0003f46270 */
[----:B------:R-:W2:Y:S01]  /*48a0*/  @!P2 LDG.E R13, desc[UR36][R72.64] ;  /* 0x00000024480da981 */ /* 0x000ea2000c1e1900 */
[----:B------:R-:W0:Y:S01]  /*48b0*/  @!P2 LDC R69, c[0x0][0x3f8] ;  /* 0x0000fe00ff45ab82 */ /* 0x000e220000000800 */
[----:B------:R-:W1:Y:S02]  /*48c0*/  @!P2 S2R R14, SR_TID.X ;  /* 0x00000000000ea919 */ /* 0x000e640000002100 */
[----:B-1----:R-:W-:-:S05]  /*48d0*/  @!P2 LOP3.LUT R14, R14, 0x3, RZ, 0xc0, !PT ;  /* 0x000000030e0ea812 */ /* 0x002fca00078ec0ff */
[----:B------:R-:W-:Y:S02]  /*48e0*/  @!P2 IMAD R66, R11, UR5, R14 ;  /* 0x000000050b42ac24 */ /* 0x000fe4000f8e020e */
[----:B--2---:R-:W-:-:S05]  /*48f0*/  @!P2 IMAD R13, R41, R13, R76 ;  /* 0x0000000d290da224 */ /* 0x004fca00078e024c */
[----:B------:R-:W-:Y:S02]  /*4900*/  @!P2 SHF.R.S32.HI R14, RZ, 0x1f, R13 ;  /* 0x0000001fff0ea819 */ /* 0x000fe4000001140d */
[----:B------:R-:W-:-:S04]  /*4910*/  @!P2 IADD3 R13, P4, PT, R66, R13, RZ ;  /* 0x0000000d420da210 */ /* 0x000fc80007f9e0ff */
[----:B------:R-:W-:Y:S02]  /*4920*/  @!P2 LEA.HI.X.SX32 R66, R66, R14, 0x1, P4 ;  /* 0x0000000e4242a211 */ /* 0x000fe400020f0eff */
[----:B------:R-:W1:Y:S02]  /*4930*/  @!P2 LDC.64 R14, c[0x0][0x3b8] ;  /* 0x0000ee00ff0eab82 */ /* 0x000e640000000a00 */
[----:B-1----:R-:W-:-:S04]  /*4940*/  @!P2 LEA R14, P4, R13, R14, 0x2 ;  /* 0x0000000e0d0ea211 */ /* 0x002fc800078810ff */
[----:B------:R-:W-:Y:S01]  /*4950*/  @!P2 LEA.HI.X R15, R13, R15, R66, 0x2, P4 ;  /* 0x0000000f0d0fa211 */ /* 0x000fe200020f1442 */
[----:B------:R-:W-:-:S06]  /*4960*/  IMAD.MOV.U32 R66, RZ, RZ, RZ ;  /* 0x000000ffff427224 */ /* 0x000fcc00078e00ff */
[----:B------:R1:W2:Y:S01]  /*4970*/  @!P2 LDG.E R66, desc[UR36][R14.64] ;  /* 0x000000240e42a981 */ /* 0x0002a2000c1e1900 */
[----:B------:R-:W0:Y:S01]  /*4980*/  @!P2 S2R R13, SR_CTAID.X ;  /* 0x00000000000da919 */ /* 0x000e220000002500 */
[----:B------:R-:W3:Y:S01]  /*4990*/  @!P2 S2R R75, SR_TID.X ;  /* 0x00000000004ba919 */ /* 0x000ee20000002100 */
[----:B-1----:R-:W1:Y:S01]  /*49a0*/  @!P2 LDC.64 R14, c[0x0][0x3b8] ;  /* 0x0000ee00ff0eab82 */ /* 0x002e620000000a00 */
[----:B0-----:R-:W-:Y:S01]  /*49b0*/  @!P2 IMAD R13, R12, R69, R13 ;  /* 0x000000450c0da224 */ /* 0x001fe200078e020d */
[----:B---3--:R-:W-:-:S03]  /*49c0*/  @!P2 LOP3.LUT R75, R75, 0x3, RZ, 0xc0, !PT ;  /* 0x000000034b4ba812 */ /* 0x008fc600078ec0ff */
[----:B------:R-:W-:-:S04]  /*49d0*/  @!P2 IMAD R13, R13, R11, RZ ;  /* 0x0000000b0d0da224 */ /* 0x000fc800078e02ff */
[----:B------:R-:W-:-:S05]  /*49e0*/  @!P2 IMAD R75, R13, 0x30, R75 ;  /* 0x000000300d4ba824 */ /* 0x000fca00078e024b */
[----:B------:R-:W-:-:S04]  /*49f0*/  @!P2 IADD3 R13, P4, PT, R75, R76, RZ ;  /* 0x0000004c4b0da210 */ /* 0x000fc80007f9e0ff */
[----:B------:R-:W-:Y:S02]  /*4a00*/  @!P2 LEA.HI.X.SX32 R69, R75, RZ, 0x1, P4 ;  /* 0x000000ff4b45a211 */ /* 0x000fe400020f0eff */
[----:B-1----:R-:W-:-:S04]  /*4a10*/  @!P2 LEA R14, P4, R13, R14, 0x2 ;  /* 0x0000000e0d0ea211 */ /* 0x002fc800078810ff */
[----:B------:R-:W-:Y:S01]  /*4a20*/  @!P2 LEA.HI.X R15, R13, R15, R69, 0x2, P4 ;  /* 0x0000000f0d0fa211 */ /* 0x000fe200020f1445 */
[----:B--2---:R-:W-:-:S05]  /*4a30*/  FADD.FTZ R66, R9, R66 ;  /* 0x0000004209427221 */ /* 0x004fca0000010000 */
[----:B------:R0:W-:Y:S03]  /*4a40*/  @!P2 STG.E desc[UR36][R14.64], R66 ;  /* 0x000000420e00a986 */ /* 0x0001e6000c101924 */
.L_x_1238:
[----:B------:R-:W-:Y:S05]  /*4a50*/  BSYNC.RECONVERGENT B2 ;  /* 0x0000000000027941 */ /* 0x000fea0003800200 */
.L_x_1237:
[----:B------:R-:W-:Y:S04]  /*4a60*/  BSSY.RECONVERGENT B2, `(.L_x_1239) ;  /* 0x000003f000027945 */ /* 0x000fe80003800200 */
        /* <DEDUP_REMOVED lines=15> */
[----:B------:R-:W0:Y:S01]  /*4b60*/  @!P2 S2R R69, SR_CTAID.X ;  /* 0x000000000045a919 */ /* 0x000e220000002500 */
[----:B------:R-:W0:Y:S04]  /*4b70*/  @!P2 LDC R68, c[0x0][0x3f8] ;  /* 0x0000fe00ff44ab82 */ /* 0x000e280000000800 */
[----:B------:R1:W2:Y:S01]  /*4b80*/  @!P2 LDG.E R67, desc[UR36][R14.64] ;  /* 0x000000240e43a981 */ /* 0x0002a2000c1e1900 */
[----:B------:R-:W3:Y:S03]  /*4b90*/  @!P2 S2R R75, SR_TID.X ;  /* 0x00000000004ba919 */ /* 0x000ee60000002100 */
[----:B-1----:R-:W1:Y:S01]  /*4ba0*/  @!P2 LDC.64 R14, c[0x0][0x3b8] ;  /* 0x0000ee00ff0eab82 */ /* 0x002e620000000a00 */
[----:B0-----:R-:W-:-:S04]  /*4bb0*/  @!P2 IMAD R68, R12, R68, R69 ;  /* 0x000000440c44a224 */ /* 0x001fc800078e0245 */
[----:B------:R-:W-:Y:S01]  /*4bc0*/  @!P2 IMAD R68, R68, R11, RZ ;  /* 0x0000000b4444a224 */ /* 0x000fe200078e02ff */
[----:B---3--:R-:W-:-:S05]  /*4bd0*/  @!P2 LOP3.LUT R75, R75, 0x3, RZ, 0xc0, !PT ;  /* 0x000000034b4ba812 */ /* 0x008fca00078ec0ff */
[----:B------:R-:W-:Y:S01]  /*4be0*/  @!P2 IMAD R75, R68, 0x30, R75 ;  /* 0x00000030444ba824 */ /* 0x000fe200078e024b */
[----:B------:R-:W-:-:S04]  /*4bf0*/  @!P2 SHF.R.S32.HI R68, RZ, 0x1f, R13 ;  /* 0x0000001fff44a819 */ /* 0x000fc8000001140d */
[----:B------:R-:W-:-:S04]  /*4c00*/  @!P2 IADD3 R13, P4, PT, R75, R13, RZ ;  /* 0x0000000d4b0da210 */ /* 0x000fc80007f9e0ff */
[----:B------:R-:W-:Y:S02]  /*4c10*/  @!P2 LEA.HI.X.SX32 R69, R75, R68, 0x1, P4 ;  /* 0x000000444b45a211 */ /* 0x000fe400020f0eff */
[----:B-1----:R-:W-:-:S04]  /*4c20*/  @!P2 LEA R68, P4, R13, R14, 0x2 ;  /* 0x0000000e0d44a211 */ /* 0x002fc800078810ff */
[----:B------:R-:W-:Y:S02]  /*4c30*/  @!P2 LEA.HI.X R69, R13, R15, R69, 0x2, P4 ;  /* 0x0000000f0d45a211 */ /* 0x000fe400020f1445 */
[----:B------:R-:W-:-:S04]  /*4c40*/  LEA R13, R11, R76, 0x3 ;  /* 0x0000004c0b0d7211 */ /* 0x000fc800078e18ff */
[----:B------:R-:W-:Y:S01]  /*4c50*/  ISETP.GE.AND P4, PT, R13, R36, PT ;  /* 0x000000240d00720c */ /* 0x000fe20003f86270 */
[----:B--2---:R-:W-:-:S05]  /*4c60*/  FADD.FTZ R67, R10, R67 ;  /* 0x000000430a437221 */ /* 0x004fca0000010000 */
[----:B------:R0:W-:Y:S07]  /*4c70*/  @!P2 STG.E desc[UR36][R68.64], R67 ;  /* 0x000000434400a986 */ /* 0x0001ee000c101924 */
[----:B------:R-:W2:Y:S01]  /*4c80*/  @!P4 LDG.E R14, desc[UR36][R72.64] ;  /* 0x00000024480ec981 */ /* 0x000ea2000c1e1900 */
[----:B------:R-:W1:Y:S01]  /*4c90*/  @!P4 S2R R15, SR_TID.X ;  /* 0x00000000000fc919 */ /* 0x000e620000002100 */
[----:B0-----:R-:W-:Y:S01]  /*4ca0*/  IMAD.MOV.U32 R68, RZ, RZ, RZ ;  /* 0x000000ffff447224 */ /* 0x001fe200078e00ff */
[----:B-1----:R-:W-:-:S05]  /*4cb0*/  @!P4 LOP3.LUT R15, R15, 0x3, RZ, 0xc0, !PT ;  /* 0x000000030f0fc812 */ /* 0x002fca00078ec0ff */
[----:B------:R-:W-:Y:S02]  /*4cc0*/  @!P4 IMAD R77, R11, UR5, R15 ;  /* 0x000000050b4dcc24 */ /* 0x000fe4000f8e020f */
[----:B--2---:R-:W-:-:S05]  /*4cd0*/  @!P4 IMAD R14, R41, R14, R13 ;  /* 0x0000000e290ec224 */ /* 0x004fca00078e020d */
[----:B------:R-:W-:Y:S02]  /*4ce0*/  @!P4 SHF.R.S32.HI R15, RZ, 0x1f, R14 ;  /* 0x0000001fff0fc819 */ /* 0x000fe4000001140e */
[----:B------:R-:W-:-:S04]  /*4cf0*/  @!P4 IADD3 R75, P2, PT, R77, R14, RZ ;  /* 0x0000000e4d4bc210 */ /* 0x000fc80007f5e0ff */
[----:B------:R-:W-:Y:S02]  /*4d00*/  @!P4 LEA.HI.X.SX32 R77, R77, R15, 0x1, P2 ;  /* 0x0000000f4d4dc211 */ /* 0x000fe400010f0eff */
[----:B------:R-:W0:Y:S02]  /*4d10*/  @!P4 LDC.64 R14, c[0x0][0x3b8] ;  /* 0x0000ee00ff0ecb82 */ /* 0x000e240000000a00 */
[----:B0-----:R-:W-:-:S04]  /*4d20*/  @!P4 LEA R14, P2, R75, R14, 0x2 ;  /* 0x0000000e4b0ec211 */ /* 0x001fc800078410ff */
[----:B------:R-:W-:-:S05]  /*4d30*/  @!P4 LEA.HI.X R15, R75, R15, R77, 0x2, P2 ;  /* 0x0000000f4b0fc211 */ /* 0x000fca00010f144d */
[----:B------:R0:W2:Y:S01]  /*4d40*/  @!P4 LDG.E R68, desc[UR36][R14.64] ;  /* 0x000000240e44c981 */ /* 0x0000a2000c1e1900 */
[----:B------:R-:W-:-:S13]  /*4d50*/  ISETP.GE.AND P2, PT, R13, R36, PT ;  /* 0x000000240d00720c */ /* 0x000fda0003f46270 */
[----:B------:R-:W1:Y:S01]  /*4d60*/  @!P2 S2R R69, SR_CTAID.X ;  /* 0x000000000045a919 */ /* 0x000e620000002500 */
[----:B------:R-:W1:Y:S08]  /*4d70*/  @!P2 LDC R75, c[0x0][0x3f8] ;  /* 0x0000fe00ff4bab82 */ /* 0x000e700000000800 */
[----:B0-----:R-:W0:Y:S01]  /*4d80*/  @!P2 LDC.64 R14, c[0x0][0x3b8] ;  /* 0x0000ee00ff0eab82 */ /* 0x001e220000000a00 */
[----:B-1----:R-:W-:-:S02]  /*4d90*/  @!P2 IMAD R69, R12, R75, R69 ;  /* 0x0000004b0c45a224 */ /* 0x002fc400078e0245 */
[----:B------:R-:W1:Y:S02]  /*4da0*/  @!P2 S2R R75, SR_TID.X ;  /* 0x00000000004ba919 */ /* 0x000e640000002100 */
[----:B------:R-:W-:Y:S01]  /*4db0*/  @!P2 IMAD R69, R69, R11, RZ ;  /* 0x0000000b4545a224 */ /* 0x000fe200078e02ff */
[----:B-1----:R-:W-:-:S05]  /*4dc0*/  @!P2 LOP3.LUT R75, R75, 0x3, RZ, 0xc0, !PT ;  /* 0x000000034b4ba812 */ /* 0x002fca00078ec0ff */
[----:B------:R-:W-:Y:S01]  /*4dd0*/  @!P2 IMAD R75, R69, 0x30, R75 ;  /* 0x00000030454ba824 */ /* 0x000fe200078e024b */
[----:B------:R-:W-:-:S04]  /*4de0*/  @!P2 SHF.R.S32.HI R69, RZ, 0x1f, R13 ;  /* 0x0000001fff45a819 */ /* 0x000fc8000001140d */
[----:B------:R-:W-:-:S04]  /*4df0*/  @!P2 IADD3 R13, P4, PT, R75, R13, RZ ;  /* 0x0000000d4b0da210 */ /* 0x000fc80007f9e0ff */
[----:B------:R-:W-:Y:S02]  /*4e00*/  @!P2 LEA.HI.X.SX32 R69, R75, R69, 0x1, P4 ;  /* 0x000000454b45a211 */ /* 0x000fe400020f0eff */
[----:B0-----:R-:W-:-:S04]  /*4e10*/  @!P2 LEA R14, P4, R13, R14, 0x2 ;  /* 0x0000000e0d0ea211 */ /* 0x001fc800078810ff */
[----:B------:R-:W-:Y:S01]  /*4e20*/  @!P2 LEA.HI.X R15, R13, R15, R69, 0x2, P4 ;  /* 0x0000000f0d0fa211 */ /* 0x000fe200020f1445 */
[----:B--2---:R-:W-:-:S05]  /*4e30*/  FADD.FTZ R68, R17, R68 ;  /* 0x0000004411447221 */ /* 0x004fca0000010000 */
[----:B------:R1:W-:Y:S03]  /*4e40*/  @!P2 STG.E desc[UR36][R14.64], R68 ;  /* 0x000000440e00a986 */ /* 0x0003e6000c101924 */
.L_x_1240:
[----:B------:R-:W-:Y:S05]  /*4e50*/  BSYNC.RECONVERGENT B2 ;  /* 0x0000000000027941 */ /* 0x000fea0003800200 */
.L_x_1239:
[----:B------:R-:W-:Y:S04]  /*4e60*/  BSSY.RECONVERGENT B2, `(.L_x_1241) ;  /* 0x0000042000027945 */ /* 0x000fe80003800200 */
[----:B------:R-:W-:Y:S05]  /*4e70*/  @P1 BRA `(.L_x_1242) ;  /* 0x0000000400001947 */ /* 0x000fea0003800000 */
[----:B------:R-:W-:-:S04]  /*4e80*/  IMAD R13, R11, 0x2, R74 ;  /* 0x000000020b0d7824 */ /* 0x000fc800078e024a */
        /* <DEDUP_REMOVED lines=13> */
[----:B------:R-:W-:-:S06]  /*4f60*/  IMAD.MOV.U32 R65, RZ, RZ, RZ ;  /* 0x000000ffff417224 */ /* 0x000fcc00078e00ff */
        /* <DEDUP_REMOVED lines=16> */
[----:B------:R2:W-:Y:S01]  /*5070*/  @!P2 STG.E desc[UR36][R14.64], R65 ;  /* 0x000000410e00a986 */ /* 0x0005e2000c101924 */
[----:B------:R-:W-:Y:S05]  /*5080*/  @P1 BRA `(.L_x_1242) ;  /* 0x00000000007c1947 */ /* 0x000fea0003800000 */
[----:B------:R-:W-:-:S05]  /*5090*/  IMAD R13, R11, 0x10, R76 ;  /* 0x000000100b0d7824 */ /* 0x000fca00078e024c */
[----:B------:R-:W-:-:S13]  /*50a0*/  ISETP.GE.AND P2, PT, R13, R36, PT ;  /* 0x000000240d00720c */ /* 0x000fda0003f46270 */
[----:B--2---:R-:W2:Y:S01]  /*50b0*/  @!P2 LDG.E R14, desc[UR36][R72.64] ;  /* 0x00000024480ea981 */ /* 0x004ea2000c1e1900 */
        /* <DEDUP_REMOVED lines=10> */
[----:B------:R-:W-:-:S06]  /*5160*/  HFMA2 R64, -RZ, RZ, 0, 0 ;  /* 0x00000000ff407431 */ /* 0x000fcc00000001ff */
        /* <DEDUP_REMOVED lines=17> */
.L_x_1242:
[----:B------:R-:W-:Y:S05]  /*5280*/  BSYNC.RECONVERGENT B2 ;  /* 0x0000000000027941 */ /* 0x000fea0003800200 */
.L_x_1241:
[----:B------:R-:W-:Y:S01]  /*5290*/  BSSY.RECONVERGENT B2, `(.L_x_1243) ;  /* 0x0000022000027945 */ /* 0x000fe20003800200 */
[C---:B------:R-:W-:Y:S02]  /*52a0*/  IMAD R76, R11.reuse, 0x20, R76 ;  /* 0x000000200b4c7824 */ /* 0x040fe400078e024c */
[----:B------:R-:W-:Y:S01]  /*52b0*/  IMAD R74, R11, 0x4, R74 ;  /* 0x000000040b4a7824 */ /* 0x000fe200078e024a */
[----:B------:R-:W-:Y:S06]  /*52c0*/  @P1 BRA `(.L_x_1244) ;  /* 0x0000000000781947 */ /* 0x000fec0003800000 */
[----:B------:R-:W-:-:S05]  /*52d0*/  IMAD.SHL.U32 R13, R74, 0x4, RZ ;  /* 0x000000044a0d7824 */ /* 0x000fca00078e00ff */
[----:B------:R-:W-:-:S13]  /*52e0*/  ISETP.GE.AND P2, PT, R13, R36, PT ;  /* 0x000000240d00720c */ /* 0x000fda0003f46270 */
[----:B0123--:R-:W2:Y:S01]  /*52f0*/  @!P2 LDG.E R14, desc[UR36][R72.64] ;  /* 0x00000024480ea981 */ /* 0x00fea2000c1e1900 */
        /* <DEDUP_REMOVED lines=14> */
[----:B-1----:R-:W1:Y:S01]  /*53e0*/  @!P2 LDC.64 R14, c[0x0][0x3b8] ;  /* 0x0000ee00ff0eab82 */ /* 0x002e620000000a00 */
[----:B0-----:R-:W-:Y:S02]  /*53f0*/  @!P2 IMAD R69, R12, R75, R69 ;  /* 0x0000004b0c45a224 */ /* 0x001fe400078e0245 */
[----:B------:R-:W0:Y:S02]  /*5400*/  @!P2 S2R R75, SR_TID.X ;  /* 0x00000000004ba919 */ /* 0x000e240000002100 */
[----:B------:R-:W-:Y:S01]  /*5410*/  @!P2 IMAD R69, R69, R11, RZ ;  /* 0x0000000b4545a224 */ /* 0x000fe200078e02ff */
[----:B0-----:R-:W-:-:S05]  /*5420*/  @!P2 LOP3.LUT R75, R75, 0x3, RZ, 0xc0, !PT ;  /* 0x000000034b4ba812 */ /* 0x001fca00078ec0ff */
[----:B------:R-:W-:Y:S01]  /*5430*/  @!P2 IMAD R75, R69, 0x30, R75 ;  /* 0x00000030454ba824 */ /* 0x000fe200078e024b */
[----:B------:R-:W-:-:S04]  /*5440*/  @!P2 SHF.R.S32.HI R69, RZ, 0x1f, R13 ;  /* 0x0000001fff45a819 */ /* 0x000fc8000001140d */
[----:B------:R-:W-:-:S04]  /*5450*/  @!P2 IADD3 R13, P4, PT, R75, R13, RZ ;  /* 0x0000000d4b0da210 */ /* 0x000fc80007f9e0ff */
[----:B------:R-:W-:Y:S02]  /*5460*/  @!P2 LEA.HI.X.SX32 R69, R75, R69, 0x1, P4 ;  /* 0x000000454b45a211 */ /* 0x000fe400020f0eff */
[----:B-1----:R-:W-:-:S04]  /*5470*/  @!P2 LEA R14, P4, R13, R14, 0x2 ;  /* 0x0000000e0d0ea211 */ /* 0x002fc800078810ff */
[----:B------:R-:W-:Y:S01]  /*5480*/  @!P2 LEA.HI.X R15, R13, R15, R69, 0x2, P4 ;  /* 0x0000000f0d0fa211 */ /* 0x000fe200020f1445 */
[----:B--2---:R-:W-:-:S05]  /*5490*/  FADD.FTZ R63, R20, R63 ;  /* 0x0000003f143f7221 */ /* 0x004fca0000010000 */
[----:B------:R4:W-:Y:S03]  /*54a0*/  @!P2 STG.E desc[UR36][R14.64], R63 ;  /* 0x0000003f0e00a986 */ /* 0x0009e6000c101924 */
.L_x_1244:
[----:B------:R-:W-:Y:S05]  /*54b0*/  BSYNC.RECONVERGENT B2 ;  /* 0x0000000000027941 */ /* 0x000fea0003800200 */
.L_x_1243:
[----:B------:R-:W-:Y:S01]  /*54c0*/  BSSY.RECONVERGENT B2, `(.L_x_1245) ;  /* 0x0000021000027945 */ /* 0x000fe20003800200 */
[----:B------:R-:W-:-:S03]  /*54d0*/  IMAD.IADD R74, R74, 0x1, R11 ;  /* 0x000000014a4a7824 */ /* 0x000fc600078e020b */
[----:B------:R-:W-:Y:S05]  /*54e0*/  @P1 BRA `(.L_x_1246) ;  /* 0x0000000000781947 */ /* 0x000fea0003800000 */
[----:B------:R-:W-:-:S04]  /*54f0*/  SHF.L.U32 R13, R74, 0x2, RZ ;  /* 0x000000024a0d7819 */ /* 0x000fc800000006ff */
[----:B------:R-:W-:-:S13]  /*5500*/  ISETP.GE.AND P2, PT, R13, R36, PT ;  /* 0x000000240d00720c */ /* 0x000fda0003f46270 */
[----:B01234-:R-:W2:Y:S01]  /*5510*/  @!P2 LDG.E R14, desc[UR36][R72.64] ;  /* 0x00000024480ea981 */ /* 0x01fea2000c1e1900 */
        /* <DEDUP_REMOVED lines=27> */
.L_x_1246:
[----:B------:R-:W-:Y:S05]  /*56d0*/  BSYNC.RECONVERGENT B2 ;  /* 0x0000000000027941 */ /* 0x000fea0003800200 */
.L_x_1245:
[----:B------:R-:W-:Y:S01]  /*56e0*/  BSSY.RECONVERGENT B2, `(.L_x_1247) ;  /* 0x0000021000027945 */ /* 0x000fe20003800200 */
[----:B------:R-:W-:-:S03]  /*56f0*/  IMAD.IADD R74, R74, 0x1, R11 ;  /* 0x000000014a4a7824 */ /* 0x000fc600078e020b */
[----:B------:R-:W-:Y:S05]  /*5700*/  @P1 BRA `(.L_x_1248) ;  /* 0x0000000000781947 */ /* 0x000fea0003800000 */
[----:B------:R-:W-:-:S05]  /*5710*/  IMAD.SHL.U32 R13, R74, 0x4, RZ ;  /* 0x000000044a0d7824 */ /* 0x000fca00078e00ff */
        /* <DEDUP_REMOVED lines=29> */
.L_x_1248:
[----:B------:R-:W-:Y:S05]  /*58f0*/  BSYNC.RECONVERGENT B2 ;  /* 0x0000000000027941 */ /* 0x000fea0003800200 */
.L_x_1247:
[----:B------:R-:W-:Y:S04]  /*5900*/  BSSY.RECONVERGENT B2, `(.L_x_1249) ;  /* 0x000001f000027945 */ /* 0x000fe80003800200 */
[----:B------:R-:W-:Y:S05]  /*5910*/  @P1 BRA `(.L_x_1250) ;  /* 0x0000000000741947 */ /* 0x000fea0003800000 */
[----:B------:R-:W-:-:S13]  /*5920*/  ISETP.GE.AND P2, PT, R76, R36, PT ;  /* 0x000000244c00720c */ /* 0x000fda0003f46270 */
[----:B------:R-:W5:Y:S01]  /*5930*/  @!P2 LDG.E R13, desc[UR36][R72.64] ;  /* 0x00000024480da981 */ /* 0x000f62000c1e1900 */
[----:B------:R-:W5:Y:S01]  /*5940*/  @!P2 LDC R69, c[0x0][0x3f8] ;  /* 0x0000fe00ff45ab82 */ /* 0x000f620000000800 */
        /* <DEDUP_REMOVED lines=12> */
[----:B------:R-:W1:Y:S01]  /*5a10*/  @!P2 S2R R13, SR_CTAID.X ;  /* 0x00000000000da919 */ /* 0x000e620000002500 */
[----:B------:R-:W3:Y:S01]  /*5a20*/  @!P2 S2R R75, SR_TID.X ;  /* 0x00000000004ba919 */ /* 0x000ee20000002100 */
[----:B0-----:R-:W0:Y:S01]  /*5a30*/  @!P2 LDC.64 R14, c[0x0][0x3b8] ;  /* 0x0000ee00ff0eab82 */ /* 0x001e220000000a00 */
[----:B-1----:R-:W-:Y:S01]  /*5a40*/  @!P2 IMAD R13, R12, R69, R13 ;  /* 0x000000450c0da224 */ /* 0x002fe200078e020d */
[----:B---3--:R-:W-:-:S03]  /*5a50*/  @!P2 LOP3.LUT R75, R75, 0x3, RZ, 0xc0, !PT ;  /* 0x000000034b4ba812 */ /* 0x008fc600078ec0ff */
[----:B------:R-:W-:-:S04]  /*5a60*/  @!P2 IMAD R13, R13, R11, RZ ;  /* 0x0000000b0d0da224 */ /* 0x000fc800078e02ff */
        /* <DEDUP_REMOVED lines=8> */
.L_x_1250:
[----:B------:R-:W-:Y:S05]  /*5af0*/  BSYNC.RECONVERGENT B2 ;  /* 0x0000000000027941 */ /* 0x000fea0003800200 */
.L_x_1249:
[----:B------:R-:W-:Y:S01]  /*5b00*/  BSSY.RECONVERGENT B2, `(.L_x_1251) ;  /* 0x0000021000027945 */ /* 0x000fe20003800200 */
[----:B------:R-:W-:-:S03]  /*5b10*/  LEA R74, R11, R74, 0x1 ;  /* 0x0000004a0b4a7211 */ /* 0x000fc600078e08ff */
        /* <DEDUP_REMOVED lines=21> */
[----:B------:R-:W-:Y:S02]  /*5c70*/  @!P2 SHF.R.S32.HI R69, RZ, 0x1f, R13 ;  /* 0x0000001fff45a819 */ /* 0x000fe4000001140d */
[----:B---3--:R-:W-:Y:S01]  /*5c80*/  @!P2 LOP3.LUT R77, R77, 0x3, RZ, 0xc0, !PT ;  /* 0x000000034d4da812 */ /* 0x008fe200078ec0ff */
[----:B------:R-:W-:-:S04]  /*5c90*/  @!P2 IMAD R76, R76, R11, RZ ;  /* 0x0000000b4c4ca224 */ /* 0x000fc800078e02ff */
[----:B------:R-:W-:-:S05]  /*5ca0*/  @!P2 IMAD R76, R76, 0x30, R77 ;  /* 0x000000304c4ca824 */ /* 0x000fca00078e024d */
[----:B------:R-:W-:-:S04]  /*5cb0*/  @!P2 IADD3 R13, P4, PT, R76, R13, RZ ;  /* 0x0000000d4c0da210 */ /* 0x000fc80007f9e0ff */
[----:B------:R-:W-:Y:S02]  /*5cc0*/  @!P2 LEA.HI.X.SX32 R76, R76, R69, 0x1, P4 ;  /* 0x000000454c4ca211 */ /* 0x000fe400020f0eff */
[----:B-1----:R-:W-:-:S04]  /*5cd0*/  @!P2 LEA R14, P4, R13, R14, 0x2 ;  /* 0x0000000e0d0ea211 */ /* 0x002fc800078810ff */
[----:B------:R-:W-:Y:S01]  /*5ce0*/  @!P2 LEA.HI.X R15, R13, R15, R76, 0x2, P4 ;  /* 0x0000000f0d0fa211 */ /* 0x000fe200020f144c */
[----:B--2---:R-:W-:-:S05]  /*5cf0*/  FADD.FTZ R59, R24, R59 ;  /* 0x0000003b183b7221 */ /* 0x004fca0000010000 */
[----:B------:R0:W-:Y:S03]  /*5d00*/  @!P2 STG.E desc[UR36][R14.64], R59 ;  /* 0x0000003b0e00a986 */ /* 0x0001e6000c101924 */
.L_x_1252:
[----:B------:R-:W-:Y:S05]  /*5d10*/  BSYNC.RECONVERGENT B2 ;  /* 0x0000000000027941 */ /* 0x000fea0003800200 */
.L_x_1251:
        /* <DEDUP_REMOVED lines=33> */
.L_x_1254:
[----:B------:R-:W-:Y:S05]  /*5f30*/  BSYNC.RECONVERGENT B2 ;  /* 0x0000000000027941 */ /* 0x000fea0003800200 */
.L_x_1253:
[----:B------:R-:W-:Y:S01]  /*5f40*/  BSSY.RECONVERGENT B2, `(.L_x_1255) ;  /* 0x0000021000027945 */ /* 0x000fe20003800200 */
[----:B------:R-:W-:-:S03]  /*5f50*/  IADD3 R74, PT, PT, R74, R11, RZ ;  /* 0x0000000b4a4a7210 */ /* 0x000fc60007ffe0ff */
        /* <DEDUP_REMOVED lines=31> */
.L_x_1256:
[----:B------:R-:W-:Y:S05]  /*6150*/  BSYNC.RECONVERGENT B2 ;  /* 0x0000000000027941 */ /* 0x000fea0003800200 */
.L_x_1255:
        /* <DEDUP_REMOVED lines=33> */
.L_x_1258:
[----:B------:R-:W-:Y:S05]  /*6370*/  BSYNC.RECONVERGENT B2 ;  /* 0x0000000000027941 */ /* 0x000fea0003800200 */
.L_x_1257:
        /* <DEDUP_REMOVED lines=33> */
.L_x_1260:
[----:B------:R-:W-:Y:S05]  /*6590*/  BSYNC.RECONVERGENT B2 ;  /* 0x0000000000027941 */ /* 0x000fea0003800200 */
.L_x_1259:
        /* <DEDUP_REMOVED lines=33> */
.L_x_1262:
[----:B------:R-:W-:Y:S05]  /*67b0*/  BSYNC.RECONVERGENT B2 ;  /* 0x0000000000027941 */ /* 0x000fea0003800200 */
.L_x_1261:
[----:B------:R-:W-:Y:S05]  /*67c0*/  @P1 BRA `(.L_x_1236) ;  /* 0x0000001000c01947 */ /* 0x000fea0003800000 */
[----:B------:R-:W-:Y:S01]  /*67d0*/  IADD3 R13, PT, PT, R74, R11, RZ ;  /* 0x0000000b4a0d7210 */ /* 0x000fe20007ffe0ff */
[----:B------:R-:W-:Y:S01]  /*67e0*/  BSSY.RECONVERGENT B2, `(.L_x_1263) ;  /* 0x0000010000027945 */ /* 0x000fe20003800200 */
[----:B01234-:R-:W-:-:S03]  /*67f0*/  IMAD.MOV.U32 R15, RZ, RZ, RZ ;  /* 0x000000ffff0f7224 */ /* 0x01ffc600078e00ff */
[----:B------:R-:W-:-:S05]  /*6800*/  IMAD.SHL.U32 R13, R13, 0x4, RZ ;  /* 0x000000040d0d7824 */ /* 0x000fca00078e00ff */
[----:B------:R-:W-:-:S13]  /*6810*/  ISETP.GE.AND P2, PT, R13, R36, PT ;  /* 0x000000240d00720c */ /* 0x000fda0003f46270 */
[----:B------:R-:W-:Y:S05]  /*6820*/  @P2 BRA `(.L_x_1264) ;  /* 0x00000000002c2947 */ /* 0x000fea0003800000 */
[----:B------:R-:W2:Y:S01]  /*6830*/  LDG.E R72, desc[UR36][R72.64] ;  /* 0x0000002448487981 */ /* 0x000ea2000c1e1900 */
[----:B------:R-:W0:Y:S02]  /*6840*/  S2R R14, SR_TID.X ;  /* 0x00000000000e7919 */ /* 0x000e240000002100 */
[----:B0-----:R-:W-:-:S05]  /*6850*/  LOP3.LUT R74, R14, 0x3, RZ, 0xc0, !PT ;  /* 0x000000030e4a7812 */ /* 0x001fca00078ec0ff */
[----:B------:R-:W-:Y:S02]  /*6860*/  IMAD R74, R11, UR5, R74 ;  /* 0x000000050b4a7c24 */ /* 0x000fe4000f8e024a */
[----:B--2---:R-:W-:-:S05]  /*6870*/  IMAD R14, R41, R72, R13 ;  /* 0x00000048290e7224 */ /* 0x004fca00078e020d */
[----:B------:R-:W-:Y:S02]  /*6880*/  SHF.R.S32.HI R15, RZ, 0x1f, R14 ;  /* 0x0000001fff0f7819 */ /* 0x000fe4000001140e */
[----:B------:R-:W-:-:S04]  /*6890*/  IADD3 R53, P1, PT, R74, R14, RZ ;  /* 0x0000000e4a357210 */ /* 0x000fc80007f3e0ff */
[----:B------:R-:W-:Y:S02]  /*68a0*/  LEA.HI.X.SX32 R74, R74, R15, 0x1, P1 ;  /* 0x0000000f4a4a7211 */ /* 0x000fe400008f0eff */
[----:B------:R-:W-:-:S04]  /*68b0*/  LEA R14, P1, R53, UR6, 0x2 ;  /* 0x00000006350e7c11 */ /* 0x000fc8000f8210ff */
[----:B------:R-:W-:-:S06]  /*68c0*/  LEA.HI.X R15, R53, UR7, R74, 0x2, P1 ;  /* 0x00000007350f7c11 */ /* 0x000fcc00088f144a */
[----:B------:R0:W5:Y:S03]  /*68d0*/  LDG.E R15, desc[UR36][R14.64] ;  /* 0x000000240e0f7981 */ /* 0x000166000c1e1900 */
.L_x_1264:
[----:B------:R-:W-:Y:S05]  /*68e0*/  BSYNC.RECONVERGENT B2 ;  /* 0x0000000000027941 */ /* 0x000fea0003800200 */
.L_x_1263:
[----:B-----5:R-:W-:Y:S01]  /*68f0*/  FADD.FTZ R53, R30, R15 ;  /* 0x0000000f1e357221 */ /* 0x020fe20000010000 */
[----:B------:R-:W-:Y:S06]  /*6900*/  @P2 BRA `(.L_x_1236) ;  /* 0x0000001000702947 */ /* 0x000fec0003800000 */
[----:B0-----:R-:W0:Y:S01]  /*6910*/  S2R R14, SR_TID.X ;  /* 0x00000000000e7919 */ /* 0x001e220000002100 */
        /* <DEDUP_REMOVED lines=13> */
.L_x_1204:
[----:B------:R-:W-:-:S04]  /*69f0*/  IMAD.SHL.U32 R74, R76, 0x4, RZ ;  /* 0x000000044c4a7824 */ /* 0x000fc800078e00ff */
[----:B------:R-:W-:-:S05]  /*6a00*/  IMAD R13, R11, 0x8, R74 ;  /* 0x000000080b0d7824 */ /* 0x000fca00078e024a */
[----:B------:R-:W-:-:S04]  /*6a10*/  ISETP.GE.AND P1, PT, R13, R36, PT ;  /* 0x000000240d00720c */ /* 0x000fc80003f26270 */
[----:B------:R-:W-:-:S13]  /*6a20*/  ISETP.GE.OR P1, PT, R42, UR43, P1 ;  /* 0x0000002b2a007c0c */ /* 0x000fda0008f26670 */
[----:B------:R-:W2:Y:S01]  /*6a30*/  @!P1 LDG.E R12, desc[UR36][R72.64] ;  /* 0x00000024480c9981 */ /* 0x000ea2000c1e1900 */
        /* <DEDUP_REMOVED lines=10> */
[----:B------:R-:W-:-:S05]  /*6ae0*/  IMAD R69, R11, 0x10, R74 ;  /* 0x000000100b457824 */ /* 0x000fca00078e024a */
[----:B------:R-:W-:-:S04]  /*6af0*/  ISETP.GE.AND P2, PT, R69, R36, PT ;  /* 0x000000244500720c */ /* 0x000fc80003f46270 */
[----:B------:R-:W-:-:S13]  /*6b00*/  ISETP.GE.OR P2, PT, R42, UR43, P2 ;  /* 0x0000002b2a007c0c */ /* 0x000fda0009746670 */
[----:B------:R-:W2:Y:S01]  /*6b10*/  @!P2 LDG.E R14, desc[UR36][R72.64] ;  /* 0x00000024480ea981 */ /* 0x000ea2000c1e1900 */
[----:B------:R-:W-:Y:S01]  /*6b20*/  ISETP.GE.AND P4, PT, R42, UR43, PT ;  /* 0x0000002b2a007c0c */ /* 0x000fe2000bf86270 */
[----:B------:R-:W0:Y:S03]  /*6b30*/  @!P2 S2R R15, SR_TID.X ;  /* 0x00000000000fa919 */ /* 0x000e260000002100 */
[----:B------:R-:W-:-:S06]  /*6b40*/  FSEL R68, R68, RZ, P4 ;  /* 0x000000ff44447208 */ /* 0x000fcc0002000000 */
[----:B------:R1:W5:Y:S01]  /*6b50*/  @!P1 LDG.E R68, desc[UR36][R12.64] ;  /* 0x000000240c449981 */ /* 0x000362000c1e1900 */
[----:B------:R-:W-:-:S04]  /*6b60*/  ISETP.GE.AND P5, PT, R74, R36, PT ;  /* 0x000000244a00720c */ /* 0x000fc80003fa6270 */
[----:B------:R-:W-:Y:S02]  /*6b70*/  ISETP.GE.OR P5, PT, R42, UR43, P5 ;  /* 0x0000002b2a007c0c */ /* 0x000fe4000afa6670 */
[----:B0-----:R-:W-:-:S05]  /*6b80*/  @!P2 LOP3.LUT R15, R15, 0x3, RZ, 0xc0, !PT ;  /* 0x000000030f0fa812 */ /* 0x001fca00078ec0ff */
[----:B------:R-:W-:Y:S02]  /*6b90*/  @!P2 IMAD R15, R11, UR5, R15 ;  /* 0x000000050b0fac24 */ /* 0x000fe4000f8e020f */
[----:B--2---:R-:W-:-:S05]  /*6ba0*/  @!P2 IMAD R69, R41, R14, R69 ;  /* 0x0000000e2945a224 */ /* 0x004fca00078e0245 */
[----:B------:R-:W-:Y:S02]  /*6bb0*/  @!P2 SHF.R.S32.HI R14, RZ, 0x1f, R69 ;  /* 0x0000001fff0ea819 */ /* 0x000fe40000011445 */
[----:B------:R-:W-:-:S04]  /*6bc0*/  @!P2 IADD3 R69, P1, PT, R15, R69, RZ ;  /* 0x000000450f45a210 */ /* 0x000fc80007f3e0ff */
[----:B------:R-:W-:Y:S02]  /*6bd0*/  @!P2 LEA.HI.X.SX32 R75, R15, R14, 0x1, P1 ;  /* 0x0000000e0f4ba211 */ /* 0x000fe400008f0eff */
[----:B------:R-:W1:Y:S02]  /*6be0*/  @!P2 LDC.64 R14, c[0x0][0x3b8] ;  /* 0x0000ee00ff0eab82 */ /* 0x000e640000000a00 */
[C---:B-1----:R-:W-:Y:S02]  /*6bf0*/  @!P2 LEA R12, P1, R69.reuse, R14, 0x2 ;  /* 0x0000000e450ca211 */ /* 0x042fe400078210ff */
[----:B------:R-:W2:Y:S02]  /*6c00*/  @!P5 LDG.E R14, desc[UR36][R72.64] ;  /* 0x00000024480ed981 */ /* 0x000ea4000c1e1900 */
[----:B------:R-:W-:Y:S02]  /*6c10*/  @!P2 LEA.HI.X R13, R69, R15, R75, 0x2, P1 ;  /* 0x0000000f450da211 */ /* 0x000fe400008f144b */
[----:B------:R-:W-:-:S04]  /*6c20*/  LEA R69, R11, R74, 0x5 ;  /* 0x0000004a0b457211 */ /* 0x000fc800078e28ff */
[----:B------:R-:W-:-:S04]  /*6c30*/  ISETP.GE.AND P1, PT, R69, R36, PT ;  /* 0x000000244500720c */ /* 0x000fc80003f26270 */
[----:B------:R-:W-:-:S13]  /*6c40*/  ISETP.GE.OR P1, PT, R42, UR43, P1 ;  /* 0x0000002b2a007c0c */ /* 0x000fda0008f26670 */
[----:B------:R-:W3:Y:S01]  /*6c50*/  @!P1 LDG.E R77, desc[UR36][R72.64] ;  /* 0x00000024484d9981 */ /* 0x000ee2000c1e1900 */
[----:B------:R-:W0:Y:S01]  /*6c60*/  @!P5 S2R R15, SR_TID.X ;  /* 0x00000000000fd919 */ /* 0x000e220000002100 */
[----:B------:R-:W-:-:S06]  /*6c70*/  FSEL R64, R64, RZ, P4 ;  /* 0x000000ff40407208 */ /* 0x000fcc0002000000 */
[----:B------:R1:W5:Y:S01]  /*6c80*/  @!P2 LDG.E R64, desc[UR36][R12.64] ;  /* 0x000000240c40a981 */ /* 0x000362000c1e1900 */
[----:B0-----:R-:W-:Y:S01]  /*6c90*/  @!P5 LOP3.LUT R15, R15, 0x3, RZ, 0xc0, !PT ;  /* 0x000000030f0fd812 */ /* 0x001fe200078ec0ff */
[----:B------:R-:W-:Y:S01]  /*6ca0*/  IMAD.IADD R76, R76, 0x1, R11 ;  /* 0x000000014c4c7824 */ /* 0x000fe200078e020b */
[----:B------:R-:W-:Y:S01]  /*6cb0*/  FSEL R66, R66, RZ, P4 ;  /* 0x000000ff42427208 */ /* 0x000fe20002000000 */
[----:B--2---:R-:W-:Y:S02]  /*6cc0*/  @!P5 IMAD R14, R41, R14, R74 ;  /* 0x0000000e290ed224 */ /* 0x004fe400078e024a */
[----:B------:R-:W-:-:S03]  /*6cd0*/  @!P5 IMAD R74, R11, UR5, R15 ;  /* 0x000000050b4adc24 */ /* 0x000fc6000f8e020f */
[----:B------:R-:W-:Y:S02]  /*6ce0*/  @!P5 SHF.R.S32.HI R15, RZ, 0x1f, R14 ;  /* 0x0000001fff0fd819 */ /* 0x000fe4000001140e */
[----:B------:R-:W-:-:S04]  /*6cf0*/  @!P5 IADD3 R75, P2, PT, R74, R14, RZ ;  /* 0x0000000e4a4bd210 */ /* 0x000fc80007f5e0ff */
[----:B-1----:R-:W-:Y:S02]  /*6d00*/  @!P5 LEA.HI.X.SX32 R12, R74, R15, 0x1, P2 ;  /* 0x0000000f4a0cd211 */ /* 0x002fe400010f0eff */
[----:B------:R-:W0:Y:S02]  /*6d10*/  @!P5 LDC.64 R14, c[0x0][0x3b8] ;  /* 0x0000ee00ff0edb82 */ /* 0x000e240000000a00 */
[----:B0-----:R-:W-:-:S04]  /*6d20*/  @!P5 LEA R74, P2, R75, R14, 0x2 ;  /* 0x0000000e4b4ad211 */ /* 0x001fc800078410ff */
[----:B------:R-:W-:Y:S02]  /*6d30*/  @!P5 LEA.HI.X R75, R75, R15, R12, 0x2, P2 ;  /* 0x0000000f4b4bd211 */ /* 0x000fe400010f140c */
[----:B------:R-:W0:Y:S01]  /*6d40*/  @!P1 S2R R12, SR_TID.X ;  /* 0x00000000000c9919 */ /* 0x000e220000002100 */
[----:B---3--:R-:W-:Y:S01]  /*6d50*/  @!P1 IMAD R77, R41, R77, R69 ;  /* 0x0000004d294d9224 */ /* 0x008fe200078e0245 */
[----:B------:R-:W1:Y:S01]  /*6d60*/  @!P1 LDC.64 R14, c[0x0][0x3b8] ;  /* 0x0000ee00ff0e9b82 */ /* 0x000e620000000a00 */
[----:B------:R2:W5:Y:S01]  /*6d70*/  @!P5 LDG.E R66, desc[UR36][R74.64] ;  /* 0x000000244a42d981 */ /* 0x000562000c1e1900 */
[----:B0-----:R-:W-:-:S05]  /*6d80*/  @!P1 LOP3.LUT R12, R12, 0x3, RZ, 0xc0, !PT ;  /* 0x000000030c0c9812 */ /* 0x001fca00078ec0ff */
[----:B------:R-:W-:Y:S01]  /*6d90*/  @!P1 IMAD R69, R11, UR5, R12 ;  /* 0x000000050b459c24 */ /* 0x000fe2000f8e020c */
[----:B------:R-:W-:-:S04]  /*6da0*/  @!P1 SHF.R.S32.HI R12, RZ, 0x1f, R77 ;  /* 0x0000001fff0c9819 */ /* 0x000fc8000001144d */
[----:B------:R-:W-:-:S04]  /*6db0*/  @!P1 IADD3 R13, P2, PT, R69, R77, RZ ;  /* 0x0000004d450d9210 */ /* 0x000fc80007f5e0ff */
[----:B------:R-:W-:Y:S01]  /*6dc0*/  @!P1 LEA.HI.X.SX32 R77, R69, R12, 0x1, P2 ;  /* 0x0000000c454d9211 */ /* 0x000fe200010f0eff */
[----:B------:R-:W-:-:S05]  /*6dd0*/  IMAD.SHL.U32 R69, R76, 0x4, RZ ;  /* 0x000000044c457824 */ /* 0x000fca00078e00ff */
[----:B------:R-:W-:-:S04]  /*6de0*/  ISETP.GE.AND P2, PT, R69, R36, PT ;  /* 0x000000244500720c */ /* 0x000fc80003f46270 */
[----:B------:R-:W-:Y:S02]  /*6df0*/  ISETP.GE.OR P2, PT, R42, UR43, P2 ;  /* 0x0000002b2a007c0c */ /* 0x000fe40009746670 */
[----:B-1----:R-:W-:-:S11]  /*6e00*/  @!P1 LEA R12, P5, R13, R14, 0x2 ;  /* 0x0000000e0d0c9211 */ /* 0x002fd600078a10ff */
[----:B------:R-:W3:Y:S01]  /*6e10*/  @!P2 LDG.E R14, desc[UR36][R72.64] ;  /* 0x00000024480ea981 */ /* 0x000ee2000c1e1900 */
[----:B------:R-:W-:Y:S02]  /*6e20*/  @!P1 LEA.HI.X R13, R13, R15, R77, 0x2, P5 ;  /* 0x0000000f0d0d9211 */ /* 0x000fe400028f144d */
[----:B------:R-:W2:Y:S01]  /*6e30*/  @!P2 S2R R15, SR_TID.X ;  /* 0x00000000000fa919 */ /* 0x000ea20000002100 */
[----:B------:R-:W-:-:S06]  /*6e40*/  FSEL R60, R60, RZ, P4 ;  /* 0x000000ff3c3c7208 */ /* 0x000fcc0002000000 */
[----:B------:R0:W5:Y:S01]  /*6e50*/  @!P1 LDG.E R60, desc[UR36][R12.64] ;  /* 0x000000240c3c9981 */ /* 0x000162000c1e1900 */
[----:B--2---:R-:W-:-:S05]  /*6e60*/  @!P2 LOP3.LUT R74, R15, 0x3, RZ, 0xc0, !PT ;  /* 0x000000030f4aa812 */ /* 0x004fca00078ec0ff */
[----:B------:R-:W-:Y:S02]  /*6e70*/  @!P2 IMAD R74, R11, UR5, R74 ;  /* 0x000000050b4aac24 */ /* 0x000fe4000f8e024a */
[----:B---3--:R-:W-:-:S05]  /*6e80*/  @!P2 IMAD R69, R41, R14, R69 ;  /* 0x0000000e2945a224 */ /* 0x008fca00078e0245 */
[----:B------:R-:W-:Y:S02]  /*6e90*/  @!P2 SHF.R.S32.HI R14, RZ, 0x1f, R69 ;  /* 0x0000001fff0ea819 */ /* 0x000fe40000011445 */
[----:B------:R-:W-:-:S04]  /*6ea0*/  @!P2 IADD3 R69, P1, PT, R74, R69, RZ ;  /* 0x000000454a45a210 */ /* 0x000fc80007f3e0ff */
[----:B------:R-:W-:Y:S02]  /*6eb0*/  @!P2 LEA.HI.X.SX32 R75, R74, R14, 0x1, P1 ;  /* 0x0000000e4a4ba211 */ /* 0x000fe400008f0eff */
[----:B------:R-:W0:Y:S01]  /*6ec0*/  @!P2 LDC.64 R14, c[0x0][0x3b8] ;  /* 0x0000ee00ff0eab82 */ /* 0x000e220000000a00 */
[----:B------:R-:W-:-:S04]  /*6ed0*/  IMAD R74, R11, 0x2, R76 ;  /* 0x000000020b4a7824 */ /* 0x000fc800078e024c */
[----:B------:R-:W-:-:S05]  /*6ee0*/  IMAD.SHL.U32 R74, R74, 0x4, RZ ;  /* 0x000000044a4a7824 */ /* 0x000fca00078e00ff */
[----:B------:R-:W-:-:S04]  /*6ef0*/  ISETP.GE.AND P1, PT, R74, R36, PT ;  /* 0x000000244a00720c */ /* 0x000fc80003f26270 */
[----:B------:R-:W-:Y:S02]  /*6f00*/  ISETP.GE.OR P1, PT, R42, UR43, P1 ;  /* 0x0000002b2a007c0c */ /* 0x000fe40008f26670 */
[----:B0-----:R-:W-:-:S04]  /*6f10*/  @!P2 LEA R12, P5, R69, R14, 0x2 ;  /* 0x0000000e450ca211 */ /* 0x001fc800078a10ff */
[----:B------:R-:W-:-:S07]  /*6f20*/  @!P2 LEA.HI.X R13, R69, R15, R75, 0x2, P5 ;  /* 0x0000000f450da211 */ /* 0x000fce00028f144b */
[----:B------:R-:W2:Y:S01]  /*6f30*/  @!P1 LDG.E R69, desc[UR36][R72.64] ;  /* 0x0000002448459981 */ /* 0x000ea2000c1e1900 */
[----:B------:R-:W0:Y:S01]  /*6f40*/  @!P1 S2R R14, SR_TID.X ;  /* 0x00000000000e9919 */ /* 0x000e220000002100 */
[----:B------:R-:W-:Y:S01]  /*6f50*/  FSEL R67, R67, RZ, P4 ;  /* 0x000000ff43437208 */ /* 0x000fe20002000000 */
[----:B------:R-:W-:-:S05]  /*6f60*/  IMAD R76, R11, 0x4, R76 ;  /* 0x000000040b4c7824 */ /* 0x000fca00078e024c */
[----:B------:R1:W5:Y:S01]  /*6f70*/  @!P2 LDG.E R67, desc[UR36][R12.64] ;  /* 0x000000240c43a981 */ /* 0x000362000c1e1900 */
[----:B0-----:R-:W-:-:S05]  /*6f80*/  @!P1 LOP3.LUT R14, R14, 0x3, RZ, 0xc0, !PT ;  /* 0x000000030e0e9812 */ /* 0x001fca00078ec0ff */
[----:B------:R-:W-:Y:S02]  /*6f90*/  @!P1 IMAD R75, R11, UR5, R14 ;  /* 0x000000050b4b9c24 */ /* 0x000fe4000f8e020e */
[----:B------:R-:W1:Y:S01]  /*6fa0*/  @!P1 LDC.64 R14, c[0x0][0x3b8] ;  /* 0x0000ee00ff0e9b82 */ /* 0x000e620000000a00 */
[----:B--2---:R-:W-:-:S05]  /*6fb0*/  @!P1 IMAD R69, R41, R69, R74 ;  /* 0x0000004529459224 */ /* 0x004fca00078e024a */
[----:B------:R-:W-:Y:S02]  /*6fc0*/  @!P1 SHF.R.S32.HI R74, RZ, 0x1f, R69 ;  /* 0x0000001fff4a9819 */ /* 0x000fe40000011445 */
[----:B------:R-:W-:-:S04]  /*6fd0*/  @!P1 IADD3 R69, P2, PT, R75, R69, RZ ;  /* 0x000000454b459210 */ /* 0x000fc80007f5e0ff */
[----:B------:R-:W-:Y:S02]  /*6fe0*/  @!P1 LEA.HI.X.SX32 R75, R75, R74, 0x1, P2 ;  /* 0x0000004a4b4b9211 */ /* 0x000fe400010f0eff */
[----:B------:R-:W-:-:S04]  /*6ff0*/  SHF.L.U32 R74, R76, 0x2, RZ ;  /* 0x000000024c4a7819 */ /* 0x000fc800000006ff */
[----:B------:R-:W-:-:S04]  /*7000*/  ISETP.GE.AND P2, PT, R74, R36, PT ;  /* 0x000000244a00720c */ /* 0x000fc80003f46270 */
[----:B------:R-:W-:Y:S02]  /*7010*/  ISETP.GE.OR P2, PT, R42, UR43, P2 ;  /* 0x0000002b2a007c0c */ /* 0x000fe40009746670 */
[----:B-1----:R-:W-:-:S04]  /*7020*/  @!P1 LEA R12, P5, R69, R14, 0x2 ;  /* 0x0000000e450c9211 */ /* 0x002fc800078a10ff */
[----:B------:R-:W-:-:S07]  /*7030*/  @!P1 LEA.HI.X R13, R69, R15, R75, 0x2, P5 ;  /* 0x0000000f450d9211 */ /* 0x000fce00028f144b */
[----:B------:R-:W2:Y:S01]  /*7040*/  @!P2 LDG.E R69, desc[UR36][R72.64] ;  /* 0x000000244845a981 */ /* 0x000ea2000c1e1900 */
[----:B------:R-:W0:Y:S01]  /*7050*/  @!P2 S2R R14, SR_TID.X ;  /* 0x00000000000ea919 */ /* 0x000e220000002100 */
[----:B------:R-:W-:Y:S01]  /*7060*/  FSEL R65, R65, RZ, P4 ;  /* 0x000000ff41417208 */ /* 0x000fe20002000000 */
[----:B------:R-:W-:-:S05]  /*7070*/  IMAD.IADD R76, R76, 0x1, R11 ;  /* 0x000000014c4c7824 */ /* 0x000fca00078e020b */
[----:B------:R1:W5:Y:S01]  /*7080*/  @!P1 LDG.E R65, desc[UR36][R12.64] ;  /* 0x000000240c419981 */ /* 0x000362000c1e1900 */
[----:B0-----:R-:W-:-:S05]  /*7090*/  @!P2 LOP3.LUT R14, R14, 0x3, RZ, 0xc0, !PT ;  /* 0x000000030e0ea812 */ /* 0x001fca00078ec0ff */
[----:B------:R-:W-:Y:S02]  /*70a0*/  @!P2 IMAD R75, R11, UR5, R14 ;  /* 0x000000050b4bac24 */ /* 0x000fe4000f8e020e */
[----:B------:R-:W1:Y:S01]  /*70b0*/  @!P2 LDC.64 R14, c[0x0][0x3b8] ;  /* 0x0000ee00ff0eab82 */ /* 0x000e620000000a00 */
[----:B--2---:R-:W-:-:S05]  /*70c0*/  @!P2 IMAD R69, R41, R69, R74 ;  /* 0x000000452945a224 */ /* 0x004fca00078e024a */
[----:B------:R-:W-:Y:S02]  /*70d0*/  @!P2 SHF.R.S32.HI R74, RZ, 0x1f, R69 ;  /* 0x0000001fff4aa819 */ /* 0x000fe40000011445 */
[----:B------:R-:W-:-:S04]  /*70e0*/  @!P2 IADD3 R69, P1, PT, R75, R69, RZ ;  /* 0x000000454b45a210 */ /* 0x000fc80007f3e0ff */
[----:B------:R-:W-:Y:S01]  /*70f0*/  @!P2 LEA.HI.X.SX32 R75, R75, R74, 0x1, P1 ;  /* 0x0000004a4b4ba211 */ /* 0x000fe200008f0eff */
[----:B------:R-:W-:-:S05]  /*7100*/  IMAD.SHL.U32 R74, R76, 0x4, RZ ;  /* 0x000000044c4a7824 */ /* 0x000fca00078e00ff */
        /* <DEDUP_REMOVED lines=91> */
[----:B------:R-:W-:-:S06]  /*76c0*/  FSEL R57, R57, RZ, P4 ;  /* 0x000000ff39397208 */ /* 0x000fcc0002000000 */
[----:B------:R1:W5:Y:S01]  /*76d0*/  @!P1 LDG.E R57, desc[UR36][R12.64] ;  /* 0x000000240c399981 */ /* 0x000362000c1e1900 */
[----:B0-----:R-:W-:-:S05]  /*76e0*/  @!P2 LOP3.LUT R14, R14, 0x3, RZ, 0xc0, !PT ;  /* 0x000000030e0ea812 */ /* 0x001fca00078ec0ff */
[----:B------:R-:W-:Y:S02]  /*76f0*/  @!P2 IMAD R77, R11, UR5, R14 ;  /* 0x000000050b4dac24 */ /* 0x000fe4000f8e020e */
[----:B------:R-:W1:Y:S01]  /*7700*/  @!P2 LDC.64 R14, c[0x0][0x3b8] ;  /* 0x0000ee00ff0eab82 */ /* 0x000e620000000a00 */
[----:B--2---:R-:W-:Y:S02]  /*7710*/  @!P2 IMAD R69, R41, R69, R74 ;  /* 0x000000452945a224 */ /* 0x004fe400078e024a */
[----:B------:R-:W-:-:S03]  /*7720*/  IMAD.IADD R74, R76, 0x1, R11 ;  /* 0x000000014c4a7824 */ /* 0x000fc600078e020b */
[----:B------:R-:W-:Y:S02]  /*7730*/  @!P2 SHF.R.S32.HI R75, RZ, 0x1f, R69 ;  /* 0x0000001fff4ba819 */ /* 0x000fe40000011445 */
[----:B------:R-:W-:-:S04]  /*7740*/  @!P2 IADD3 R69, P1, PT, R77, R69, RZ ;  /* 0x000000454d45a210 */ /* 0x000fc80007f3e0ff */
[----:B------:R-:W-:Y:S01]  /*7750*/  @!P2 LEA.HI.X.SX32 R76, R77, R75, 0x1, P1 ;  /* 0x0000004b4d4ca211 */ /* 0x000fe200008f0eff */
[----:B------:R-:W-:-:S05]  /*7760*/  IMAD.SHL.U32 R75, R74, 0x4, RZ ;  /* 0x000000044a4b7824 */ /* 0x000fca00078e00ff */
[----:B------:R-:W-:-:S04]  /*7770*/  ISETP.GE.AND P1, PT, R75, R36, PT ;  /* 0x000000244b00720c */ /* 0x000fc80003f26270 */
[----:B------:R-:W-:Y:S02]  /*7780*/  ISETP.GE.OR P1, PT, R42, UR43, P1 ;  /* 0x0000002b2a007c0c */ /* 0x000fe40008f26670 */
[----:B-1----:R-:W-:-:S11]  /*7790*/  @!P2 LEA R12, P5, R69, R14, 0x2 ;  /* 0x0000000e450ca211 */ /* 0x002fd600078a10ff */
[----:B------:R-:W2:Y:S01]  /*77a0*/  @!P1 LDG.E R14, desc[UR36][R72.64] ;  /* 0x00000024480e9981 */ /* 0x000ea2000c1e1900 */
[----:B------:R-:W-:Y:S02]  /*77b0*/  @!P2 LEA.HI.X R13, R69, R15, R76, 0x2, P5 ;  /* 0x0000000f450da211 */ /* 0x000fe400028f144c */
[----:B------:R-:W0:Y:S01]  /*77c0*/  @!P1 S2R R15, SR_TID.X ;  /* 0x00000000000f9919 */ /* 0x000e220000002100 */
[----:B------:R-:W-:Y:S01]  /*77d0*/  FSEL R56, R56, RZ, P4 ;  /* 0x000000ff38387208 */ /* 0x000fe20002000000 */
[----:B------:R-:W-:-:S05]  /*77e0*/  IMAD.IADD R74, R74, 0x1, R11 ;  /* 0x000000014a4a7824 */ /* 0x000fca00078e020b */
[----:B------:R1:W5:Y:S01]  /*77f0*/  @!P2 LDG.E R56, desc[UR36][R12.64] ;  /* 0x000000240c38a981 */ /* 0x000362000c1e1900 */
[----:B0-----:R-:W-:-:S05]  /*7800*/  @!P1 LOP3.LUT R76, R15, 0x3, RZ, 0xc0, !PT ;  /* 0x000000030f4c9812 */ /* 0x001fca00078ec0ff */
[----:B------:R-:W-:Y:S02]  /*7810*/  @!P1 IMAD R76, R11, UR5, R76 ;  /* 0x000000050b4c9c24 */ /* 0x000fe4000f8e024c */
[----:B--2---:R-:W-:Y:S02]  /*7820*/  @!P1 IMAD R69, R41, R14, R75 ;  /* 0x0000000e29459224 */ /* 0x004fe400078e024b */
[----:B------:R-:W1:Y:S03]  /*7830*/  @!P1 LDC.64 R14, c[0x0][0x3b8] ;  /* 0x0000ee00ff0e9b82 */ /* 0x000e660000000a00 */
        /* <DEDUP_REMOVED lines=9> */
[----:B------:R-:W0:Y:S01]  /*78d0*/  @!P2 LDC.64 R14, c[0x0][0x3b8] ;  /* 0x0000ee00ff0eab82 */ /* 0x000e220000000a00 */
[----:B------:R-:W1:Y:S01]  /*78e0*/  @!P2 S2R R69, SR_TID.X ;  /* 0x000000000045a919 */ /* 0x000e620000002100 */
[----:B------:R-:W-:-:S06]  /*78f0*/  FSEL R55, R55, RZ, P4 ;  /* 0x000000ff37377208 */ /* 0x000fcc0002000000 */
[----:B------:R3:W5:Y:S01]  /*7900*/  @!P1 LDG.E R55, desc[UR36][R12.64] ;  /* 0x000000240c379981 */ /* 0x000762000c1e1900 */
[----:B------:R-:W-:Y:S02]  /*7910*/  FSEL R54, R54, RZ, P4 ;  /* 0x000000ff36367208 */ /* 0x000fe40002000000 */
[----:B-1----:R-:W-:Y:S01]  /*7920*/  @!P2 LOP3.LUT R69, R69, 0x3, RZ, 0xc0, !PT ;  /* 0x000000034545a812 */ /* 0x002fe200078ec0ff */
[----:B--2---:R-:W-:-:S04]  /*7930*/  @!P2 IMAD R75, R41, R76, R75 ;  /* 0x0000004c294ba224 */ /* 0x004fc800078e024b */
[----:B------:R-:W-:Y:S01]  /*7940*/  @!P2 IMAD R76, R11, UR5, R69 ;  /* 0x000000050b4cac24 */ /* 0x000fe2000f8e0245 */
[----:B------:R-:W-:-:S04]  /*7950*/  @!P2 SHF.R.S32.HI R69, RZ, 0x1f, R75 ;  /* 0x0000001fff45a819 */ /* 0x000fc8000001144b */
[----:B------:R-:W-:-:S04]  /*7960*/  @!P2 IADD3 R75, P1, PT, R76, R75, RZ ;  /* 0x0000004b4c4ba210 */ /* 0x000fc80007f3e0ff */
[----:B------:R-:W-:Y:S02]  /*7970*/  @!P2 LEA.HI.X.SX32 R76, R76, R69, 0x1, P1 ;  /* 0x000000454c4ca211 */ /* 0x000fe400008f0eff */
[----:B0-----:R-:W-:-:S04]  /*7980*/  @!P2 LEA R14, P1, R75, R14, 0x2 ;  /* 0x0000000e4b0ea211 */ /* 0x001fc800078210ff */
[----:B------:R-:W-:-:S05]  /*7990*/  @!P2 LEA.HI.X R15, R75, R15, R76, 0x2, P1 ;  /* 0x0000000f4b0fa211 */ /* 0x000fca00008f144c */
[----:B------:R3:W5:Y:S01]  /*79a0*/  @!P2 LDG.E R54, desc[UR36][R14.64] ;  /* 0x000000240e36a981 */ /* 0x000762000c1e1900 */
[----:B------:R-:W-:-:S13]  /*79b0*/  ISETP.GE.AND P1, PT, R42, UR43, PT ;  /* 0x0000002b2a007c0c */ /* 0x000fda000bf26270 */
[----:B---3--:R-:W-:Y:S05]  /*79c0*/  @P1 BRA `(.L_x_1236) ;  /* 0x0000000000401947 */ /* 0x008fea0003800000 */
[----:B------:R-:W-:Y:S02]  /*79d0*/  IMAD.IADD R74, R74, 0x1, R11 ;  /* 0x000000014a4a7824 */ /* 0x000fe400078e020b */
[----:B------:R-:W-:-:S03]  /*79e0*/  IMAD.MOV.U32 R53, RZ, RZ, RZ ;  /* 0x000000ffff357224 */ /* 0x000fc600078e00ff */
[----:B------:R-:W-:-:S04]  /*79f0*/  SHF.L.U32 R74, R74, 0x2, RZ ;  /* 0x000000024a4a7819 */ /* 0x000fc800000006ff */
        /* <DEDUP_REMOVED lines=11> */
[----:B------:R-:W-:-:S05]  /*7ab0*/  LEA.HI.X R13, R13, UR7, R14, 0x2, P1 ;  /* 0x000000070d0d7c11 */ /* 0x000fca00088f140e */
[----:B------:R0:W5:Y:S04]  /*7ac0*/  LDG.E R53, desc[UR36][R12.64] ;  /* 0x000000240c357981 */ /* 0x000168000c1e1900 */
.L_x_1236:
[----:B------:R-:W-:Y:S05]  /*7ad0*/  BSYNC.RECONVERGENT B0 ;  /* 0x0000000000007941 */ /* 0x000fea0003800200 */
.L_x_1203:
[----:B0----5:R-:W-:Y:S01]  /*7ae0*/  FMUL.FTZ R12, R50, R67 ;  /* 0x00000043320c7220 */ /* 0x021fe20000410000 */
[----:B------:R-:W0:Y:S01]  /*7af0*/  S2R R13, SR_TID.X ;  /* 0x00000000000d7919 */ /* 0x000e220000002100 */
[----:B------:R-:W-:Y:S02]  /*7b00*/  UMOV UR11, 0xffffffff ;  /* 0xffffffff000b7882 */ /* 0x000fe40000000000 */
[----:B------:R-:W-:-:S04]  /*7b10*/  FFMA.FTZ R12, R51, R66, R12 ;  /* 0x00000042330c7223 */ /* 0x000fc8000001000c */
[----:B------:R-:W-:-:S04]  /*7b20*/  FFMA.FTZ R11, R49, R68, R12 ;  /* 0x00000044310b7223 */ /* 0x000fc8000001000c */
[----:B------:R-:W-:-:S04]  /*7b30*/  FFMA.FTZ R12, R48, R65, R11 ;  /* 0x00000041300c7223 */ /* 0x000fc8000001000b */
[----:B------:R-:W-:-:S04]  /*7b40*/  FFMA.FTZ R11, R47, R64, R12 ;  /* 0x000000402f0b7223 */ /* 0x000fc8000001000c */
[----:B------:R-:W-:-:S04]  /*7b50*/  FFMA.FTZ R12, R46, R63, R11 ;  /* 0x0000003f2e0c7223 */ /* 0x000fc8000001000b */
[----:B------:R-:W-:-:S04]  /*7b60*/  FFMA.FTZ R11, R45, R62, R12 ;  /* 0x0000003e2d0b7223 */ /* 0x000fc8000001000c */
[----:B------:R-:W-:-:S04]  /*7b70*/  FFMA.FTZ R12, R44, R61, R11 ;  /* 0x0000003d2c0c7223 */ /* 0x000fc8000001000b */
[----:B------:R-:W-:Y:S01]  /*7b80*/  FFMA.FTZ R11, R43, R60, R12 ;  /* 0x0000003c2b0b7223 */ /* 0x000fe2000001000c */
[----:B0-----:R-:W-:-:S03]  /*7b90*/  LOP3.LUT P1, RZ, R13, 0x3, RZ, 0xc0, !PT ;  /* 0x000000030dff7812 */ /* 0x001fc6000782c0ff */
[----:B------:R-:W-:-:S04]  /*7ba0*/  FFMA.FTZ R12, R0, R59, R11 ;  /* 0x0000003b000c7223 */ /* 0x000fc8000001000b */
[----:B------:R-:W-:-:S04]  /*7bb0*/  FFMA.FTZ R11, R3, R58, R12 ;  /* 0x0000003a030b7223 */ /* 0x000fc8000001000c */
[----:B------:R-:W-:-:S04]  /*7bc0*/  FFMA.FTZ R12, R4, R57, R11 ;  /* 0x00000039040c7223 */ /* 0x000fc8000001000b */
[----:B------:R-:W-:-:S04]  /*7bd0*/  FFMA.FTZ R11, R5, R56, R12 ;  /* 0x00000038050b7223 */ /* 0x000fc8000001000c */
[----:B------:R-:W-:-:S04]  /*7be0*/  FFMA.FTZ R12, R6, R55, R11 ;  /* 0x00000037060c7223 */ /* 0x000fc8000001000b */
[----:B------:R-:W-:-:S04]  /*7bf0*/  FFMA.FTZ R13, R7, R54, R12 ;  /* 0x00000036070d7223 */ /* 0x000fc8000001000c */
[----:B------:R-:W-:Y:S01]  /*7c00*/  FFMA.FTZ R13, R8, R53, R13 ;  /* 0x00000035080d7223 */ /* 0x000fe2000001000d */
[----:B------:R-:W-:Y:S06]  /*7c10*/  BRA.DIV UR11, `(.L_x_1265) ;  /* 0x000000560b107947 */ /* 0x000fec000b800000 */
[----:B-1234-:R-:W0:Y:S02]  /*7c20*/  SHFL.BFLY PT, R14, R13, 0x2, 0x1f ;  /* 0x0c401f000d0e7f89 */ /* 0x01ee2400000e0000 */
[----:B0-----:R-:W-:-:S05]  /*7c30*/  FADD.FTZ R13, R13, R14 ;  /* 0x0000000e0d0d7221 */ /* 0x001fca0000010000 */
[----:B------:R0:W1:Y:S02]  /*7c40*/  SHFL.BFLY PT, R14, R13, 0x1, 0x1f ;  /* 0x0c201f000d0e7f89 */ /* 0x00006400000e0000 */
.L_x_1344:
[----:B------:R-:W-:Y:S01]  /*7c50*/  ISETP.GE.OR P1, PT, R42, UR43, P1 ;  /* 0x0000002b2a007c0c */ /* 0x000fe20008f26670 */
        /* <DEDUP_REMOVED lines=9> */
[----:B------:R-:W1:Y:S08]  /*7cf0*/  @P1 LDC.64 R14, c[0x0][0x448] ;  /* 0x00011200ff0e1b82 */ /* 0x000e700000000a00 */
[----:B0-----:R-:W0:Y:S01]  /*7d00*/  @P2 LDC.64 R12, c[0x0][0x438] ;  /* 0x00010e00ff0c2b82 */ /* 0x001e220000000a00 */
[----:B-1----:R-:W-:-:S04]  /*7d10*/  @P1 IMAD.WIDE.U32 R14, R69, 0x4, R14 ;  /* 0x00000004450e1825 */ /* 0x002fc800078e000e */
[----:B0-----:R-:W-:Y:S02]  /*7d20*/  @P2 IMAD.WIDE R12, R39, 0x4, R12 ;  /* 0x00000004270c2825 */ /* 0x001fe400078e020c */
[----:B------:R-:W2:Y:S04]  /*7d30*/  @P1 LDG.E R14, desc[UR36][R14.64] ;  /* 0x000000240e0e1981 */ /* 0x000ea8000c1e1900 */
[----:B------:R-:W3:Y:S01]  /*7d40*/  @P2 LDG.E R12, desc[UR36][R12.64] ;  /* 0x000000240c0c2981 */ /* 0x000ee2000c1e1900 */
[----:B------:R-:W-:-:S04]  /*7d50*/  @P1 ISETP.GE.AND P4, PT, R42, R37, PT ;  /* 0x000000252a00120c */ /* 0x000fc80003f86270 */
[----:B------:R-:W-:-:S04]  /*7d60*/  @P1 SEL R69, RZ, UR38, P4 ;  /* 0x00000026ff451c07 */ /* 0x000fc8000a000000 */
[----:B------:R-:W-:-:S04]  /*7d70*/  @P1 IADD3 R69, PT, PT, R40, -UR42, R69 ;  /* 0x8000002a28451c10 */ /* 0x000fc8000fffe045 */
[----:B------:R-:W-:Y:S01]  /*7d80*/  @P1 I2FP.F32.S32 R42, R69 ;  /* 0x00000045002a1245 */ /* 0x000fe20000201400 */
[----:B---3--:R-:W-:-:S04]  /*7d90*/  @P2 FADD.FTZ R11, R11, R12 ;  /* 0x0000000c0b0b2221 */ /* 0x008fc80000010000 */
[----:B--2---:R-:W-:-:S05]  /*7da0*/  @P1 FFMA.FTZ R11, R42, R14, R11 ;  /* 0x0000000e2a0b1223 */ /* 0x004fca000001000b */
[----:B------:R1:W-:Y:S01]  /*7db0*/  STS [R38], R11 ;  /* 0x0000000b26007388 */ /* 0x0003e20000000800 */
[----:B------:R-:W-:-:S07]  /*7dc0*/  @!P3 FMNMX.FTZ R52, R52, R11, !PT ;  /* 0x0000000b3434b209 */ /* 0x000fce0007810000 */
.L_x_1267:
[----:B------:R-:W-:Y:S05]  /*7dd0*/  BSYNC.RECONVERGENT B0 ;  /* 0x0000000000007941 */ /* 0x000fea0003800200 */
.L_x_1266:
[----:B-1----:R-:W-:Y:S01]  /*7de0*/  VIADD R11, R40, 0xf ;  /* 0x0000000f280b7836 */ /* 0x002fe20000000000 */
[----:B------:R-:W-:Y:S01]  /*7df0*/  IADD3 R32, P2, PT, R32, 0x10, RZ ;  /* 0x0000001020207810 */ /* 0x000fe20007f5e0ff */
[----:B------:R-:W-:Y:S02]  /*7e00*/  VIADD R40, R40, 0x10 ;  /* 0x0000001028287836 */ /* 0x000fe40000000000 */
[----:B------:R-:W-:Y:S01]  /*7e10*/  VIADD R38, R38, 0x40 ;  /* 0x0000004026267836 */ /* 0x000fe20000000000 */
[----:B------:R-:W-:Y:S01]  /*7e20*/  ISETP.GE.AND P1, PT, R11, R34, PT ;  /* 0x000000220b00720c */ /* 0x000fe20003f26270 */
[----:B------:R-:W-:Y:S01]  /*7e30*/  VIADD R39, R39, 0x10 ;  /* 0x0000001027277836 */ /* 0x000fe20000000000 */
[----:B------:R-:W-:-:S11]  /*7e40*/  IADD3.X R35, PT, PT, RZ, R35, RZ, P2, !PT ;  /* 0x00000023ff237210 */ /* 0x000fd600017fe4ff */
[----:B------:R-:W-:Y:S05]  /*7e50*/  @!P1 BRA `(.L_x_1268) ;  /* 0xffffffa400089947 */ /* 0x000fea000383ffff */
.L_x_1202:
[----:B0--3--:R-:W-:Y:S05]  /*7e60*/  BSYNC B1 ;  /* 0x0000000000017941 */ /* 0x009fea0003800000 */
.L_x_1201:
[----:B------:R-:W-:-:S03]  /*7e70*/  UMOV UR11, 0xffffffff ;  /* 0xffffffff000b7882 */ /* 0x000fc60000000000 */
[----:B------:R-:W-:Y:S05]  /*7e80*/  BRA.DIV UR11, `(.L_x_1269) ;  /* 0x000000520bb47947 */ /* 0x000fea000b800000 */
[----:B------:R-:W0:Y:S02]  /*7e90*/  SHFL.BFLY PT, R14, R52, 0x10, 0x1f ;  /* 0x0e001f00340e7f89 */ /* 0x000e2400000e0000 */
[----:B0-----:R-:W-:-:S05]  /*7ea0*/  FMNMX.FTZ R13, R14, R52, !PT ;  /* 0x000000340e0d7209 */ /* 0x001fca0007810000 */
[----:B------:R-:W1:Y:S02]  /*7eb0*/  SHFL.BFLY PT, R14, R13, 0x8, 0x1f ;  /* 0x0d001f000d0e7f89 */ /* 0x000e6400000e0000 */
[----:B-1----:R-:W-:-:S05]  /*7ec0*/  FMNMX.FTZ R0, R13, R14, !PT ;  /* 0x0000000e0d007209 */ /* 0x002fca0007810000 */
[----:B------:R0:W1:Y:S02]  /*7ed0*/  SHFL.BFLY PT, R14, R0, 0x4, 0x1f ;  /* 0x0c801f00000e7f89 */ /* 0x00006400000e0000 */
.L_x_1349:
[----:B------:R-:W3:Y:S01]  /*7ee0*/  S2R R3, SR_TID.X ;  /* 0x0000000000037919 */ /* 0x000ee20000002100 */
[----:B------:R-:W-:Y:S01]  /*7ef0*/  MOV R13, 0x400 ;  /* 0x00000400000d7802 */ /* 0x000fe20000000f00 */
[----:B------:R-:W-:Y:S05]  /*7f00*/  WARPSYNC.ALL ;  /* 0x0000000000007948 */ /* 0x000fea0003800000 */
[----:B------:R-:W5:Y:S01]  /*7f10*/  S2R R18, SR_CgaCtaId ;  /* 0x0000000000127919 */ /* 0x000f620000008800 */
[----:B-1----:R-:W-:Y:S02]  /*7f20*/  FMNMX.FTZ R5, R0, R14, !PT ;  /* 0x0000000e00057209 */ /* 0x002fe40007810000 */
[----:B---3--:R-:W-:-:S02]  /*7f30*/  LOP3.LUT P0, R4, R3, 0x1f, RZ, 0xc0, !PT ;  /* 0x0000001f03047812 */ /* 0x008fc4000780c0ff */
[----:B-----5:R-:W-:-:S04]  /*7f40*/  LEA R6, R18, R13, 0x18 ;  /* 0x0000000d12067211 */ /* 0x020fc800078ec0ff */
[----:B0-----:R-:W-:-:S07]  /*7f50*/  LEA.HI R0, R3, R6, RZ, 0x1d ;  /* 0x0000000603007211 */ /* 0x001fce00078fe8ff */
[----:B------:R0:W-:Y:S01]  /*7f60*/  @!P0 STS [R0], R5 ;  /* 0x0000000500008388 */ /* 0x0001e20000000800 */
[----:B------:R-:W-:Y:S01]  /*7f70*/  BAR.SYNC.DEFER_BLOCKING 0x0 ;  /* 0x0000000000007b1d */ /* 0x000fe20000010000 */
[C---:B------:R-:W-:Y:S01]  /*7f80*/  ISETP.GT.U32.AND P0, PT, R4.reuse, 0x1, PT ;  /* 0x000000010400780c */ /* 0x040fe20003f04070 */
[----:B------:R-:W-:Y:S02]  /*7f90*/  IMAD.MOV.U32 R9, RZ, RZ, -0x800001 ;  /* 0xff7fffffff097424 */ /* 0x000fe400078e00ff */
[----:B------:R-:W-:-:S04]  /*7fa0*/  IMAD R6, R4, 0x4, R6 ;  /* 0x0000000404067824 */ /* 0x000fc800078e0206 */
[----:B------:R-:W1:Y:S01]  /*7fb0*/  S2UR UR12, SR_CTAID.Y ;  /* 0x00000000000c79c3 */ /* 0x000e620000002600 */
[----:B------:R-:W1:Y:S01]  /*7fc0*/  LDCU UR6, c[0x0][0x3f4] ;  /* 0x00007e80ff0677ac */ /* 0x000e620008000800 */
[----:B0-----:R-:W-:Y:S01]  /*7fd0*/  VIADD R5, R3, UR45 ;  /* 0x0000002d03057c36 */ /* 0x001fe20008000000 */
[----:B------:R-:W-:Y:S03]  /*7fe0*/  BSSY.RECONVERGENT B0, `(.L_x_1270) ;  /* 0x0000154000007945 */ /* 0x000fe60003800200 */
[----:B------:R-:W0:Y:S01]  /*7ff0*/  @!P0 LDS R9, [R6] ;  /* 0x0000000006098984 */ /* 0x000e220000000800 */
[----:B------:R-:W-:Y:S01]  /*8000*/  ISETP.GE.AND P0, PT, R5, UR42, PT ;  /* 0x0000002a05007c0c */ /* 0x000fe2000bf06270 */
[----:B-1----:R-:W-:-:S04]  /*8010*/  UIMAD UR7, UR12, UR6, URZ ;  /* 0x000000060c0772a4 */ /* 0x002fc8000f8e02ff */
[----:B------:R-:W-:Y:S01]  /*8020*/  USHF.R.S32.HI UR13, URZ, 0x1f, UR7 ;  /* 0x0000001fff0d7899 */ /* 0x000fe20008011407 */
[----:B0-----:R-:W0:Y:S02]  /*8030*/  SHFL.BFLY PT, R8, R9, 0x1, 0x1f ;  /* 0x0c201f0009087f89 */ /* 0x001e2400000e0000 */
[----:B0-----:R-:W-:Y:S01]  /*8040*/  FMNMX.FTZ R7, R8, R9, !PT ;  /* 0x0000000908077209 */ /* 0x001fe20007810000 */
[----:B------:R-:W-:-:S05]  /*8050*/  IMAD.MOV.U32 R8, RZ, RZ, RZ ;  /* 0x000000ffff087224 */ /* 0x000fca00078e00ff */
        /* <DEDUP_REMOVED lines=17> */
[----:B------:R-:W-:Y:S01]  /*8170*/  VIADD R11, R13, 0x210 ;  /* 0x000002100d0b7836 */ /* 0x000fe20000000000 */
[----:B------:R-:W-:Y:S01]  /*8180*/  LEA.HI R8, R9, 0x1, RZ, 0x1a ;  /* 0x0000000109087811 */ /* 0x000fe200078fd0ff */
[----:B------:R-:W-:-:S03]  /*8190*/  IMAD.MOV.U32 R10, RZ, RZ, R5 ;  /* 0x000000ffff0a7224 */ /* 0x000fc600078e0005 */
[----:B------:R-:W-:Y:S02]  /*81a0*/  LEA R12, R18, R11, 0x18 ;  /* 0x0000000b120c7211 */ /* 0x000fe400078ec0ff */
[----:B------:R-:W-:Y:S01]  /*81b0*/  LOP3.LUT R9, R8, 0x3, RZ, 0xc0, !PT ;  /* 0x0000000308097812 */ /* 0x000fe200078ec0ff */
[----:B------:R-:W-:Y:S02]  /*81c0*/  IMAD.MOV.U32 R8, RZ, RZ, RZ ;  /* 0x000000ffff087224 */ /* 0x000fe400078e00ff */
[----:B------:R-:W-:Y:S01]  /*81d0*/  IMAD R11, R3, 0x4, R12 ;  /* 0x00000004030b7824 */ /* 0x000fe200078e020c */
[----:B------:R-:W-:-:S07]  /*81e0*/  IADD3 R9, PT, PT, -R9, RZ, RZ ;  /* 0x000000ff09097210 */ /* 0x000fce0007ffe1ff */
.L_x_1275:
        /* <DEDUP_REMOVED lines=11> */
.L_x_1274:
[----:B------:R-:W-:Y:S05]  /*82a0*/  BSYNC.RECONVERGENT B1 ;  /* 0x0000000000017941 */ /* 0x000fea0003800200 */
.L_x_1273:
[----:B------:R-:W-:Y:S05]  /*82b0*/  @!P1 BRA `(.L_x_1271) ;  /* 0x0000001000989947 */ /* 0x000fea0003800000 */
[----:B------:R-:W-:Y:S01]  /*82c0*/  IADD3 R11, PT, PT, -R10, UR42, RZ ;  /* 0x0000002a0a0b7c10 */ /* 0x000fe2000fffe1ff */
[----:B------:R-:W-:Y:S01]  /*82d0*/  IMAD.U32 R9, RZ, RZ, UR45 ;  /* 0x0000002dff097e24 */ /* 0x000fe2000f8e00ff */
[----:B------:R-:W-:Y:S01]  /*82e0*/  BSSY.RECONVERGENT B1, `(.L_x_1276) ;  /* 0x0000070000017945 */ /* 0x000fe20003800200 */
[----:B------:R-:W-:Y:S01]  /*82f0*/  VIADD R13, R13, 0x210 ;  /* 0x000002100d0d7836 */ /* 0x000fe20000000000 */
[----:B------:R-:W-:Y:S02]  /*8300*/  ISETP.GT.AND P1, PT, R11, 0x300, PT ;  /* 0x000003000b00780c */ /* 0x000fe40003f24270 */
[----:B------:R-:W-:Y:S02]  /*8310*/  SHF.L.U32 R9, R9, 0x2, RZ ;  /* 0x0000000209097819 */ /* 0x000fe400000006ff */
[----:B------:R-:W-:Y:S02]  /*8320*/  LEA R18, R18, R13, 0x18 ;  /* 0x0000000d12127211 */ /* 0x000fe400078ec0ff */
[----:B------:R-:W-:Y:S01]  /*8330*/  PLOP3.LUT P0, PT, PT, PT, PT, 0x80, 0x8 ;  /* 0x000000000008781c */ /* 0x000fe20003f0f070 */
[----:B------:R-:W-:-:S05]  /*8340*/  IMAD R9, R10, 0x4, -R9 ;  /* 0x000000040a097824 */ /* 0x000fca00078e0a09 */
[----:B------:R-:W-:Y:S01]  /*8350*/  IADD3 R9, PT, PT, R9, 0x200, R18 ;  /* 0x0000020009097810 */ /* 0x000fe20007ffe012 */
[----:B------:R-:W-:Y:S06]  /*8360*/  @!P1 BRA `(.L_x_1277) ;  /* 0x00000004009c9947 */ /* 0x000fec0003800000 */
[----:B------:R-:W-:Y:S01]  /*8370*/  IMAD.U32 R11, RZ, RZ, UR42 ;  /* 0x0000002aff0b7e24 */ /* 0x000fe2000f8e00ff */
[----:B------:R-:W-:-:S03]  /*8380*/  PLOP3.LUT P0, PT, PT, PT, PT, 0x8, 0x80 ;  /* 0x000000000080781c */ /* 0x000fc60003f0e170 */
[----:B------:R-:W-:-:S10]  /*8390*/  VIADD R11, R11, 0xfffffd00 ;  /* 0xfffffd000b0b7836 */ /* 0x000fd40000000000 */
.L_x_1278:
[----:B------:R-:W0:Y:S01]  /*83a0*/  LDS R12, [R9+-0x200] ;  /* 0xfffe0000090c7984 */ /* 0x000e220000000800 */
[----:B------:R-:W-:-:S03]  /*83b0*/  VIADD R10, R10, 0x400 ;  /* 0x000004000a0a7836 */ /* 0x000fc60000000000 */
[----:B------:R-:W1:Y:S02]  /*83c0*/  LDS R14, [R9+-0x100] ;  /* 0xffff0000090e7984 */ /* 0x000e640000000800 */
[----:B------:R-:W-:Y:S02]  /*83d0*/  ISETP.GE.AND P1, PT, R10, R11, PT ;  /* 0x0000000b0a00720c */ /* 0x000fe40003f26270 */
[----:B------:R-:W3:Y:S04]  /*83e0*/  LDS R18, [R9] ;  /* 0x0000000009127984 */ /* 0x000ee80000000800 */
[----:B------:R-:W5:Y:S04]  /*83f0*/  LDS R20, [R9+0x100] ;  /* 0x0001000009147984 */ /* 0x000f680000000800 */
[----:B------:R-:W5:Y:S04]  /*8400*/  LDS R22, [R9+0x200] ;  /* 0x0002000009167984 */ /* 0x000f680000000800 */
[----:B--2---:R-:W2:Y:S04]  /*8410*/  LDS R24, [R9+0x300] ;  /* 0x0003000009187984 */ /* 0x004ea80000000800 */
        /* <DEDUP_REMOVED lines=16> */
[----:B------:R-:W-:-:S02]  /*8520*/  FADD.FTZ R22, -R7, R22 ;  /* 0x0000001607167221 */ /* 0x000fc40000010100 */
[----:B------:R-:W-:Y:S01]  /*8530*/  FMUL.FTZ R20, R20, 1.4426950216293334961 ;  /* 0x3fb8aa3b14147820 */ /* 0x000fe20000410000 */
[----:B------:R-:W5:Y:S01]  /*8540*/  LDS R42, [R9+0xc00] ;  /* 0x000c0000092a7984 */ /* 0x000f620000000800 */
[----:B------:R-:W0:Y:S01]  /*8550*/  MUFU.EX2 R14, R14 ;  /* 0x0000000e000e7308 */ /* 0x000e220000000800 */
[----:B------:R-:W-:Y:S01]  /*8560*/  FMUL.FTZ R22, R22, 1.4426950216293334961 ;  /* 0x3fb8aa3b16167820 */ /* 0x000fe20000410000 */
[C---:B--2---:R-:W-:Y:S01]  /*8570*/  FADD.FTZ R24, -R7.reuse, R24 ;  /* 0x0000001807187221 */ /* 0x044fe20000010100 */
        /* <DEDUP_REMOVED lines=15> */
[C---:B------:R-:W-:Y:S02]  /*8670*/  FADD.FTZ R34, -R7.reuse, R34 ;  /* 0x0000002207227221 */ /* 0x040fe40000010100 */
[----:B------:R-:W-:Y:S01]  /*8680*/  FMUL.FTZ R32, R32, 1.4426950216293334961 ;  /* 0x3fb8aa3b20207820 */ /* 0x000fe20000410000 */
[----:B------:R-:W0:Y:S01]  /*8690*/  MUFU.EX2 R22, R22 ;  /* 0x0000001600167308 */ /* 0x000e220000000800 */
[----:B----4-:R-:W-:Y:S01]  /*86a0*/  FADD.FTZ R8, R8, R18 ;  /* 0x0000001208087221 */ /* 0x010fe20000010000 */
[----:B------:R-:W-:Y:S01]  /*86b0*/  FMUL.FTZ R34, R34, 1.4426950216293334961 ;  /* 0x3fb8aa3b22227820 */ /* 0x000fe20000410000 */
[C---:B-1----:R-:W-:Y:S01]  /*86c0*/  FADD.FTZ R36, -R7.reuse, R36 ;  /* 0x0000002407247221 */ /* 0x042fe20000010100 */
[----:B------:R-:W-:Y:S03]  /*86d0*/  STS [R9], R18 ;  /* 0x0000001209007388 */ /* 0x000fe60000000800 */
[----:B------:R-:W-:Y:S01]  /*86e0*/  FMUL.FTZ R36, R36, 1.4426950216293334961 ;  /* 0x3fb8aa3b24247820 */ /* 0x000fe20000410000 */
[----:B------:R-:W1:Y:S01]  /*86f0*/  MUFU.EX2 R24, R24 ;  /* 0x0000001800187308 */ /* 0x000e620000000800 */
[----:B---3--:R-:W-:Y:S01]  /*8700*/  FADD.FTZ R8, R8, R20 ;  /* 0x0000001408087221 */ /* 0x008fe20000010000 */
[C---:B------:R-:W-:Y:S01]  /*8710*/  FADD.FTZ R38, -R7.reuse, R38 ;  /* 0x0000002607267221 */ /* 0x040fe20000010100 */
[C---:B-----5:R-:W-:Y:S01]  /*8720*/  FADD.FTZ R40, -R7.reuse, R40 ;  /* 0x0000002807287221 */ /* 0x060fe20000010100 */
[----:B------:R-:W-:Y:S02]  /*8730*/  STS [R9+0x100], R20 ;  /* 0x0001001409007388 */ /* 0x000fe40000000800 */
[----:B------:R-:W-:Y:S01]  /*8740*/  FMUL.FTZ R38, R38, 1.4426950216293334961 ;  /* 0x3fb8aa3b26267820 */ /* 0x000fe20000410000 */
[----:B------:R-:W-:Y:S01]  /*8750*/  FMUL.FTZ R40, R40, 1.4426950216293334961 ;  /* 0x3fb8aa3b28287820 */ /* 0x000fe20000410000 */
[----:B------:R-:W3:Y:S01]  /*8760*/  MUFU.EX2 R26, R26 ;  /* 0x0000001a001a7308 */ /* 0x000ee20000000800 */
[----:B0-----:R-:W-:Y:S01]  /*8770*/  FADD.FTZ R8, R8, R22 ;  /* 0x0000001608087221 */ /* 0x001fe20000010000 */
[C---:B------:R-:W-:Y:S01]  /*8780*/  FADD.FTZ R42, -R7.reuse, R42 ;  /* 0x0000002a072a7221 */ /* 0x040fe20000010100 */
[----:B--2---:R-:W-:Y:S01]  /*8790*/  FADD.FTZ R44, -R7, R44 ;  /* 0x0000002c072c7221 */ /* 0x004fe20000010100 */
        /* <DEDUP_REMOVED lines=36> */
.L_x_1277:
[----:B------:R-:W-:Y:S05]  /*89e0*/  BSYNC.RECONVERGENT B1 ;  /* 0x0000000000017941 */ /* 0x000fea0003800200 */
.L_x_1276:
        /* <DEDUP_REMOVED lines=8> */
[----:B------:R-:W3:Y:S04]  /*8a70*/  LDS R18, [R9] ;  /* 0x0000000009127984 */ /* 0x000ee80000000800 */
[----:B------:R-:W5:Y:S04]  /*8a80*/  LDS R20, [R9+0x100] ;  /* 0x0001000009147984 */ /* 0x000f680000000800 */
[----:B------:R-:W5:Y:S04]  /*8a90*/  LDS R22, [R9+0x200] ;  /* 0x0002000009167984 */ /* 0x000f680000000800 */
[----:B--2---:R-:W2:Y:S04]  /*8aa0*/  LDS R24, [R9+0x300] ;  /* 0x0003000009187984 */ /* 0x004ea80000000800 */
        /* <DEDUP_REMOVED lines=10> */
[----:B------:R-:W-:-:S03]  /*8b50*/  FADD.FTZ R22, -R7, R22 ;  /* 0x0000001607167221 */ /* 0x000fc60000010100 */
[----:B------:R-:W-:Y:S02]  /*8b60*/  FMUL.FTZ R20, R20, 1.4426950216293334961 ;  /* 0x3fb8aa3b14147820 */ /* 0x000fe40000410000 */
[----:B------:R-:W1:Y:S01]  /*8b70*/  MUFU.EX2 R14, R14 ;  /* 0x0000000e000e7308 */ /* 0x000e620000000800 */
[----:B------:R-:W-:Y:S01]  /*8b80*/  FMUL.FTZ R22, R22, 1.4426950216293334961 ;  /* 0x3fb8aa3b16167820 */ /* 0x000fe20000410000 */
[C---:B--2---:R-:W-:Y:S01]  /*8b90*/  FADD.FTZ R24, -R7.reuse, R24 ;  /* 0x0000001807187221 */ /* 0x044fe20000010100 */
        /* <DEDUP_REMOVED lines=28> */
.L_x_1280:
[----:B------:R-:W-:Y:S05]  /*8d60*/  BSYNC.RECONVERGENT B1 ;  /* 0x0000000000017941 */ /* 0x000fea0003800200 */
.L_x_1279:
        /* <DEDUP_REMOVED lines=27> */
.L_x_1272:
        /* <DEDUP_REMOVED lines=17> */
[----:B------:R-:W-:Y:S01]  /*9030*/  HFMA2 R8, -RZ, RZ, 0, 0 ;  /* 0x00000000ff087431 */ /* 0x000fe200000001ff */
[----:B------:R-:W-:Y:S01]  /*9040*/  IADD3.X R11, PT, PT, R11, UR13, RZ, P1, P2 ;  /* 0x0000000d0b0b7c10 */ /* 0x000fe20008fe44ff */
[----:B------:R-:W-:-:S02]  /*9050*/  IMAD R12, R3, 0x4, R12 ;  /* 0x00000004030c7824 */ /* 0x000fc400078e020c */
[----:B------:R-:W-:-:S07]  /*9060*/  IMAD.MOV R13, RZ, RZ, -R10 ;  /* 0x000000ffff0d7224 */ /* 0x000fce00078e0a0a */
.L_x_1283:
[----:B------:R-:W-:-:S06]  /*9070*/  IMAD.MOV.U32 R10, RZ, RZ, R17 ;  /* 0x000000ffff0a7224 */ /* 0x000fcc00078e0011 */
[----:B------:R1:W3:Y:S01]  /*9080*/  LDG.E.U8 R10, desc[UR36][R10.64] ;  /* 0x000000240a0a7981 */ /* 0x0002e2000c1e1100 */
[----:B------:R-:W-:Y:S01]  /*9090*/  IMAD.MOV.U32 R15, RZ, RZ, RZ ;  /* 0x000000ffff0f7224 */ /* 0x000fe200078e00ff */
[----:B------:R-:W-:Y:S01]  /*90a0*/  IADD3 R13, PT, PT, R13, 0x1, RZ ;  /* 0x000000010d0d7810 */ /* 0x000fe20007ffe0ff */
[----:B------:R-:W-:Y:S01]  /*90b0*/  VIADD R9, R9, 0x40 ;  /* 0x0000004009097836 */ /* 0x000fe20000000000 */
[----:B------:R-:W-:-:S05]  /*90c0*/  IADD3 R17, P2, PT, R17, 0x40, RZ ;  /* 0x0000004011117810 */ /* 0x000fca0007f5e0ff */
[----:B-1----:R-:W-:Y:S01]  /*90d0*/  IMAD.X R11, RZ, RZ, R11, P2 ;  /* 0x000000ffff0b7224 */ /* 0x002fe200010e060b */
        /* <DEDUP_REMOVED lines=10> */
.L_x_1282:
[----:B------:R-:W-:Y:S05]  /*9180*/  BSYNC.RECONVERGENT B1 ;  /* 0x0000000000017941 */ /* 0x000fea0003800200 */
.L_x_1281:
[----:B------:R-:W-:Y:S05]  /*9190*/  @!P0 BRA `(.L_x_1271) ;  /* 0x0000000000e08947 */ /* 0x000fea0003800000 */
[----:B------:R-:W1:Y:S01]  /*91a0*/  S2R R12, SR_CgaCtaId ;  /* 0x00000000000c7919 */ /* 0x000e620000008800 */
[----:B------:R-:W3:Y:S01]  /*91b0*/  LDC.64 R14, c[0x0][0x420] ;  /* 0x00010800ff0e7b82 */ /* 0x000ee20000000a00 */
[----:B------:R-:W-:Y:S01]  /*91c0*/  MOV R10, 0x400 ;  /* 0x00000400000a7802 */ /* 0x000fe20000000f00 */
[----:B------:R-:W-:-:S04]  /*91d0*/  IMAD.U32 R13, RZ, RZ, UR45 ;  /* 0x0000002dff0d7e24 */ /* 0x000fc8000f8e00ff */
[----:B------:R-:W-:Y:S01]  /*91e0*/  VIADD R11, R10, 0x210 ;  /* 0x000002100a0b7836 */ /* 0x000fe20000000000 */
[----:B------:R-:W-:-:S05]  /*91f0*/  SHF.L.U32 R10, R13, 0x2, RZ ;  /* 0x000000020d0a7819 */ /* 0x000fca00000006ff */
[----:B------:R-:W-:Y:S01]  /*9200*/  IMAD R10, R9, 0x4, -R10 ;  /* 0x00000004090a7824 */ /* 0x000fe200078e0a0a */
[----:B---3--:R-:W-:-:S04]  /*9210*/  IADD3 R14, P0, P1, R14, UR7, R9 ;  /* 0x000000070e0e7c10 */ /* 0x008fc8000f91e009 */
[----:B------:R-:W-:Y:S02]  /*9220*/  IADD3 R14, P2, PT, R14, 0x80, RZ ;  /* 0x000000800e0e7810 */ /* 0x000fe40007f5e0ff */
[----:B-1----:R-:W-:Y:S02]  /*9230*/  LEA R13, R12, R11, 0x18 ;  /* 0x0000000b0c0d7211 */ /* 0x002fe400078ec0ff */
[----:B------:R-:W-:Y:S02]  /*9240*/  IADD3.X R11, PT, PT, R15, UR13, RZ, P0, P1 ;  /* 0x0000000d0f0b7c10 */ /* 0x000fe400087e24ff */
[----:B------:R-:W-:-:S03]  /*9250*/  IADD3 R12, PT, PT, R10, 0x200, R13 ;  /* 0x000002000a0c7810 */ /* 0x000fc60007ffe00d */
[----:B------:R-:W-:-:S07]  /*9260*/  IMAD.X R11, RZ, RZ, R11, P2 ;  /* 0x000000ffff0b7224 */ /* 0x000fce00010e060b */
.L_x_1284:
        /* <DEDUP_REMOVED lines=43> */
.L_x_1271:
[----:B------:R-:W-:Y:S05]  /*9520*/  BSYNC.RECONVERGENT B0 ;  /* 0x0000000000007941 */ /* 0x000fea0003800200 */
.L_x_1270:
[----:B0-----:R-:W0:Y:S01]  /*9530*/  SHFL.BFLY PT, R7, R8, 0x10, 0x1f ;  /* 0x0e001f0008077f89 */ /* 0x001e2200000e0000 */
[C---:B------:R-:W-:Y:S01]  /*9540*/  ISETP.NE.AND P0, PT, R4.reuse, RZ, PT ;  /* 0x000000ff0400720c */ /* 0x040fe20003f05270 */
[----:B------:R-:W1:Y:S01]  /*9550*/  LDCU.U8 UR9, c[0x0][0x48c] ;  /* 0x00009180ff0977ac */ /* 0x000e620008000000 */
[----:B------:R-:W-:Y:S01]  /*9560*/  ISETP.GT.U32.AND P1, PT, R4, 0x1, PT ;  /* 0x000000010400780c */ /* 0x000fe20003f24070 */
[----:B------:R-:W3:Y:S01]  /*9570*/  S2R R33, SR_CTAID.X ;  /* 0x0000000000217919 */ /* 0x000ee20000002500 */
[----:B-1----:R-:W-:Y:S01]  /*9580*/  UISETP.NE.AND UP0, UPT, UR9, URZ, UPT ;  /* 0x000000ff0900728c */ /* 0x002fe2000bf05270 */
[----:B0-----:R-:W-:-:S05]  /*9590*/  FADD.FTZ R7, R7, R8 ;  /* 0x0000000807077221 */ /* 0x001fca0000010000 */
[----:B------:R-:W0:Y:S02]  /*95a0*/  SHFL.BFLY PT, R10, R7, 0x8, 0x1f ;  /* 0x0d001f00070a7f89 */ /* 0x000e2400000e0000 */
[----:B0-----:R-:W-:-:S05]  /*95b0*/  FADD.FTZ R10, R7, R10 ;  /* 0x0000000a070a7221 */ /* 0x001fca0000010000 */
[----:B------:R-:W0:Y:S02]  /*95c0*/  SHFL.BFLY PT, R9, R10, 0x4, 0x1f ;  /* 0x0c801f000a097f89 */ /* 0x000e2400000e0000 */
[----:B0-----:R-:W-:-:S05]  /*95d0*/  FADD.FTZ R9, R10, R9 ;  /* 0x000000090a097221 */ /* 0x001fca0000010000 */
[----:B------:R-:W0:Y:S02]  /*95e0*/  SHFL.BFLY PT, R12, R9, 0x2, 0x1f ;  /* 0x0c401f00090c7f89 */ /* 0x000e2400000e0000 */
[----:B0-----:R-:W-:Y:S01]  /*95f0*/  FADD.FTZ R12, R9, R12 ;  /* 0x0000000c090c7221 */ /* 0x001fe20000010000 */
[----:B------:R-:W-:-:S04]  /*9600*/  CS2R R8, SRZ ;  /* 0x0000000000087805 */ /* 0x000fc8000001ff00 */
[----:B------:R-:W0:Y:S02]  /*9610*/  SHFL.BFLY PT, R11, R12, 0x1, 0x1f ;  /* 0x0c201f000c0b7f89 */ /* 0x000e2400000e0000 */
[----:B0-----:R-:W-:-:S05]  /*9620*/  FADD.FTZ R11, R12, R11 ;  /* 0x0000000b0c0b7221 */ /* 0x001fca0000010000 */
[----:B------:R-:W-:Y:S01]  /*9630*/  @!P0 STS [R0+0x8], R11 ;  /* 0x0000080b00008388 */ /* 0x000fe20000000800 */
[----:B------:R-:W-:Y:S01]  /*9640*/  BAR.SYNC.DEFER_BLOCKING 0x0 ;  /* 0x0000000000007b1d */ /* 0x000fe20000010000 */
[----:B------:R-:W-:-:S05]  /*9650*/  ISETP.GE.AND P0, PT, R5, UR42, PT ;  /* 0x0000002a05007c0c */ /* 0x000fca000bf06270 */
[----:B------:R-:W0:Y:S04]  /*9660*/  @!P1 LDS R11, [R6+0x8] ;  /* 0x00000800060b9984 */ /* 0x000e280000000800 */
[----:B0-----:R-:W0:Y:S02]  /*9670*/  SHFL.BFLY PT, R4, R11, 0x1, 0x1f ;  /* 0x0c201f000b047f89 */ /* 0x001e2400000e0000 */
[----:B0-----:R-:W-:-:S06]  /*9680*/  FADD.FTZ R7, R4, R11 ;  /* 0x0000000b04077221 */ /* 0x001fcc0000010000 */
[----:B------:R-:W0:Y:S02]  /*9690*/  SHFL.IDX PT, R7, R7, RZ, 0x1f ;  /* 0x00001fff07077589 */ /* 0x000e2400000e0000 */
[----:B0-----:R-:W-:-:S06]  /*96a0*/  FADD.FTZ R4, R7, 9.9999999747524270788e-07 ;  /* 0x358637bd07047421 */ /* 0x001fcc0000010000 */
[----:B------:R-:W0:Y:S01]  /*96b0*/  MUFU.RCP R4, R4 ;  /* 0x0000000400047308 */ /* 0x000e220000001000 */
[----:B---3--:R-:W-:Y:S05]  /*96c0*/  BRA.U !UP0, `(.L_x_1285) ;  /* 0x0000000108207547 */ /* 0x008fea000b800000 */
[----:B------:R-:W1:Y:S08]  /*96d0*/  LDC R6, c[0x0][0x3f8] ;  /* 0x0000fe00ff067b82 */ /* 0x000e700000000800 */
[----:B------:R-:W3:Y:S08]  /*96e0*/  LDC R0, c[0x0][0x488] ;  /* 0x00012200ff007b82 */ /* 0x000ef00000000800 */
[----:B------:R-:W3:Y:S08]  /*96f0*/  LDC R8, c[0x0][0x40c] ;  /* 0x00010300ff087b82 */ /* 0x000ef00000000800 */
[----:B------:R-:W5:Y:S01]  /*9700*/  LDC R9, c[0x0][0x3f4] ;  /* 0x0000fd00ff097b82 */ /* 0x000f620000000800 */
[----:B-1----:R-:W-:-:S04]  /*9710*/  IMAD R7, R6, UR12, R33 ;  /* 0x0000000c06077c24 */ /* 0x002fc8000f8e0221 */
[----:B---3--:R-:W-:-:S04]  /*9720*/  IMAD R0, R7, R0, R8 ;  /* 0x0000000007007224 */ /* 0x008fc800078e0208 */
[----:B-----5:R-:W-:-:S05]  /*9730*/  IMAD R8, R0, R9, RZ ;  /* 0x0000000900087224 */ /* 0x020fca00078e02ff */
[----:B------:R-:W-:-:S07]  /*9740*/  SHF.R.S32.HI R9, RZ, 0x1f, R8 ;  /* 0x0000001fff097819 */ /* 0x000fce0000011408 */
.L_x_1285:
        /* <DEDUP_REMOVED lines=13> */
[----:B------:R-:W1:Y:S01]  /*9820*/  S2UR UR8, SR_CgaCtaId ;  /* 0x00000000000879c3 */ /* 0x000e620000008800 */
        /* <DEDUP_REMOVED lines=8> */
[----:B-1----:R-:W-:-:S06]  /*98b0*/  ULEA UR6, UR8, UR6, 0x18 ;  /* 0x0000000608067291 */ /* 0x002fcc000f8ec0ff */
[----:B------:R-:W-:-:S07]  /*98c0*/  LEA R0, R3, UR6, 0x2 ;  /* 0x0000000603007c11 */ /* 0x000fce000f8e10ff */
.L_x_1291:
[----:B------:R-:W0:Y:S01]  /*98d0*/  LDS R9, [R0] ;  /* 0x0000000000097984 */ /* 0x000e220000000800 */
[----:B------:R-:W-:-:S05]  /*98e0*/  VIADD R7, R7, 0x1 ;  /* 0x0000000107077836 */ /* 0x000fca0000000000 */
[----:B------:R-:W-:Y:S01]  /*98f0*/  ISETP.NE.AND P0, PT, R7, RZ, PT ;  /* 0x000000ff0700720c */ /* 0x000fe20003f05270 */
[----:B0-----:R-:W-:-:S05]  /*9900*/  FMUL.FTZ R9, R9, R4 ;  /* 0x0000000409097220 */ /* 0x001fca0000410000 */
[----:B------:R0:W-:Y:S02]  /*9910*/  STS [R0], R9 ;  /* 0x0000000900007388 */ /* 0x0001e40000000800 */
[----:B0-----:R-:W-:-:S05]  /*9920*/  VIADD R0, R0, 0x100 ;  /* 0x0000010000007836 */ /* 0x001fca0000000000 */
[----:B------:R-:W-:Y:S05]  /*9930*/  @P0 BRA `(.L_x_1291) ;  /* 0xfffffffc00e40947 */ /* 0x000fea000383ffff */
.L_x_1290:
[----:B------:R-:W-:Y:S05]  /*9940*/  BSYNC.RECONVERGENT B1 ;  /* 0x0000000000017941 */ /* 0x000fea0003800200 */
.L_x_1289:
[----:B------:R-:W-:Y:S05]  /*9950*/  @!P1 BRA `(.L_x_1287) ;  /* 0x0000001000e49947 */ /* 0x000fea0003800000 */
[----:B------:R-:W1:Y:S01]  /*9960*/  S2R R7, SR_CgaCtaId ;  /* 0x0000000000077919 */ /* 0x000e620000008800 */
[----:B------:R-:W-:Y:S01]  /*9970*/  IADD3 R6, PT, PT, -R5, UR42, RZ ;  /* 0x0000002a05067c10 */ /* 0x000fe2000fffe1ff */
[----:B------:R-:W-:Y:S01]  /*9980*/  IMAD.U32 R8, RZ, RZ, UR45 ;  /* 0x0000002dff087e24 */ /* 0x000fe2000f8e00ff */
[----:B------:R-:W-:Y:S01]  /*9990*/  MOV R0, 0x400 ;  /* 0x0000040000007802 */ /* 0x000fe20000000f00 */
[----:B------:R-:W-:Y:S01]  /*99a0*/  BSSY.RECONVERGENT B1, `(.L_x_1292) ;  /* 0x0000040000017945 */ /* 0x000fe20003800200 */
[----:B------:R-:W-:Y:S02]  /*99b0*/  ISETP.GT.AND P1, PT, R6, 0x300, PT ;  /* 0x000003000600780c */ /* 0x000fe40003f24270 */
[----:B------:R-:W-:Y:S01]  /*99c0*/  IADD3 R6, PT, PT, R0, 0x210, RZ ;  /* 0x0000021000067810 */ /* 0x000fe20007ffe0ff */
[----:B------:R-:W-:Y:S01]  /*99d0*/  IMAD.SHL.U32 R0, R8, 0x4, RZ ;  /* 0x0000000408007824 */ /* 0x000fe200078e00ff */
[----:B------:R-:W-:-:S03]  /*99e0*/  PLOP3.LUT P0, PT, PT, PT, PT, 0x80, 0x8 ;  /* 0x000000000008781c */ /* 0x000fc60003f0f070 */
[----:B------:R-:W-:Y:S01]  /*99f0*/  IMAD R0, R5, 0x4, -R0 ;  /* 0x0000000405007824 */ /* 0x000fe200078e0a00 */
[----:B-1----:R-:W-:-:S04]  /*9a00*/  LEA R7, R7, R6, 0x18 ;  /* 0x0000000607077211 */ /* 0x002fc800078ec0ff */
[----:B------:R-:W-:Y:S01]  /*9a10*/  IADD3 R0, PT, PT, R0, 0x200, R7 ;  /* 0x0000020000007810 */ /* 0x000fe20007ffe007 */
[----:B------:R-:W-:Y:S06]  /*9a20*/  @!P1 BRA `(.L_x_1293) ;  /* 0x0000000000dc9947 */ /* 0x000fec0003800000 */
[----:B------:R-:W-:Y:S01]  /*9a30*/  IMAD.U32 R6, RZ, RZ, UR42 ;  /* 0x0000002aff067e24 */ /* 0x000fe2000f8e00ff */
[----:B------:R-:W-:-:S03]  /*9a40*/  PLOP3.LUT P0, PT, PT, PT, PT, 0x8, 0x80 ;  /* 0x000000000080781c */ /* 0x000fc60003f0e170 */
[----:B------:R-:W-:-:S10]  /*9a50*/  VIADD R6, R6, 0xfffffd00 ;  /* 0xfffffd0006067836 */ /* 0x000fd40000000000 */
.L_x_1294:
[----:B------:R-:W0:Y:S01]  /*9a60*/  LDS R7, [R0+-0x200] ;  /* 0xfffe000000077984 */ /* 0x000e220000000800 */
[----:B------:R-:W-:-:S03]  /*9a70*/  VIADD R5, R5, 0x400 ;  /* 0x0000040005057836 */ /* 0x000fc60000000000 */
[----:B------:R-:W1:Y:S02]  /*9a80*/  LDS R9, [R0+-0x100] ;  /* 0xffff000000097984 */ /* 0x000e640000000800 */
[----:B------:R-:W-:Y:S02]  /*9a90*/  ISETP.GE.AND P1, PT, R5, R6, PT ;  /* 0x000000060500720c */ /* 0x000fe40003f26270 */
[----:B------:R-:W3:Y:S04]  /*9aa0*/  LDS R11, [R0] ;  /* 0x00000000000b7984 */ /* 0x000ee80000000800 */
[----:B------:R-:W5:Y:S04]  /*9ab0*/  LDS R13, [R0+0x100] ;  /* 0x00010000000d7984 */ /* 0x000f680000000800 */
[----:B------:R-:W5:Y:S04]  /*9ac0*/  LDS R15, [R0+0x200] ;  /* 0x00020000000f7984 */ /* 0x000f680000000800 */
[----:B------:R-:W5:Y:S04]  /*9ad0*/  LDS R17, [R0+0x300] ;  /* 0x0003000000117984 */ /* 0x000f680000000800 */
[----:B------:R-:W5:Y:S04]  /*9ae0*/  LDS R19, [R0+0x400] ;  /* 0x0004000000137984 */ /* 0x000f680000000800 */
[----:B------:R-:W5:Y:S04]  /*9af0*/  LDS R21, [R0+0x500] ;  /* 0x0005000000157984 */ /* 0x000f680000000800 */
[----:B------:R-:W5:Y:S04]  /*9b00*/  LDS R23, [R0+0x600] ;  /* 0x0006000000177984 */ /* 0x000f680000000800 */
[----:B--2---:R-:W2:Y:S04]  /*9b10*/  LDS R25, [R0+0x700] ;  /* 0x0007000000197984 */ /* 0x004ea80000000800 */
[----:B----4-:R-:W4:Y:S01]  /*9b20*/  LDS R27, [R0+0x800] ;  /* 0x00080000001b7984 */ /* 0x010f220000000800 */
[----:B0-----:R-:W-:-:S03]  /*9b30*/  FMUL.FTZ R7, R4, R7 ;  /* 0x0000000704077220 */ /* 0x001fc60000410000 */
[----:B------:R-:W0:Y:S01]  /*9b40*/  LDS R29, [R0+0x900] ;  /* 0x00090000001d7984 */ /* 0x000e220000000800 */
[----:B-1----:R-:W-:-:S03]  /*9b50*/  FMUL.FTZ R9, R4, R9 ;  /* 0x0000000904097220 */ /* 0x002fc60000410000 */
[----:B------:R-:W1:Y:S01]  /*9b60*/  LDS R31, [R0+0xa00] ;  /* 0x000a0000001f7984 */ /* 0x000e620000000800 */
        /* <DEDUP_REMOVED lines=11> */
[----:B------:R-:W-:-:S03]  /*9c20*/  FMUL.FTZ R23, R4, R23 ;  /* 0x0000001704177220 */ /* 0x000fc60000410000 */
[----:B------:R-:W-:Y:S01]  /*9c30*/  STS [R0], R11 ;  /* 0x0000000b00007388 */ /* 0x000fe20000000800 */
[----:B--2---:R-:W-:-:S03]  /*9c40*/  FMUL.FTZ R25, R4, R25 ;  /* 0x0000001904197220 */ /* 0x004fc60000410000 */
[----:B------:R-:W-:Y:S01]  /*9c50*/  STS [R0+0x100], R13 ;  /* 0x0001000d00007388 */ /* 0x000fe20000000800 */
[----:B----4-:R-:W-:-:S03]  /*9c60*/  FMUL.FTZ R27, R4, R27 ;  /* 0x0000001b041b7220 */ /* 0x010fc60000410000 */
[----:B------:R-:W-:Y:S01]  /*9c70*/  STS [R0+0x200], R15 ;  /* 0x0002000f00007388 */ /* 0x000fe20000000800 */
[----:B0-----:R-:W-:-:S03]  /*9c80*/  FMUL.FTZ R29, R4, R29 ;  /* 0x0000001d041d7220 */ /* 0x001fc60000410000 */
[----:B------:R-:W-:Y:S01]  /*9c90*/  STS [R0+0x300], R17 ;  /* 0x0003001100007388 */ /* 0x000fe20000000800 */
[----:B-1----:R-:W-:-:S03]  /*9ca0*/  FMUL.FTZ R31, R4, R31 ;  /* 0x0000001f041f7220 */ /* 0x002fc60000410000 */
        /* <DEDUP_REMOVED lines=15> */
.L_x_1293:
[----:B------:R-:W-:Y:S05]  /*9da0*/  BSYNC.RECONVERGENT B1 ;  /* 0x0000000000017941 */ /* 0x000fea0003800200 */
.L_x_1292:
        /* <DEDUP_REMOVED lines=10> */
[----:B------:R-:W2:Y:S04]  /*9e50*/  LDS R15, [R0+0x200] ;  /* 0x00020000000f7984 */ /* 0x000ea80000000800 */
[----:B------:R-:W4:Y:S04]  /*9e60*/  LDS R17, [R0+0x300] ;  /* 0x0003000000117984 */ /* 0x000f280000000800 */
[----:B------:R-:W4:Y:S04]  /*9e70*/  LDS R19, [R0+0x400] ;  /* 0x0004000000137984 */ /* 0x000f280000000800 */
[----:B------:R-:W4:Y:S01]  /*9e80*/  LDS R21, [R0+0x500] ;  /* 0x0005000000157984 */ /* 0x000f220000000800 */
[C---:B0-----:R-:W-:Y:S01]  /*9e90*/  FMUL.FTZ R7, R4.reuse, R7 ;  /* 0x0000000704077220 */ /* 0x041fe20000410000 */
[----:B-1----:R-:W-:-:S04]  /*9ea0*/  FMUL.FTZ R9, R4, R9 ;  /* 0x0000000904097220 */ /* 0x002fc80000410000 */
        /* <DEDUP_REMOVED lines=15> */
.L_x_1296:
[----:B------:R-:W-:Y:S05]  /*9fa0*/  BSYNC.RECONVERGENT B1 ;  /* 0x0000000000017941 */ /* 0x000fea0003800200 */
.L_x_1295:
[----:B------:R-:W-:-:S13]  /*9fb0*/  ISETP.LT.OR P0, PT, R5, UR42, P0 ;  /* 0x0000002a05007c0c */ /* 0x000fda0008701670 */
[----:B------:R-:W-:Y:S05]  /*9fc0*/  @!P0 BRA `(.L_x_1287) ;  /* 0x0000000c00488947 */ /* 0x000fea0003800000 */
[----:B------:R-:W0:Y:S04]  /*9fd0*/  LDS R5, [R0+-0x200] ;  /* 0xfffe000000057984 */ /* 0x000e280000000800 */
[----:B------:R-:W1:Y:S04]  /*9fe0*/  LDS R7, [R0+-0x100] ;  /* 0xffff000000077984 */ /* 0x000e680000000800 */
[----:B------:R-:W3:Y:S04]  /*9ff0*/  LDS R9, [R0] ;  /* 0x0000000000097984 */ /* 0x000ee80000000800 */
[----:B------:R-:W5:Y:S01]  /*a000*/  LDS R11, [R0+0x100] ;  /* 0x00010000000b7984 */ /* 0x000f620000000800 */
[-C--:B0-----:R-:W-:Y:S01]  /*a010*/  FMUL.FTZ R5, R5, R4.reuse ;  /* 0x0000000405057220 */ /* 0x081fe20000410000 */
[----:B-1----:R-:W-:-:S04]  /*a020*/  FMUL.FTZ R7, R7, R4 ;  /* 0x0000000407077220 */ /* 0x002fc80000410000 */
[----:B------:R0:W-:Y:S01]  /*a030*/  STS [R0+-0x200], R5 ;  /* 0xfffe000500007388 */ /* 0x0001e20000000800 */
[----:B---3--:R-:W-:-:S03]  /*a040*/  FMUL.FTZ R9, R9, R4 ;  /* 0x0000000409097220 */ /* 0x008fc60000410000 */
[----:B------:R0:W-:Y:S01]  /*a050*/  STS [R0+-0x100], R7 ;  /* 0xffff000700007388 */ /* 0x0001e20000000800 */
[----:B-----5:R-:W-:-:S03]  /*a060*/  FMUL.FTZ R11, R11, R4 ;  /* 0x000000040b0b7220 */ /* 0x020fc60000410000 */
[----:B------:R0:W-:Y:S04]  /*a070*/  STS [R0], R9 ;  /* 0x0000000900007388 */ /* 0x0001e80000000800 */
[----:B------:R0:W-:Y:S01]  /*a080*/  STS [R0+0x100], R11 ;  /* 0x0001000b00007388 */ /* 0x0001e20000000800 */
[----:B------:R-:W-:Y:S05]  /*a090*/  BRA `(.L_x_1287) ;  /* 0x0000000c00147947 */ /* 0x000fea0003800000 */
.L_x_1288:
        /* <DEDUP_REMOVED lines=18> */
[----:B------:R-:W-:-:S04]  /*a1c0*/  LOP3.LUT R6, R6, 0xc0, RZ, 0xc0, !PT ;  /* 0x000000c006067812 */ /* 0x000fc800078ec0ff */
[----:B------:R-:W-:Y:S02]  /*a1d0*/  IADD3 R5, PT, PT, R5, R6, RZ ;  /* 0x0000000605057210 */ /* 0x000fe40007ffe0ff */
[----:B---3--:R-:W-:-:S04]  /*a1e0*/  LEA R12, P0, R13, UR10, 0x2 ;  /* 0x0000000a0d0c7c11 */ /* 0x008fc8000f8010ff */
[----:B------:R-:W-:Y:S01]  /*a1f0*/  LEA.HI.X R13, R13, UR11, R10, 0x2, P0 ;  /* 0x0000000b0d0d7c11 */ /* 0x000fe200080f140a */
[----:B-1----:R-:W-:Y:S01]  /*a200*/  ULEA UR6, UR8, UR6, 0x18 ;  /* 0x0000000608067291 */ /* 0x002fe2000f8ec0ff */
[----:B------:R-:W-:-:S05]  /*a210*/  IMAD.MOV R10, RZ, RZ, -R0 ;  /* 0x000000ffff0a7224 */ /* 0x000fca00078e0a00 */
[----:B------:R-:W-:-:S07]  /*a220*/  LEA R0, R3, UR6, 0x2 ;  /* 0x0000000603007c11 */ /* 0x000fce000f8e10ff */
.L_x_1299:
[----:B-1----:R-:W0:Y:S01]  /*a230*/  LDS R7, [R0] ;  /* 0x0000000000077984 */ /* 0x002e220000000800 */
[----:B------:R-:W-:Y:S01]  /*a240*/  IMAD.MOV.U32 R6, RZ, RZ, R12 ;  /* 0x000000ffff067224 */ /* 0x000fe200078e000c */
[----:B------:R-:W-:Y:S01]  /*a250*/  IADD3 R12, P2, PT, R12, 0x100, RZ ;  /* 0x000001000c0c7810 */ /* 0x000fe20007f5e0ff */
[----:B------:R-:W-:-:S05]  /*a260*/  VIADD R10, R10, 0x1 ;  /* 0x000000010a0a7836 */ /* 0x000fca0000000000 */
[----:B------:R-:W-:Y:S01]  /*a270*/  ISETP.NE.AND P0, PT, R10, RZ, PT ;  /* 0x000000ff0a00720c */ /* 0x000fe20003f05270 */
[----:B0-----:R-:W-:Y:S01]  /*a280*/  FMUL.FTZ R11, R7, R4 ;  /* 0x00000004070b7220 */ /* 0x001fe20000410000 */
[--C-:B------:R-:W-:Y:S02]  /*a290*/  IMAD.MOV.U32 R7, RZ, RZ, R13.reuse ;  /* 0x000000ffff077224 */ /* 0x100fe400078e000d */
[----:B------:R-:W-:Y:S02]  /*a2a0*/  IMAD.X R13, RZ, RZ, R13, P2 ;  /* 0x000000ffff0d7224 */ /* 0x000fe400010e060d */
[----:B------:R0:W-:Y:S04]  /*a2b0*/  STS [R0], R11 ;  /* 0x0000000b00007388 */ /* 0x0001e80000000800 */
[----:B------:R1:W-:Y:S01]  /*a2c0*/  STG.E desc[UR36][R6.64], R11 ;  /* 0x0000000b06007986 */ /* 0x0003e2000c101924 */
[----:B0-----:R-:W-:-:S02]  /*a2d0*/  IADD3 R0, PT, PT, R0, 0x100, RZ ;  /* 0x0000010000007810 */ /* 0x001fc40007ffe0ff */
[----:B------:R-:W-:Y:S05]  /*a2e0*/  @P0 BRA `(.L_x_1299) ;  /* 0xfffffffc00d00947 */ /* 0x000fea000383ffff */
.L_x_1298:
[----:B------:R-:W-:Y:S05]  /*a2f0*/  BSYNC.RECONVERGENT B1 ;  /* 0x0000000000017941 */ /* 0x000fea0003800200 */
.L_x_1297:
[----:B------:R-:W-:Y:S05]  /*a300*/  @!P1 BRA `(.L_x_1287) ;  /* 0x0000000800789947 */ /* 0x000fea0003800000 */
[----:B------:R-:W3:Y:S01]  /*a310*/  LDCU.64 UR10, c[0x0][0x480] ;  /* 0x00009000ff0a77ac */ /* 0x000ee20008000a00 */
[----:B------:R-:W5:Y:S01]  /*a320*/  S2R R10, SR_CgaCtaId ;  /* 0x00000000000a7919 */ /* 0x000f620000008800 */
[----:B-1----:R-:W-:Y:S01]  /*a330*/  IADD3 R6, P0, PT, R5, R8, RZ ;  /* 0x0000000805067210 */ /* 0x002fe20007f1e0ff */
[----:B------:R-:W-:Y:S01]  /*a340*/  IMAD.U32 R12, RZ, RZ, UR45 ;  /* 0x0000002dff0c7e24 */ /* 0x000fe2000f8e00ff */
[----:B------:R-:W-:Y:S01]  /*a350*/  MOV R0, 0x400 ;  /* 0x0000040000007802 */ /* 0x000fe20000000f00 */
[----:B------:R-:W-:Y:S02]  /*a360*/  BSSY.RECONVERGENT B1, `(.L_x_1300) ;  /* 0x000005a000017945 */ /* 0x000fe40003800200 */
[----:B------:R-:W-:Y:S02]  /*a370*/  IMAD.X R9, RZ, RZ, R9, P0 ;  /* 0x000000ffff097224 */ /* 0x000fe400000e0609 */
[----:B------:R-:W-:Y:S02]  /*a380*/  VIADD R7, R0, 0x210 ;  /* 0x0000021000077836 */ /* 0x000fe40000000000 */
[----:B------:R-:W-:-:S04]  /*a390*/  IMAD.SHL.U32 R0, R12, 0x4, RZ ;  /* 0x000000040c007824 */ /* 0x000fc800078e00ff */
[----:B------:R-:W-:Y:S01]  /*a3a0*/  IMAD R0, R5, 0x4, -R0 ;  /* 0x0000000405007824 */ /* 0x000fe200078e0a00 */
[----:B---3--:R-:W-:-:S04]  /*a3b0*/  LEA R8, P0, R6, UR10, 0x2 ;  /* 0x0000000a06087c11 */ /* 0x008fc8000f8010ff */
[----:B------:R-:W-:Y:S02]  /*a3c0*/  LEA.HI.X R11, R6, UR11, R9, 0x2, P0 ;  /* 0x0000000b060b7c11 */ /* 0x000fe400080f1409 */
[----:B------:R-:W-:Y:S02]  /*a3d0*/  IADD3 R9, PT, PT, -R5, UR42, RZ ;  /* 0x0000002a05097c10 */ /* 0x000fe4000fffe1ff */
[----:B------:R-:W-:Y:S02]  /*a3e0*/  IADD3 R6, P0, PT, R8, 0x200, RZ ;  /* 0x0000020008067810 */ /* 0x000fe40007f1e0ff */
[----:B------:R-:W-:Y:S02]  /*a3f0*/  ISETP.GT.AND P1, PT, R9, 0x300, PT ;  /* 0x000003000900780c */ /* 0x000fe40003f24270 */
[----:B-----5:R-:W-:Y:S02]  /*a400*/  LEA R9, R10, R7, 0x18 ;  /* 0x000000070a097211 */ /* 0x020fe400078ec0ff */
[----:B------:R-:W-:-:S02]  /*a410*/  IADD3.X R7, PT, PT, RZ, R11, RZ, P0, !PT ;  /* 0x0000000bff077210 */ /* 0x000fc400007fe4ff */
[----:B------:R-:W-:Y:S02]  /*a420*/  IADD3 R0, PT, PT, R0, 0x200, R9 ;  /* 0x0000020000007810 */ /* 0x000fe40007ffe009 */
[----:B------:R-:W-:-:S05]  /*a430*/  PLOP3.LUT P0, PT, PT, PT, PT, 0x80, 0x8 ;  /* 0x000000000008781c */ /* 0x000fca0003f0f070 */
[----:B------:R-:W-:Y:S08]  /*a440*/  @!P1 BRA `(.L_x_1301) ;  /* 0x00000004002c9947 */ /* 0x000ff00003800000 */
[----:B------:R-:W-:Y:S01]  /*a450*/  IMAD.U32 R10, RZ, RZ, UR42 ;  /* 0x0000002aff0a7e24 */ /* 0x000fe2000f8e00ff */
[----:B------:R-:W-:-:S03]  /*a460*/  PLOP3.LUT P0, PT, PT, PT, PT, 0x8, 0x80 ;  /* 0x000000000080781c */ /* 0x000fc60003f0e170 */
[----:B------:R-:W-:-:S10]  /*a470*/  VIADD R10, R10, 0xfffffd00 ;  /* 0xfffffd000a0a7836 */ /* 0x000fd40000000000 */
.L_x_1302:
[----:B------:R-:W0:Y:S01]  /*a480*/  LDS R9, [R0+-0x200] ;  /* 0xfffe000000097984 */ /* 0x000e220000000800 */
[----:B------:R-:W-:Y:S01]  /*a490*/  VIADD R5, R5, 0x400 ;  /* 0x0000040005057836 */ /* 0x000fe20000000000 */
[----:B------:R-:W-:Y:S02]  /*a4a0*/  IADD3 R8, P1, PT, R6, 0x1000, RZ ;  /* 0x0000100006087810 */ /* 0x000fe40007f3e0ff */
        /* <DEDUP_REMOVED lines=8> */
[----:B--2---:R-:W2:Y:S04]  /*a530*/  LDS R25, [R0+0x600] ;  /* 0x0006000000197984 */ /* 0x004ea80000000800 */
[----:B----4-:R-:W4:Y:S04]  /*a540*/  LDS R27, [R0+0x700] ;  /* 0x00070000001b7984 */ /* 0x010f280000000800 */
[----:B------:R-:W4:Y:S01]  /*a550*/  LDS R29, [R0+0x800] ;  /* 0x00080000001d7984 */ /* 0x000f220000000800 */
        /* <DEDUP_REMOVED lines=13> */
[----:B------:R-:W-:-:S03]  /*a630*/  FMUL.FTZ R23, R4, R23 ;  /* 0x0000001704177220 */ /* 0x000fc60000410000 */
[----:B------:R0:W-:Y:S01]  /*a640*/  STS [R0+-0x200], R9 ;  /* 0xfffe000900007388 */ /* 0x0001e20000000800 */
[----:B--2---:R-:W-:-:S03]  /*a650*/  FMUL.FTZ R25, R4, R25 ;  /* 0x0000001904197220 */ /* 0x004fc60000410000 */
        /* <DEDUP_REMOVED lines=8> */
[----:B-1----:R-:W-:-:S03]  /*a6e0*/  FMUL.FTZ R35, R4, R35 ;  /* 0x0000002304237220 */ /* 0x002fc60000410000 */
        /* <DEDUP_REMOVED lines=29> */
[----:B0-----:R-:W-:Y:S01]  /*a8c0*/  MOV R6, R8 ;  /* 0x0000000800067202 */ /* 0x001fe20000000f00 */
[----:B------:R-:W-:-:S02]  /*a8d0*/  IMAD.MOV.U32 R7, RZ, RZ, R9 ;  /* 0x000000ffff077224 */ /* 0x000fc400078e0009 */
[----:B-1----:R-:W-:Y:S01]  /*a8e0*/  VIADD R0, R0, 0x1000 ;  /* 0x0000100000007836 */ /* 0x002fe20000000000 */
[----:B------:R-:W-:Y:S06]  /*a8f0*/  @!P2 BRA `(.L_x_1302) ;  /* 0xfffffff800e0a947 */ /* 0x000fec000383ffff */
.L_x_1301:
[----:B------:R-:W-:Y:S05]  /*a900*/  BSYNC.RECONVERGENT B1 ;  /* 0x0000000000017941 */ /* 0x000fea0003800200 */
.L_x_1300:
[----:B------:R-:W-:Y:S01]  /*a910*/  IADD3 R8, PT, PT, -R5, UR42, RZ ;  /* 0x0000002a05087c10 */ /* 0x000fe2000fffe1ff */
[----:B------:R-:W-:Y:S03]  /*a920*/  BSSY.RECONVERGENT B1, `(.L_x_1303) ;  /* 0x000002a000017945 */ /* 0x000fe60003800200 */
[----:B------:R-:W-:-:S13]  /*a930*/  ISETP.GT.AND P1, PT, R8, 0x100, PT ;  /* 0x000001000800780c */ /* 0x000fda0003f24270 */
[----:B------:R-:W-:Y:S05]  /*a940*/  @!P1 BRA `(.L_x_1304) ;  /* 0x00000000009c9947 */ /* 0x000fea0003800000 */
[----:B------:R-:W0:Y:S01]  /*a950*/  LDS R9, [R0+-0x200] ;  /* 0xfffe000000097984 */ /* 0x000e220000000800 */
[----:B------:R-:W-:Y:S01]  /*a960*/  IADD3 R8, P1, PT, R6, 0x800, RZ ;  /* 0x0000080006087810 */ /* 0x000fe20007f3e0ff */
[----:B------:R-:W-:Y:S01]  /*a970*/  VIADD R5, R5, 0x200 ;  /* 0x0000020005057836 */ /* 0x000fe20000000000 */
[----:B------:R-:W-:Y:S01]  /*a980*/  PLOP3.LUT P0, PT, PT, PT, PT, 0x8, 0x80 ;  /* 0x000000000080781c */ /* 0x000fe20003f0e170 */
        /* <DEDUP_REMOVED lines=9> */
[----:B------:R-:W-:Y:S01]  /*aa20*/  STG.E desc[UR36][R6.64+-0x200], R9 ;  /* 0xfffe000906007986 */ /* 0x000fe2000c101924 */
[----:B---3--:R-:W-:-:S03]  /*aa30*/  FMUL.FTZ R13, R4, R13 ;  /* 0x0000000d040d7220 */ /* 0x008fc60000410000 */
[----:B------:R0:W-:Y:S01]  /*aa40*/  STS [R0+-0x200], R9 ;  /* 0xfffe000900007388 */ /* 0x0001e20000000800 */
[----:B-----5:R-:W-:-:S03]  /*aa50*/  FMUL.FTZ R15, R4, R15 ;  /* 0x0000000f040f7220 */ /* 0x020fc60000410000 */
[----:B------:R-:W-:Y:S01]  /*aa60*/  STG.E desc[UR36][R6.64+-0x100], R11 ;  /* 0xffff000b06007986 */ /* 0x000fe2000c101924 */
[----:B--2---:R-:W-:-:S03]  /*aa70*/  FMUL.FTZ R17, R4, R17 ;  /* 0x0000001104117220 */ /* 0x004fc60000410000 */
[----:B------:R-:W-:Y:S01]  /*aa80*/  STS [R0+-0x100], R11 ;  /* 0xffff000b00007388 */ /* 0x000fe20000000800 */
[----:B0-----:R-:W-:Y:S02]  /*aa90*/  IMAD.X R9, RZ, RZ, R7, P1 ;  /* 0x000000ffff097224 */ /* 0x001fe400008e0607 */
[C---:B----4-:R-:W-:Y:S01]  /*aaa0*/  FMUL.FTZ R19, R4.reuse, R19 ;  /* 0x0000001304137220 */ /* 0x050fe20000410000 */
[----:B------:R-:W-:Y:S01]  /*aab0*/  STG.E desc[UR36][R6.64], R13 ;  /* 0x0000000d06007986 */ /* 0x000fe2000c101924 */
[----:B------:R-:W-:-:S03]  /*aac0*/  FMUL.FTZ R21, R4, R21 ;  /* 0x0000001504157220 */ /* 0x000fc60000410000 */
[----:B------:R-:W-:Y:S01]  /*aad0*/  STS [R0], R13 ;  /* 0x0000000d00007388 */ /* 0x000fe20000000800 */
[----:B------:R-:W-:-:S03]  /*aae0*/  FMUL.FTZ R23, R4, R23 ;  /* 0x0000001704177220 */ /* 0x000fc60000410000 */
        /* <DEDUP_REMOVED lines=11> */
[----:B------:R-:W-:Y:S01]  /*aba0*/  MOV R7, R9 ;  /* 0x0000000900077202 */ /* 0x000fe20000000f00 */
[----:B-1----:R-:W-:-:S07]  /*abb0*/  VIADD R0, R0, 0x800 ;  /* 0x0000080000007836 */ /* 0x002fce0000000000 */
.L_x_1304:
[----:B------:R-:W-:Y:S05]  /*abc0*/  BSYNC.RECONVERGENT B1 ;  /* 0x0000000000017941 */ /* 0x000fea0003800200 */
.L_x_1303:
        /* <DEDUP_REMOVED lines=18> */
.L_x_1287:
[----:B------:R-:W-:Y:S05]  /*acf0*/  BSYNC.RECONVERGENT B0 ;  /* 0x0000000000007941 */ /* 0x000fea0003800200 */
.L_x_1286:
[----:B0-----:R-:W-:Y:S01]  /*ad00*/  IMAD.U32 R0, RZ, RZ, UR43 ;  /* 0x0000002bff007e24 */ /* 0x001fe2000f8e00ff */
[----:B------:R-:W0:Y:S01]  /*ad10*/  LDCU UR6, c[0x0][0x40c] ;  /* 0x00008180ff0677ac */ /* 0x000e220008000800 */
[----:B------:R-:W3:Y:S01]  /*ad20*/  S2R R37, SR_CgaCtaId ;  /* 0x0000000000257919 */ /* 0x000ee20000008800 */
[----:B------:R-:W-:Y:S01]  /*ad30*/  SHF.R.U32.HI R34, RZ, 0x4, R3 ;  /* 0x00000004ff227819 */ /* 0x000fe20000011603 */
[----:B------:R-:W-:Y:S01]  /*ad40*/  IMAD.SHL.U32 R32, R3, 0x4, RZ ;  /* 0x0000000403207824 */ /* 0x000fe200078e00ff */
[----:B------:R-:W-:Y:S01]  /*ad50*/  SHF.R.S32.HI R0, RZ, 0x1f, R0 ;  /* 0x0000001fff007819 */ /* 0x000fe20000011400 */
[----:B------:R-:W-:Y:S01]  /*ad60*/  BSSY.RECONVERGENT B0, `(.L_x_1305) ;  /* 0x000001c000007945 */ /* 0x000fe20003800200 */
[----:B------:R-:W-:Y:S02]  /*ad70*/  MOV R12, 0x400 ;  /* 0x00000400000c7802 */ /* 0x000fe40000000f00 */
[----:B-1----:R-:W-:Y:S02]  /*ad80*/  CS2R R6, SRZ ;  /* 0x0000000000067805 */ /* 0x002fe4000001ff00 */
[----:B------:R-:W-:-:S02]  /*ad90*/  LEA.HI R0, R0, UR43, RZ, 0x2 ;  /* 0x0000002b00007c11 */ /* 0x000fc4000f8f10ff */
[----:B------:R-:W-:Y:S01]  /*ada0*/  LOP3.LUT R32, R32, 0x3c, RZ, 0xc0, !PT ;  /* 0x0000003c20207812 */ /* 0x000fe200078ec0ff */
[----:B------:R-:W-:Y:S01]  /*adb0*/  VIADD R4, R12, 0x110 ;  /* 0x000001100c047836 */ /* 0x000fe20000000000 */
[----:B------:R-:W-:-:S04]  /*adc0*/  LOP3.LUT R0, R0, 0xfffffffc, RZ, 0xc0, !PT ;  /* 0xfffffffc00007812 */ /* 0x000fc800078ec0ff */
[----:B------:R-:W-:Y:S01]  /*add0*/  IADD3 R19, PT, PT, -R0, UR43, RZ ;  /* 0x0000002b00137c10 */ /* 0x000fe2000fffe1ff */
[----:B------:R-:W-:Y:S02]  /*ade0*/  IMAD.SHL.U32 R0, R3, 0x10, RZ ;  /* 0x0000001003007824 */ /* 0x000fe400078e00ff */
[----:B0-----:R-:W-:Y:S01]  /*adf0*/  IMAD.U32 R28, RZ, RZ, UR6 ;  /* 0x00000006ff1c7e24 */ /* 0x001fe2000f8e00ff */
[----:B------:R-:W-:Y:S02]  /*ae00*/  ISETP.NE.AND P0, PT, R34, R19, PT ;  /* 0x000000132200720c */ /* 0x000fe40003f05270 */
[----:B------:R-:W-:Y:S02]  /*ae10*/  LOP3.LUT R0, R0, 0xf0, RZ, 0xc0, !PT ;  /* 0x000000f000007812 */ /* 0x000fe400078ec0ff */
[----:B------:R-:W-:-:S04]  /*ae20*/  ISETP.NE.OR P0, PT, R28, RZ, P0 ;  /* 0x000000ff1c00720c */ /* 0x000fc80000705670 */
[----:B------:R-:W-:Y:S02]  /*ae30*/  ISETP.GT.U32.OR P0, PT, R32, 0x2f, P0 ;  /* 0x0000002f2000780c */ /* 0x000fe40000704470 */
[----:B---3--:R-:W-:-:S04]  /*ae40*/  LEA R5, R37, R4, 0x18 ;  /* 0x0000000425057211 */ /* 0x008fc800078ec0ff */
[----:B------:R-:W-:Y:S02]  /*ae50*/  IADD3 R18, PT, PT, R5, R0, RZ ;  /* 0x0000000005127210 */ /* 0x000fe40007ffe0ff */
[----:B------:R-:W-:-:S05]  /*ae60*/  CS2R R4, SRZ ;  /* 0x0000000000047805 */ /* 0x000fca000001ff00 */
        /* <DEDUP_REMOVED lines=10> */
.L_x_1307:
[----:B-----5:R0:W-:Y:S02]  /*af10*/  STS.128 [R18], R4 ;  /* 0x0000000412007388 */ /* 0x0201e40000000c00 */
.L_x_1306:
[----:B------:R-:W-:Y:S05]  /*af20*/  BSYNC.RECONVERGENT B0 ;  /* 0x0000000000007941 */ /* 0x000fea0003800200 */
.L_x_1305:
[----:B------:R-:W1:Y:S08]  /*af30*/  LDC R0, c[0x0][0x3f8] ;  /* 0x0000fe00ff007b82 */ /* 0x000e700000000800 */
[----:B------:R-:W-:Y:S01]  /*af40*/  BAR.SYNC.DEFER_BLOCKING 0x0 ;  /* 0x0000000000007b1d */ /* 0x000fe20000010000 */
[----:B------:R-:W-:Y:S02]  /*af50*/  ISETP.GT.U32.AND P0, PT, R32, 0x2f, PT ;  /* 0x0000002f2000780c */ /* 0x000fe40003f04070 */
[----:B------:R-:W-:-:S02]  /*af60*/  CS2R R10, SRZ ;  /* 0x00000000000a7805 */ /* 0x000fc4000001ff00 */
[----:B------:R-:W-:Y:S01]  /*af70*/  CS2R R8, SRZ ;  /* 0x0000000000087805 */ /* 0x000fe2000001ff00 */
[----:B------:R-:W3:Y:S01]  /*af80*/  LDCU UR14, c[0x0][0x40c] ;  /* 0x00008180ff0e77ac */ /* 0x000ee20008000800 */
[----:B------:R-:W-:Y:S01]  /*af90*/  BSSY.RECONVERGENT B0, `(.L_x_1308) ;  /* 0x00001a4000007945 */ /* 0x000fe20003800200 */
[----:B------:R-:W0:Y:S01]  /*afa0*/  LDCU.64 UR10, c[0x0][0x3c8] ;  /* 0x00007900ff0a77ac */ /* 0x000e220008000a00 */
[----:B-1----:R-:W-:-:S04]  /*afb0*/  IMAD R17, R0, UR12, R33 ;  /* 0x0000000c00117c24 */ /* 0x002fc8000f8e0221 */
[----:B------:R-:W-:Y:S01]  /*afc0*/  IMAD R17, R17, 0x30, RZ ;  /* 0x0000003011117824 */ /* 0x000fe200078e02ff */
[----:B0--3--:R-:W-:Y:S06]  /*afd0*/  @P0 BRA `(.L_x_1309) ;  /* 0x00000018007c0947 */ /* 0x009fec0003800000 */
[----:B------:R-:W0:Y:S01]  /*afe0*/  LDC R21, c[0x0][0x3f4] ;  /* 0x0000fd00ff157b82 */ /* 0x000e220000000800 */
[----:B------:R-:W-:Y:S01]  /*aff0*/  VIADD R35, R34, UR45 ;  /* 0x0000002d22237c36 */ /* 0x000fe20008000000 */
[----:B------:R-:W-:Y:S01]  /*b000*/  BSSY.RECONVERGENT B1, `(.L_x_1310) ;  /* 0x0000094000017945 */ /* 0x000fe20003800200 */
[----:B------:R-:W-:-:S05]  /*b010*/  VIADD R12, R12, 0x210 ;  /* 0x000002100c0c7836 */ /* 0x000fca0000000000 */
[----:B------:R-:W1:Y:S01]  /*b020*/  LDC.64 R14, c[0x0][0x3c0] ;  /* 0x0000f000ff0e7b82 */ /* 0x000e620000000a00 */
[----:B------:R-:W-:-:S05]  /*b030*/  LEA R37, R37, R12, 0x18 ;  /* 0x0000000c25257211 */ /* 0x000fca00078ec0ff */
[----:B------:R-:W-:Y:S01]  /*b040*/  IMAD R36, R34, 0x4, R37 ;  /* 0x0000000422247824 */ /* 0x000fe200078e0225 */
[----:B0-----:R-:W-:Y:S01]  /*b050*/  VIMNMX R40, PT, PT, R21, UR43, PT ;  /* 0x0000002b15287c48 */ /* 0x001fe2000bfe0100 */
[--C-:B------:R-:W-:Y:S02]  /*b060*/  IMAD R13, R17, R21, R32.reuse ;  /* 0x00000015110d7224 */ /* 0x100fe400078e0220 */
[----:B------:R-:W-:Y:S01]  /*b070*/  IMAD R11, R21, UR5, R32 ;  /* 0x00000005150b7c24 */ /* 0x000fe2000f8e0220 */
[----:B------:R-:W-:Y:S01]  /*b080*/  ISETP.GE.AND P0, PT, R35, R40, PT ;  /* 0x000000282300720c */ /* 0x000fe20003f06270 */
[----:B-1----:R-:W-:-:S04]  /*b090*/  IMAD.WIDE R12, R13, 0x4, R14 ;  /* 0x000000040d0c7825 */ /* 0x002fc800078e020e */
[----:B------:R-:W-:-:S04]  /*b0a0*/  IMAD.WIDE R14, R11, 0x4, R14 ;  /* 0x000000040b0e7825 */ /* 0x000fc800078e020e */
[----:B------:R-:W-:-:S04]  /*b0b0*/  IMAD.MOV.U32 R11, RZ, RZ, RZ ;  /* 0x000000ffff0b7224 */ /* 0x000fc800078e00ff */
[----:B------:R-:W-:Y:S05]  /*b0c0*/  @P0 BRA `(.L_x_1311) ;  /* 0x00000008001c0947 */ /* 0x000fea0003800000 */
[----:B------:R-:W-:Y:S01]  /*b0d0*/  IADD3 R29, PT, PT, R35, 0x4, RZ ;  /* 0x00000004231d7810 */ /* 0x000fe20007ffe0ff */
[----:B------:R-:W0:Y:S01]  /*b0e0*/  LDC.64 R38, c[0x0][0x458] ;  /* 0x00011600ff267b82 */ /* 0x000e220000000a00 */
[----:B------:R-:W-:Y:S01]  /*b0f0*/  ULOP3.LUT UR6, URZ, UR45, URZ, 0x33, !UPT ;  /* 0x0000002dff067292 */ /* 0x000fe2000f8e33ff */
[----:B------:R-:W-:Y:S01]  /*b100*/  IMAD R9, R2, R0, R33 ;  /* 0x0000000002097224 */ /* 0x000fe200078e0221 */
[----:B------:R-:W-:Y:S01]  /*b110*/  VIMNMX R11, PT, PT, R40, R29, !PT ;  /* 0x0000001d280b7248 */ /* 0x000fe20007fe0100 */
[----:B------:R-:W-:Y:S01]  /*b120*/  IMAD R0, R0, R21, RZ ;  /* 0x0000001500007224 */ /* 0x000fe200078e02ff */
[----:B------:R-:W-:Y:S01]  /*b130*/  BSSY.RECONVERGENT B2, `(.L_x_1312) ;  /* 0x0000030000027945 */ /* 0x000fe20003800200 */
[----:B------:R-:W-:Y:S01]  /*b140*/  IMAD R9, R9, 0x30, R32 ;  /* 0x0000003009097824 */ /* 0x000fe200078e0220 */
[----:B------:R-:W-:Y:S01]  /*b150*/  IADD3 R30, PT, PT, -R34, UR6, R11 ;  /* 0x00000006221e7c10 */ /* 0x000fe2000fffe10b */
[----:B------:R-:W-:Y:S01]  /*b160*/  IMAD.MOV.U32 R43, RZ, RZ, R35 ;  /* 0x000000ffff2b7224 */ /* 0x000fe200078e0023 */
[----:B------:R-:W-:Y:S01]  /*b170*/  CS2R R10, SRZ ;  /* 0x00000000000a7805 */ /* 0x000fe2000001ff00 */
[----:B------:R-:W-:Y:S01]  /*b180*/  IMAD R41, R0, 0x30, RZ ;  /* 0x0000003000297824 */ /* 0x000fe200078e02ff */
[----:B------:R-:W-:Y:S01]  /*b190*/  LOP3.LUT P0, RZ, R30, 0x4, RZ, 0xc0, !PT ;  /* 0x000000041eff7812 */ /* 0x000fe2000780c0ff */
[----:B0-----:R-:W-:Y:S01]  /*b1a0*/  IMAD.WIDE R38, R9, 0x4, R38 ;  /* 0x0000000409267825 */ /* 0x001fe200078e0226 */
[----:B------:R-:W-:-:S11]  /*b1b0*/  CS2R R8, SRZ ;  /* 0x0000000000087805 */ /* 0x000fd6000001ff00 */
[----:B------:R-:W-:Y:S05]  /*b1c0*/  @P0 BRA `(.L_x_1313) ;  /* 0x0000000000980947 */ /* 0x000fea0003800000 */
[----:B------:R-:W0:Y:S01]  /*b1d0*/  LDCU.64 UR8, c[0x0][0x3c8] ;  /* 0x00007900ff0877ac */ /* 0x000e220008000a00 */
[----:B------:R-:W-:-:S05]  /*b1e0*/  IADD3 R8, P0, PT, R35, UR7, RZ ;  /* 0x0000000723087c10 */ /* 0x000fca000ff1e0ff */
[----:B------:R-:W-:Y:S01]  /*b1f0*/  IMAD.X R9, RZ, RZ, UR13, P0 ;  /* 0x0000000dff097e24 */ /* 0x000fe200080e06ff */
[----:B0-----:R-:W-:-:S04]  /*b200*/  LEA R20, P0, R8, UR8, 0x2 ;  /* 0x0000000808147c11 */ /* 0x001fc8000f8010ff */
[----:B------:R-:W-:-:S05]  /*b210*/  LEA.HI.X R21, R8, UR9, R9, 0x2, P0 ;  /* 0x0000000908157c11 */ /* 0x000fca00080f1409 */
[----:B------:R-:W3:Y:S01]  /*b220*/  LDG.E R20, desc[UR36][R20.64] ;  /* 0x0000002414147981 */ /* 0x000ee2000c1e1900 */
[----:B------:R-:W-:Y:S01]  /*b230*/  ISETP.NE.AND P0, PT, R28, RZ, PT ;  /* 0x000000ff1c00720c */ /* 0x000fe20003f05270 */
[----:B---3--:R-:W-:Y:S02]  /*b240*/  IMAD R9, R0, R20, R35 ;  /* 0x0000001400097224 */ /* 0x008fe400078e0223 */
[----:B------:R0:W1:Y:S02]  /*b250*/  LDS R0, [R36] ;  /* 0x0000000024007984 */ /* 0x0000640000000800 */
[----:B------:R-:W-:-:S04]  /*b260*/  IMAD R9, R9, 0x30, RZ ;  /* 0x0000003009097824 */ /* 0x000fc800078e02ff */
[----:B------:R-:W-:-:S06]  /*b270*/  IMAD.WIDE R8, R9, 0x4, R14 ;  /* 0x0000000409087825 */ /* 0x000fcc00078e020e */
[----:B------:R-:W5:Y:S01]  /*b280*/  LDG.E.128 R8, desc[UR36][R8.64] ;  /* 0x0000002408087981 */ /* 0x000f62000c1e1d00 */
[----:B0-----:R-:W-:Y:S05]  /*b290*/  @P0 BRA `(.L_x_1314) ;  /* 0x0000000000500947 */ /* 0x001fea0003800000 */
[----:B------:R-:W-:Y:S01]  /*b2a0*/  ISETP.NE.AND P1, PT, R16, RZ, PT ;  /* 0x000000ff1000720c */ /* 0x000fe20003f25270 */
[----:B--2-4-:R-:W0:-:S12]  /*b2b0*/  LDS.128 R24, [R18] ;  /* 0x0000000012187984 */ /* 0x014e180000000c00 */
[----:B------:R-:W-:Y:S01]  /*b2c0*/  VOTEU.ANY UP0, P1 ;  /* 0x0000000000ff7886 */ /* 0x000fe20000800100 */
[----:B------:R-:W-:-:S13]  /*b2d0*/  PLOP3.LUT P0, PT, PT, PT, UP0, 0x80, 0x8 ;  /* 0x000000000008781c */ /* 0x000fda0003f0f008 */
[----:B------:R-:W2:Y:S01]  /*b2e0*/  @P0 LDG.E.128 R20, desc[UR36][R38.64] ;  /* 0x0000002426140981 */ /* 0x000ea2000c1e1d00 */
[----:B------:R-:W-:Y:S02]  /*b2f0*/  PLOP3.LUT P0, PT, PT, PT, UP0, 0x80, 0x8 ;  /* 0x000000000008781c */ /* 0x000fe40003f0f008 */
[----:B------:R-:W-:Y:S02]  /*b300*/  PLOP3.LUT P1, PT, PT, PT, UP0, 0x80, 0x8 ;  /* 0x000000000008781c */ /* 0x000fe40003f2f008 */
[----:B------:R-:W-:Y:S02]  /*b310*/  PLOP3.LUT P2, PT, PT, PT, UP0, 0x80, 0x8 ;  /* 0x000000000008781c */ /* 0x000fe40003f4f008 */
[----:B------:R-:W-:Y:S01]  /*b320*/  PLOP3.LUT P3, PT, PT, PT, UP0, 0x80, 0x8 ;  /* 0x000000000008781c */ /* 0x000fe20003f6f008 */
[----:B0----5:R-:W-:Y:S01]  /*b330*/  FADD.FTZ R8, R8, R24 ;  /* 0x0000001808087221 */ /* 0x021fe20000010000 */
[----:B------:R-:W-:Y:S01]  /*b340*/  FADD.FTZ R9, R9, R25 ;  /* 0x0000001909097221 */ /* 0x000fe20000010000 */
[----:B------:R-:W-:Y:S01]  /*b350*/  FADD.FTZ R10, R10, R26 ;  /* 0x0000001a0a0a7221 */ /* 0x000fe20000010000 */
[----:B------:R-:W-:Y:S01]  /*b360*/  FADD.FTZ R11, R11, R27 ;  /* 0x0000001b0b0b7221 */ /* 0x000fe20000010000 */
[----:B------:R-:W-:-:S02]  /*b370*/  IMAD R25, R35, 0x30, RZ ;  /* 0x0000003023197824 */ /* 0x000fc400078e02ff */
[----:B--2---:R-:W-:Y:S02]  /*b380*/  @P0 FMUL.FTZ R8, R8, R20 ;  /* 0x0000001408080220 */ /* 0x004fe40000410000 */
[----:B------:R-:W-:Y:S02]  /*b390*/  @P1 FMUL.FTZ R9, R9, R21 ;  /* 0x0000001509091220 */ /* 0x000fe40000410000 */
[----:B------:R-:W-:Y:S02]  /*b3a0*/  @P2 FMUL.FTZ R10, R10, R22 ;  /* 0x000000160a0a2220 */ /* 0x000fe40000410000 */
[----:B------:R-:W-:Y:S01]  /*b3b0*/  @P3 FMUL.FTZ R11, R11, R23 ;  /* 0x000000170b0b3220 */ /* 0x000fe20000410000 */
[----:B------:R-:W-:-:S05]  /*b3c0*/  IMAD.WIDE.U32 R20, R25, 0x4, R12 ;  /* 0x0000000419147825 */ /* 0x000fca00078e000c */
[----:B------:R0:W-:Y:S02]  /*b3d0*/  STG.E.128 desc[UR36][R20.64], R8 ;  /* 0x0000000814007986 */ /* 0x0001e4000c101d24 */
.L_x_1314:
[C---:B01---5:R-:W-:Y:S01]  /*b3e0*/  FFMA.FTZ R8, R0.reuse, R8, RZ ;  /* 0x0000000800087223 */ /* 0x063fe200000100ff */
[C---:B------:R-:W-:Y:S01]  /*b3f0*/  FFMA.FTZ R9, R0.reuse, R9, RZ ;  /* 0x0000000900097223 */ /* 0x040fe200000100ff */
[C---:B------:R-:W-:Y:S01]  /*b400*/  FFMA.FTZ R10, R0.reuse, R10, RZ ;  /* 0x0000000a000a7223 */ /* 0x040fe200000100ff */
[----:B------:R-:W-:Y:S01]  /*b410*/  FFMA.FTZ R11, R0, R11, RZ ;  /* 0x0000000b000b7223 */ /* 0x000fe200000100ff */
[----:B------:R-:W-:-:S07]  /*b420*/  IMAD.MOV.U32 R43, RZ, RZ, R29 ;  /* 0x000000ffff2b7224 */ /* 0x000fce00078e001d */
.L_x_1313:
[----:B------:R-:W-:Y:S05]  /*b430*/  BSYNC.RECONVERGENT B2 ;  /* 0x0000000000027941 */ /* 0x000fea0003800200 */
.L_x_1312:
[----:B------:R-:W-:-:S13]  /*b440*/  ISETP.GE.U32.AND P0, PT, R30, 0x4, PT ;  /* 0x000000041e00780c */ /* 0x000fda0003f06070 */
[----:B------:R-:W-:Y:S05]  /*b450*/  @!P0 BRA `(.L_x_1311) ;  /* 0x0000000400388947 */ /* 0x000fea0003800000 */
[----:B------:R-:W-:Y:S01]  /*b460*/  IMAD.U32 R42, RZ, RZ, UR45 ;  /* 0x0000002dff2a7e24 */ /* 0x000fe2000f8e00ff */
[----:B------:R-:W-:Y:S01]  /*b470*/  ISETP.NE.AND P0, PT, R28, RZ, PT ;  /* 0x000000ff1c00720c */ /* 0x000fe20003f05270 */
[----:B------:R-:W-:Y:S02]  /*b480*/  IMAD R0, R43, 0x30, RZ ;  /* 0x000000302b007824 */ /* 0x000fe400078e02ff */
[----:B------:R-:W-:-:S05]  /*b490*/  IMAD.SHL.U32 R42, R42, 0x4, RZ ;  /* 0x000000042a2a7824 */ /* 0x000fca00078e00ff */
[----:B------:R-:W-:-:S04]  /*b4a0*/  LEA R42, R43, -R42, 0x2 ;  /* 0x8000002a2b2a7211 */ /* 0x000fc800078e10ff */
[----:B------:R-:W-:-:S07]  /*b4b0*/  IADD3 R42, PT, PT, R42, 0x10, R37 ;  /* 0x000000102a2a7810 */ /* 0x000fce0007ffe025 */
.L_x_1318:
[----:B------:R-:W-:Y:S02]  /*b4c0*/  IADD3 R20, P1, PT, R43, UR7, RZ ;  /* 0x000000072b147c10 */ /* 0x000fe4000ff3e0ff */
[----:B------:R-:W-:-:S03]  /*b4d0*/  ISETP.NE.AND P4, PT, R16, RZ, PT ;  /* 0x000000ff1000720c */ /* 0x000fc60003f85270 */
[----:B------:R-:W-:Y:S01]  /*b4e0*/  IMAD.X R21, RZ, RZ, UR13, P1 ;  /* 0x0000000dff157e24 */ /* 0x000fe200088e06ff */
[----:B------:R-:W-:-:S04]  /*b4f0*/  LEA R44, P1, R20, UR10, 0x2 ;  /* 0x0000000a142c7c11 */ /* 0x000fc8000f8210ff */
[----:B------:R-:W-:-:S05]  /*b500*/  LEA.HI.X R45, R20, UR11, R21, 0x2, P1 ;  /* 0x0000000b142d7c11 */ /* 0x000fca00088f1415 */
[----:B------:R-:W3:Y:S02]  /*b510*/  LDG.E R20, desc[UR36][R44.64] ;  /* 0x000000242c147981 */ /* 0x000ee4000c1e1900 */
[----:B---3--:R-:W-:-:S04]  /*b520*/  IMAD R21, R41, R20, R0 ;  /* 0x0000001429157224 */ /* 0x008fc800078e0200 */
[----:B------:R-:W-:-:S06]  /*b530*/  IMAD.WIDE R20, R21, 0x4, R14 ;  /* 0x0000000415147825 */ /* 0x000fcc00078e020e */
[----:B------:R-:W5:Y:S01]  /*b540*/  LDG.E.128 R20, desc[UR36][R20.64] ;  /* 0x0000002414147981 */ /* 0x000f62000c1e1d00 */
[----:B------:R-:W-:Y:S04]  /*b550*/  BSSY.RECONVERGENT B2, `(.L_x_1315) ;  /* 0x0000014000027945 */ /* 0x000fe80003800200 */
[----:B------:R-:W-:Y:S05]  /*b560*/  @P0 BRA `(.L_x_1316) ;  /* 0x0000000000480947 */ /* 0x000fea0003800000 */
[----:B------:R-:W-:Y:S01]  /*b570*/  VOTEU.ANY UP0, P4 ;  /* 0x0000000000ff7886 */ /* 0x000fe20002000100 */
[----:B------:R-:W-:Y:S01]  /*b580*/  PLOP3.LUT P0, PT, PT, PT, UP0, 0x80, 0x8 ;  /* 0x000000000008781c */ /* 0x000fe20003f0f008 */
[----:B------:R-:W0:-:S12]  /*b590*/  LDS.128 R28, [R18] ;  /* 0x00000000121c7984 */ /* 0x000e180000000c00 */
[----:B--2-4-:R-:W2:Y:S01]  /*b5a0*/  @P0 LDG.E.128 R24, desc[UR36][R38.64] ;  /* 0x0000002426180981 */ /* 0x014ea2000c1e1d00 */
[----:B------:R-:W-:Y:S02]  /*b5b0*/  PLOP3.LUT P0, PT, PT, PT, UP0, 0x80, 0x8 ;  /* 0x000000000008781c */ /* 0x000fe40003f0f008 */
[----:B------:R-:W-:Y:S02]  /*b5c0*/  PLOP3.LUT P1, PT, PT, PT, UP0, 0x80, 0x8 ;  /* 0x000000000008781c */ /* 0x000fe40003f2f008 */
[----:B------:R-:W-:Y:S02]  /*b5d0*/  PLOP3.LUT P2, PT, PT, PT, UP0, 0x80, 0x8 ;  /* 0x000000000008781c */ /* 0x000fe40003f4f008 */
[----:B------:R-:W-:Y:S01]  /*b5e0*/  PLOP3.LUT P3, PT, PT, PT, UP0, 0x80, 0x8 ;  /* 0x000000000008781c */ /* 0x000fe20003f6f008 */
[----:B0----5:R-:W-:Y:S01]  /*b5f0*/  FADD.FTZ R20, R20, R28 ;  /* 0x0000001c14147221 */ /* 0x021fe20000010000 */
        /* <DEDUP_REMOVED lines=9> */
.L_x_1316:
[----:B------:R-:W-:Y:S05]  /*b690*/  BSYNC.RECONVERGENT B2 ;  /* 0x0000000000027941 */ /* 0x000fea0003800200 */
.L_x_1315:
[----:B------:R-:W0:Y:S04]  /*b6a0*/  LDG.E R44, desc[UR36][R44.64+0x10] ;  /* 0x000010242c2c7981 */ /* 0x000e28000c1e1900 */
[----:B------:R-:W1:Y:S01]  /*b6b0*/  LDS R29, [R42+-0x10] ;  /* 0xfffff0002a1d7984 */ /* 0x000e620000000800 */
[----:B------:R-:W-:Y:S02]  /*b6c0*/  IMAD.U32 R28, RZ, RZ, UR14 ;  /* 0x0000000eff1c7e24 */ /* 0x000fe4000f8e00ff */
[----:B0-2---:R-:W-:-:S04]  /*b6d0*/  IMAD R24, R41, R44, R0 ;  /* 0x0000002c29187224 */ /* 0x005fc800078e0200 */
[----:B------:R-:W-:-:S04]  /*b6e0*/  VIADD R25, R24, 0xc0 ;  /* 0x000000c018197836 */ /* 0x000fc80000000000 */
[----:B------:R-:W-:-:S06]  /*b6f0*/  IMAD.WIDE R24, R25, 0x4, R14 ;  /* 0x0000000419187825 */ /* 0x000fcc00078e020e */
[----:B----4-:R-:W5:Y:S01]  /*b700*/  LDG.E.128 R24, desc[UR36][R24.64] ;  /* 0x0000002418187981 */ /* 0x010f62000c1e1d00 */
[----:B------:R-:W-:Y:S01]  /*b710*/  ISETP.NE.AND P0, PT, R28, RZ, PT ;  /* 0x000000ff1c00720c */ /* 0x000fe20003f05270 */
[C---:B-1---5:R-:W-:Y:S01]  /*b720*/  FFMA.FTZ R30, R29.reuse, R20, R8 ;  /* 0x000000141d1e7223 */ /* 0x062fe20000010008 */
[C---:B------:R-:W-:Y:S01]  /*b730*/  FFMA.FTZ R46, R29.reuse, R21, R9 ;  /* 0x000000151d2e7223 */ /* 0x040fe20000010009 */
[C---:B------:R-:W-:Y:S01]  /*b740*/  FFMA.FTZ R31, R29.reuse, R22, R10 ;  /* 0x000000161d1f7223 */ /* 0x040fe2000001000a */
[----:B------:R-:W-:-:S09]  /*b750*/  FFMA.FTZ R44, R29, R23, R11 ;  /* 0x000000171d2c7223 */ /* 0x000fd2000001000b */
[----:B------:R-:W-:Y:S05]  /*b760*/  @P0 BRA `(.L_x_1317) ;  /* 0x00000000004c0947 */ /* 0x000fea0003800000 */
[----:B------:R-:W-:Y:S01]  /*b770*/  VOTEU.ANY UP0, P4 ;  /* 0x0000000000ff7886 */ /* 0x000fe20002000100 */
[----:B------:R-:W-:Y:S01]  /*b780*/  PLOP3.LUT P1, PT, PT, PT, UP0, 0x80, 0x8 ;  /* 0x000000000008781c */ /* 0x000fe20003f2f008 */
[----:B------:R-:W0:-:S12]  /*b790*/  LDS.128 R20, [R18] ;  /* 0x0000000012147984 */ /* 0x000e180000000c00 */
[----:B------:R-:W2:Y:S01]  /*b7a0*/  @P1 LDG.E.128 R8, desc[UR36][R38.64] ;  /* 0x0000002426081981 */ /* 0x000ea2000c1e1d00 */
[----:B------:R-:W-:Y:S02]  /*b7b0*/  PLOP3.LUT P1, PT, PT, PT, UP0, 0x80, 0x8 ;  /* 0x000000000008781c */ /* 0x000fe40003f2f008 */
[----:B------:R-:W-:Y:S02]  /*b7c0*/  PLOP3.LUT P2, PT, PT, PT, UP0, 0x80, 0x8 ;  /* 0x000000000008781c */ /* 0x000fe40003f4f008 */
[----:B------:R-:W-:Y:S02]  /*b7d0*/  PLOP3.LUT P3, PT, PT, PT, UP0, 0x80, 0x8 ;  /* 0x000000000008781c */ /* 0x000fe40003f6f008 */
[----:B------:R-:W-:Y:S01]  /*b7e0*/  PLOP3.LUT P4, PT, PT, PT, UP0, 0x80, 0x8 ;  /* 0x000000000008781c */ /* 0x000fe20003f8f008 */
[----:B0-----:R-:W-:Y:S01]  /*b7f0*/  FADD.FTZ R24, R20, R24 ;  /* 0x0000001814187221 */ /* 0x001fe20000010000 */
[----:B------:R-:W-:Y:S01]  /*b800*/  FADD.FTZ R25, R21, R25 ;  /* 0x0000001915197221 */ /* 0x000fe20000010000 */
[----:B------:R-:W-:Y:S01]  /*b810*/  FADD.FTZ R26, R22, R26 ;  /* 0x0000001a161a7221 */ /* 0x000fe20000010000 */
[----:B------:R-:W-:Y:S01]  /*b820*/  FADD.FTZ R27, R23, R27 ;  /* 0x0000001b171b7221 */ /* 0x000fe20000010000 */
[----:B------:R-:W-:-:S02]  /*b830*/  VIADD R21, R0, 0xc0 ;  /* 0x000000c000157836 */ /* 0x000fc40000000000 */
[----:B--2---:R-:W-:Y:S02]  /*b840*/  @P1 FMUL.FTZ R24, R24, R8 ;  /* 0x0000000818181220 */ /* 0x004fe40000410000 */
[----:B------:R-:W-:Y:S02]  /*b850*/  @P2 FMUL.FTZ R25, R25, R9 ;  /* 0x0000000919192220 */ /* 0x000fe40000410000 */
[----:B------:R-:W-:Y:S02]  /*b860*/  @P3 FMUL.FTZ R26, R26, R10 ;  /* 0x0000000a1a1a3220 */ /* 0x000fe40000410000 */
[----:B------:R-:W-:Y:S01]  /*b870*/  @P4 FMUL.FTZ R27, R27, R11 ;  /* 0x0000000b1b1b4220 */ /* 0x000fe20000410000 */
[----:B------:R-:W-:-:S05]  /*b880*/  IMAD.WIDE.U32 R8, R21, 0x4, R12 ;  /* 0x0000000415087825 */ /* 0x000fca00078e000c */
[----:B------:R0:W-:Y:S02]  /*b890*/  STG.E.128 desc[UR36][R8.64], R24 ;  /* 0x0000001808007986 */ /* 0x0001e4000c101d24 */
.L_x_1317:
[----:B------:R1:W0:Y:S01]  /*b8a0*/  LDS R11, [R42] ;  /* 0x000000002a0b7984 */ /* 0x0002220000000800 */
[----:B------:R-:W-:Y:S01]  /*b8b0*/  VIADD R43, R43, 0x8 ;  /* 0x000000082b2b7836 */ /* 0x000fe20000000000 */
[----:B------:R-:W-:-:S04]  /*b8c0*/  IADD3 R0, PT, PT, R0, 0x180, RZ ;  /* 0x0000018000007810 */ /* 0x000fc80007ffe0ff */
[----:B------:R-:W-:Y:S01]  /*b8d0*/  ISETP.GE.AND P1, PT, R43, R40, PT ;  /* 0x000000282b00720c */ /* 0x000fe20003f26270 */
[----:B-1----:R-:W-:Y:S02]  /*b8e0*/  VIADD R42, R42, 0x20 ;  /* 0x000000202a2a7836 */ /* 0x002fe40000000000 */
[C---:B0-----:R-:W-:Y:S01]  /*b8f0*/  FFMA.FTZ R8, R11.reuse, R24, R30 ;  /* 0x000000180b087223 */ /* 0x041fe2000001001e */
[C---:B------:R-:W-:Y:S01]  /*b900*/  FFMA.FTZ R9, R11.reuse, R25, R46 ;  /* 0x000000190b097223 */ /* 0x040fe2000001002e */
[C---:B------:R-:W-:Y:S01]  /*b910*/  FFMA.FTZ R10, R11.reuse, R26, R31 ;  /* 0x0000001a0b0a7223 */ /* 0x040fe2000001001f */
[----:B------:R-:W-:-:S07]  /*b920*/  FFMA.FTZ R11, R11, R27, R44 ;  /* 0x0000001b0b0b7223 */ /* 0x000fce000001002c */
[----:B------:R-:W-:Y:S05]  /*b930*/  @!P1 BRA `(.L_x_1318) ;  /* 0xfffffff800e09947 */ /* 0x000fea000383ffff */
.L_x_1311:
[----:B------:R-:W-:Y:S05]  /*b940*/  BSYNC.RECONVERGENT B1 ;  /* 0x0000000000017941 */ /* 0x000fea0003800200 */
.L_x_1310:
[----:B------:R-:W-:Y:S01]  /*b950*/  ISETP.GE.AND P0, PT, R35, UR43, PT ;  /* 0x0000002b23007c0c */ /* 0x000fe2000bf06270 */
[----:B------:R-:W-:-:S12]  /*b960*/  BSSY.RECONVERGENT B1, `(.L_x_1319) ;  /* 0x00000e2000017945 */ /* 0x000fd80003800200 */
[----:B------:R-:W-:Y:S05]  /*b970*/  @P0 BRA `(.L_x_1320) ;  /* 0x0000000c00800947 */ /* 0x000fea0003800000 */
[----:B------:R-:W-:Y:S01]  /*b980*/  VIADD R40, R35, 0x4 ;  /* 0x0000000423287836 */ /* 0x000fe20000000000 */
[----:B------:R-:W0:Y:S01]  /*b990*/  LDC R22, c[0x0][0x3f4] ;  /* 0x0000fd00ff167b82 */ /* 0x000e220000000800 */
[----:B------:R-:W1:Y:S01]  /*b9a0*/  LDCU UR6, c[0x0][0x3f8] ;  /* 0x00007f00ff0677ac */ /* 0x000e620008000800 */
[----:B------:R-:W-:Y:S01]  /*b9b0*/  BSSY.RECONVERGENT B2, `(.L_x_1321) ;  /* 0x000004d000027945 */ /* 0x000fe20003800200 */
[----:B------:R-:W-:Y:S01]  /*b9c0*/  IMAD.MOV.U32 R20, RZ, RZ, R35 ;  /* 0x000000ffff147224 */ /* 0x000fe200078e0023 */
[----:B------:R-:W-:Y:S01]  /*b9d0*/  VIMNMX R41, PT, PT, R40, UR43, !PT ;  /* 0x0000002b28297c48 */ /* 0x000fe2000ffe0100 */
[----:B------:R-:W-:-:S03]  /*b9e0*/  ULOP3.LUT UR8, URZ, UR45, URZ, 0x33, !UPT ;  /* 0x0000002dff087292 */ /* 0x000fc6000f8e33ff */
[----:B------:R-:W3:Y:S03]  /*b9f0*/  LDC.64 R38, c[0x0][0x458] ;  /* 0x00011600ff267b82 */ /* 0x000ee60000000a00 */
[----:B------:R-:W-:-:S04]  /*ba00*/  IADD3 R41, PT, PT, -R34, UR8, R41 ;  /* 0x0000000822297c10 */ /* 0x000fc8000fffe129 */
[----:B------:R-:W-:Y:S01]  /*ba10*/  LOP3.LUT P0, RZ, R41, 0x4, RZ, 0xc0, !PT ;  /* 0x0000000429ff7812 */ /* 0x000fe2000780c0ff */
[----:B-1----:R-:W-:-:S04]  /*ba20*/  IMAD R21, R2, UR6, R33 ;  /* 0x0000000602157c24 */ /* 0x002fc8000f8e0221 */
[----:B------:R-:W-:Y:S02]  /*ba30*/  IMAD R21, R21, 0x30, R32 ;  /* 0x0000003015157824 */ /* 0x000fe400078e0220 */
[----:B0-----:R-:W-:Y:S02]  /*ba40*/  IMAD R0, R22, UR6, RZ ;  /* 0x0000000616007c24 */ /* 0x001fe4000f8e02ff */
[----:B---3--:R-:W-:-:S04]  /*ba50*/  IMAD.WIDE R38, R21, 0x4, R38 ;  /* 0x0000000415267825 */ /* 0x008fc800078e0226 */
[----:B------:R-:W-:Y:S05]  /*ba60*/  @P0 BRA `(.L_x_1322) ;  /* 0x0000000400040947 */ /* 0x000fea0003800000 */
[----:B------:R-:W-:Y:S01]  /*ba70*/  ISETP.GE.AND P0, PT, R35, R22, PT ;  /* 0x000000162300720c */ /* 0x000fe20003f06270 */
[----:B------:R-:W-:-:S12]  /*ba80*/  IMAD.MOV.U32 R20, RZ, RZ, R40 ;  /* 0x000000ffff147224 */ /* 0x000fd800078e0028 */
[----:B------:R-:W-:Y:S05]  /*ba90*/  @!P0 BRA `(.L_x_1322) ;  /* 0x0000000000f88947 */ /* 0x000fea0003800000 */
[----:B------:R-:W-:Y:S01]  /*baa0*/  IABS R23, R22 ;  /* 0x0000001600177213 */ /* 0x000fe20000000000 */
[----:B------:R-:W0:Y:S01]  /*bab0*/  LDCU.64 UR8, c[0x0][0x3c8] ;  /* 0x00007900ff0877ac */ /* 0x000e220008000a00 */
[----:B----4-:R-:W-:Y:S01]  /*bac0*/  IABS R26, R35 ;  /* 0x00000023001a7213 */ /* 0x010fe20000000000 */
[----:B------:R1:W3:Y:S01]  /*bad0*/  LDS R43, [R36] ;  /* 0x00000000242b7984 */ /* 0x0002e20000000800 */
[----:B--2---:R-:W2:Y:S01]  /*bae0*/  I2F.RP R24, R23 ;  /* 0x0000001700187306 */ /* 0x004ea20000209400 */
[----:B------:R-:W-:Y:S02]  /*baf0*/  ISETP.GE.AND P1, PT, R35, RZ, PT ;  /* 0x000000ff2300720c */ /* 0x000fe40003f26270 */
[----:B------:R-:W-:-:S05]  /*bb00*/  ISETP.NE.AND P2, PT, R22, RZ, PT ;  /* 0x000000ff1600720c */ /* 0x000fca0003f45270 */
[----:B--2---:R-:W2:Y:S02]  /*bb10*/  MUFU.RCP R24, R24 ;  /* 0x0000001800187308 */ /* 0x004ea40000001000 */
[----:B--2---:R-:W-:-:S06]  /*bb20*/  VIADD R25, R24, 0xffffffe ;  /* 0x0ffffffe18197836 */ /* 0x004fcc0000000000 */
[----:B------:R-:W2:Y:S02]  /*bb30*/  F2I.FTZ.U32.TRUNC.NTZ R21, R25 ;  /* 0x0000001900157305 */ /* 0x000ea4000021f000 */
[----:B--2---:R-:W-:-:S05]  /*bb40*/  IADD3 R20, PT, PT, RZ, -R21, RZ ;  /* 0x80000015ff147210 */ /* 0x004fca0007ffe0ff */
        /* <DEDUP_REMOVED lines=10> */
[----:B------:R-:W-:-:S05]  /*bbf0*/  @!P0 IMAD.IADD R20, R20, 0x1, -R23 ;  /* 0x0000000114148824 */ /* 0x000fca00078e0a17 */
[----:B------:R-:W-:Y:S02]  /*bc00*/  @!P1 IADD3 R20, PT, PT, -R20, RZ, RZ ;  /* 0x000000ff14149210 */ /* 0x000fe40007ffe1ff */
[----:B------:R-:W-:-:S04]  /*bc10*/  @!P2 LOP3.LUT R20, RZ, R22, RZ, 0x33, !PT ;  /* 0x00000016ff14a212 */ /* 0x000fc800078e33ff */
[----:B------:R-:W-:-:S05]  /*bc20*/  IADD3 R21, P0, PT, R20, UR7, RZ ;  /* 0x0000000714157c10 */ /* 0x000fca000ff1e0ff */
[----:B------:R-:W-:Y:S01]  /*bc30*/  IMAD.X R22, RZ, RZ, UR13, P0 ;  /* 0x0000000dff167e24 */ /* 0x000fe200080e06ff */
[----:B0-----:R-:W-:-:S04]  /*bc40*/  LEA R24, P0, R21, UR8, 0x2 ;  /* 0x0000000815187c11 */ /* 0x001fc8000f8010ff */
[----:B------:R-:W-:-:S06]  /*bc50*/  LEA.HI.X R25, R21, UR9, R22, 0x2, P0 ;  /* 0x0000000915197c11 */ /* 0x000fcc00080f1416 */
[----:B------:R-:W2:Y:S01]  /*bc60*/  LDG.E R25, desc[UR36][R24.64] ;  /* 0x0000002418197981 */ /* 0x000ea2000c1e1900 */
[----:B------:R-:W-:Y:S01]  /*bc70*/  ISETP.NE.AND P0, PT, R28, RZ, PT ;  /* 0x000000ff1c00720c */ /* 0x000fe20003f05270 */
[----:B--2---:R-:W-:-:S04]  /*bc80*/  IMAD R20, R0, R25, R20 ;  /* 0x0000001900147224 */ /* 0x004fc800078e0214 */
[----:B------:R-:W-:-:S04]  /*bc90*/  IMAD R21, R20, 0x30, RZ ;  /* 0x0000003014157824 */ /* 0x000fc800078e02ff */
[----:B------:R-:W-:-:S06]  /*bca0*/  IMAD.WIDE R20, R21, 0x4, R14 ;  /* 0x0000000415147825 */ /* 0x000fcc00078e020e */
[----:B------:R-:W5:Y:S01]  /*bcb0*/  LDG.E.128 R20, desc[UR36][R20.64] ;  /* 0x0000002414147981 */ /* 0x000f62000c1e1d00 */
[----:B------:R-:W-:Y:S04]  /*bcc0*/  BSSY.RECONVERGENT B3, `(.L_x_1323) ;  /* 0x0000016000037945 */ /* 0x000fe80003800200 */
[----:B-1-3--:R-:W-:Y:S05]  /*bcd0*/  @P0 BRA `(.L_x_1324) ;  /* 0x0000000000500947 */ /* 0x00afea0003800000 */
[----:B------:R-:W-:Y:S01]  /*bce0*/  ISETP.NE.AND P3, PT, R16, RZ, PT ;  /* 0x000000ff1000720c */ /* 0x000fe20003f65270 */
[----:B------:R-:W0:-:S12]  /*bcf0*/  LDS.128 R28, [R18] ;  /* 0x00000000121c7984 */ /* 0x000e180000000c00 */
        /* <DEDUP_REMOVED lines=18> */
.L_x_1324:
[----:B------:R-:W-:Y:S05]  /*be20*/  BSYNC.RECONVERGENT B3 ;  /* 0x0000000000037941 */ /* 0x000fea0003800200 */
.L_x_1323:
[C---:B-----5:R-:W-:Y:S01]  /*be30*/  FFMA.FTZ R8, R43.reuse, R20, R8 ;  /* 0x000000142b087223 */ /* 0x060fe20000010008 */
[C---:B------:R-:W-:Y:S01]  /*be40*/  FFMA.FTZ R9, R43.reuse, R21, R9 ;  /* 0x000000152b097223 */ /* 0x040fe20000010009 */
[C---:B------:R-:W-:Y:S01]  /*be50*/  FFMA.FTZ R10, R43.reuse, R22, R10 ;  /* 0x000000162b0a7223 */ /* 0x040fe2000001000a */
[----:B------:R-:W-:Y:S01]  /*be60*/  FFMA.FTZ R11, R43, R23, R11 ;  /* 0x000000172b0b7223 */ /* 0x000fe2000001000b */
[----:B0-----:R-:W-:-:S07]  /*be70*/  IMAD.MOV.U32 R20, RZ, RZ, R40 ;  /* 0x000000ffff147224 */ /* 0x001fce00078e0028 */
.L_x_1322:
[----:B------:R-:W-:Y:S05]  /*be80*/  BSYNC.RECONVERGENT B2 ;  /* 0x0000000000027941 */ /* 0x000fea0003800200 */
.L_x_1321:
[----:B------:R-:W-:-:S13]  /*be90*/  ISETP.GE.U32.AND P0, PT, R41, 0x4, PT ;  /* 0x000000042900780c */ /* 0x000fda0003f06070 */
[----:B------:R-:W-:Y:S05]  /*bea0*/  @!P0 BRA `(.L_x_1320) ;  /* 0x0000000800348947 */ /* 0x000fea0003800000 */
[----:B------:R-:W-:Y:S01]  /*beb0*/  IMAD.U32 R21, RZ, RZ, UR45 ;  /* 0x0000002dff157e24 */ /* 0x000fe2000f8e00ff */
[C---:B------:R-:W-:Y:S01]  /*bec0*/  IADD3 R35, PT, PT, R20.reuse, 0x4, RZ ;  /* 0x0000000414237810 */ /* 0x040fe20007ffe0ff */
[----:B------:R-:W-:Y:S02]  /*bed0*/  IMAD R41, R20, 0x30, RZ ;  /* 0x0000003014297824 */ /* 0x000fe400078e02ff */
[----:B------:R-:W-:-:S04]  /*bee0*/  IMAD.SHL.U32 R21, R21, 0x4, RZ ;  /* 0x0000000415157824 */ /* 0x000fc800078e00ff */
[----:B------:R-:W-:-:S05]  /*bef0*/  IMAD R22, R20, 0x4, -R21 ;  /* 0x0000000414167824 */ /* 0x000fca00078e0a15 */
[----:B------:R-:W-:-:S07]  /*bf00*/  IADD3 R37, PT, PT, R22, 0x10, R37 ;  /* 0x0000001016257810 */ /* 0x000fce0007ffe025 */
.L_x_1331:
[----:B------:R-:W0:Y:S01]  /*bf10*/  LDC R36, c[0x0][0x3f4] ;  /* 0x0000fd00ff247b82 */ /* 0x000e220000000800 */
[----:B------:R-:W-:Y:S01]  /*bf20*/  VIADD R23, R35, 0xfffffffc ;  /* 0xfffffffc23177836 */ /* 0x000fe20000000000 */
[----:B------:R-:W-:Y:S04]  /*bf30*/  BSSY.RECONVERGENT B2, `(.L_x_1325) ;  /* 0x000003e000027945 */ /* 0x000fe80003800200 */
[----:B0-----:R-:W-:-:S13]  /*bf40*/  ISETP.GE.AND P0, PT, R23, R36, PT ;  /* 0x000000241700720c */ /* 0x001fda0003f06270 */
[----:B------:R-:W-:Y:S05]  /*bf50*/  @!P0 BRA `(.L_x_1326) ;  /* 0x0000000000ec8947 */ /* 0x000fea0003800000 */
[----:B--2---:R-:W-:Y:S01]  /*bf60*/  IABS R25, R36 ;  /* 0x0000002400197213 */ /* 0x004fe20000000000 */
[----:B------:R-:W0:Y:S01]  /*bf70*/  LDCU.64 UR8, c[0x0][0x3c8] ;  /* 0x00007900ff0877ac */ /* 0x000e220008000a00 */
[----:B----4-:R-:W-:Y:S01]  /*bf80*/  IABS R26, R23 ;  /* 0x00000017001a7213 */ /* 0x010fe20000000000 */
[----:B------:R1:W2:Y:S01]  /*bf90*/  LDS R43, [R37+-0x10] ;  /* 0xfffff000252b7984 */ /* 0x0002a20000000800 */
[----:B------:R-:W3:Y:S01]  /*bfa0*/  I2F.RP R22, R25 ;  /* 0x0000001900167306 */ /* 0x000ee20000209400 */
[----:B------:R-:W-:Y:S01]  /*bfb0*/  ISETP.GE.AND P1, PT, R23, RZ, PT ;  /* 0x000000ff1700720c */ /* 0x000fe20003f26270 */
[----:B------:R-:W4:Y:S01]  /*bfc0*/  LDCU UR6, c[0x0][0x40c] ;  /* 0x00008180ff0677ac */ /* 0x000f220008000800 */
        /* <DEDUP_REMOVED lines=20> */
[----:B0-----:R-:W-:-:S04]  /*c110*/  LEA R24, P0, R21, UR8, 0x2 ;  /* 0x0000000815187c11 */ /* 0x001fc8000f8010ff */
[----:B------:R-:W-:-:S06]  /*c120*/  LEA.HI.X R25, R21, UR9, R22, 0x2, P0 ;  /* 0x0000000915197c11 */ /* 0x000fcc00080f1416 */
[----:B------:R-:W3:Y:S01]  /*c130*/  LDG.E R25, desc[UR36][R24.64] ;  /* 0x0000002418197981 */ /* 0x000ee2000c1e1900 */
[----:B----4-:R-:W-:Y:S01]  /*c140*/  UISETP.NE.AND UP0, UPT, UR6, URZ, UPT ;  /* 0x000000ff0600728c */ /* 0x010fe2000bf05270 */
[----:B---3--:R-:W-:-:S04]  /*c150*/  IMAD R20, R0, R25, R20 ;  /* 0x0000001900147224 */ /* 0x008fc800078e0214 */
[----:B------:R-:W-:-:S04]  /*c160*/  IMAD R21, R20, 0x30, RZ ;  /* 0x0000003014157824 */ /* 0x000fc800078e02ff */
[----:B------:R-:W-:-:S06]  /*c170*/  IMAD.WIDE R20, R21, 0x4, R14 ;  /* 0x0000000415147825 */ /* 0x000fcc00078e020e */
[----:B------:R-:W5:Y:S01]  /*c180*/  LDG.E.128 R20, desc[UR36][R20.64] ;  /* 0x0000002414147981 */ /* 0x000f62000c1e1d00 */
[----:B-12---:R-:W-:Y:S05]  /*c190*/  BRA.U UP0, `(.L_x_1327) ;  /* 0x00000001004c7547 */ /* 0x006fea000b800000 */
[----:B------:R-:W-:Y:S01]  /*c1a0*/  ISETP.NE.AND P3, PT, R16, RZ, PT ;  /* 0x000000ff1000720c */ /* 0x000fe20003f65270 */
[----:B------:R-:W0:-:S12]  /*c1b0*/  LDS.128 R28, [R18] ;  /* 0x00000000121c7984 */ /* 0x000e180000000c00 */
        /* <DEDUP_REMOVED lines=17> */
.L_x_1327:
[C---:B-----5:R-:W-:Y:S01]  /*c2d0*/  FFMA.FTZ R8, R43.reuse, R20, R8 ;  /* 0x000000142b087223 */ /* 0x060fe20000010008 */
[C---:B------:R-:W-:Y:S01]  /*c2e0*/  FFMA.FTZ R9, R43.reuse, R21, R9 ;  /* 0x000000152b097223 */ /* 0x040fe20000010009 */
[C---:B------:R-:W-:Y:S01]  /*c2f0*/  FFMA.FTZ R10, R43.reuse, R22, R10 ;  /* 0x000000162b0a7223 */ /* 0x040fe2000001000a */
[----:B------:R-:W-:-:S07]  /*c300*/  FFMA.FTZ R11, R43, R23, R11 ;  /* 0x000000172b0b7223 */ /* 0x000fce000001000b */
.L_x_1326:
[----:B------:R-:W-:Y:S05]  /*c310*/  BSYNC.RECONVERGENT B2 ;  /* 0x0000000000027941 */ /* 0x000fea0003800200 */
.L_x_1325:
[----:B------:R-:W-:Y:S01]  /*c320*/  ISETP.GE.AND P0, PT, R35, R36, PT ;  /* 0x000000242300720c */ /* 0x000fe20003f06270 */
[----:B------:R-:W-:-:S12]  /*c330*/  BSSY.RECONVERGENT B2, `(.L_x_1328) ;  /* 0x000003e000027945 */ /* 0x000fd80003800200 */
[----:B------:R-:W-:Y:S05]  /*c340*/  @!P0 BRA `(.L_x_1329) ;  /* 0x0000000000f08947 */ /* 0x000fea0003800000 */
[----:B0-----:R-:W-:Y:S01]  /*c350*/  IABS R23, R36 ;  /* 0x0000002400177213 */ /* 0x001fe20000000000 */
[----:B------:R-:W0:Y:S01]  /*c360*/  LDCU.64 UR8, c[0x0][0x3c8] ;  /* 0x00007900ff0877ac */ /* 0x000e220008000a00 */
[----:B----4-:R-:W-:Y:S01]  /*c370*/  IABS R26, R35 ;  /* 0x00000023001a7213 */ /* 0x010fe20000000000 */
[----:B------:R1:W3:Y:S01]  /*c380*/  LDS R43, [R37] ;  /* 0x00000000252b7984 */ /* 0x0002e20000000800 */
[----:B------:R-:W4:Y:S01]  /*c390*/  I2F.RP R22, R23 ;  /* 0x0000001700167306 */ /* 0x000f220000209400 */
[----:B------:R-:W-:Y:S01]  /*c3a0*/  ISETP.GE.AND P1, PT, R35, RZ, PT ;  /* 0x000000ff2300720c */ /* 0x000fe20003f26270 */
[----:B------:R-:W1:Y:S01]  /*c3b0*/  LDCU UR6, c[0x0][0x40c] ;  /* 0x00008180ff0677ac */ /* 0x000e620008000800 */
[----:B------:R-:W-:-:S05]  /*c3c0*/  ISETP.NE.AND P2, PT, R36, RZ, PT ;  /* 0x000000ff2400720c */ /* 0x000fca0003f45270 */
[----:B----4-:R-:W2:Y:S02]  /*c3d0*/  MUFU.RCP R22, R22 ;  /* 0x0000001600167308 */ /* 0x010ea40000001000 */
        /* <DEDUP_REMOVED lines=21> */
[----:B-1----:R-:W-:Y:S01]  /*c530*/  UISETP.NE.AND UP0, UPT, UR6, URZ, UPT ;  /* 0x000000ff0600728c */ /* 0x002fe2000bf05270 */
[----:B--2---:R-:W-:-:S04]  /*c540*/  IMAD R20, R0, R25, R20 ;  /* 0x0000001900147224 */ /* 0x004fc800078e0214 */
[----:B------:R-:W-:-:S04]  /*c550*/  IMAD R21, R20, 0x30, RZ ;  /* 0x0000003014157824 */ /* 0x000fc800078e02ff */
[----:B------:R-:W-:-:S06]  /*c560*/  IMAD.WIDE R20, R21, 0x4, R14 ;  /* 0x0000000415147825 */ /* 0x000fcc00078e020e */
[----:B------:R-:W5:Y:S01]  /*c570*/  LDG.E.128 R20, desc[UR36][R20.64] ;  /* 0x0000002414147981 */ /* 0x000f62000c1e1d00 */
[----:B---3--:R-:W-:Y:S05]  /*c580*/  BRA.U UP0, `(.L_x_1330) ;  /* 0x0000000100507547 */ /* 0x008fea000b800000 */
        /* <DEDUP_REMOVED lines=20> */
.L_x_1330:
[C---:B-----5:R-:W-:Y:S01]  /*c6d0*/  FFMA.FTZ R8, R43.reuse, R20, R8 ;  /* 0x000000142b087223 */ /* 0x060fe20000010008 */
[C---:B------:R-:W-:Y:S01]  /*c6e0*/  FFMA.FTZ R9, R43.reuse, R21, R9 ;  /* 0x000000152b097223 */ /* 0x040fe20000010009 */
[C---:B------:R-:W-:Y:S01]  /*c6f0*/  FFMA.FTZ R10, R43.reuse, R22, R10 ;  /* 0x000000162b0a7223 */ /* 0x040fe2000001000a */
[----:B------:R-:W-:-:S07]  /*c700*/  FFMA.FTZ R11, R43, R23, R11 ;  /* 0x000000172b0b7223 */ /* 0x000fce000001000b */
.L_x_1329:
[----:B------:R-:W-:Y:S05]  /*c710*/  BSYNC.RECONVERGENT B2 ;  /* 0x0000000000027941 */ /* 0x000fea0003800200 */
.L_x_1328:
[----:B0-----:R-:W-:Y:S01]  /*c720*/  VIADD R20, R35, 0x4 ;  /* 0x0000000423147836 */ /* 0x001fe20000000000 */
[----:B------:R-:W-:Y:S01]  /*c730*/  IADD3 R37, PT, PT, R37, 0x20, RZ ;  /* 0x0000002025257810 */ /* 0x000fe20007ffe0ff */
[----:B------:R-:W-:Y:S02]  /*c740*/  VIADD R35, R35, 0x8 ;  /* 0x0000000823237836 */ /* 0x000fe40000000000 */
[----:B------:R-:W-:Y:S01]  /*c750*/  VIADD R41, R41, 0x180 ;  /* 0x0000018029297836 */ /* 0x000fe20000000000 */
[----:B------:R-:W-:-:S13]  /*c760*/  ISETP.GE.AND P0, PT, R20, UR43, PT ;  /* 0x0000002b14007c0c */ /* 0x000fda000bf06270 */
[----:B------:R-:W-:Y:S05]  /*c770*/  @!P0 BRA `(.L_x_1331) ;  /* 0xfffffff400e48947 */ /* 0x000fea000383ffff */
.L_x_1320:
[----:B------:R-:W-:Y:S05]  /*c780*/  BSYNC.RECONVERGENT B1 ;  /* 0x0000000000017941 */ /* 0x000fea0003800200 */
.L_x_1319:
[----:B------:R-:W-:-:S13]  /*c790*/  ISETP.NE.AND P0, PT, R34, R19, PT ;  /* 0x000000132200720c */ /* 0x000fda0003f05270 */
[----:B------:R-:W-:Y:S05]  /*c7a0*/  @P0 BRA `(.L_x_1309) ;  /* 0x0000000000880947 */ /* 0x000fea0003800000 */
[----:B------:R-:W-:Y:S01]  /*c7b0*/  UMOV UR6, 0x30 ;  /* 0x0000003000067882 */ /* 0x000fe20000000000 */
[----:B------:R-:W0:Y:S01]  /*c7c0*/  LDS R19, [UR4+-0x4] ;  /* 0xfffffc04ff137984 */ /* 0x000e220008000800 */
[----:B------:R-:W-:-:S06]  /*c7d0*/  UIMAD UR6, UR42, UR6, -0x30 ;  /* 0xffffffd02a0674a4 */ /* 0x000fcc000f8e0206 */
[----:B------:R-:W-:-:S04]  /*c7e0*/  IMAD.U32 R21, RZ, RZ, UR6 ;  /* 0x00000006ff157e24 */ /* 0x000fc8000f8e00ff */
[----:B------:R-:W-:Y:S01]  /*c7f0*/  IMAD.WIDE R20, R21, 0x4, R12 ;  /* 0x0000000415147825 */ /* 0x000fe200078e020c */
[----:B------:R-:W1:Y:S05]  /*c800*/  LDCU UR6, c[0x0][0x40c] ;  /* 0x00008180ff0677ac */ /* 0x000e6a0008000800 */
[----:B------:R-:W5:Y:S01]  /*c810*/  LDG.E.128 R20, desc[UR36][R20.64] ;  /* 0x0000002414147981 */ /* 0x000f62000c1e1d00 */
[----:B-1----:R-:W-:-:S09]  /*c820*/  UISETP.NE.AND UP0, UPT, UR6, URZ, UPT ;  /* 0x000000ff0600728c */ /* 0x002fd2000bf05270 */
[----:B------:R-:W-:Y:S05]  /*c830*/  BRA.U UP0, `(.L_x_1332) ;  /* 0x0000000100547547 */ /* 0x000fea000b800000 */
[----:B------:R-:W1:Y:S02]  /*c840*/  LDCU.64 UR8, c[0x0][0x460] ;  /* 0x00008c00ff0877ac */ /* 0x000e640008000a00 */
[----:B-1----:R-:W-:-:S04]  /*c850*/  ISETP.NE.U32.AND P0, PT, RZ, UR8, PT ;  /* 0x00000008ff007c0c */ /* 0x002fc8000bf05070 */
[----:B------:R-:W-:-:S13]  /*c860*/  ISETP.NE.AND.EX P0, PT, RZ, UR9, PT, P0 ;  /* 0x00000009ff007c0c */ /* 0x000fda000bf05300 */
[----:B------:R-:W1:Y:S08]  /*c870*/  @P0 LDC R0, c[0x0][0x3f8] ;  /* 0x0000fe00ff000b82 */ /* 0x000e700000000800 */
[----:B------:R-:W3:Y:S01]  /*c880*/  @P0 LDC.64 R14, c[0x0][0x458] ;  /* 0x00011600ff0e0b82 */ /* 0x000ee20000000a00 */
[----:B-1----:R-:W-:-:S04]  /*c890*/  @P0 IMAD R33, R2, R0, R33 ;  /* 0x0000000002210224 */ /* 0x002fc800078e0221 */
[----:B------:R-:W-:-:S04]  /*c8a0*/  @P0 IMAD R33, R33, 0x30, R32 ;  /* 0x0000003021210824 */ /* 0x000fc800078e0220 */
[----:B---3--:R-:W-:-:S05]  /*c8b0*/  @P0 IMAD.WIDE R14, R33, 0x4, R14 ;  /* 0x00000004210e0825 */ /* 0x008fca00078e020e */
[----:B--2-4-:R-:W2:Y:S01]  /*c8c0*/  @P0 LDG.E.128 R24, desc[UR36][R14.64] ;  /* 0x000000240e180981 */ /* 0x014ea2000c1e1d00 */
[----:B------:R-:W-:Y:S01]  /*c8d0*/  UIMAD UR6, UR39, 0x30, URZ ;  /* 0x00000030270678a4 */ /* 0x000fe2000f8e02ff */
[----:B-----5:R-:W-:Y:S01]  /*c8e0*/  FADD.FTZ R20, R20, R4 ;  /* 0x0000000414147221 */ /* 0x020fe20000010000 */
[----:B------:R-:W-:Y:S01]  /*c8f0*/  FADD.FTZ R21, R21, R5 ;  /* 0x0000000515157221 */ /* 0x000fe20000010000 */
[----:B------:R-:W-:Y:S01]  /*c900*/  FADD.FTZ R22, R22, R6 ;  /* 0x0000000616167221 */ /* 0x000fe20000010000 */
[----:B------:R-:W-:Y:S02]  /*c910*/  FADD.FTZ R23, R23, R7 ;  /* 0x0000000717177221 */ /* 0x000fe40000010000 */
[----:B------:R-:W-:-:S04]  /*c920*/  IMAD.U32 R29, RZ, RZ, UR6 ;  /* 0x00000006ff1d7e24 */ /* 0x000fc8000f8e00ff */
[----:B------:R-:W-:-:S04]  /*c930*/  IMAD.WIDE R12, R29, 0x4, R12 ;  /* 0x000000041d0c7825 */ /* 0x000fc800078e020c */
[----:B--2---:R-:W-:Y:S01]  /*c940*/  @P0 FMUL.FTZ R20, R20, R24 ;  /* 0x0000001814140220 */ /* 0x004fe20000410000 */
[----:B------:R-:W-:Y:S01]  /*c950*/  @P0 FMUL.FTZ R21, R21, R25 ;  /* 0x0000001915150220 */ /* 0x000fe20000410000 */
[----:B------:R-:W-:Y:S01]  /*c960*/  @P0 FMUL.FTZ R22, R22, R26 ;  /* 0x0000001a16160220 */ /* 0x000fe20000410000 */
[----:B------:R-:W-:-:S05]  /*c970*/  @P0 FMUL.FTZ R23, R23, R27 ;  /* 0x0000001b17170220 */ /* 0x000fca0000410000 */
[----:B------:R1:W-:Y:S02]  /*c980*/  STG.E.128 desc[UR36][R12.64], R20 ;  /* 0x000000140c007986 */ /* 0x0003e4000c101d24 */
.L_x_1332:
[C---:B0----5:R-:W-:Y:S01]  /*c990*/  FFMA.FTZ R8, R19.reuse, R20, R8 ;  /* 0x0000001413087223 */ /* 0x061fe20000010008 */
[C---:B------:R-:W-:Y:S01]  /*c9a0*/  FFMA.FTZ R9, R19.reuse, R21, R9 ;  /* 0x0000001513097223 */ /* 0x040fe20000010009 */
[C---:B------:R-:W-:Y:S01]  /*c9b0*/  FFMA.FTZ R10, R19.reuse, R22, R10 ;  /* 0x00000016130a7223 */ /* 0x040fe2000001000a */
[----:B------:R-:W-:-:S07]  /*c9c0*/  FFMA.FTZ R11, R19, R23, R11 ;  /* 0x00000017130b7223 */ /* 0x000fce000001000b */
.L_x_1309:
[----:B------:R-:W-:Y:S05]  /*c9d0*/  BSYNC.RECONVERGENT B0 ;  /* 0x0000000000007941 */ /* 0x000fea0003800200 */
.L_x_1308:
[----:B------:R-:W-:Y:S01]  /*c9e0*/  BAR.SYNC.DEFER_BLOCKING 0x0 ;  /* 0x0000000000007b1d */ /* 0x000fe20000010000 */
[----:B------:R-:W-:-:S04]  /*c9f0*/  ISETP.GT.U32.AND P1, PT, R32, 0x2f, PT ;  /* 0x0000002f2000780c */ /* 0x000fc80003f24070 */
[----:B------:R-:W-:-:S09]  /*ca00*/  ISETP.GT.U32.OR P0, PT, R3, 0xf, P1 ;  /* 0x0000000f0300780c */ /* 0x000fd20000f04470 */
[----:B------:R-:W-:Y:S05]  /*ca10*/  @P1 BRA `(.L_x_1333) ;  /* 0x0000000000741947 */ /* 0x000fea0003800000 */
[----:B------:R-:W0:Y:S01]  /*ca20*/  S2UR UR5, SR_CgaCtaId ;  /* 0x00000000000579c3 */ /* 0x000e220000008800 */
[----:B------:R-:W-:Y:S01]  /*ca30*/  UMOV UR4, 0x400 ;  /* 0x0000040000047882 */ /* 0x000fe20000000000 */
[C---:B------:R-:W-:Y:S01]  /*ca40*/  LOP3.LUT R0, R3.reuse, 0x3e0, RZ, 0xc0, !PT ;  /* 0x000003e003007812 */ /* 0x040fe200078ec0ff */
[----:B------:R-:W-:Y:S01]  /*ca50*/  UIADD3 UR4, UPT, UPT, UR4, 0x210, URZ ;  /* 0x0000021004047890 */ /* 0x000fe2000fffe0ff */
[----:B------:R-:W-:Y:S01]  /*ca60*/  IMAD R34, R34, 0x30, R32 ;  /* 0x0000003022227824 */ /* 0x000fe200078e0220 */
[C---:B------:R-:W-:Y:S02]  /*ca70*/  ISETP.GT.U32.AND P3, PT, R3.reuse, 0x1f, PT ;  /* 0x0000001f0300780c */ /* 0x040fe40003f64070 */
[----:B------:R-:W-:Y:S02]  /*ca80*/  ISETP.NE.AND P1, PT, R0, 0x20, PT ;  /* 0x000000200000780c */ /* 0x000fe40003f25270 */
[C---:B------:R-:W-:Y:S02]  /*ca90*/  LOP3.LUT R0, R3.reuse, 0x3f0, RZ, 0xc0, !PT ;  /* 0x000003f003007812 */ /* 0x040fe400078ec0ff */
[----:B------:R-:W-:Y:S01]  /*caa0*/  ISETP.GT.U32.AND P2, PT, R3, 0xf, PT ;  /* 0x0000000f0300780c */ /* 0x000fe20003f44070 */
[----:B0-----:R-:W-:-:S06]  /*cab0*/  ULEA UR4, UR5, UR4, 0x18 ;  /* 0x0000000405047291 */ /* 0x001fcc000f8ec0ff */
[----:B------:R-:W-:Y:S01]  /*cac0*/  LEA R34, R34, UR4, 0x2 ;  /* 0x0000000422227c11 */ /* 0x000fe2000f8e10ff */
[----:B------:R-:W-:Y:S05]  /*cad0*/  WARPSYNC.ALL ;  /* 0x0000000000007948 */ /* 0x000fea0003800000 */
[----:B------:R-:W-:Y:S01]  /*cae0*/  @!P1 STS.128 [R34+-0x180], R8 ;  /* 0xfffe800822009388 */ /* 0x000fe20000000c00 */
        /* <DEDUP_REMOVED lines=16> */
.L_x_1333:
[----:B------:R-:W-:Y:S05]  /*cbf0*/  @P0 EXIT ;  /* 0x000000000000094d */ /* 0x000fea0003800000 */
[----:B------:R-:W0:Y:S02]  /*cc00*/  LDCU UR4, c[0x0][0x478] ;  /* 0x00008f00ff0477ac */ /* 0x000e240008000800 */
[----:B0-----:R-:W-:-:S09]  /*cc10*/  UISETP.NE.AND UP0, UPT, UR4, 0x2, UPT ;  /* 0x000000020400788c */ /* 0x001fd2000bf05270 */
[----:B------:R-:W-:Y:S05]  /*cc20*/  BRA.U UP0, `(.L_x_1334) ;  /* 0x00000001007c7547 */ /* 0x000fea000b800000 */
[----:B------:R-:W0:Y:S01]  /*cc30*/  LDC.64 R2, c[0x0][0x470] ;  /* 0x00011c00ff027b82 */ /* 0x000e220000000a00 */
[----:B------:R-:W3:Y:S01]  /*cc40*/  LDCU.64 UR4, c[0x0][0x380] ;  /* 0x00007000ff0477ac */ /* 0x000ee20008000a00 */
[----:B0-----:R-:W5:Y:S01]  /*cc50*/  LDG.E R2, desc[UR36][R2.64] ;  /* 0x0000002402027981 */ /* 0x001f62000c1e1900 */
[----:B------:R-:W-:Y:S02]  /*cc60*/  IMAD.IADD R17, R17, 0x1, R32 ;  /* 0x0000000111117824 */ /* 0x000fe400078e0220 */
[C---:B-----5:R-:W-:Y:S01]  /*cc70*/  FMUL.FTZ R10, R2.reuse, R10 ;  /* 0x0000000a020a7220 */ /* 0x060fe20000410000 */
[C---:B------:R-:W-:Y:S01]  /*cc80*/  FMUL.FTZ R11, R2.reuse, R11 ;  /* 0x0000000b020b7220 */ /* 0x040fe20000410000 */
[C---:B------:R-:W-:Y:S01]  /*cc90*/  FMUL.FTZ R9, R2.reuse, R9 ;  /* 0x0000000902097220 */ /* 0x040fe20000410000 */
[----:B------:R-:W-:-:S03]  /*cca0*/  FMUL.FTZ R8, R2, R8 ;  /* 0x0000000802087220 */ /* 0x000fc60000410000 */
[----:B------:R-:W0:Y:S08]  /*ccb0*/  F2I.S8.NTZ R10, R10 ;  /* 0x0000000a000a7305 */ /* 0x000e300000202100 */
[----:B------:R-:W5:Y:S01]  /*ccc0*/  F2I.S8.NTZ R11, R11 ;  /* 0x0000000b000b7305 */ /* 0x000f620000202100 */
[----:B0-----:R-:W-:-:S07]  /*ccd0*/  PRMT R0, R10, 0x8880, RZ ;  /* 0x000088800a007816 */ /* 0x001fce00000000ff */
[----:B------:R-:W0:Y:S01]  /*cce0*/  F2I.S8.NTZ R9, R9 ;  /* 0x0000000900097305 */ /* 0x000e220000202100 */
[----:B------:R-:W-:Y:S02]  /*ccf0*/  PRMT R0, R0, 0x7710, RZ ;  /* 0x0000771000007816 */ /* 0x000fe400000000ff */
[----:B-----5:R-:W-:-:S05]  /*cd00*/  PRMT R3, R11, 0x8880, RZ ;  /* 0x000088800b037816 */ /* 0x020fca00000000ff */
[----:B------:R-:W5:Y:S01]  /*cd10*/  F2I.S8.NTZ R8, R8 ;  /* 0x0000000800087305 */ /* 0x000f620000202100 */
[----:B------:R-:W-:Y:S01]  /*cd20*/  IMAD.U32 R2, R0, 0x10000, RZ ;  /* 0x0001000000027824 */ /* 0x000fe200078e00ff */
[----:B------:R-:W-:-:S04]  /*cd30*/  PRMT R0, R3, 0x7710, RZ ;  /* 0x0000771003007816 */ /* 0x000fc800000000ff */
[----:B------:R-:W-:Y:S02]  /*cd40*/  LOP3.LUT R3, R2, 0xff0000, RZ, 0xc0, !PT ;  /* 0x00ff000002037812 */ /* 0x000fe400078ec0ff */
[----:B0-----:R-:W-:-:S03]  /*cd50*/  PRMT R9, R9, 0x8880, RZ ;  /* 0x0000888009097816 */ /* 0x001fc600000000ff */
[----:B------:R-:W-:Y:S01]  /*cd60*/  IMAD R3, R0, 0x1000000, R3 ;  /* 0x0100000000037824 */ /* 0x000fe200078e0203 */
[----:B------:R-:W-:Y:S02]  /*cd70*/  PRMT R2, R9, 0x7710, RZ ;  /* 0x0000771009027816 */ /* 0x000fe400000000ff */
[----:B-----5:R-:W-:-:S04]  /*cd80*/  PRMT R4, R8, 0x8880, RZ ;  /* 0x0000888008047816 */ /* 0x020fc800000000ff */
[----:B------:R-:W-:Y:S02]  /*cd90*/  PRMT R0, R4, 0x7710, RZ ;  /* 0x0000771004007816 */ /* 0x000fe400000000ff */
[----:B------:R-:W-:Y:S02]  /*cda0*/  LOP3.LUT R4, R2, 0xff, RZ, 0xc0, !PT ;  /* 0x000000ff02047812 */ /* 0x000fe400078ec0ff */
[----:B------:R-:W-:Y:S02]  /*cdb0*/  LOP3.LUT R5, R0, 0xff, RZ, 0xc0, !PT ;  /* 0x000000ff00057812 */ /* 0x000fe400078ec0ff */
[----:B------:R-:W-:Y:S02]  /*cdc0*/  LEA R4, R4, R3, 0x8 ;  /* 0x0000000304047211 */ /* 0x000fe400078e40ff */
[----:B---3--:R-:W-:-:S03]  /*cdd0*/  IADD3 R2, P0, PT, R17, UR4, RZ ;  /* 0x0000000411027c10 */ /* 0x008fc6000ff1e0ff */
[----:B------:R-:W-:Y:S01]  /*cde0*/  IMAD.IADD R5, R4, 0x1, R5 ;  /* 0x0000000104057824 */ /* 0x000fe200078e0205 */
[----:B------:R-:W-:-:S05]  /*cdf0*/  LEA.HI.X.SX32 R3, R17, UR5, 0x1, P0 ;  /* 0x0000000511037c11 */ /* 0x000fca00080f0eff */
[----:B------:R-:W-:Y:S01]  /*ce00*/  STG.E desc[UR36][R2.64], R5 ;  /* 0x0000000502007986 */ /* 0x000fe2000c101924 */
[----:B------:R-:W-:Y:S05]  /*ce10*/  EXIT ;  /* 0x000000000000794d */ /* 0x000fea0003800000 */
.L_x_1334:
[----:B------:R-:W0:Y:S01]  /*ce20*/  LDC.64 R2, c[0x0][0x380] ;  /* 0x0000e000ff027b82 */ /* 0x000e220000000a00 */
[----:B------:R-:W-:-:S04]  /*ce30*/  IMAD.IADD R17, R17, 0x1, R32 ;  /* 0x0000000111117824 */ /* 0x000fc800078e0220 */
[----:B0-----:R-:W-:-:S05]  /*ce40*/  IMAD.WIDE R2, R17, 0x4, R2 ;  /* 0x0000000411027825 */ /* 0x001fca00078e0202 */
[----:B------:R-:W-:Y:S01]  /*ce50*/  STG.E.128 desc[UR36][R2.64], R8 ;  /* 0x0000000802007986 */ /* 0x000fe2000c101d24 */
[----:B------:R-:W-:Y:S05]  /*ce60*/  EXIT ;  /* 0x000000000000794d */ /* 0x000fea0003800000 */
.L_x_1198:
[----:B------:R-:W-:Y:S02]  /*ce70*/  IMAD.MOV.U32 R12, RZ, RZ, 0x10 ;  /* 0x00000010ff0c7424 */ /* 0x000fe400078e00ff */
[----:B------:R-:W-:Y:S02]  /*ce80*/  IMAD.MOV.U32 R11, RZ, RZ, 0x1f ;  /* 0x0000001fff0b7424 */ /* 0x000fe400078e00ff */
[----:B------:R-:W-:-:S07]  /*ce90*/  IMAD.MOV.U32 R15, RZ, RZ, -0x1 ;  /* 0xffffffffff0f7424 */ /* 0x000fce00078e00ff */
[----:B0-----:R-:W-:Y:S05]  /*cea0*/  WARPSYNC.COLLECTIVE R15, `(.L_x_1335) ;  /* 0x000000000f087348 */ /* 0x001fea0003c00000 */
[----:B------:R1:W2:Y:S02]  /*ceb0*/  SHFL.BFLY P6, R14, R13, R12, R11 ;  /* 0x0c00000c0d0e7389 */ /* 0x0002a400000c000b */
[----:B012---:R-:W-:Y:S05]  /*cec0*/  ENDCOLLECTIVE ;  /* 0x000000000000791b */ /* 0x007fea0003800000 */
.L_x_1335:
[----:B------:R-:W-:Y:S02]  /*ced0*/  IMAD.MOV.U32 R12, RZ, RZ, 0x8 ;  /* 0x00000008ff0c7424 */ /* 0x000fe400078e00ff */
[----:B------:R-:W-:-:S05]  /*cee0*/  FADD.FTZ R0, R13, R14 ;  /* 0x0000000e0d007221 */ /* 0x000fca0000010000 */
[----:B------:R-:W-:-:S07]  /*cef0*/  MOV R13, R0 ;  /* 0x00000000000d7202 */ /* 0x000fce0000000f00 */
[----:B------:R-:W-:Y:S05]  /*cf00*/  WARPSYNC.COLLECTIVE R15, `(.L_x_1336) ;  /* 0x000000000f087348 */ /* 0x000fea0003c00000 */
[----:B------:R0:W1:Y:S02]  /*cf10*/  SHFL.BFLY P6, R14, R13, R12, R11 ;  /* 0x0c00000c0d0e7389 */ /* 0x00006400000c000b */
[----:B01----:R-:W-:Y:S05]  /*cf20*/  ENDCOLLECTIVE ;  /* 0x000000000000791b */ /* 0x003fea0003800000 */
.L_x_1336:
[----:B------:R-:W-:Y:S02]  /*cf30*/  IMAD.MOV.U32 R12, RZ, RZ, 0x4 ;  /* 0x00000004ff0c7424 */ /* 0x000fe400078e00ff */
[----:B------:R-:W-:-:S04]  /*cf40*/  FADD.FTZ R3, R0, R14 ;  /* 0x0000000e00037221 */ /* 0x000fc80000010000 */
[----:B------:R-:W-:-:S07]  /*cf50*/  IMAD.MOV.U32 R13, RZ, RZ, R3 ;  /* 0x000000ffff0d7224 */ /* 0x000fce00078e0003 */
[----:B------:R-:W-:Y:S05]  /*cf60*/  WARPSYNC.COLLECTIVE R15, `(.L_x_1337) ;  /* 0x000000000f087348 */ /* 0x000fea0003c00000 */
[----:B------:R0:W1:Y:S02]  /*cf70*/  SHFL.BFLY P6, R14, R13, R12, R11 ;  /* 0x0c00000c0d0e7389 */ /* 0x00006400000c000b */
[----:B01----:R-:W-:Y:S05]  /*cf80*/  ENDCOLLECTIVE ;  /* 0x000000000000791b */ /* 0x003fea0003800000 */
.L_x_1337:
[----:B------:R-:W-:Y:S02]  /*cf90*/  IMAD.MOV.U32 R12, RZ, RZ, 0x2 ;  /* 0x00000002ff0c7424 */ /* 0x000fe400078e00ff */
[----:B------:R-:W-:-:S04]  /*cfa0*/  FADD.FTZ R4, R3, R14 ;  /* 0x0000000e03047221 */ /* 0x000fc80000010000 */
[----:B------:R-:W-:-:S07]  /*cfb0*/  IMAD.MOV.U32 R13, RZ, RZ, R4 ;  /* 0x000000ffff0d7224 */ /* 0x000fce00078e0004 */
[----:B------:R-:W-:Y:S05]  /*cfc0*/  WARPSYNC.COLLECTIVE R15, `(.L_x_1338) ;  /* 0x000000000f087348 */ /* 0x000fea0003c00000 */
[----:B------:R0:W1:Y:S02]  /*cfd0*/  SHFL.BFLY P6, R14, R13, R12, R11 ;  /* 0x0c00000c0d0e7389 */ /* 0x00006400000c000b */
[----:B01----:R-:W-:Y:S05]  /*cfe0*/  ENDCOLLECTIVE ;  /* 0x000000000000791b */ /* 0x003fea0003800000 */
.L_x_1338:
[----:B------:R-:W-:Y:S02]  /*cff0*/  IMAD.MOV.U32 R12, RZ, RZ, 0x1 ;  /* 0x00000001ff0c7424 */ /* 0x000fe400078e00ff */
[----:B------:R-:W-:-:S05]  /*d000*/  FADD.FTZ R5, R4, R14 ;  /* 0x0000000e04057221 */ /* 0x000fca0000010000 */
[----:B------:R-:W-:-:S07]  /*d010*/  MOV R13, R5 ;  /* 0x00000005000d7202 */ /* 0x000fce0000000f00 */
[----:B------:R-:W-:Y:S05]  /*d020*/  WARPSYNC.COLLECTIVE R15, `(.L_x_1339) ;  /* 0x000000000f087348 */ /* 0x000fea0003c00000 */
[----:B------:R0:W1:Y:S02]  /*d030*/  SHFL.BFLY P6, R14, R13, R12, R11 ;  /* 0x0c00000c0d0e7389 */ /* 0x00006400000c000b */
[----:B01----:R-:W-:Y:S05]  /*d040*/  ENDCOLLECTIVE ;  /* 0x000000000000791b */ /* 0x003fea0003800000 */
.L_x_1339:
[----:B------:R-:W-:Y:S05]  /*d050*/  BRA `(.L_x_1340) ;  /* 0xffffff48009c7947 */ /* 0x000fea000383ffff */
.L_x_1265:
[----:B------:R-:W-:Y:S01]  /*d060*/  BSSY B0, `(.L_x_1341) ;  /* 0x0000007000007945 */ /* 0x000fe20003800000 */
[----:B------:R-:W-:Y:S02]  /*d070*/  IMAD.MOV.U32 R12, RZ, RZ, 0x2 ;  /* 0x00000002ff0c7424 */ /* 0x000fe400078e00ff */
[----:B------:R-:W-:Y:S02]  /*d080*/  IMAD.MOV.U32 R11, RZ, RZ, 0x1f ;  /* 0x0000001fff0b7424 */ /* 0x000fe400078e00ff */
[----:B-1234-:R-:W-:-:S07]  /*d090*/  IMAD.MOV.U32 R15, RZ, RZ, -0x1 ;  /* 0xffffffffff0f7424 */ /* 0x01efce00078e00ff */
[----:B------:R-:W-:Y:S05]  /*d0a0*/  WARPSYNC.COLLECTIVE R15, `(.L_x_1342) ;  /* 0x000000000f087348 */ /* 0x000fea0003c00000 */
[----:B------:R0:W1:Y:S02]  /*d0b0*/  SHFL.BFLY P6, R14, R13, R12, R11 ;  /* 0x0c00000c0d0e7389 */ /* 0x00006400000c000b */
[----:B01----:R-:W-:Y:S05]  /*d0c0*/  ENDCOLLECTIVE ;  /* 0x000000000000791b */ /* 0x003fea0003800000 */
.L_x_1342:
[----:B------:R-:W-:Y:S05]  /*d0d0*/  BSYNC B0 ;  /* 0x0000000000007941 */ /* 0x000fea0003800000 */
.L_x_1341:
[----:B------:R-:W-:Y:S02]  /*d0e0*/  HFMA2 R11, -RZ, RZ, 0, 1.847743988037109375e-06 ;  /* 0x0000001fff0b7431 */ /* 0x000fe400000001ff */
[----:B------:R-:W-:Y:S01]  /*d0f0*/  FADD.FTZ R13, R13, R14 ;  /* 0x0000000e0d0d7221 */ /* 0x000fe20000010000 */
[----:B------:R-:W-:Y:S02]  /*d100*/  IMAD.MOV.U32 R12, RZ, RZ, 0x1 ;  /* 0x00000001ff0c7424 */ /* 0x000fe400078e00ff */
[----:B------:R-:W-:-:S07]  /*d110*/  IMAD.MOV.U32 R15, RZ, RZ, -0x1 ;  /* 0xffffffffff0f7424 */ /* 0x000fce00078e00ff */
[----:B------:R-:W-:Y:S05]  /*d120*/  WARPSYNC.COLLECTIVE R15, `(.L_x_1343) ;  /* 0x000000000f087348 */ /* 0x000fea0003c00000 */
[----:B------:R0:W1:Y:S02]  /*d130*/  SHFL.BFLY P6, R14, R13, R12, R11 ;  /* 0x0c00000c0d0e7389 */ /* 0x00006400000c000b */
[----:B01----:R-:W-:Y:S05]  /*d140*/  ENDCOLLECTIVE ;  /* 0x000000000000791b */ /* 0x003fea0003800000 */
.L_x_1343:
[----:B------:R-:W-:Y:S05]  /*d150*/  BRA `(.L_x_1344) ;  /* 0xffffffa800bc7947 */ /* 0x000fea000383ffff */
.L_x_1269:
[----:B------:R-:W-:Y:S01]  /*d160*/  BSSY B0, `(.L_x_1345) ;  /* 0x0000008000007945 */ /* 0x000fe20003800000 */
[----:B------:R-:W-:Y:S02]  /*d170*/  IMAD.MOV.U32 R13, RZ, RZ, R52 ;  /* 0x000000ffff0d7224 */ /* 0x000fe400078e0034 */
[----:B------:R-:W-:Y:S02]  /*d180*/  IMAD.MOV.U32 R12, RZ, RZ, 0x10 ;  /* 0x00000010ff0c7424 */ /* 0x000fe400078e00ff */
[----:B------:R-:W-:Y:S02]  /*d190*/  IMAD.MOV.U32 R11, RZ, RZ, 0x1f ;  /* 0x0000001fff0b7424 */ /* 0x000fe400078e00ff */
[----:B------:R-:W-:-:S07]  /*d1a0*/  IMAD.MOV.U32 R15, RZ, RZ, -0x1 ;  /* 0xffffffffff0f7424 */ /* 0x000fce00078e00ff */
[----:B-12-4-:R-:W-:Y:S05]  /*d1b0*/  WARPSYNC.COLLECTIVE R15, `(.L_x_1346) ;  /* 0x000000000f087348 */ /* 0x016fea0003c00000 */
[----:B------:R0:W3:Y:S02]  /*d1c0*/  SHFL.BFLY P6, R14, R13, R12, R11 ;  /* 0x0c00000c0d0e7389 */ /* 0x0000e400000c000b */
[----:B01234-:R-:W-:Y:S05]  /*d1d0*/  ENDCOLLECTIVE ;  /* 0x000000000000791b */ /* 0x01ffea0003800000 */
.L_x_1346:
[----:B------:R-:W-:Y:S05]  /*d1e0*/  BSYNC B0 ;  /* 0x0000000000007941 */ /* 0x000fea0003800000 */
.L_x_1345:
[----:B------:R-:W-:Y:S01]  /*d1f0*/  FMNMX.FTZ R13, R14, R52, !PT ;  /* 0x000000340e0d7209 */ /* 0x000fe20007810000 */
[----:B------:R-:W-:Y:S01]  /*d200*/  IMAD.MOV.U32 R11, RZ, RZ, 0x1f ;  /* 0x0000001fff0b7424 */ /* 0x000fe200078e00ff */
[----:B------:R-:W-:Y:S01]  /*d210*/  MOV R12, 0x8 ;  /* 0x00000008000c7802 */ /* 0x000fe20000000f00 */
[----:B------:R-:W-:-:S07]  /*d220*/  IMAD.MOV.U32 R15, RZ, RZ, -0x1 ;  /* 0xffffffffff0f7424 */ /* 0x000fce00078e00ff */
[----:B------:R-:W-:Y:S05]  /*d230*/  WARPSYNC.COLLECTIVE R15, `(.L_x_1347) ;  /* 0x000000000f087348 */ /* 0x000fea0003c00000 */
[----:B------:R0:W1:Y:S02]  /*d240*/  SHFL.BFLY P6, R14, R13, R12, R11 ;  /* 0x0c00000c0d0e7389 */ /* 0x00006400000c000b */
[----:B01----:R-:W-:Y:S05]  /*d250*/  ENDCOLLECTIVE ;  /* 0x000000000000791b */ /* 0x003fea0003800000 */
.L_x_1347:
[----:B------:R-:W-:Y:S01]  /*d260*/  IMAD.MOV.U32 R12, RZ, RZ, 0x4 ;  /* 0x00000004ff0c7424 */ /* 0x000fe200078e00ff */
[----:B------:R-:W-:-:S05]  /*d270*/  FMNMX.FTZ R0, R13, R14, !PT ;  /* 0x0000000e0d007209 */ /* 0x000fca0007810000 */
[----:B------:R-:W-:-:S07]  /*d280*/  IMAD.MOV.U32 R13, RZ, RZ, R0 ;  /* 0x000000ffff0d7224 */ /* 0x000fce00078e0000 */
[----:B------:R-:W-:Y:S05]  /*d290*/  WARPSYNC.COLLECTIVE R15, `(.L_x_1348) ;  /* 0x000000000f087348 */ /* 0x000fea0003c00000 */
[----:B------:R0:W1:Y:S02]  /*d2a0*/  SHFL.BFLY P6, R14, R13, R12, R11 ;  /* 0x0c00000c0d0e7389 */ /* 0x00006400000c000b */
[----:B01----:R-:W-:Y:S05]  /*d2b0*/  ENDCOLLECTIVE ;  /* 0x000000000000791b */ /* 0x003fea0003800000 */
.L_x_1348:
[----:B------:R-:W-:Y:S05]  /*d2c0*/  BRA `(.L_x_1349) ;  /* 0xffffffac00047947 */ /* 0x000fea000383ffff */
.L_x_1350:
        /* <DEDUP_REMOVED lines=11> */
.L_x_3255:


//--------------------- .text._ZN4mmha33masked_multihead_attention_kernelIfLi48ELi64ELi1ELi16ELi256ELb1ELb0EEEv26Multihead_attention_paramsIT_XT5_EE --------------------------
	.section	.text._ZN4mmha33masked_multihead_attention_kernelIfLi48ELi64ELi1ELi16ELi256ELb1ELb0EEEv26Multihead_attention_paramsIT_XT5_EE,"ax",@progbits
	.align	128
        .global         _ZN4mmha33masked_multihead_attention_kernelIfLi48ELi64ELi1ELi16ELi256ELb1ELb0EEEv26Multihead_attention_paramsIT_XT5_EE
        .type           _ZN4mmha33masked_multihead_attention_kernelIfLi48ELi64ELi1ELi16ELi256ELb1ELb0EEEv26Multihead_attention_paramsIT_XT5_EE,@function
        .size           _ZN4mmha33masked_multihead_attention_kernelIfLi48ELi64ELi1ELi16ELi256ELb1ELb0EEEv26Multihead_attention_paramsIT_XT5_EE,(.L_x_3256 - _ZN4mmha33masked_multihead_attention_kernelIfLi48ELi64ELi1ELi16ELi256ELb1ELb0EEEv26Multihead_attention_paramsIT_XT5_EE)
        .other          _ZN4mmha33masked_multihead_attention_kernelIfLi48ELi64ELi1ELi16ELi256ELb1ELb0EEEv26Multihead_attention_paramsIT_XT5_EE,@"STO_CUDA_ENTRY STV_DEFAULT"
_ZN4mmha33masked_multihead_attention_kernelIfLi48ELi64ELi1ELi16ELi256ELb1ELb0EEEv26Multihead_attention_paramsIT_XT5_EE:
.text._ZN4mmha33masked_multihead_attention_kernelIfLi48ELi64ELi1ELi16ELi256ELb1ELb0EEEv26Multihead_attention_paramsIT_XT5_EE:
        /* <DEDUP_REMOVED lines=12> */
.L_x_1351:
[----:B------:R-:W1:Y:S08]  /*00c0*/  LDC R6, c[0x0][0x3f0] ;  /* 0x0000fc00ff067b82 */ /* 0x000e700000000800 */
[----:B------:R-:W3:Y:S08]  /*00d0*/  LDC.64 R8, c[0x0][0x460] ;  /* 0x00011800ff087b82 */ /* 0x000ef00000000a00 */
[----:B------:R-:W4:Y:S01]  /*00e0*/  LDC R37, c[0x0][0x40c] ;  /* 0x00010300ff257b82 */ /* 0x000f220000000800 */
[----:B-1----:R-:W-:-:S07]  /*00f0*/  IABS R5, R6 ;  /* 0x0000000600057213 */ /* 0x002fce0000000000 */
[----:B------:R-:W2:Y:S01]  /*0100*/  LDC.64 R16, c[0x0][0x498] ;  /* 0x00012600ff107b82 */ /* 0x000ea20000000a00 */
[----:B------:R-:W1:Y:S01]  /*0110*/  I2F.RP R0, R5 ;  /* 0x0000000500007306 */ /* 0x000e620000209400 */
[----:B---3--:R-:W-:Y:S01]  /*0120*/  ISETP.NE.U32.AND P0, PT, R8, RZ, PT ;  /* 0x000000ff0800720c */ /* 0x008fe20003f05070 */
[----:B------:R-:W3:Y:S05]  /*0130*/  S2R R31, SR_TID.X ;  /* 0x00000000001f7919 */ /* 0x000eea0000002100 */
[----:B------:R-:W0:Y:S01]  /*0140*/  LDC R35, c[0x0][0x3f8] ;  /* 0x0000fe00ff237b82 */ /* 0x000e220000000800 */
[----:B------:R-:W-:-:S04]  /*0150*/  ISETP.NE.AND.EX P0, PT, R9, RZ, PT, P0 ;  /* 0x000000ff0900720c */ /* 0x000fc80003f05300 */
[----:B----4-:R-:W-:Y:S01]  /*0160*/  ISETP.EQ.AND P4, PT, R37, RZ, P0 ;  /* 0x000000ff2500720c */ /* 0x010fe20000782270 */
[----:B-1----:R-:W1:Y:S01]  /*0170*/  MUFU.RCP R0, R0 ;  /* 0x0000000000007308 */ /* 0x002e620000001000 */
[----:B------:R-:W0:Y:S01]  /*0180*/  S2R R30, SR_CTAID.X ;  /* 0x00000000001e7919 */ /* 0x000e220000002500 */
[----:B------:R-:W-:Y:S01]  /*0190*/  BSSY.RECONVERGENT B0, `(.L_x_1352) ;  /* 0x0000036000007945 */ /* 0x000fe20003800200 */
[----:B------:R-:W-:Y:S01]  /*01a0*/  P2R R23, PR, RZ, 0x10 ;  /* 0x00000010ff177803 */ /* 0x000fe20000000000 */
[----:B--2---:R-:W-:-:S06]  /*01b0*/  IMAD.WIDE.U32 R16, R15, 0x4, R16 ;  /* 0x000000040f107825 */ /* 0x004fcc00078e0010 */
[----:B------:R2:W5:Y:S01]  /*01c0*/  LDG.E R16, desc[UR36][R16.64] ;  /* 0x0000002410107981 */ /* 0x000562000c1e1900 */
[----:B-1----:R-:W-:-:S04]  /*01d0*/  VIADD R2, R0, 0xffffffe ;  /* 0x0ffffffe00027836 */ /* 0x002fc80000000000 */
[----:B------:R1:W4:Y:S02]  /*01e0*/  F2I.FTZ.U32.TRUNC.NTZ R3, R2 ;  /* 0x0000000200037305 */ /* 0x000324000021f000 */
[----:B-1----:R-:W-:Y:S01]  /*01f0*/  IMAD.MOV.U32 R2, RZ, RZ, RZ ;  /* 0x000000ffff027224 */ /* 0x002fe200078e00ff */
[----:B----4-:R-:W-:-:S05]  /*0200*/  IADD3 R4, PT, PT, RZ, -R3, RZ ;  /* 0x80000003ff047210 */ /* 0x010fca0007ffe0ff */
[----:B------:R-:W-:Y:S01]  /*0210*/  IMAD R7, R4, R5, RZ ;  /* 0x0000000504077224 */ /* 0x000fe200078e02ff */
[----:B------:R-:W-:-:S03]  /*0220*/  IABS R4, R15 ;  /* 0x0000000f00047213 */ /* 0x000fc60000000000 */
[----:B------:R-:W-:-:S06]  /*0230*/  IMAD.HI.U32 R3, R3, R7, R2 ;  /* 0x0000000703037227 */ /* 0x000fcc00078e0002 */
        /* <DEDUP_REMOVED lines=8> */
[----:B------:R-:W1:Y:S01]  /*02c0*/  @P4 LDC.64 R4, c[0x0][0x460] ;  /* 0x00011800ff044b82 */ /* 0x000e620000000a00 */
[----:B------:R-:W-:-:S04]  /*02d0*/  LOP3.LUT R0, R15, R6, RZ, 0x3c, !PT ;  /* 0x000000060f007212 */ /* 0x000fc800078e3cff */
[----:B------:R-:W-:-:S06]  /*02e0*/  ISETP.GE.AND P2, PT, R0, RZ, PT ;  /* 0x000000ff0000720c */ /* 0x000fcc0003f46270 */
[----:B------:R-:W-:-:S05]  /*02f0*/  @P0 VIADD R3, R3, 0x1 ;  /* 0x0000000103030836 */ /* 0x000fca0000000000 */
[----:B------:R-:W-:-:S05]  /*0300*/  MOV R84, R3 ;  /* 0x0000000300547202 */ /* 0x000fca0000000f00 */
[----:B------:R-:W-:Y:S01]  /*0310*/  @!P2 IMAD.MOV R84, RZ, RZ, -R84 ;  /* 0x000000ffff54a224 */ /* 0x000fe200078e0a54 */
[----:B------:R-:W-:Y:S02]  /*0320*/  @!P1 LOP3.LUT R84, RZ, R6, RZ, 0x33, !PT ;  /* 0x00000006ff549212 */ /* 0x000fe400078e33ff */
[----:B------:R-:W4:Y:S03]  /*0330*/  LDC R6, c[0x0][0x3e8] ;  /* 0x0000fa00ff067b82 */ /* 0x000f260000000800 */
[----:B-1----:R-:W-:-:S05]  /*0340*/  @P4 IMAD.WIDE R4, R84, 0x4, R4 ;  /* 0x0000000454044825 */ /* 0x002fca00078e0204 */
[----:B------:R2:W5:Y:S01]  /*0350*/  @P4 LDG.E R2, desc[UR36][R4.64] ;  /* 0x0000002404024981 */ /* 0x000562000c1e1900 */
[----:B---3--:R-:W-:Y:S01]  /*0360*/  ISETP.GT.U32.AND P3, PT, R31, 0x17, PT ;  /* 0x000000171f00780c */ /* 0x008fe20003f64070 */
[----:B0-----:R-:W-:Y:S01]  /*0370*/  IMAD R0, R15, R35, R30 ;  /* 0x000000230f007224 */ /* 0x001fe200078e021e */
[----:B----4-:R-:W-:Y:S02]  /*0380*/  ISETP.NE.AND P0, PT, R6, RZ, PT ;  /* 0x000000ff0600720c */ /* 0x010fe40003f05270 */
[----:B------:R-:W-:Y:S02]  /*0390*/  CS2R R28, SRZ ;  /* 0x00000000001c7805 */ /* 0x000fe4000001ff00 */
[----:B------:R-:W-:-:S09]  /*03a0*/  SHF.L.U32 R14, R31, 0x1, RZ ;  /* 0x000000011f0e7819 */ /* 0x000fd200000006ff */
        /* <DEDUP_REMOVED lines=20> */
.L_x_1353:
[----:B------:R-:W-:Y:S05]  /*04f0*/  BSYNC.RECONVERGENT B0 ;  /* 0x0000000000007941 */ /* 0x000fea0003800200 */
.L_x_1352:
[----:B------:R-:W1:Y:S01]  /*0500*/  LDCU.64 UR6, c[0x0][0x3a0] ;  /* 0x00007400ff0677ac */ /* 0x000e620008000a00 */
[----:B------:R-:W2:Y:S01]  /*0510*/  LDC.64 R10, c[0x0][0x418] ;  /* 0x00010600ff0a7b82 */ /* 0x000ea20000000a00 */
[----:B------:R-:W-:Y:S01]  /*0520*/  ISETP.GT.U32.OR P2, PT, R31, 0x1f, !P4 ;  /* 0x0000001f1f00780c */ /* 0x000fe20006744470 */
[----:B------:R-:W-:Y:S01]  /*0530*/  IMAD R38, R0, 0x30, RZ ;  /* 0x0000003000267824 */ /* 0x000fe200078e02ff */
[----:B------:R-:W3:Y:S01]  /*0540*/  LDCU.64 UR4, c[0x0][0x390] ;  /* 0x00007200ff0477ac */ /* 0x000ee20008000a00 */
[----:B------:R-:W-:Y:S02]  /*0550*/  SHF.R.U32.HI R32, RZ, 0x1, R31 ;  /* 0x00000001ff207819 */ /* 0x000fe4000001161f */
[----:B------:R-:W-:Y:S02]  /*0560*/  CS2R R26, SRZ ;  /* 0x00000000001a7805 */ /* 0x000fe4000001ff00 */
[----:B------:R-:W-:Y:S02]  /*0570*/  LOP3.LUT R33, R14, 0x2, RZ, 0xc0, !PT ;  /* 0x000000020e217812 */ /* 0x000fe400078ec0ff */
[----:B------:R-:W-:Y:S01]  /*0580*/  CS2R R24, SRZ ;  /* 0x0000000000187805 */ /* 0x000fe2000001ff00 */
[----:B------:R-:W4:Y:S01]  /*0590*/  LDC R34, c[0x0][0x3f4] ;  /* 0x0000fd00ff227b82 */ /* 0x000f220000000800 */
[----:B-----5:R-:W-:-:S02]  /*05a0*/  IADD3 R17, PT, PT, R16, -0x1, RZ ;  /* 0xffffffff10117810 */ /* 0x020fc40007ffe0ff */
[----:B------:R-:W-:-:S05]  /*05b0*/  CS2R R20, SRZ ;  /* 0x0000000000147805 */ /* 0x000fca000001ff00 */
[----:B------:R-:W0:Y:S01]  /*05c0*/  @!P3 LDC.64 R4, c[0x0][0x3b8] ;  /* 0x0000ee00ff04bb82 */ /* 0x000e220000000a00 */
[----:B-1----:R-:W-:-:S04]  /*05d0*/  ISETP.NE.U32.AND P0, PT, RZ, UR6, PT ;  /* 0x00000006ff007c0c */ /* 0x002fc8000bf05070 */
[----:B------:R-:W-:Y:S02]  /*05e0*/  ISETP.NE.AND.EX P0, PT, RZ, UR7, PT, P0 ;  /* 0x00000007ff007c0c */ /* 0x000fe4000bf05300 */
[----:B---3--:R-:W-:Y:S01]  /*05f0*/  ISETP.NE.U32.AND P1, PT, RZ, UR4, PT ;  /* 0x00000004ff007c0c */ /* 0x008fe2000bf25070 */
[----:B------:R-:W1:Y:S01]  /*0600*/  LDCU.U8 UR4, c[0x0][0x404] ;  /* 0x00008080ff0477ac */ /* 0x000e620008000000 */
[----:B------:R-:W-:Y:S02]  /*0610*/  ISETP.GT.U32.OR P0, PT, R31, 0x17, !P0 ;  /* 0x000000171f00780c */ /* 0x000fe40004704470 */
[----:B------:R-:W-:Y:S02]  /*0620*/  ISETP.NE.AND.EX P1, PT, RZ, UR5, PT, P1 ;  /* 0x00000005ff007c0c */ /* 0x000fe4000bf25310 */
[----:B------:R-:W-:Y:S02]  /*0630*/  ISETP.NE.OR P0, PT, R37, RZ, P0 ;  /* 0x000000ff2500720c */ /* 0x000fe40000705670 */
[----:B------:R-:W-:Y:S01]  /*0640*/  ISETP.GT.U32.OR P1, PT, R31, 0x17, !P1 ;  /* 0x000000171f00780c */ /* 0x000fe20004f24470 */
[-C--:B----4-:R-:W-:Y:S01]  /*0650*/  @!P3 IMAD R0, R38, R34.reuse, R33 ;  /* 0x000000222600b224 */ /* 0x090fe200078e0221 */
[----:B--2---:R-:W-:Y:S01]  /*0660*/  ISETP.NE.U32.AND P4, PT, R10, RZ, PT ;  /* 0x000000ff0a00720c */ /* 0x004fe20003f85070 */
[----:B------:R-:W-:-:S03]  /*0670*/  @!P3 IMAD R3, R32, R34, R17 ;  /* 0x000000222003b224 */ /* 0x000fc600078e0211 */
[----:B------:R-:W-:Y:S01]  /*0680*/  ISETP.NE.AND.EX P4, PT, R11, RZ, PT, P4 ;  /* 0x000000ff0b00720c */ /* 0x000fe20003f85340 */
[----:B------:R-:W-:Y:S01]  /*0690*/  @!P3 IMAD R3, R3, 0x4, R0 ;  /* 0x000000040303b824 */ /* 0x000fe200078e0200 */
[----:B------:R-:W2:Y:S01]  /*06a0*/  @!P2 LDC.64 R10, c[0x0][0x450] ;  /* 0x00011400ff0aab82 */ /* 0x000ea20000000a00 */
[----:B------:R-:W-:Y:S02]  /*06b0*/  @!P2 IMAD R0, R2, R35, RZ ;  /* 0x000000230200a224 */ /* 0x000fe400078e02ff */
[----:B0-----:R-:W-:-:S04]  /*06c0*/  @!P3 IMAD.WIDE R4, R3, 0x4, R4 ;  /* 0x000000040304b825 */ /* 0x001fc800078e0204 */
[----:B------:R-:W-:Y:S01]  /*06d0*/  IMAD R3, R30, 0x30, R14 ;  /* 0x000000301e037824 */ /* 0x000fe200078e020e */
[----:B------:R-:W0:Y:S01]  /*06e0*/  @!P0 LDC.64 R8, c[0x0][0x3a0] ;  /* 0x0000e800ff088b82 */ /* 0x000e220000000a00 */
[----:B------:R3:W4:Y:S07]  /*06f0*/  @!P3 LDG.E.64 R26, desc[UR36][R4.64] ;  /* 0x00000024041ab981 */ /* 0x00072e000c1e1b00 */
[----:B------:R-:W1:Y:S01]  /*0700*/  @!P1 LDC.64 R6, c[0x0][0x390] ;  /* 0x0000e400ff069b82 */ /* 0x000e620000000a00 */
[----:B------:R-:W-:-:S02]  /*0710*/  IABS R22, R34 ;  /* 0x0000002200167213 */ /* 0x000fc40000000000 */
[----:B------:R-:W-:-:S05]  /*0720*/  IABS R19, R17 ;  /* 0x0000001100137213 */ /* 0x000fca0000000000 */
[----:B------:R-:W3:Y:S01]  /*0730*/  @P4 LDC.64 R12, c[0x0][0x418] ;  /* 0x00010600ff0c4b82 */ /* 0x000ee20000000a00 */
[----:B0-----:R-:W-:-:S05]  /*0740*/  @!P0 IMAD.WIDE.U32 R8, R3, 0x4, R8 ;  /* 0x0000000403088825 */ /* 0x001fca00078e0008 */
[----:B------:R-:W4:Y:S01]  /*0750*/  @!P0 LDG.E.64 R24, desc[UR36][R8.64] ;  /* 0x0000002408188981 */ /* 0x000f22000c1e1b00 */
[----:B-1----:R-:W-:-:S04]  /*0760*/  @!P1 IMAD.WIDE.U32 R6, R3, 0x4, R6 ;  /* 0x0000000403069825 */ /* 0x002fc800078e0006 */
[----:B------:R-:W-:Y:S01]  /*0770*/  @!P2 IMAD R3, R0, 0x30, R3 ;  /* 0x000000300003a824 */ /* 0x000fe200078e0203 */
[----:B------:R-:W4:Y:S03]  /*0780*/  @!P1 LDG.E.64 R20, desc[UR36][R6.64] ;  /* 0x0000002406149981 */ /* 0x000f26000c1e1b00 */
[----:B--2---:R-:W-:-:S06]  /*0790*/  @!P2 IMAD.WIDE R10, R3, 0x4, R10 ;  /* 0x00000004030aa825 */ /* 0x004fcc00078e020a */
[----:B------:R-:W2:Y:S01]  /*07a0*/  @!P2 LDG.E.64 R10, desc[UR36][R10.64] ;  /* 0x000000240a0aa981 */ /* 0x000ea2000c1e1b00 */
[----:B------:R-:W0:Y:S08]  /*07b0*/  I2F.RP R0, R22 ;  /* 0x0000001600007306 */ /* 0x000e300000209400 */
[----:B0-----:R-:W3:Y:S02]  /*07c0*/  MUFU.RCP R0, R0 ;  /* 0x0000000000007308 */ /* 0x001ee40000001000 */
[----:B---3--:R-:W-:-:S06]  /*07d0*/  VIADD R4, R0, 0xffffffe ;  /* 0x0ffffffe00047836 */ /* 0x008fcc0000000000 */
[----:B------:R0:W1:Y:S02]  /*07e0*/  F2I.FTZ.U32.TRUNC.NTZ R5, R4 ;  /* 0x0000000400057305 */ /* 0x000064000021f000 */
[----:B0-----:R-:W-:Y:S01]  /*07f0*/  IMAD.MOV.U32 R4, RZ, RZ, RZ ;  /* 0x000000ffff047224 */ /* 0x001fe200078e00ff */
[----:B-1----:R-:W-:-:S05]  /*0800*/  IADD3 R3, PT, PT, RZ, -R5, RZ ;  /* 0x80000005ff037210 */ /* 0x002fca0007ffe0ff */
[----:B------:R-:W-:-:S04]  /*0810*/  IMAD R3, R3, R22, RZ ;  /* 0x0000001603037224 */ /* 0x000fc800078e02ff */
[----:B------:R-:W-:Y:S02]  /*0820*/  IMAD.HI.U32 R5, R5, R3, R4 ;  /* 0x0000000305057227 */ /* 0x000fe400078e0004 */
[----:B------:R-:W0:Y:S04]  /*0830*/  LDC R3, c[0x0][0x400] ;  /* 0x00010000ff037b82 */ /* 0x000e280000000800 */
[----:B------:R-:W-:-:S05]  /*0840*/  IMAD.HI.U32 R5, R5, R19, RZ ;  /* 0x0000001305057227 */ /* 0x000fca00078e00ff */
[----:B------:R-:W-:-:S05]  /*0850*/  IADD3 R5, PT, PT, -R5, RZ, RZ ;  /* 0x000000ff05057210 */ /* 0x000fca0007ffe1ff */
[----:B------:R-:W-:-:S05]  /*0860*/  IMAD R19, R22, R5, R19 ;  /* 0x0000000516137224 */ /* 0x000fca00078e0213 */
[----:B------:R-:W-:-:S13]  /*0870*/  ISETP.GT.U32.AND P0, PT, R22, R19, PT ;  /* 0x000000131600720c */ /* 0x000fda0003f04070 */
[----:B------:R-:W-:-:S05]  /*0880*/  @!P0 IMAD.IADD R19, R19, 0x1, -R22 ;  /* 0x0000000113138824 */ /* 0x000fca00078e0a16 */
[----:B------:R-:W-:Y:S01]  /*0890*/  ISETP.GT.U32.AND P0, PT, R22, R19, PT ;  /* 0x000000131600720c */ /* 0x000fe20003f04070 */
[----:B------:R-:W-:Y:S01]  /*08a0*/  HFMA2 R18, -RZ, RZ, 0, 0 ;  /* 0x00000000ff127431 */ /* 0x000fe200000001ff */
[----:B------:R-:W-:Y:S02]  /*08b0*/  ISETP.GE.AND P1, PT, R17, RZ, PT ;  /* 0x000000ff1100720c */ /* 0x000fe40003f26270 */
[----:B------:R-:W-:-:S09]  /*08c0*/  ISETP.NE.AND P3, PT, R34, RZ, PT ;  /* 0x000000ff2200720c */ /* 0x000fd20003f65270 */
[----:B------:R-:W-:Y:S02]  /*08d0*/  @!P0 IADD3 R19, PT, PT, R19, -R22, RZ ;  /* 0x8000001613138210 */ /* 0x000fe40007ffe0ff */
[----:B------:R-:W-:-:S04]  /*08e0*/  ISETP.NE.AND P0, PT, RZ, UR4, PT ;  /* 0x00000004ff007c0c */ /* 0x000fc8000bf05270 */
[----:B0-----:R-:W-:Y:S01]  /*08f0*/  ISETP.LT.OR P0, PT, R3, 0x1, P0 ;  /* 0x000000010300780c */ /* 0x001fe20000701670 */
[----:B------:R-:W-:Y:S01]  /*0900*/  @P4 IMAD.WIDE.U32 R12, R15, 0x4, R12 ;  /* 0x000000040f0c4825 */ /* 0x000fe200078e000c */
[----:B------:R-:W-:Y:S04]  /*0910*/  BSSY.RECONVERGENT B6, `(.L_x_1354) ;  /* 0x00000d6000067945 */ /* 0x000fe80003800200 */
[----:B------:R0:W5:Y:S01]  /*0920*/  @P4 LDG.E R18, desc[UR36][R12.64] ;  /* 0x000000240c124981 */ /* 0x000162000c1e1900 */
[----:B------:R-:W-:Y:S01]  /*0930*/  ISETP.NE.AND P4, PT, R37, RZ, PT ;  /* 0x000000ff2500720c */ /* 0x000fe20003f85270 */
[----:B------:R-:W-:Y:S01]  /*0940*/  @!P1 IMAD.MOV R19, RZ, RZ, -R19 ;  /* 0x000000ffff139224 */ /* 0x000fe200078e0a13 */
[-C--:B------:R-:W-:Y:S01]  /*0950*/  @!P3 LOP3.LUT R19, RZ, R34.reuse, RZ, 0x33, !PT ;  /* 0x00000022ff13b212 */ /* 0x080fe200078e33ff */
[----:B------:R-:W-:Y:S01]  /*0960*/  IMAD R84, R84, R35, RZ ;  /* 0x0000002354547224 */ /* 0x000fe200078e02ff */
[----:B------:R-:W-:Y:S01]  /*0970*/  VIADDMNMX R22, R16, -R34, RZ, !PT ;  /* 0x8000002210167246 */ /* 0x000fe200078001ff */
[----:B----4-:R-:W-:Y:S01]  /*0980*/  FADD.FTZ R5, R24, R26 ;  /* 0x0000001a18057221 */ /* 0x010fe20000010000 */
[----:B------:R-:W-:-:S04]  /*0990*/  FADD.FTZ R0, R25, R27 ;  /* 0x0000001b19007221 */ /* 0x000fc80000010000 */
[----:B------:R-:W-:Y:S02]  /*09a0*/  FSEL R26, R5, R26, !P4 ;  /* 0x0000001a051a7208 */ /* 0x000fe40006000000 */
[----:B------:R-:W-:Y:S01]  /*09b0*/  FSEL R27, R0, R27, !P4 ;  /* 0x0000001b001b7208 */ /* 0x000fe20006000000 */
[----:B------:R-:W-:Y:S01]  /*09c0*/  FADD.FTZ R28, R20, R28 ;  /* 0x0000001c141c7221 */ /* 0x000fe20000010000 */
[----:B------:R-:W-:Y:S01]  /*09d0*/  FADD.FTZ R29, R21, R29 ;  /* 0x0000001d151d7221 */ /* 0x000fe20000010000 */
[----:B--2---:R-:W-:Y:S01]  /*09e0*/  @!P2 FMUL.FTZ R26, R5, R10 ;  /* 0x0000000a051aa220 */ /* 0x004fe20000410000 */
[----:B------:R-:W-:Y:S01]  /*09f0*/  @!P2 FMUL.FTZ R27, R0, R11 ;  /* 0x0000000b001ba220 */ /* 0x000fe20000410000 */
[----:B0-----:R-:W-:Y:S06]  /*0a00*/  @P0 BRA `(.L_x_1355) ;  /* 0x0000000000b00947 */ /* 0x001fec0003800000 */
        /* <DEDUP_REMOVED lines=25> */
.L_x_1356:
        /* <DEDUP_REMOVED lines=19> */
.L_x_1355:
        /* <DEDUP_REMOVED lines=55> */
.L_x_1358:
        /* <DEDUP_REMOVED lines=15> */
.L_x_1359:
        /* <DEDUP_REMOVED lines=46> */
.L_x_1365:
[----:B------:R-:W-:Y:S05]  /*1410*/  BSYNC.RECONVERGENT B2 ;  /* 0x0000000000027941 */ /* 0x000fea0003800200 */
.L_x_1364:
[----:B-1----:R0:W-:Y:S04]  /*1420*/  STS [R13], R26 ;  /* 0x0000001a0d007388 */ /* 0x0021e80000000800 */
[----:B--2---:R0:W-:Y:S01]  /*1430*/  STS [R14], R27 ;  /* 0x0000001b0e007388 */ /* 0x0041e20000000800 */
[----:B------:R-:W-:Y:S05]  /*1440*/  BRA `(.L_x_1366) ;  /* 0x0000000000487947 */ /* 0x000fea0003800000 */
.L_x_1363:
[----:B------:R-:W-:-:S04]  /*1450*/  SHF.L.U32 R4, R4, 0x1, RZ ;  /* 0x0000000104047819 */ /* 0x000fc800000006ff */
[----:B------:R-:W-:-:S13]  /*1460*/  ISETP.GE.AND P0, PT, R4, R7, PT ;  /* 0x000000070400720c */ /* 0x000fda0003f06270 */
[----:B------:R-:W-:Y:S05]  /*1470*/  @P0 BRA `(.L_x_1366) ;  /* 0x00000000003c0947 */ /* 0x000fea0003800000 */
[----:B------:R-:W-:Y:S02]  /*1480*/  I2FP.F32.S32 R10, R7 ;  /* 0x00000007000a7245 */ /* 0x000fe40000201400 */
[----:B------:R-:W-:Y:S02]  /*1490*/  I2FP.F32.S32 R4, R4 ;  /* 0x0000000400047245 */ /* 0x000fe40000201400 */
[----:B------:R-:W0:Y:S03]  /*14a0*/  MUFU.RCP R5, R10 ;  /* 0x0000000a00057308 */ /* 0x000e260000001000 */
        /* <DEDUP_REMOVED lines=12> */
.L_x_1366:
[----:B------:R-:W-:Y:S05]  /*1570*/  BSYNC.RECONVERGENT B1 ;  /* 0x0000000000017941 */ /* 0x000fea0003800200 */
.L_x_1362:
[----:B------:R1:W-:Y:S04]  /*1580*/  STS [R11], R28 ;  /* 0x0000001c0b007388 */ /* 0x0003e80000000800 */
[----:B------:R1:W-:Y:S02]  /*1590*/  STS [R12], R29 ;  /* 0x0000001d0c007388 */ /* 0x0003e40000000800 */
.L_x_1361:
[----:B------:R-:W-:Y:S05]  /*15a0*/  BSYNC.RECONVERGENT B0 ;  /* 0x0000000000007941 */ /* 0x000fea0003800200 */
.L_x_1360:
        /* <DEDUP_REMOVED lines=10> */
.L_x_1368:
[----:B------:R-:W-:Y:S05]  /*1650*/  BSYNC.RECONVERGENT B0 ;  /* 0x0000000000007941 */ /* 0x000fea0003800200 */
.L_x_1367:
[----:B------:R-:W-:Y:S06]  /*1660*/  BAR.SYNC.DEFER_BLOCKING 0x0 ;  /* 0x0000000000007b1d */ /* 0x000fec0000010000 */
.L_x_1357:
[----:B------:R-:W-:Y:S05]  /*1670*/  BSYNC.RECONVERGENT B6 ;  /* 0x0000000000067941 */ /* 0x000fea0003800200 */
.L_x_1354:
        /* <DEDUP_REMOVED lines=11> */
[----:B------:R-:W-:Y:S02]  /*1730*/  VIADD R6, R20, 0x40 ;  /* 0x0000004014067836 */ /* 0x000fe40000000000 */
[----:B--2-4-:R-:W-:-:S03]  /*1740*/  FMUL.FTZ R10, R26, R28 ;  /* 0x0000001c1a0a7220 */ /* 0x014fc60000410000 */
[----:B------:R-:W-:Y:S01]  /*1750*/  LEA R6, R21, R6, 0x18 ;  /* 0x0000000615067211 */ /* 0x000fe200078ec0ff */
[----:B------:R-:W-:-:S03]  /*1760*/  FFMA.FTZ R13, R27, R29, R10 ;  /* 0x0000001d1b0d7223 */ /* 0x000fc6000001000a */
[----:B------:R-:W-:-:S05]  /*1770*/  LEA R6, R31, R6, 0x3 ;  /* 0x000000061f067211 */ /* 0x000fca00078e18ff */
        /* <DEDUP_REMOVED lines=24> */
.L_x_1513:
        /* <DEDUP_REMOVED lines=10> */
[----:B------:R-:W2:Y:S01]  /*19a0*/  LDC.64 R4, c[0x0][0x438] ;  /* 0x00010e00ff047b82 */ /* 0x000ea20000000a00 */
[----:B0----5:R-:W-:-:S05]  /*19b0*/  IADD3 R7, PT, PT, R17, -R18, RZ ;  /* 0x8000001211077210 */ /* 0x021fca0007ffe0ff */
[----:B-1----:R-:W-:-:S04]  /*19c0*/  IMAD R30, R30, UR4, R7 ;  /* 0x000000041e1e7c24 */ /* 0x002fc8000f8e0207 */
[----:B------:R-:W-:-:S04]  /*19d0*/  IMAD R7, R30, UR4, R7 ;  /* 0x000000041e077c24 */ /* 0x000fc8000f8e0207 */
[----:B--2---:R-:W-:-:S06]  /*19e0*/  IMAD.WIDE R4, R7, 0x4, R4 ;  /* 0x0000000407047825 */ /* 0x004fcc00078e0204 */
[----:B------:R-:W2:Y:S02]  /*19f0*/  LDG.E R5, desc[UR36][R4.64] ;  /* 0x0000002404057981 */ /* 0x000ea4000c1e1900 */
[----:B--2---:R-:W-:-:S07]  /*1a00*/  FADD.FTZ R0, R0, R5 ;  /* 0x0000000500007221 */ /* 0x004fce0000010000 */
.L_x_1371:
[----:B------:R3:W-:Y:S02]  /*1a10*/  STS [R3+-0x4], R0 ;  /* 0xfffffc0003007388 */ /* 0x0007e40000000800 */
.L_x_1369:
[----:B------:R-:W-:Y:S05]  /*1a20*/  WARPSYNC.ALL ;  /* 0x0000000000007948 */ /* 0x000fea0003800000 */
[----:B------:R-:W-:Y:S01]  /*1a30*/  BAR.SYNC.DEFER_BLOCKING 0x0 ;  /* 0x0000000000007b1d */ /* 0x000fe20000010000 */
[----:B------:R-:W-:Y:S02]  /*1a40*/  LEA R6, R21, R20, 0x18 ;  /* 0x0000001415067211 */ /* 0x000fe400078ec0ff */
[----:B-1----:R-:W-:-:S03]  /*1a50*/  IADD3 R4, PT, PT, R17, 0x1f, -R22 ;  /* 0x0000001f11047810 */ /* 0x002fc60007ffe816 */
[----:B------:R-:W1:Y:S02]  /*1a60*/  LDCU UR4, c[0x0][0x40c] ;  /* 0x00008180ff0477ac */ /* 0x000e640008000800 */
[----:B------:R-:W3:Y:S01]  /*1a70*/  S2UR UR16, SR_CTAID.X ;  /* 0x00000000001079c3 */ /* 0x000ee20000002500 */
[----:B------:R-:W3:Y:S01]  /*1a80*/  S2R R21, SR_TID.X ;  /* 0x0000000000157919 */ /* 0x000ee20000002100 */
[----:B------:R-:W-:Y:S01]  /*1a90*/  SHF.R.S32.HI R5, RZ, 0x1f, R4 ;  /* 0x0000001fff057819 */ /* 0x000fe20000011404 */
[----:B------:R-:W3:Y:S03]  /*1aa0*/  LDCU UR14, c[0x0][0x3f8] ;  /* 0x00007f00ff0e77ac */ /* 0x000ee60008000800 */
[----:B------:R-:W-:Y:S01]  /*1ab0*/  LEA.HI R5, R5, R4, RZ, 0x5 ;  /* 0x0000000405057211 */ /* 0x000fe200078f28ff */
[----:B------:R-:W3:Y:S01]  /*1ac0*/  LDCU UR15, c[0x0][0x40c] ;  /* 0x00008180ff0f77ac */ /* 0x000ee20008000800 */
[----:B0-----:R-:W3:Y:S02]  /*1ad0*/  LDC R7, c[0x0][0x3f0] ;  /* 0x0000fc00ff077b82 */ /* 0x001ee40000000800 */
[----:B------:R-:W-:Y:S01]  /*1ae0*/  LOP3.LUT R9, R5, 0xffffffe0, RZ, 0xc0, !PT ;  /* 0xffffffe005097812 */ /* 0x000fe200078ec0ff */
[----:B------:R-:W0:Y:S01]  /*1af0*/  LDCU UR17, c[0x0][0x410] ;  /* 0x00008200ff1177ac */ /* 0x000e220008000800 */
[----:B------:R-:W0:Y:S01]  /*1b00*/  LDCU.64 UR8, c[0x0][0x3b8] ;  /* 0x00007700ff0877ac */ /* 0x000e220008000a00 */
[----:B------:R0:W0:Y:S01]  /*1b10*/  LDS.128 R12, [R6+0x40] ;  /* 0x00004000060c7984 */ /* 0x0000220000000c00 */
[----:B-1----:R-:W-:-:S03]  /*1b20*/  UISETP.NE.AND UP0, UPT, UR4, URZ, UPT ;  /* 0x000000ff0400728c */ /* 0x002fc6000bf05270 */
[----:B--2---:R1:W2:Y:S01]  /*1b30*/  LDS.128 R24, [R6+0x50] ;  /* 0x0000500006187984 */ /* 0x0042a20000000c00 */
[----:B------:R-:W0:Y:S03]  /*1b40*/  LDCU.64 UR10, c[0x0][0x438] ;  /* 0x00008700ff0a77ac */ /* 0x000e260008000a00 */
[----:B----4-:R1:W4:Y:S01]  /*1b50*/  LDS.128 R28, [R6+0x60] ;  /* 0x00006000061c7984 */ /* 0x0103220000000c00 */
[----:B------:R-:W0:Y:S03]  /*1b60*/  LDCU.64 UR12, c[0x0][0x448] ;  /* 0x00008900ff0c77ac */ /* 0x000e260008000a00 */
[----:B------:R1:W0:Y:S01]  /*1b70*/  LDS.128 R32, [R6+0x70] ;  /* 0x0000700006207984 */ /* 0x0002220000000c00 */
[----:B---3--:R-:W-:-:S03]  /*1b80*/  IMAD R4, R84, R7, UR16 ;  /* 0x0000001054047e24 */ /* 0x008fc6000f8e0207 */
[----:B------:R1:W3:Y:S01]  /*1b90*/  LDS.128 R36, [R6+0x80] ;  /* 0x0000800006247984 */ /* 0x0002e20000000c00 */
[----:B------:R-:W-:-:S03]  /*1ba0*/  ISETP.GE.AND P0, PT, R21, R9, PT ;  /* 0x000000091500720c */ /* 0x000fc60003f06270 */
        /* <DEDUP_REMOVED lines=11> */
[----:B--234-:R-:W-:Y:S05]  /*1c60*/  BRA.U UP0, `(.L_x_1372) ;  /* 0x0000000100407547 */ /* 0x01cfea000b800000 */
        /* <DEDUP_REMOVED lines=15> */
[----:B---34-:R2:W0:Y:S02]  /*1d60*/  LDS.128 R144, [R6+0x230] ;  /* 0x0002300006907984 */ /* 0x0184240000000c00 */
.L_x_1372:
[----:B------:R-:W-:Y:S01]  /*1d70*/  BSSY.RECONVERGENT B1, `(.L_x_1373) ;  /* 0x00004af000017945 */ /* 0x000fe20003800200 */
[----:B------:R-:W-:-:S03]  /*1d80*/  IMAD R4, R4, 0x30, RZ ;  /* 0x0000003004047824 */ /* 0x000fc600078e02ff */
[----:B------:R-:W-:Y:S05]  /*1d90*/  @P0 BRA `(.L_x_1374) ;  /* 0x0000004800b00947 */ /* 0x000fea0003800000 */
[----:B------:R-:W3:Y:S01]  /*1da0*/  LDC R11, c[0x0][0x3f4] ;  /* 0x0000fd00ff0b7b82 */ /* 0x000ee20000000800 */
[----:B------:R-:W4:Y:S01]  /*1db0*/  LDCU.64 UR6, c[0x0][0x420] ;  /* 0x00008400ff0677ac */ /* 0x000f220008000a00 */
[----:B------:R-:W-:Y:S01]  /*1dc0*/  IMAD R214, R21, 0x4, R214 ;  /* 0x0000000415d67824 */ /* 0x000fe200078e02d6 */
[----:B------:R-:W-:Y:S01]  /*1dd0*/  IADD3 R216, PT, PT, R9, R22, RZ ;  /* 0x0000001609d87210 */ /* 0x000fe20007ffe0ff */
[----:B------:R-:W1:Y:S04]  /*1de0*/  LDCU UR4, c[0x0][0x408] ;  /* 0x00008100ff0477ac */ /* 0x000e680008000800 */
[----:B------:R-:W2:Y:S08]  /*1df0*/  S2UR UR5, SR_CTAID.Y ;  /* 0x00000000000579c3 */ /* 0x000eb00000002600 */
[----:B------:R-:W1:Y:S01]  /*1e00*/  LDC R10, c[0x0][0x440] ;  /* 0x00011000ff0a7b82 */ /* 0x000e620000000800 */
[----:B----4-:R-:W-:-:S04]  /*1e10*/  ISETP.NE.U32.AND P0, PT, RZ, UR6, PT ;  /* 0x00000006ff007c0c */ /* 0x010fc8000bf05070 */
[----:B------:R-:W-:-:S03]  /*1e20*/  ISETP.NE.AND.EX P0, PT, RZ, UR7, PT, P0 ;  /* 0x00000007ff007c0c */ /* 0x000fc6000bf05300 */
[----:B------:R-:W4:Y:S01]  /*1e30*/  LDC R217, c[0x0][0x430] ;  /* 0x00010c00ffd97b82 */ /* 0x000f220000000800 */
[----:B---3--:R-:W-:-:S04]  /*1e40*/  IABS R5, R11 ;  /* 0x0000000b00057213 */ /* 0x008fc80000000000 */
[----:B------:R-:W3:Y:S01]  /*1e50*/  I2F.RP R8, R5 ;  /* 0x0000000500087306 */ /* 0x000ee20000209400 */
[----:B--2---:R-:W-:Y:S02]  /*1e60*/  IMAD R11, R11, UR5, RZ ;  /* 0x000000050b0b7c24 */ /* 0x004fe4000f8e02ff */
[----:B-1----:R-:W-:-:S05]  /*1e70*/  IMAD R213, R10, UR16, R17 ;  /* 0x000000100ad57c24 */ /* 0x002fca000f8e0211 */
[----:B---3--:R-:W0:Y:S01]  /*1e80*/  MUFU.RCP R8, R8 ;  /* 0x0000000800087308 */ /* 0x008e220000001000 */
[----:B----4-:R-:W-:Y:S02]  /*1e90*/  VIADD R217, R217, UR4 ;  /* 0x00000004d9d97c36 */ /* 0x010fe40008000000 */
[----:B0-----:R-:W-:Y:S01]  /*1ea0*/  VIADD R6, R8, 0xffffffe ;  /* 0x0ffffffe08067836 */ /* 0x001fe20000000000 */
[----:B------:R-:W-:Y:S02]  /*1eb0*/  IADD3 R8, PT, PT, R21, R22, RZ ;  /* 0x0000001615087210 */ /* 0x000fe40007ffe0ff */
[----:B------:R-:W-:Y:S02]  /*1ec0*/  SHF.R.S32.HI R21, RZ, 0x1f, R11 ;  /* 0x0000001fff157819 */ /* 0x000fe4000001140b */
[----:B------:R0:W1:Y:S01]  /*1ed0*/  F2I.FTZ.U32.TRUNC.NTZ R7, R6 ;  /* 0x0000000600077305 */ /* 0x000062000021f000 */
[----:B------:R-:W-:Y:S01]  /*1ee0*/  IADD3 R215, PT, PT, R8, 0x1, RZ ;  /* 0x0000000108d77810 */ /* 0x000fe20007ffe0ff */
[----:B------:R-:W-:-:S02]  /*1ef0*/  IMAD R213, R213, R10, R8 ;  /* 0x0000000ad5d57224 */ /* 0x000fc400078e0208 */
[----:B0-----:R-:W-:Y:S01]  /*1f00*/  IMAD.MOV.U32 R6, RZ, RZ, RZ ;  /* 0x000000ffff067224 */ /* 0x001fe200078e00ff */
[----:B-1----:R-:W-:-:S05]  /*1f10*/  IADD3 R20, PT, PT, RZ, -R7, RZ ;  /* 0x80000007ff147210 */ /* 0x002fca0007ffe0ff */
[----:B------:R-:W-:Y:S01]  /*1f20*/  IMAD R149, R20, R5, RZ ;  /* 0x0000000514957224 */ /* 0x000fe200078e02ff */
[----:B------:R-:W-:-:S03]  /*1f30*/  IADD3 R20, P1, P2, R11, UR6, R8 ;  /* 0x000000060b147c10 */ /* 0x000fc6000fa3e008 */
[----:B------:R-:W-:Y:S01]  /*1f40*/  IMAD.HI.U32 R6, R7, R149, R6 ;  /* 0x0000009507067227 */ /* 0x000fe200078e0006 */
[----:B------:R-:W-:-:S09]  /*1f50*/  IADD3.X R21, PT, PT, R21, UR7, RZ, P1, P2 ;  /* 0x0000000715157c10 */ /* 0x000fd20008fe44ff */
.L_x_1440:
[----:B--2---:R-:W2:Y:S01]  /*1f60*/  @P0 LDG.E.U8 R210, desc[UR36][R20.64] ;  /* 0x0000002414d20981 */ /* 0x004ea2000c1e1100 */
[----:B------:R-:W0:Y:S01]  /*1f70*/  LDC R7, c[0x0][0x3f4] ;  /* 0x0000fd00ff077b82 */ /* 0x000e220000000800 */
[----:B------:R-:W-:Y:S01]  /*1f80*/  IADD3 R212, PT, PT, R215, -0x1, RZ ;  /* 0xffffffffd7d47810 */ /* 0x000fe20007ffe0ff */
[----:B------:R-:W-:Y:S01]  /*1f90*/  UISETP.NE.AND UP0, UPT, UR15, URZ, UPT ;  /* 0x000000ff0f00728c */ /* 0x000fe2000bf05270 */
[----:B------:R-:W-:Y:S02]  /*1fa0*/  BSSY.RECONVERGENT B0, `(.L_x_1375) ;  /* 0x0000429000007945 */ /* 0x000fe40003800200 */
[----:B-1-34-:R-:W-:Y:S02]  /*1fb0*/  IABS R209, R212 ;  /* 0x000000d400d17213 */ /* 0x01afe40000000000 */
        /* <DEDUP_REMOVED lines=9> */
[----:B------:R-:W-:-:S04]  /*2050*/  @!P1 IADD3 R208, PT, PT, R208, -R211, RZ ;  /* 0x800000d3d0d09210 */ /* 0x000fc80007ffe0ff */
[----:B------:R-:W-:Y:S02]  /*2060*/  @!P2 IADD3 R208, PT, PT, -R208, RZ, RZ ;  /* 0x000000ffd0d0a210 */ /* 0x000fe40007ffe1ff */
[----:B------:R-:W-:Y:S02]  /*2070*/  @!P4 LOP3.LUT R208, RZ, R7, RZ, 0x33, !PT ;  /* 0x00000007ffd0c212 */ /* 0x000fe400078e33ff */
[----:B--2---:R-:W-:Y:S01]  /*2080*/  ISETP.NE.AND P3, PT, R210, RZ, P0 ;  /* 0x000000ffd200720c */ /* 0x004fe20000765270 */
[----:B-----5:R-:W-:-:S12]  /*2090*/  BRA.U UP0, `(.L_x_1376) ;  /* 0x0000002900f87547 */ /* 0x020fd8000b800000 */
[----:B------:R-:W-:Y:S01]  /*20a0*/  IMAD.IADD R240, R208, 0x1, R7 ;  /* 0x00000001d0f07824 */ /* 0x000fe200078e0207 */
[----:B------:R-:W-:Y:S01]  /*20b0*/  ISETP.GE.AND P1, PT, R212, R17, PT ;  /* 0x00000011d400720c */ /* 0x000fe20003f26270 */
[----:B------:R-:W-:Y:S01]  /*20c0*/  BSSY.RECONVERGENT B2, `(.L_x_1377) ;  /* 0x0000033000027945 */ /* 0x000fe20003800200 */
[----:B------:R-:W-:Y:S01]  /*20d0*/  SHF.L.U32 R238, R208, 0x2, RZ ;  /* 0x00000002d0ee7819 */ /* 0x000fe200000006ff */
[C---:B------:R-:W-:Y:S01]  /*20e0*/  IMAD R219, R7.reuse, 0x30, RZ ;  /* 0x0000003007db7824 */ /* 0x040fe200078e02ff */
[C---:B------:R-:W-:Y:S02]  /*20f0*/  LEA R236, R7.reuse, R240, 0x2 ;  /* 0x000000f007ec7211 */ /* 0x040fe400078e10ff */
[----:B------:R-:W-:Y:S02]  /*2100*/  LEA R230, R7, R238, 0x5 ;  /* 0x000000ee07e67211 */ /* 0x000fe400078e28ff */
[----:B------:R-:W-:-:S05]  /*2110*/  IADD3 R234, PT, PT, R236, R7, RZ ;  /* 0x00000007ecea7210 */ /* 0x000fca0007ffe0ff */
[----:B------:R-:W-:-:S05]  /*2120*/  IMAD.IADD R232, R234, 0x1, R7 ;  /* 0x00000001eae87824 */ /* 0x000fca00078e0207 */
[----:B------:R-:W-:-:S04]  /*2130*/  LEA R228, R7, R232, 0x1 ;  /* 0x000000e807e47211 */ /* 0x000fc800078e08ff */
[----:B------:R-:W-:-:S05]  /*2140*/  IADD3 R226, PT, PT, R228, R7, RZ ;  /* 0x00000007e4e27210 */ /* 0x000fca0007ffe0ff */
[----:B------:R-:W-:-:S05]  /*2150*/  IMAD.IADD R224, R226, 0x1, R7 ;  /* 0x00000001e2e07824 */ /* 0x000fca00078e0207 */
[----:B------:R-:W-:-:S05]  /*2160*/  IADD3 R222, PT, PT, R224, R7, RZ ;  /* 0x00000007e0de7210 */ /* 0x000fca0007ffe0ff */
[----:B------:R-:W-:-:S05]  /*2170*/  IMAD.IADD R220, R222, 0x1, R7 ;  /* 0x00000001dedc7824 */ /* 0x000fca00078e0207 */
[----:B------:R-:W-:Y:S01]  /*2180*/  IADD3 R218, PT, PT, R220, R7, RZ ;  /* 0x00000007dcda7210 */ /* 0x000fe20007ffe0ff */
[----:B------:R-:W-:Y:S06]  /*2190*/  @P1 BRA `(.L_x_1378) ;  /* 0x0000000000941947 */ /* 0x000fec0003800000 */
[----:B------:R-:W-:Y:S02]  /*21a0*/  ISETP.NE.AND P5, PT, R23, RZ, PT ;  /* 0x000000ff1700720c */ /* 0x000fe40003fa5270 */
[----:B------:R-:W-:-:S11]  /*21b0*/  ISETP.GE.AND P2, PT, R238, R219, PT ;  /* 0x000000dbee00720c */ /* 0x000fd60003f46270 */
[----:B------:R-:W0:Y:S01]  /*21c0*/  @P5 S2R R211, SR_CTAID.X ;  /* 0x0000000000d35919 */ /* 0x000e220000002500 */
[----:B------:R-:W0:Y:S01]  /*21d0*/  @P5 LDC R210, c[0x0][0x3f8] ;  /* 0x0000fe00ffd25b82 */ /* 0x000e220000000800 */
[----:B------:R-:W-:-:S05]  /*21e0*/  @!P2 IMAD R151, R4, R7, RZ ;  /* 0x000000070497a224 */ /* 0x000fca00078e02ff */
[----:B------:R-:W-:Y:S02]  /*21f0*/  @!P2 IADD3 R150, P4, PT, R238, R151, RZ ;  /* 0x00000097ee96a210 */ /* 0x000fe40007f9e0ff */
[----:B------:R-:W1:Y:S02]  /*2200*/  @!P2 LDC.64 R148, c[0x0][0x3b8] ;  /* 0x0000ee00ff94ab82 */ /* 0x000e640000000a00 */
[----:B------:R-:W-:-:S06]  /*2210*/  @!P2 LEA.HI.X.SX32 R151, R151, RZ, 0x1, P4 ;  /* 0x000000ff9797a211 */ /* 0x000fcc00020f0eff */
[----:B------:R-:W2:Y:S01]  /*2220*/  @P5 LDC.64 R208, c[0x0][0x450] ;  /* 0x00011400ffd05b82 */ /* 0x000ea20000000a00 */
[----:B-1----:R-:W-:Y:S01]  /*2230*/  @!P2 LEA R242, P4, R150, R148, 0x2 ;  /* 0x0000009496f2a211 */ /* 0x002fe200078810ff */
[----:B0-----:R-:W-:-:S03]  /*2240*/  @P5 IMAD R148, R2, R210, R211 ;  /* 0x000000d202945224 */ /* 0x001fc600078e02d3 */
[----:B------:R-:W-:Y:S01]  /*2250*/  @!P2 LEA.HI.X R243, R150, R149, R151, 0x2, P4 ;  /* 0x0000009596f3a211 */ /* 0x000fe200020f1497 */
[----:B------:R-:W-:Y:S01]  /*2260*/  @P5 IMAD R211, R148, 0x30, RZ ;  /* 0x0000003094d35824 */ /* 0x000fe200078e02ff */
[----:B------:R-:W-:Y:S02]  /*2270*/  CS2R R150, SRZ ;  /* 0x0000000000967805 */ /* 0x000fe4000001ff00 */
[----:B------:R-:W-:Y:S01]  /*2280*/  CS2R R148, SRZ ;  /* 0x0000000000947805 */ /* 0x000fe2000001ff00 */
[----:B--2---:R-:W-:-:S05]  /*2290*/  @P5 IMAD.WIDE R208, R211, 0x4, R208 ;  /* 0x00000004d3d05825 */ /* 0x004fca00078e02d0 */
[----:B------:R-:W2:Y:S04]  /*22a0*/  @!P2 LDG.E.128 R148, desc[UR36][R242.64] ;  /* 0x00000024f294a981 */ /* 0x000ea8000c1e1d00 */
[----:B------:R-:W3:Y:S01]  /*22b0*/  @P5 LDG.E.128 R208, desc[UR36][R208.64] ;  /* 0x00000024d0d05981 */ /* 0x000ee2000c1e1d00 */
[----:B--2---:R-:W-:Y:S01]  /*22c0*/  FADD.FTZ R148, R84, R148 ;  /* 0x0000009454947221 */ /* 0x004fe20000010000 */
[----:B------:R-:W-:Y:S01]  /*22d0*/  FADD.FTZ R149, R85, R149 ;  /* 0x0000009555957221 */ /* 0x000fe20000010000 */
[----:B------:R-:W-:Y:S01]  /*22e0*/  FADD.FTZ R150, R86, R150 ;  /* 0x0000009656967221 */ /* 0x000fe20000010000 */
[----:B------:R-:W-:Y:S01]  /*22f0*/  FADD.FTZ R151, R87, R151 ;  /* 0x0000009757977221 */ /* 0x000fe20000010000 */
[----:B---3--:R-:W-:Y:S01]  /*2300*/  @P5 FMUL.FTZ R148, R148, R208 ;  /* 0x000000d094945220 */ /* 0x008fe20000410000 */
[----:B------:R-:W-:Y:S01]  /*2310*/  @P5 FMUL.FTZ R149, R149, R209 ;  /* 0x000000d195955220 */ /* 0x000fe20000410000 */
[----:B------:R-:W-:Y:S01]  /*2320*/  @P5 FMUL.FTZ R150, R150, R210 ;  /* 0x000000d296965220 */ /* 0x000fe20000410000 */
[----:B------:R-:W-:Y:S01]  /*2330*/  @P5 FMUL.FTZ R151, R151, R211 ;  /* 0x000000d397975220 */ /* 0x000fe20000410000 */
        /* <DEDUP_REMOVED lines=11> */
.L_x_1378:
[----:B------:R-:W-:Y:S05]  /*23f0*/  BSYNC.RECONVERGENT B2 ;  /* 0x0000000000027941 */ /* 0x000fea0003800200 */
.L_x_1377:
[----:B------:R-:W-:Y:S04]  /*2400*/  BSSY.RECONVERGENT B2, `(.L_x_1379) ;  /* 0x000002a000027945 */ /* 0x000fe80003800200 */
[----:B------:R-:W-:Y:S05]  /*2410*/  @P1 BRA `(.L_x_1380) ;  /* 0x0000000000a01947 */ /* 0x000fea0003800000 */
[----:B------:R-:W-:Y:S01]  /*2420*/  ISETP.NE.AND P5, PT, R23, RZ, PT ;  /* 0x000000ff1700720c */ /* 0x000fe20003fa5270 */
[----:B------:R-:W-:-:S05]  /*2430*/  IMAD.SHL.U32 R244, R240, 0x4, RZ ;  /* 0x00000004f0f47824 */ /* 0x000fca00078e00ff */
[----:B------:R-:W-:-:S07]  /*2440*/  ISETP.GE.AND P2, PT, R244, R219, PT ;  /* 0x000000dbf400720c */ /* 0x000fce0003f46270 */
[----:B------:R-:W1:Y:S01]  /*2450*/  @P5 S2R R221, SR_CTAID.X ;  /* 0x0000000000dd5919 */ /* 0x000e620000002500 */
[----:B------:R-:W1:Y:S05]  /*2460*/  @P5 LDC R210, c[0x0][0x3f8] ;  /* 0x0000fe00ffd25b82 */ /* 0x000e6a0000000800 */
[----:B------:R-:W-:Y:S01]  /*2470*/  @!P2 IMAD R211, R4, R7, RZ ;  /* 0x0000000704d3a224 */ /* 0x000fe200078e02ff */
[----:B------:R-:W-:Y:S02]  /*2480*/  @!P2 SHF.R.S32.HI R10, RZ, 0x1f, R244 ;  /* 0x0000001fff0aa819 */ /* 0x000fe400000114f4 */
[----:B------:R-:W2:Y:S02]  /*2490*/  @!P2 LDC.64 R8, c[0x0][0x3b8] ;  /* 0x0000ee00ff08ab82 */ /* 0x000ea40000000a00 */
[----:B------:R-:W-:-:S04]  /*24a0*/  @!P2 IADD3 R11, P4, PT, R211, R244, RZ ;  /* 0x000000f4d30ba210 */ /* 0x000fc80007f9e0ff */
[----:B------:R-:W-:Y:S02]  /*24b0*/  @!P2 LEA.HI.X.SX32 R10, R211, R10, 0x1, P4 ;  /* 0x0000000ad30aa211 */ /* 0x000fe400020f0eff */
[----:B0-----:R-:W0:Y:S01]  /*24c0*/  @P5 LDC.64 R208, c[0x0][0x450] ;  /* 0x00011400ffd05b82 */ /* 0x001e220000000a00 */
[----:B-1----:R-:W-:Y:S01]  /*24d0*/  @P5 IMAD R210, R2, R210, R221 ;  /* 0x000000d202d25224 */ /* 0x002fe200078e02dd */
[----:B--2---:R-:W-:-:S03]  /*24e0*/  @!P2 LEA R242, P4, R11, R8, 0x2 ;  /* 0x000000080bf2a211 */ /* 0x004fc600078810ff */
[----:B------:R-:W-:Y:S01]  /*24f0*/  @P5 IMAD R211, R210, 0x30, RZ ;  /* 0x00000030d2d35824 */ /* 0x000fe200078e02ff */
[----:B------:R-:W-:Y:S02]  /*2500*/  @!P2 LEA.HI.X R243, R11, R9, R10, 0x2, P4 ;  /* 0x000000090bf3a211 */ /* 0x000fe400020f140a */
[----:B------:R-:W-:Y:S02]  /*2510*/  CS2R R10, SRZ ;  /* 0x00000000000a7805 */ /* 0x000fe4000001ff00 */
[----:B------:R-:W-:Y:S01]  /*2520*/  CS2R R8, SRZ ;  /* 0x0000000000087805 */ /* 0x000fe2000001ff00 */
[----:B0-----:R-:W-:-:S05]  /*2530*/  @P5 IMAD.WIDE R208, R211, 0x4, R208 ;  /* 0x00000004d3d05825 */ /* 0x001fca00078e02d0 */
        /* <DEDUP_REMOVED lines=11> */
[----:B------:R-:W-:Y:S01]  /*25f0*/  S2UR UR4, SR_CTAID.Y ;  /* 0x00000000000479c3 */ /* 0x000fe20000002600 */
[----:B------:R-:W-:-:S07]  /*2600*/  SHF.R.S32.HI R209, RZ, 0x1f, R244 ;  /* 0x0000001fffd17819 */ /* 0x000fce00000114f4 */
[----:B------:R-:W0:Y:S02]  /*2610*/  S2UR UR5, SR_CTAID.X ;  /* 0x00000000000579c3 */ /* 0x000e240000002500 */
        /* <DEDUP_REMOVED lines=8> */
.L_x_1380:
[----:B------:R-:W-:Y:S05]  /*26a0*/  BSYNC.RECONVERGENT B2 ;  /* 0x0000000000027941 */ /* 0x000fea0003800200 */
.L_x_1379:
[----:B------:R-:W-:Y:S04]  /*26b0*/  BSSY.RECONVERGENT B2, `(.L_x_1381) ;  /* 0x000002b000027945 */ /* 0x000fe80003800200 */
[----:B------:R-:W-:Y:S05]  /*26c0*/  @P1 BRA `(.L_x_1382) ;  /* 0x0000000000a41947 */ /* 0x000fea0003800000 */
[----:B------:R-:W-:Y:S02]  /*26d0*/  ISETP.NE.AND P5, PT, R23, RZ, PT ;  /* 0x000000ff1700720c */ /* 0x000fe40003fa5270 */
[----:B------:R-:W-:-:S04]  /*26e0*/  LEA R244, R7, R238, 0x3 ;  /* 0x000000ee07f47211 */ /* 0x000fc800078e18ff */
[----:B------:R-:W-:-:S07]  /*26f0*/  ISETP.GE.AND P2, PT, R244, R219, PT ;  /* 0x000000dbf400720c */ /* 0x000fce0003f46270 */
[----:B------:R-:W2:Y:S01]  /*2700*/  @P5 S2R R221, SR_CTAID.X ;  /* 0x0000000000dd5919 */ /* 0x000ea20000002500 */
[----:B------:R-:W2:Y:S05]  /*2710*/  @P5 LDC R210, c[0x0][0x3f8] ;  /* 0x0000fe00ffd25b82 */ /* 0x000eaa0000000800 */
[----:B------:R-:W-:Y:S01]  /*2720*/  @!P2 IMAD R211, R4, R7, RZ ;  /* 0x0000000704d3a224 */ /* 0x000fe200078e02ff */
[----:B------:R-:W-:Y:S02]  /*2730*/  @!P2 SHF.R.S32.HI R154, RZ, 0x1f, R244 ;  /* 0x0000001fff9aa819 */ /* 0x000fe400000114f4 */
[----:B------:R-:W3:Y:S02]  /*2740*/  @!P2 LDC.64 R152, c[0x0][0x3b8] ;  /* 0x0000ee00ff98ab82 */ /* 0x000ee40000000a00 */
[----:B------:R-:W-:-:S04]  /*2750*/  @!P2 IADD3 R155, P4, PT, R211, R244, RZ ;  /* 0x000000f4d39ba210 */ /* 0x000fc80007f9e0ff */
[----:B------:R-:W-:Y:S02]  /*2760*/  @!P2 LEA.HI.X.SX32 R154, R211, R154, 0x1, P4 ;  /* 0x0000009ad39aa211 */ /* 0x000fe400020f0eff */
[----:B01----:R-:W0:Y:S01]  /*2770*/  @P5 LDC.64 R208, c[0x0][0x450] ;  /* 0x00011400ffd05b82 */ /* 0x003e220000000a00 */
[----:B--2---:R-:W-:Y:S01]  /*2780*/  @P5 IMAD R210, R2, R210, R221 ;  /* 0x000000d202d25224 */ /* 0x004fe200078e02dd */
[----:B---3--:R-:W-:-:S03]  /*2790*/  @!P2 LEA R242, P4, R155, R152, 0x2 ;  /* 0x000000989bf2a211 */ /* 0x008fc600078810ff */
[----:B------:R-:W-:Y:S01]  /*27a0*/  @P5 IMAD R211, R210, 0x30, RZ ;  /* 0x00000030d2d35824 */ /* 0x000fe200078e02ff */
[----:B------:R-:W-:Y:S02]  /*27b0*/  @!P2 LEA.HI.X R243, R155, R153, R154, 0x2, P4 ;  /* 0x000000999bf3a211 */ /* 0x000fe400020f149a */
[----:B------:R-:W-:Y:S02]  /*27c0*/  CS2R R154, SRZ ;  /* 0x00000000009a7805 */ /* 0x000fe4000001ff00 */
[----:B------:R-:W-:Y:S01]  /*27d0*/  CS2R R152, SRZ ;  /* 0x0000000000987805 */ /* 0x000fe2000001ff00 */
[----:B0-----:R-:W-:-:S05]  /*27e0*/  @P5 IMAD.WIDE R208, R211, 0x4, R208 ;  /* 0x00000004d3d05825 */ /* 0x001fca00078e02d0 */
[----:B------:R-:W2:Y:S04]  /*27f0*/  @!P2 LDG.E.128 R152, desc[UR36][R242.64] ;  /* 0x00000024f298a981 */ /* 0x000ea8000c1e1d00 */
[----:B------:R-:W3:Y:S01]  /*2800*/  @P5 LDG.E.128 R208, desc[UR36][R208.64+0x20] ;  /* 0x00002024d0d05981 */ /* 0x000ee2000c1e1d00 */
[----:B------:R-:W-:Y:S01]  /*2810*/  ISETP.GE.AND P2, PT, R244, R219, PT ;  /* 0x000000dbf400720c */ /* 0x000fe20003f46270 */
        /* <DEDUP_REMOVED lines=20> */
.L_x_1382:
[----:B------:R-:W-:Y:S05]  /*2960*/  BSYNC.RECONVERGENT B2 ;  /* 0x0000000000027941 */ /* 0x000fea0003800200 */
.L_x_1381:
[----:B------:R-:W-:Y:S04]  /*2970*/  BSSY.RECONVERGENT B2, `(.L_x_1383) ;  /* 0x000002c000027945 */ /* 0x000fe80003800200 */
[----:B------:R-:W-:Y:S05]  /*2980*/  @P1 BRA `(.L_x_1384) ;  /* 0x0000000000a81947 */ /* 0x000fea0003800000 */
[----:B------:R-:W-:Y:S02]  /*2990*/  LEA R242, R7, R240, 0x1 ;  /* 0x000000f007f27211 */ /* 0x000fe400078e08ff */
[----:B------:R-:W-:-:S03]  /*29a0*/  ISETP.NE.AND P5, PT, R23, RZ, PT ;  /* 0x000000ff1700720c */ /* 0x000fc60003fa5270 */
[----:B------:R-:W-:-:S05]  /*29b0*/  IMAD.SHL.U32 R242, R242, 0x4, RZ ;  /* 0x00000004f2f27824 */ /* 0x000fca00078e00ff */
[----:B------:R-:W-:-:S05]  /*29c0*/  ISETP.GE.AND P2, PT, R242, R219, PT ;  /* 0x000000dbf200720c */ /* 0x000fca0003f46270 */
[----:B------:R-:W3:Y:S01]  /*29d0*/  @P5 S2R R221, SR_CTAID.X ;  /* 0x0000000000dd5919 */ /* 0x000ee20000002500 */
[----:B------:R-:W3:Y:S07]  /*29e0*/  @P5 LDC R210, c[0x0][0x3f8] ;  /* 0x0000fe00ffd25b82 */ /* 0x000eee0000000800 */
[----:B------:R-:W-:Y:S01]  /*29f0*/  @!P2 IMAD R211, R4, R7, RZ ;  /* 0x0000000704d3a224 */ /* 0x000fe200078e02ff */
[----:B------:R-:W4:Y:S01]  /*2a00*/  @!P2 LDC.64 R156, c[0x0][0x3b8] ;  /* 0x0000ee00ff9cab82 */ /* 0x000f220000000a00 */
[----:B------:R-:W-:-:S03]  /*2a10*/  @!P2 SHF.R.S32.HI R158, RZ, 0x1f, R242 ;  /* 0x0000001fff9ea819 */ /* 0x000fc600000114f2 */
[----:B------:R-:W-:-:S04]  /*2a20*/  @!P2 IADD3 R159, P4, PT, R211, R242, RZ ;  /* 0x000000f2d39fa210 */ /* 0x000fc80007f9e0ff */
[----:B012---:R-:W0:Y:S01]  /*2a30*/  @P5 LDC.64 R208, c[0x0][0x450] ;  /* 0x00011400ffd05b82 */ /* 0x007e220000000a00 */
[----:B------:R-:W-:Y:S01]  /*2a40*/  @!P2 LEA.HI.X.SX32 R158, R211, R158, 0x1, P4 ;  /* 0x0000009ed39ea211 */ /* 0x000fe200020f0eff */
[----:B---3--:R-:W-:Y:S01]  /*2a50*/  @P5 IMAD R210, R2, R210, R221 ;  /* 0x000000d202d25224 */ /* 0x008fe200078e02dd */
[----:B----4-:R-:W-:-:S03]  /*2a60*/  @!P2 LEA R240, P4, R159, R156, 0x2 ;  /* 0x0000009c9ff0a211 */ /* 0x010fc600078810ff */
        /* <DEDUP_REMOVED lines=28> */
.L_x_1384:
[----:B------:R-:W-:Y:S05]  /*2c30*/  BSYNC.RECONVERGENT B2 ;  /* 0x0000000000027941 */ /* 0x000fea0003800200 */
.L_x_1383:
[----:B------:R-:W-:Y:S04]  /*2c40*/  BSSY.RECONVERGENT B2, `(.L_x_1385) ;  /* 0x000002b000027945 */ /* 0x000fe80003800200 */
[----:B------:R-:W-:Y:S05]  /*2c50*/  @P1 BRA `(.L_x_1386) ;  /* 0x0000000000a41947 */ /* 0x000fea0003800000 */
[----:B------:R-:W-:Y:S02]  /*2c60*/  ISETP.NE.AND P5, PT, R23, RZ, PT ;  /* 0x000000ff1700720c */ /* 0x000fe40003fa5270 */
[----:B------:R-:W-:-:S04]  /*2c70*/  LEA R240, R7, R238, 0x4 ;  /* 0x000000ee07f07211 */ /* 0x000fc800078e20ff */
[----:B------:R-:W-:-:S07]  /*2c80*/  ISETP.GE.AND P2, PT, R240, R219, PT ;  /* 0x000000dbf000720c */ /* 0x000fce0003f46270 */
[----:B------:R-:W4:Y:S01]  /*2c90*/  @P5 S2R R221, SR_CTAID.X ;  /* 0x0000000000dd5919 */ /* 0x000f220000002500 */
[----:B------:R-:W4:Y:S05]  /*2ca0*/  @P5 LDC R210, c[0x0][0x3f8] ;  /* 0x0000fe00ffd25b82 */ /* 0x000f2a0000000800 */
[----:B------:R-:W-:Y:S01]  /*2cb0*/  @!P2 IMAD R211, R4, R7, RZ ;  /* 0x0000000704d3a224 */ /* 0x000fe200078e02ff */
[----:B------:R-:W-:Y:S02]  /*2cc0*/  @!P2 SHF.R.S32.HI R162, RZ, 0x1f, R240 ;  /* 0x0000001fffa2a819 */ /* 0x000fe400000114f0 */
[----:B------:R-:W4:Y:S02]  /*2cd0*/  @!P2 LDC.64 R160, c[0x0][0x3b8] ;  /* 0x0000ee00ffa0ab82 */ /* 0x000f240000000a00 */
[----:B------:R-:W-:-:S04]  /*2ce0*/  @!P2 IADD3 R163, P4, PT, R211, R240, RZ ;  /* 0x000000f0d3a3a210 */ /* 0x000fc80007f9e0ff */
[----:B------:R-:W-:Y:S02]  /*2cf0*/  @!P2 LEA.HI.X.SX32 R162, R211, R162, 0x1, P4 ;  /* 0x000000a2d3a2a211 */ /* 0x000fe400020f0eff */
[----:B0123--:R-:W0:Y:S01]  /*2d00*/  @P5 LDC.64 R208, c[0x0][0x450] ;  /* 0x00011400ffd05b82 */ /* 0x00fe220000000a00 */
[----:B----4-:R-:W-:Y:S01]  /*2d10*/  @P5 IMAD R210, R2, R210, R221 ;  /* 0x000000d202d25224 */ /* 0x010fe200078e02dd */
[----:B------:R-:W-:-:S03]  /*2d20*/  @!P2 LEA R238, P4, R163, R160, 0x2 ;  /* 0x000000a0a3eea211 */ /* 0x000fc600078810ff */
        /* <DEDUP_REMOVED lines=28> */
.L_x_1386:
[----:B------:R-:W-:Y:S05]  /*2ef0*/  BSYNC.RECONVERGENT B2 ;  /* 0x0000000000027941 */ /* 0x000fea0003800200 */
.L_x_1385:
[----:B------:R-:W-:Y:S04]  /*2f00*/  BSSY.RECONVERGENT B2, `(.L_x_1387) ;  /* 0x000002a000027945 */ /* 0x000fe80003800200 */
[----:B------:R-:W-:Y:S05]  /*2f10*/  @P1 BRA `(.L_x_1388) ;  /* 0x0000000000a01947 */ /* 0x000fea0003800000 */
[----:B------:R-:W-:Y:S02]  /*2f20*/  ISETP.NE.AND P5, PT, R23, RZ, PT ;  /* 0x000000ff1700720c */ /* 0x000fe40003fa5270 */
[----:B------:R-:W-:-:S04]  /*2f30*/  SHF.L.U32 R238, R236, 0x2, RZ ;  /* 0x00000002ecee7819 */ /* 0x000fc800000006ff */
[----:B------:R-:W-:-:S07]  /*2f40*/  ISETP.GE.AND P2, PT, R238, R219, PT ;  /* 0x000000dbee00720c */ /* 0x000fce0003f46270 */
[----:B------:R-:W0:Y:S01]  /*2f50*/  @P5 S2R R221, SR_CTAID.X ;  /* 0x0000000000dd5919 */ /* 0x000e220000002500 */
[----:B------:R-:W0:Y:S05]  /*2f60*/  @P5 LDC R210, c[0x0][0x3f8] ;  /* 0x0000fe00ffd25b82 */ /* 0x000e2a0000000800 */
[----:B------:R-:W-:Y:S01]  /*2f70*/  @!P2 IMAD R211, R4, R7, RZ ;  /* 0x0000000704d3a224 */ /* 0x000fe200078e02ff */
[----:B------:R-:W-:Y:S02]  /*2f80*/  @!P2 SHF.R.S32.HI R166, RZ, 0x1f, R238 ;  /* 0x0000001fffa6a819 */ /* 0x000fe400000114ee */
[----:B------:R-:W0:Y:S02]  /*2f90*/  @!P2 LDC.64 R164, c[0x0][0x3b8] ;  /* 0x0000ee00ffa4ab82 */ /* 0x000e240000000a00 */
[----:B------:R-:W-:-:S04]  /*2fa0*/  @!P2 IADD3 R167, P4, PT, R211, R238, RZ ;  /* 0x000000eed3a7a210 */ /* 0x000fc80007f9e0ff */
[----:B------:R-:W-:Y:S02]  /*2fb0*/  @!P2 LEA.HI.X.SX32 R166, R211, R166, 0x1, P4 ;  /* 0x000000a6d3a6a211 */ /* 0x000fe400020f0eff */
[----:B01234-:R-:W0:Y:S01]  /*2fc0*/  @P5 LDC.64 R208, c[0x0][0x450] ;  /* 0x00011400ffd05b82 */ /* 0x01fe220000000a00 */
[----:B------:R-:W-:Y:S01]  /*2fd0*/  @P5 IMAD R210, R2, R210, R221 ;  /* 0x000000d202d25224 */ /* 0x000fe200078e02dd */
        /* <DEDUP_REMOVED lines=28> */
.L_x_1388:
[----:B------:R-:W-:Y:S05]  /*31a0*/  BSYNC.RECONVERGENT B2 ;  /* 0x0000000000027941 */ /* 0x000fea0003800200 */
.L_x_1387:
[----:B------:R-:W-:Y:S04]  /*31b0*/  BSSY.RECONVERGENT B2, `(.L_x_1389) ;  /* 0x000002a000027945 */ /* 0x000fe80003800200 */
[----:B------:R-:W-:Y:S05]  /*31c0*/  @P1 BRA `(.L_x_1390) ;  /* 0x0000000000a01947 */ /* 0x000fea0003800000 */
[----:B------:R-:W-:Y:S01]  /*31d0*/  ISETP.NE.AND P5, PT, R23, RZ, PT ;  /* 0x000000ff1700720c */ /* 0x000fe20003fa5270 */
[----:B------:R-:W-:-:S05]  /*31e0*/  IMAD.SHL.U32 R236, R234, 0x4, RZ ;  /* 0x00000004eaec7824 */ /* 0x000fca00078e00ff */
        /* <DEDUP_REMOVED lines=38> */
.L_x_1390:
[----:B------:R-:W-:Y:S05]  /*3450*/  BSYNC.RECONVERGENT B2 ;  /* 0x0000000000027941 */ /* 0x000fea0003800200 */
.L_x_1389:
        /* <DEDUP_REMOVED lines=42> */
.L_x_1392:
[----:B------:R-:W-:Y:S05]  /*3700*/  BSYNC.RECONVERGENT B2 ;  /* 0x0000000000027941 */ /* 0x000fea0003800200 */
.L_x_1391:
[----:B------:R-:W-:Y:S04]  /*3710*/  BSSY.RECONVERGENT B2, `(.L_x_1393) ;  /* 0x0000029000027945 */ /* 0x000fe80003800200 */
[----:B------:R-:W-:Y:S05]  /*3720*/  @P1 BRA `(.L_x_1394) ;  /* 0x00000000009c1947 */ /* 0x000fea0003800000 */
[----:B------:R-:W-:Y:S02]  /*3730*/  ISETP.NE.AND P5, PT, R23, RZ, PT ;  /* 0x000000ff1700720c */ /* 0x000fe40003fa5270 */
[----:B------:R-:W-:-:S11]  /*3740*/  ISETP.GE.AND P2, PT, R230, R219, PT ;  /* 0x000000dbe600720c */ /* 0x000fd60003f46270 */
[----:B------:R-:W0:Y:S01]  /*3750*/  @P5 S2R R221, SR_CTAID.X ;  /* 0x0000000000dd5919 */ /* 0x000e220000002500 */
[----:B------:R-:W0:Y:S01]  /*3760*/  @P5 LDC R210, c[0x0][0x3f8] ;  /* 0x0000fe00ffd25b82 */ /* 0x000e220000000800 */
[----:B------:R-:W-:Y:S01]  /*3770*/  @!P2 IMAD R211, R4, R7, RZ ;  /* 0x0000000704d3a224 */ /* 0x000fe200078e02ff */
[----:B------:R-:W-:-:S04]  /*3780*/  @!P2 SHF.R.S32.HI R178, RZ, 0x1f, R230 ;  /* 0x0000001fffb2a819 */ /* 0x000fc800000114e6 */
[C---:B------:R-:W-:Y:S02]  /*3790*/  @!P2 IADD3 R179, P4, PT, R211.reuse, R230, RZ ;  /* 0x000000e6d3b3a210 */ /* 0x040fe40007f9e0ff */
[----:B------:R-:W0:Y:S02]  /*37a0*/  @!P2 LDC.64 R176, c[0x0][0x3b8] ;  /* 0x0000ee00ffb0ab82 */ /* 0x000e240000000a00 */
[----:B------:R-:W-:-:S06]  /*37b0*/  @!P2 LEA.HI.X.SX32 R178, R211, R178, 0x1, P4 ;  /* 0x000000b2d3b2a211 */ /* 0x000fcc00020f0eff */
        /* <DEDUP_REMOVED lines=30> */
.L_x_1394:
[----:B------:R-:W-:Y:S05]  /*39a0*/  BSYNC.RECONVERGENT B2 ;  /* 0x0000000000027941 */ /* 0x000fea0003800200 */
.L_x_1393:
        /* <DEDUP_REMOVED lines=14> */
[----:B------:R-:W-:Y:S02]  /*3a90*/  @!P2 LEA R228, P4, R181, R228, 0x2 ;  /* 0x000000e4b5e4a211 */ /* 0x000fe400078810ff */
[----:B------:R-:W-:Y:S01]  /*3aa0*/  CS2R R182, SRZ ;  /* 0x0000000000b67805 */ /* 0x000fe2000001ff00 */
[----:B------:R-:W-:Y:S01]  /*3ab0*/  @P5 IMAD R211, R211, 0x30, RZ ;  /* 0x00000030d3d35824 */ /* 0x000fe200078e02ff */
[----:B------:R-:W-:Y:S02]  /*3ac0*/  @!P2 LEA.HI.X R229, R181, R229, R180, 0x2, P4 ;  /* 0x000000e5b5e5a211 */ /* 0x000fe400020f14b4 */
        /* <DEDUP_REMOVED lines=24> */
.L_x_1396:
[----:B------:R-:W-:Y:S05]  /*3c50*/  BSYNC.RECONVERGENT B2 ;  /* 0x0000000000027941 */ /* 0x000fea0003800200 */
.L_x_1395:
        /* <DEDUP_REMOVED lines=42> */
.L_x_1398:
[----:B------:R-:W-:Y:S05]  /*3f00*/  BSYNC.RECONVERGENT B2 ;  /* 0x0000000000027941 */ /* 0x000fea0003800200 */
.L_x_1397:
        /* <DEDUP_REMOVED lines=42> */
.L_x_1400:
[----:B------:R-:W-:Y:S05]  /*41b0*/  BSYNC.RECONVERGENT B2 ;  /* 0x0000000000027941 */ /* 0x000fea0003800200 */
.L_x_1399:
        /* <DEDUP_REMOVED lines=42> */
.L_x_1402:
[----:B------:R-:W-:Y:S05]  /*4460*/  BSYNC.RECONVERGENT B2 ;  /* 0x0000000000027941 */ /* 0x000fea0003800200 */
.L_x_1401:
        /* <DEDUP_REMOVED lines=42> */
.L_x_1404:
[----:B------:R-:W-:Y:S05]  /*4710*/  BSYNC.RECONVERGENT B2 ;  /* 0x0000000000027941 */ /* 0x000fea0003800200 */
.L_x_1403:
        /* <DEDUP_REMOVED lines=42> */
.L_x_1406:
[----:B------:R-:W-:Y:S05]  /*49c0*/  BSYNC.RECONVERGENT B2 ;  /* 0x0000000000027941 */ /* 0x000fea0003800200 */
.L_x_1405:
[----:B------:R-:W-:Y:S05]  /*49d0*/  @P1 BRA `(.L_x_1407) ;  /* 0x0000001800141947 */ /* 0x000fea0003800000 */
[----:B------:R-:W-:Y:S02]  /*49e0*/  IADD3 R218, PT, PT, R218, R7, RZ ;  /* 0x00000007dada7210 */ /* 0x000fe40007ffe0ff */
[----:B------:R-:W-:-:S03]  /*49f0*/  ISETP.NE.AND P5, PT, R23, RZ, PT ;  /* 0x000000ff1700720c */ /* 0x000fc60003fa5270 */
[----:B------:R-:W-:-:S05]  /*4a00*/  IMAD.SHL.U32 R220, R218, 0x4, RZ ;  /* 0x00000004dadc7824 */ /* 0x000fca00078e00ff */
[----:B------:R-:W-:-:S05]  /*4a10*/  ISETP.GE.AND P2, PT, R220, R219, PT ;  /* 0x000000dbdc00720c */ /* 0x000fca0003f46270 */
[----:B------:R-:W0:Y:S01]  /*4a20*/  @P5 S2R R211, SR_CTAID.X ;  /* 0x0000000000d35919 */ /* 0x000e220000002500 */
[----:B------:R-:W0:Y:S07]  /*4a30*/  @P5 LDC R206, c[0x0][0x3f8] ;  /* 0x0000fe00ffce5b82 */ /* 0x000e2e0000000800 */
[----:B------:R-:W-:Y:S01]  /*4a40*/  @!P2 IMAD R207, R4, R7, RZ ;  /* 0x0000000704cfa224 */ /* 0x000fe200078e02ff */
[----:B------:R-:W0:Y:S01]  /*4a50*/  @!P2 LDC.64 R218, c[0x0][0x3b8] ;  /* 0x0000ee00ffdaab82 */ /* 0x000e220000000a00 */
[----:B------:R-:W-:-:S03]  /*4a60*/  @!P2 SHF.R.S32.HI R204, RZ, 0x1f, R220 ;  /* 0x0000001fffcca819 */ /* 0x000fc600000114dc */
[----:B------:R-:W-:-:S04]  /*4a70*/  @!P2 IADD3 R205, P4, PT, R207, R220, RZ ;  /* 0x000000dccfcda210 */ /* 0x000fc80007f9e0ff */
[----:B01234-:R-:W0:Y:S01]  /*4a80*/  @P5 LDC.64 R208, c[0x0][0x450] ;  /* 0x00011400ffd05b82 */ /* 0x01fe220000000a00 */
[----:B------:R-:W-:Y:S01]  /*4a90*/  @!P2 LEA.HI.X.SX32 R204, R207, R204, 0x1, P4 ;  /* 0x000000cccfcca211 */ /* 0x000fe200020f0eff */
        /* <DEDUP_REMOVED lines=28> */
[----:B------:R0:W-:Y:S01]  /*4c60*/  STG.E.128 desc[UR36][R208.64], R204 ;  /* 0x000000ccd0007986 */ /* 0x0001e2000c101d24 */
[----:B------:R-:W-:Y:S05]  /*4c70*/  BRA `(.L_x_1407) ;  /* 0x00000014006c7947 */ /* 0x000fea0003800000 */
.L_x_1376:
[C---:B------:R-:W-:Y:S01]  /*4c80*/  IADD3 R236, PT, PT, R208.reuse, R7, RZ ;  /* 0x00000007d0ec7210 */ /* 0x040fe20007ffe0ff */
[----:B------:R-:W-:Y:S01]  /*4c90*/  IMAD.SHL.U32 R234, R208, 0x4, RZ ;  /* 0x00000004d0ea7824 */ /* 0x000fe200078e00ff */
[----:B------:R-:W-:Y:S01]  /*4ca0*/  ISETP.GE.AND P1, PT, R212, R17, PT ;  /* 0x00000011d400720c */ /* 0x000fe20003f26270 */
[----:B------:R-:W-:Y:S01]  /*4cb0*/  BSSY.RECONVERGENT B2, `(.L_x_1408) ;  /* 0x000001d000027945 */ /* 0x000fe20003800200 */
[C---:B------:R-:W-:Y:S01]  /*4cc0*/  LEA R232, R7.reuse, R236, 0x2 ;  /* 0x000000ec07e87211 */ /* 0x040fe200078e10ff */
[C---:B------:R-:W-:Y:S01]  /*4cd0*/  IMAD R208, R7.reuse, 0x30, RZ ;  /* 0x0000003007d07824 */ /* 0x040fe200078e02ff */
[----:B------:R-:W-:-:S03]  /*4ce0*/  LEA R209, R7, R234, 0x5 ;  /* 0x000000ea07d17211 */ /* 0x000fc600078e28ff */
[----:B------:R-:W-:-:S05]  /*4cf0*/  IMAD.IADD R230, R232, 0x1, R7 ;  /* 0x00000001e8e67824 */ /* 0x000fca00078e0207 */
[----:B------:R-:W-:-:S04]  /*4d00*/  IADD3 R228, PT, PT, R230, R7, RZ ;  /* 0x00000007e6e47210 */ /* 0x000fc80007ffe0ff */
[----:B------:R-:W-:-:S05]  /*4d10*/  LEA R226, R7, R228, 0x1 ;  /* 0x000000e407e27211 */ /* 0x000fca00078e08ff */
[----:B------:R-:W-:-:S05]  /*4d20*/  IMAD.IADD R224, R226, 0x1, R7 ;  /* 0x00000001e2e07824 */ /* 0x000fca00078e0207 */
[----:B------:R-:W-:-:S04]  /*4d30*/  IADD3 R222, PT, PT, R224, R7, RZ ;  /* 0x00000007e0de7210 */ /* 0x000fc80007ffe0ff */
[----:B------:R-:W-:-:S04]  /*4d40*/  IADD3 R220, PT, PT, R222, R7, RZ ;  /* 0x00000007dedc7210 */ /* 0x000fc80007ffe0ff */
[----:B------:R-:W-:-:S05]  /*4d50*/  IADD3 R218, PT, PT, R220, R7, RZ ;  /* 0x00000007dcda7210 */ /* 0x000fca0007ffe0ff */
[----:B------:R-:W-:Y:S01]  /*4d60*/  IMAD.IADD R210, R218, 0x1, R7 ;  /* 0x00000001dad27824 */ /* 0x000fe200078e0207 */
[----:B------:R-:W-:Y:S06]  /*4d70*/  @P1 BRA `(.L_x_1409) ;  /* 0x0000000000401947 */ /* 0x000fec0003800000 */
[----:B------:R-:W-:Y:S01]  /*4d80*/  ISETP.GE.AND P2, PT, R234, R208, PT ;  /* 0x000000d0ea00720c */ /* 0x000fe20003f46270 */
[----:B------:R-:W-:Y:S01]  /*4d90*/  UMOV UR4, URZ ;  /* 0x000000ff00047c82 */ /* 0x000fe20008000000 */
[----:B------:R-:W-:Y:S01]  /*4da0*/  UMOV UR5, URZ ;  /* 0x000000ff00057c82 */ /* 0x000fe20008000000 */
[----:B------:R-:W-:Y:S01]  /*4db0*/  UMOV UR6, URZ ;  /* 0x000000ff00067c82 */ /* 0x000fe20008000000 */
[----:B------:R-:W-:Y:S01]  /*4dc0*/  UMOV UR7, URZ ;  /* 0x000000ff00077c82 */ /* 0x000fe20008000000 */
[----:B------:R-:W-:Y:S01]  /*4dd0*/  MOV R151, UR4 ;  /* 0x0000000400977c02 */ /* 0x000fe20008000f00 */
[----:B------:R-:W-:Y:S01]  /*4de0*/  IMAD.U32 R149, RZ, RZ, UR6 ;  /* 0x00000006ff957e24 */ /* 0x000fe2000f8e00ff */
[----:B------:R-:W-:Y:S02]  /*4df0*/  MOV R150, UR5 ;  /* 0x0000000500967c02 */ /* 0x000fe40008000f00 */
[----:B------:R-:W-:-:S04]  /*4e00*/  MOV R148, UR7 ;  /* 0x0000000700947c02 */ /* 0x000fc80008000f00 */
[----:B------:R-:W-:Y:S05]  /*4e10*/  @P2 BRA `(.L_x_1409) ;  /* 0x0000000000182947 */ /* 0x000fea0003800000 */
[----:B------:R-:W-:-:S05]  /*4e20*/  IMAD R151, R4, R7, RZ ;  /* 0x0000000704977224 */ /* 0x000fca00078e02ff */
[----:B------:R-:W-:-:S04]  /*4e30*/  IADD3 R149, P2, PT, R151, R234, RZ ;  /* 0x000000ea97957210 */ /* 0x000fc80007f5e0ff */
[----:B------:R-:W-:Y:S02]  /*4e40*/  LEA.HI.X.SX32 R150, R151, RZ, 0x1, P2 ;  /* 0x000000ff97967211 */ /* 0x000fe400010f0eff */
[----:B------:R-:W-:-:S04]  /*4e50*/  LEA R148, P2, R149, UR8, 0x2 ;  /* 0x0000000895947c11 */ /* 0x000fc8000f8410ff */
[----:B------:R-:W-:-:S06]  /*4e60*/  LEA.HI.X R149, R149, UR9, R150, 0x2, P2 ;  /* 0x0000000995957c11 */ /* 0x000fcc00090f1496 */
[----:B------:R-:W5:Y:S03]  /*4e70*/  LDG.E.128 R148, desc[UR36][R148.64] ;  /* 0x0000002494947981 */ /* 0x000f66000c1e1d00 */
.L_x_1409:
[----:B------:R-:W-:Y:S05]  /*4e80*/  BSYNC.RECONVERGENT B2 ;  /* 0x0000000000027941 */ /* 0x000fea0003800200 */
.L_x_1408:
[----:B------:R-:W-:Y:S04]  /*4e90*/  BSSY.RECONVERGENT B2, `(.L_x_1410) ;  /* 0x0000014000027945 */ /* 0x000fe80003800200 */
[----:B------:R-:W-:Y:S05]  /*4ea0*/  @P1 BRA `(.L_x_1411) ;  /* 0x0000000000481947 */ /* 0x000fea0003800000 */
[----:B------:R-:W-:Y:S01]  /*4eb0*/  SHF.L.U32 R211, R236, 0x2, RZ ;  /* 0x00000002ecd37819 */ /* 0x000fe200000006ff */
[----:B------:R-:W-:Y:S01]  /*4ec0*/  UMOV UR4, URZ ;  /* 0x000000ff00047c82 */ /* 0x000fe20008000000 */
[----:B------:R-:W-:Y:S01]  /*4ed0*/  UMOV UR5, URZ ;  /* 0x000000ff00057c82 */ /* 0x000fe20008000000 */
[----:B------:R-:W-:Y:S01]  /*4ee0*/  UMOV UR6, URZ ;  /* 0x000000ff00067c82 */ /* 0x000fe20008000000 */
[----:B------:R-:W-:Y:S01]  /*4ef0*/  ISETP.GE.AND P2, PT, R211, R208, PT ;  /* 0x000000d0d300720c */ /* 0x000fe20003f46270 */
[----:B------:R-:W-:Y:S01]  /*4f00*/  UMOV UR7, URZ ;  /* 0x000000ff00077c82 */ /* 0x000fe20008000000 */
[----:B------:R-:W-:Y:S01]  /*4f10*/  IMAD.U32 R11, RZ, RZ, UR4 ;  /* 0x00000004ff0b7e24 */ /* 0x000fe2000f8e00ff */
[----:B------:R-:W-:Y:S01]  /*4f20*/  MOV R10, UR5 ;  /* 0x00000005000a7c02 */ /* 0x000fe20008000f00 */
[----:B------:R-:W-:Y:S01]  /*4f30*/  IMAD.U32 R8, RZ, RZ, UR7 ;  /* 0x00000007ff087e24 */ /* 0x000fe2000f8e00ff */
[----:B------:R-:W-:-:S08]  /*4f40*/  MOV R9, UR6 ;  /* 0x0000000600097c02 */ /* 0x000fd00008000f00 */
[----:B------:R-:W-:Y:S05]  /*4f50*/  @P2 BRA `(.L_x_1411) ;  /* 0x00000000001c2947 */ /* 0x000fea0003800000 */
[----:B------:R-:W-:Y:S01]  /*4f60*/  IMAD R10, R4, R7, RZ ;  /* 0x00000007040a7224 */ /* 0x000fe200078e02ff */
[----:B------:R-:W-:-:S04]  /*4f70*/  SHF.R.S32.HI R8, RZ, 0x1f, R211 ;  /* 0x0000001fff087819 */ /* 0x000fc800000114d3 */
[----:B------:R-:W-:-:S04]  /*4f80*/  IADD3 R211, P2, PT, R10, R211, RZ ;  /* 0x000000d30ad37210 */ /* 0x000fc80007f5e0ff */
[----:B------:R-:W-:Y:S02]  /*4f90*/  LEA.HI.X.SX32 R10, R10, R8, 0x1, P2 ;  /* 0x000000080a0a7211 */ /* 0x000fe400010f0eff */
[----:B------:R-:W-:-:S04]  /*4fa0*/  LEA R8, P2, R211, UR8, 0x2 ;  /* 0x00000008d3087c11 */ /* 0x000fc8000f8410ff */
[----:B------:R-:W-:-:S06]  /*4fb0*/  LEA.HI.X R9, R211, UR9, R10, 0x2, P2 ;  /* 0x00000009d3097c11 */ /* 0x000fcc00090f140a */
[----:B------:R-:W5:Y:S03]  /*4fc0*/  LDG.E.128 R8, desc[UR36][R8.64] ;  /* 0x0000002408087981 */ /* 0x000f66000c1e1d00 */
.L_x_1411:
[----:B------:R-:W-:Y:S05]  /*4fd0*/  BSYNC.RECONVERGENT B2 ;  /* 0x0000000000027941 */ /* 0x000fea0003800200 */
.L_x_1410:
[----:B------:R-:W-:Y:S04]  /*4fe0*/  BSSY.RECONVERGENT B2, `(.L_x_1412) ;  /* 0x0000014000027945 */ /* 0x000fe80003800200 */
[----:B------:R-:W-:Y:S05]  /*4ff0*/  @P1 BRA `(.L_x_1413) ;  /* 0x0000000000481947 */ /* 0x000fea0003800000 */
[----:B------:R-:W-:Y:S01]  /*5000*/  LEA R211, R7, R234, 0x3 ;  /* 0x000000ea07d37211 */ /* 0x000fe200078e18ff */
[----:B------:R-:W-:Y:S01]  /*5010*/  UMOV UR4, URZ ;  /* 0x000000ff00047c82 */ /* 0x000fe20008000000 */
[----:B------:R-:W-:Y:S01]  /*5020*/  UMOV UR5, URZ ;  /* 0x000000ff00057c82 */ /* 0x000fe20008000000 */
[----:B------:R-:W-:Y:S01]  /*5030*/  UMOV UR6, URZ ;  /* 0x000000ff00067c82 */ /* 0x000fe20008000000 */
[----:B------:R-:W-:Y:S01]  /*5040*/  ISETP.GE.AND P2, PT, R211, R208, PT ;  /* 0x000000d0d300720c */ /* 0x000fe20003f46270 */
[----:B------:R-:W-:Y:S01]  /*5050*/  UMOV UR7, URZ ;  /* 0x000000ff00077c82 */ /* 0x000fe20008000000 */
[----:B------:R-:W-:Y:S01]  /*5060*/  MOV R155, UR4 ;  /* 0x00000004009b7c02 */ /* 0x000fe20008000f00 */
[----:B------:R-:W-:Y:S01]  /*5070*/  IMAD.U32 R154, RZ, RZ, UR5 ;  /* 0x00000005ff9a7e24 */ /* 0x000fe2000f8e00ff */
[----:B------:R-:W-:Y:S02]  /*5080*/  MOV R153, UR6 ;  /* 0x0000000600997c02 */ /* 0x000fe40008000f00 */
[----:B------:R-:W-:-:S07]  /*5090*/  MOV R152, UR7 ;  /* 0x0000000700987c02 */ /* 0x000fce0008000f00 */
        /* <DEDUP_REMOVED lines=8> */
.L_x_1413:
[----:B------:R-:W-:Y:S05]  /*5120*/  BSYNC.RECONVERGENT B2 ;  /* 0x0000000000027941 */ /* 0x000fea0003800200 */
.L_x_1412:
[----:B------:R-:W-:Y:S04]  /*5130*/  BSSY.RECONVERGENT B2, `(.L_x_1414) ;  /* 0x0000015000027945 */ /* 0x000fe80003800200 */
[----:B------:R-:W-:Y:S05]  /*5140*/  @P1 BRA `(.L_x_1415) ;  /* 0x00000000004c1947 */ /* 0x000fea0003800000 */
[----:B------:R-:W-:Y:S01]  /*5150*/  IMAD R156, R7, 0x2, R236 ;  /* 0x00000002079c7824 */ /* 0x000fe200078e02ec */
[----:B------:R-:W-:Y:S01]  /*5160*/  UMOV UR4, URZ ;  /* 0x000000ff00047c82 */ /* 0x000fe20008000000 */
[----:B------:R-:W-:Y:S01]  /*5170*/  UMOV UR5, URZ ;  /* 0x000000ff00057c82 */ /* 0x000fe20008000000 */
[----:B------:R-:W-:Y:S01]  /*5180*/  UMOV UR6, URZ ;  /* 0x000000ff00067c82 */ /* 0x000fe20008000000 */
[----:B------:R-:W-:Y:S01]  /*5190*/  UMOV UR7, URZ ;  /* 0x000000ff00077c82 */ /* 0x000fe20008000000 */
[----:B------:R-:W-:Y:S01]  /*51a0*/  SHF.L.U32 R211, R156, 0x2, RZ ;  /* 0x000000029cd37819 */ /* 0x000fe200000006ff */
[----:B------:R-:W-:Y:S01]  /*51b0*/  IMAD.U32 R158, RZ, RZ, UR5 ;  /* 0x00000005ff9e7e24 */ /* 0x000fe2000f8e00ff */
[----:B------:R-:W-:Y:S02]  /*51c0*/  MOV R159, UR4 ;  /* 0x00000004009f7c02 */ /* 0x000fe40008000f00 */
[----:B------:R-:W-:Y:S02]  /*51d0*/  ISETP.GE.AND P2, PT, R211, R208, PT ;  /* 0x000000d0d300720c */ /* 0x000fe40003f46270 */
[----:B------:R-:W-:-:S02]  /*51e0*/  MOV R157, UR6 ;  /* 0x00000006009d7c02 */ /* 0x000fc40008000f00 */
[----:B------:R-:W-:-:S09]  /*51f0*/  MOV R156, UR7 ;  /* 0x00000007009c7c02 */ /* 0x000fd20008000f00 */
        /* <DEDUP_REMOVED lines=8> */
.L_x_1415:
[----:B------:R-:W-:Y:S05]  /*5280*/  BSYNC.RECONVERGENT B2 ;  /* 0x0000000000027941 */ /* 0x000fea0003800200 */
.L_x_1414:
[----:B------:R-:W-:Y:S04]  /*5290*/  BSSY.RECONVERGENT B2, `(.L_x_1416) ;  /* 0x0000014000027945 */ /* 0x000fe80003800200 */
[----:B------:R-:W-:Y:S05]  /*52a0*/  @P1 BRA `(.L_x_1417) ;  /* 0x0000000000481947 */ /* 0x000fea0003800000 */
[----:B------:R-:W-:Y:S01]  /*52b0*/  IMAD R211, R7, 0x10, R234 ;  /* 0x0000001007d37824 */ /* 0x000fe200078e02ea */
[----:B------:R-:W-:Y:S01]  /*52c0*/  UMOV UR4, URZ ;  /* 0x000000ff00047c82 */ /* 0x000fe20008000000 */
[----:B------:R-:W-:Y:S01]  /*52d0*/  UMOV UR5, URZ ;  /* 0x000000ff00057c82 */ /* 0x000fe20008000000 */
[----:B------:R-:W-:Y:S01]  /*52e0*/  UMOV UR6, URZ ;  /* 0x000000ff00067c82 */ /* 0x000fe20008000000 */
[----:B------:R-:W-:Y:S01]  /*52f0*/  UMOV UR7, URZ ;  /* 0x000000ff00077c82 */ /* 0x000fe20008000000 */
[----:B------:R-:W-:Y:S01]  /*5300*/  ISETP.GE.AND P2, PT, R211, R208, PT ;  /* 0x000000d0d300720c */ /* 0x000fe20003f46270 */
[----:B------:R-:W-:Y:S01]  /*5310*/  IMAD.U32 R161, RZ, RZ, UR6 ;  /* 0x00000006ffa17e24 */ /* 0x000fe2000f8e00ff */
[----:B------:R-:W-:Y:S02]  /*5320*/  MOV R163, UR4 ;  /* 0x0000000400a37c02 */ /* 0x000fe40008000f00 */
        /* <DEDUP_REMOVED lines=10> */
.L_x_1417:
[----:B------:R-:W-:Y:S05]  /*53d0*/  BSYNC.RECONVERGENT B2 ;  /* 0x0000000000027941 */ /* 0x000fea0003800200 */
.L_x_1416:
        /* <DEDUP_REMOVED lines=20> */
.L_x_1419:
[----:B------:R-:W-:Y:S05]  /*5520*/  BSYNC.RECONVERGENT B2 ;  /* 0x0000000000027941 */ /* 0x000fea0003800200 */
.L_x_1418:
        /* <DEDUP_REMOVED lines=20> */
.L_x_1421:
[----:B------:R-:W-:Y:S05]  /*5670*/  BSYNC.RECONVERGENT B2 ;  /* 0x0000000000027941 */ /* 0x000fea0003800200 */
.L_x_1420:
[----:B------:R-:W-:Y:S04]  /*5680*/  BSSY.RECONVERGENT B2, `(.L_x_1422) ;  /* 0x0000014000027945 */ /* 0x000fe80003800200 */
[----:B------:R-:W-:Y:S05]  /*5690*/  @P1 BRA `(.L_x_1423) ;  /* 0x0000000000481947 */ /* 0x000fea0003800000 */
[----:B------:R-:W-:Y:S01]  /*56a0*/  IMAD.SHL.U32 R211, R228, 0x4, RZ ;  /* 0x00000004e4d37824 */ /* 0x000fe200078e00ff */
        /* <DEDUP_REMOVED lines=17> */
.L_x_1423:
[----:B------:R-:W-:Y:S05]  /*57c0*/  BSYNC.RECONVERGENT B2 ;  /* 0x0000000000027941 */ /* 0x000fea0003800200 */
.L_x_1422:
[----:B------:R-:W-:Y:S04]  /*57d0*/  BSSY.RECONVERGENT B2, `(.L_x_1424) ;  /* 0x0000013000027945 */ /* 0x000fe80003800200 */
[----:B------:R-:W-:Y:S05]  /*57e0*/  @P1 BRA `(.L_x_1425) ;  /* 0x0000000000441947 */ /* 0x000fea0003800000 */
        /* <DEDUP_REMOVED lines=17> */
.L_x_1425:
[----:B------:R-:W-:Y:S05]  /*5900*/  BSYNC.RECONVERGENT B2 ;  /* 0x0000000000027941 */ /* 0x000fea0003800200 */
.L_x_1424:
        /* <DEDUP_REMOVED lines=20> */
.L_x_1427:
[----:B------:R-:W-:Y:S05]  /*5a50*/  BSYNC.RECONVERGENT B2 ;  /* 0x0000000000027941 */ /* 0x000fea0003800200 */
.L_x_1426:
        /* <DEDUP_REMOVED lines=20> */
.L_x_1429:
[----:B------:R-:W-:Y:S05]  /*5ba0*/  BSYNC.RECONVERGENT B2 ;  /* 0x0000000000027941 */ /* 0x000fea0003800200 */
.L_x_1428:
        /* <DEDUP_REMOVED lines=20> */
.L_x_1431:
[----:B------:R-:W-:Y:S05]  /*5cf0*/  BSYNC.RECONVERGENT B2 ;  /* 0x0000000000027941 */ /* 0x000fea0003800200 */
.L_x_1430:
        /* <DEDUP_REMOVED lines=20> */
.L_x_1433:
[----:B------:R-:W-:Y:S05]  /*5e40*/  BSYNC.RECONVERGENT B2 ;  /* 0x0000000000027941 */ /* 0x000fea0003800200 */
.L_x_1432:
        /* <DEDUP_REMOVED lines=20> */
.L_x_1435:
[----:B------:R-:W-:Y:S05]  /*5f90*/  BSYNC.RECONVERGENT B2 ;  /* 0x0000000000027941 */ /* 0x000fea0003800200 */
.L_x_1434:
        /* <DEDUP_REMOVED lines=20> */
.L_x_1437:
[----:B------:R-:W-:Y:S05]  /*60e0*/  BSYNC.RECONVERGENT B2 ;  /* 0x0000000000027941 */ /* 0x000fea0003800200 */
.L_x_1436:
[----:B------:R-:W-:Y:S05]  /*60f0*/  @P1 BRA `(.L_x_1407) ;  /* 0x00000000004c1947 */ /* 0x000fea0003800000 */
[----:B------:R-:W-:Y:S01]  /*6100*/  IMAD.IADD R210, R210, 0x1, R7 ;  /* 0x00000001d2d27824 */ /* 0x000fe200078e0207 */
        /* <DEDUP_REMOVED lines=18> */
.L_x_1407:
[----:B------:R-:W-:Y:S05]  /*6230*/  BSYNC.RECONVERGENT B0 ;  /* 0x0000000000007941 */ /* 0x000fea0003800200 */
.L_x_1375:
[----:B------:R-:W-:Y:S04]  /*6240*/  BSSY.RECONVERGENT B0, `(.L_x_1438) ;  /* 0x0000059000007945 */ /* 0x000fe80003800200 */
[----:B------:R-:W-:Y:S05]  /*6250*/  @P1 BRA `(.L_x_1439) ;  /* 0x00000004005c1947 */ /* 0x000fea0003800000 */
[----:B------:R-:W-:Y:S02]  /*6260*/  ISETP.NE.U32.AND P1, PT, RZ, UR12, PT ;  /* 0x0000000cff007c0c */ /* 0x000fe4000bf25070 */
[----:B------:R-:W-:Y:S02]  /*6270*/  ISETP.NE.U32.AND P2, PT, RZ, UR10, PT ;  /* 0x0000000aff007c0c */ /* 0x000fe4000bf45070 */
[----:B------:R-:W-:Y:S02]  /*6280*/  ISETP.NE.AND.EX P1, PT, RZ, UR13, PT, P1 ;  /* 0x0000000dff007c0c */ /* 0x000fe4000bf25310 */
[----:B------:R-:W-:-:S11]  /*6290*/  ISETP.NE.AND.EX P2, PT, RZ, UR11, PT, P2 ;  /* 0x0000000bff007c0c */ /* 0x000fd6000bf45320 */
[----:B------:R-:W0:Y:S02]  /*62a0*/  @P1 S2R R7, SR_CTAID.X ;  /* 0x0000000000071919 */ /* 0x000e240000002500 */
[----:B01234-:R-:W0:Y:S08]  /*62b0*/  @P1 LDC.64 R208, c[0x0][0x448] ;  /* 0x00011200ffd01b82 */ /* 0x01fe300000000a00 */
[----:B------:R-:W1:Y:S01]  /*62c0*/  @P2 LDC.64 R210, c[0x0][0x438] ;  /* 0x00010e00ffd22b82 */ /* 0x000e620000000a00 */
[----:B0-----:R-:W-:-:S04]  /*62d0*/  @P1 IMAD.WIDE.U32 R208, R7, 0x4, R208 ;  /* 0x0000000407d01825 */ /* 0x001fc800078e00d0 */
[----:B-1----:R-:W-:Y:S02]  /*62e0*/  @P2 IMAD.WIDE R210, R213, 0x4, R210 ;  /* 0x00000004d5d22825 */ /* 0x002fe400078e02d2 */
[----:B------:R0:W2:Y:S04]  /*62f0*/  @P1 LDG.E R208, desc[UR36][R208.64] ;  /* 0x00000024d0d01981 */ /* 0x0000a8000c1e1900 */
[----:B------:R1:W3:Y:S01]  /*6300*/  @P2 LDG.E R7, desc[UR36][R210.64] ;  /* 0x00000024d2072981 */ /* 0x0002e2000c1e1900 */
[----:B-----5:R-:W-:Y:S01]  /*6310*/  FMUL.FTZ R218, R25, R9 ;  /* 0x0000000919da7220 */ /* 0x020fe20000410000 */
[----:B------:R-:W-:Y:S01]  /*6320*/  FMUL.FTZ R219, R24, R8 ;  /* 0x0000000818db7220 */ /* 0x000fe20000410000 */
[----:B------:R-:W-:Y:S02]  /*6330*/  FMUL.FTZ R221, R26, R10 ;  /* 0x0000000a1add7220 */ /* 0x000fe40000410000 */
[----:B------:R-:W-:Y:S01]  /*6340*/  FFMA.FTZ R218, R13, R149, R218 ;  /* 0x000000950dda7223 */ /* 0x000fe200000100da */
[----:B------:R-:W-:Y:S01]  /*6350*/  FFMA.FTZ R219, R12, R148, R219 ;  /* 0x000000940cdb7223 */ /* 0x000fe200000100db */
[----:B------:R-:W-:-:S02]  /*6360*/  FFMA.FTZ R221, R14, R150, R221 ;  /* 0x000000960edd7223 */ /* 0x000fc400000100dd */
        /* <DEDUP_REMOVED lines=66> */
[----:B---3--:R-:W-:-:S04]  /*6790*/  @P2 FADD.FTZ R209, R209, R7 ;  /* 0x00000007d1d12221 */ /* 0x008fc80000010000 */
[----:B--2---:R-:W-:-:S05]  /*67a0*/  @P1 FFMA.FTZ R209, R210, R208, R209 ;  /* 0x000000d0d2d11223 */ /* 0x004fca00000100d1 */
[----:B------:R0:W-:Y:S01]  /*67b0*/  STS [R214], R209 ;  /* 0x000000d1d6007388 */ /* 0x0001e20000000800 */
[----:B------:R-:W-:-:S07]  /*67c0*/  @!P3 FMNMX.FTZ R0, R0, R209, !PT ;  /* 0x000000d10000b209 */ /* 0x000fce0007810000 */
.L_x_1439:
[----:B------:R-:W-:Y:S05]  /*67d0*/  BSYNC.RECONVERGENT B0 ;  /* 0x0000000000007941 */ /* 0x000fea0003800200 */
.L_x_1438:
[----:B------:R-:W-:Y:S01]  /*67e0*/  VIADD R7, R215, 0xff ;  /* 0x000000ffd7077836 */ /* 0x000fe20000000000 */
[----:B------:R-:W-:Y:S01]  /*67f0*/  IADD3 R20, P2, PT, R20, 0x100, RZ ;  /* 0x0000010014147810 */ /* 0x000fe20007f5e0ff */
[----:B------:R-:W-:Y:S01]  /*6800*/  VIADD R213, R213, 0x100 ;  /* 0x00000100d5d57836 */ /* 0x000fe20000000000 */
[----:B------:R-:W-:Y:S02]  /*6810*/  IADD3 R215, PT, PT, R215, 0x100, RZ ;  /* 0x00000100d7d77810 */ /* 0x000fe40007ffe0ff */
[----:B------:R-:W-:Y:S02]  /*6820*/  ISETP.GE.AND P1, PT, R7, R216, PT ;  /* 0x000000d80700720c */ /* 0x000fe40003f26270 */
[----:B0-----:R-:W-:Y:S02]  /*6830*/  IADD3 R214, PT, PT, R214, 0x400, RZ ;  /* 0x00000400d6d67810 */ /* 0x001fe40007ffe0ff */
[----:B------:R-:W-:-:S09]  /*6840*/  IADD3.X R21, PT, PT, RZ, R21, RZ, P2, !PT ;  /* 0x00000015ff157210 */ /* 0x000fd200017fe4ff */
[----:B------:R-:W-:Y:S05]  /*6850*/  @!P1 BRA `(.L_x_1440) ;  /* 0xffffffb400c09947 */ /* 0x000fea000383ffff */
.L_x_1374:
[----:B0-----:R-:W-:Y:S05]  /*6860*/  BSYNC.RECONVERGENT B1 ;  /* 0x0000000000017941 */ /* 0x001fea0003800200 */
.L_x_1373:
[----:B------:R-:W0:Y:S01]  /*6870*/  SHFL.BFLY PT, R5, R0, 0x10, 0x1f ;  /* 0x0e001f0000057f89 */ /* 0x000e2200000e0000 */
[----:B------:R-:W-:Y:S01]  /*6880*/  MOV R14, 0x400 ;  /* 0x00000400000e7802 */ /* 0x000fe20000000f00 */
[----:B------:R-:W-:Y:S01]  /*6890*/  BSSY.RECONVERGENT B0, `(.L_x_1441) ;  /* 0x0000169000007945 */ /* 0x000fe20003800200 */
[----:B------:R-:W3:Y:S01]  /*68a0*/  S2R R15, SR_CgaCtaId ;  /* 0x00000000000f7919 */ /* 0x000ee20000008800 */
[----:B0-----:R-:W-:-:S05]  /*68b0*/  FMNMX.FTZ R7, R5, R0, !PT ;  /* 0x0000000005077209 */ /* 0x001fca0007810000 */
[----:B-12---:R-:W0:Y:S02]  /*68c0*/  SHFL.BFLY PT, R6, R7, 0x8, 0x1f ;  /* 0x0d001f0007067f89 */ /* 0x006e2400000e0000 */
[----:B0----5:R-:W-:Y:S02]  /*68d0*/  FMNMX.FTZ R8, R7, R6, !PT ;  /* 0x0000000607087209 */ /* 0x021fe40007810000 */
[----:B---3--:R-:W-:-:S03]  /*68e0*/  LEA R7, R15, R14, 0x18 ;  /* 0x0000000e0f077211 */ /* 0x008fc600078ec0ff */
        /* <DEDUP_REMOVED lines=12> */
[----:B------:R0:W-:Y:S01]  /*69b0*/  @!P0 STS [R0], R13 ;  /* 0x0000000d00008388 */ /* 0x0001e20000000800 */
[----:B------:R-:W-:Y:S01]  /*69c0*/  BAR.SYNC.DEFER_BLOCKING 0x0 ;  /* 0x0000000000007b1d */ /* 0x000fe20000010000 */
[----:B0-----:R-:W-:-:S05]  /*69d0*/  HFMA2 R13, -RZ, RZ, 0, 0 ;  /* 0x00000000ff0d7431 */ /* 0x001fca00000001ff */
[----:B------:R-:W0:Y:S04]  /*69e0*/  @!P1 LDS R9, [R8] ;  /* 0x0000000008099984 */ /* 0x000e280000000800 */
[----:B0-----:R-:W0:Y:S02]  /*69f0*/  SHFL.BFLY PT, R10, R9, 0x4, 0x1f ;  /* 0x0c801f00090a7f89 */ /* 0x001e2400000e0000 */
[----:B0-----:R-:W-:-:S05]  /*6a00*/  FMNMX.FTZ R10, R10, R9, !PT ;  /* 0x000000090a0a7209 */ /* 0x001fca0007810000 */
[----:B------:R-:W0:Y:S02]  /*6a10*/  SHFL.BFLY PT, R7, R10, 0x2, 0x1f ;  /* 0x0c401f000a077f89 */ /* 0x000e2400000e0000 */
[----:B0-----:R-:W-:Y:S02]  /*6a20*/  FMNMX.FTZ R11, R10, R7, !PT ;  /* 0x000000070a0b7209 */ /* 0x001fe40007810000 */
[----:B------:R-:W-:-:S03]  /*6a30*/  IADD3 R7, PT, PT, R5, R22, RZ ;  /* 0x0000001605077210 */ /* 0x000fc60007ffe0ff */
[----:B------:R-:W0:Y:S01]  /*6a40*/  SHFL.BFLY PT, R12, R11, 0x1, 0x1f ;  /* 0x0c201f000b0c7f89 */ /* 0x000e2200000e0000 */
[----:B------:R-:W-:Y:S02]  /*6a50*/  ISETP.GE.AND P0, PT, R7, R16, PT ;  /* 0x000000100700720c */ /* 0x000fe40003f06270 */
[----:B0-----:R-:W-:-:S05]  /*6a60*/  FMNMX.FTZ R12, R11, R12, !PT ;  /* 0x0000000c0b0c7209 */ /* 0x001fca0007810000 */
[----:B------:R0:W1:Y:S06]  /*6a70*/  SHFL.IDX PT, R33, R12, RZ, 0x1f ;  /* 0x00001fff0c217589 */ /* 0x00006c00000e0000 */
        /* <DEDUP_REMOVED lines=15> */
[----:B------:R-:W-:Y:S01]  /*6b70*/  LEA.HI R9, R10, 0x1, RZ, 0x18 ;  /* 0x000000010a097811 */ /* 0x000fe200078fc0ff */
[----:B------:R-:W-:Y:S01]  /*6b80*/  IMAD.MOV.U32 R13, RZ, RZ, RZ ;  /* 0x000000ffff0d7224 */ /* 0x000fe200078e00ff */
[----:B0-----:R-:W-:Y:S02]  /*6b90*/  IADD3 R12, PT, PT, R14, 0x240, RZ ;  /* 0x000002400e0c7810 */ /* 0x001fe40007ffe0ff */
[----:B------:R-:W-:Y:S02]  /*6ba0*/  LOP3.LUT R10, R9, 0x3, RZ, 0xc0, !PT ;  /* 0x00000003090a7812 */ /* 0x000fe400078ec0ff */
[----:B------:R-:W-:Y:S02]  /*6bb0*/  LEA R12, R15, R12, 0x18 ;  /* 0x0000000c0f0c7211 */ /* 0x000fe400078ec0ff */
[----:B------:R-:W-:Y:S01]  /*6bc0*/  MOV R9, R7 ;  /* 0x0000000700097202 */ /* 0x000fe20000000f00 */
[----:B------:R-:W-:Y:S01]  /*6bd0*/  IMAD.MOV R10, RZ, RZ, -R10 ;  /* 0x000000ffff0a7224 */ /* 0x000fe200078e0a0a */
[----:B------:R-:W-:-:S07]  /*6be0*/  LEA R11, R5, R12, 0x2 ;  /* 0x0000000c050b7211 */ /* 0x000fce00078e10ff */
.L_x_1446:
[----:B------:R-:W1:Y:S01]  /*6bf0*/  LDS R12, [R11] ;  /* 0x000000000b0c7984 */ /* 0x000e620000000800 */
[----:B------:R-:W-:Y:S02]  /*6c00*/  IADD3 R10, PT, PT, R10, 0x1, RZ ;  /* 0x000000010a0a7810 */ /* 0x000fe40007ffe0ff */
[----:B------:R-:W-:Y:S02]  /*6c10*/  IADD3 R9, PT, PT, R9, 0x100, RZ ;  /* 0x0000010009097810 */ /* 0x000fe40007ffe0ff */
[----:B------:R-:W-:Y:S01]  /*6c20*/  ISETP.NE.AND P0, PT, R10, RZ, PT ;  /* 0x000000ff0a00720c */ /* 0x000fe20003f05270 */
[----:B-1----:R-:W-:-:S04]  /*6c30*/  FADD.FTZ R12, -R33, R12 ;  /* 0x0000000c210c7221 */ /* 0x002fc80000010100 */
[----:B------:R-:W-:-:S06]  /*6c40*/  FMUL.FTZ R12, R12, 1.4426950216293334961 ;  /* 0x3fb8aa3b0c0c7820 */ /* 0x000fcc0000410000 */
[----:B------:R-:W0:Y:S02]  /*6c50*/  MUFU.EX2 R12, R12 ;  /* 0x0000000c000c7308 */ /* 0x000e240000000800 */
[----:B0-----:R0:W-:Y:S01]  /*6c60*/  STS [R11], R12 ;  /* 0x0000000c0b007388 */ /* 0x0011e20000000800 */
[----:B------:R-:W-:Y:S01]  /*6c70*/  FADD.FTZ R13, R12, R13 ;  /* 0x0000000d0c0d7221 */ /* 0x000fe20000010000 */
[----:B0-----:R-:W-:Y:S01]  /*6c80*/  VIADD R11, R11, 0x400 ;  /* 0x000004000b0b7836 */ /* 0x001fe20000000000 */
[----:B------:R-:W-:Y:S06]  /*6c90*/  @P0 BRA `(.L_x_1446) ;  /* 0xfffffffc00d40947 */ /* 0x000fec000383ffff */
.L_x_1445:
[----:B------:R-:W-:Y:S05]  /*6ca0*/  BSYNC.RECONVERGENT B1 ;  /* 0x0000000000017941 */ /* 0x000fea0003800200 */
.L_x_1444:
[----:B------:R-:W-:Y:S05]  /*6cb0*/  @!P1 BRA `(.L_x_1442) ;  /* 0x0000001000989947 */ /* 0x000fea0003800000 */
[----:B------:R-:W-:Y:S01]  /*6cc0*/  IADD3 R11, PT, PT, R16, -R9, RZ ;  /* 0x80000009100b7210 */ /* 0x000fe20007ffe0ff */
[----:B------:R-:W-:Y:S01]  /*6cd0*/  IMAD.SHL.U32 R10, R22, 0x4, RZ ;  /* 0x00000004160a7824 */ /* 0x000fe200078e00ff */
[----:B------:R-:W-:Y:S01]  /*6ce0*/  IADD3 R14, PT, PT, R14, 0x240, RZ ;  /* 0x000002400e0e7810 */ /* 0x000fe20007ffe0ff */
[----:B------:R-:W-:Y:S01]  /*6cf0*/  BSSY.RECONVERGENT B1, `(.L_x_1447) ;  /* 0x000006d000017945 */ /* 0x000fe20003800200 */
[----:B------:R-:W-:Y:S02]  /*6d00*/  ISETP.GT.AND P1, PT, R11, 0xc00, PT ;  /* 0x00000c000b00780c */ /* 0x000fe40003f24270 */
[----:B------:R-:W-:Y:S02]  /*6d10*/  LEA R15, R15, R14, 0x18 ;  /* 0x0000000e0f0f7211 */ /* 0x000fe400078ec0ff */
[----:B------:R-:W-:Y:S02]  /*6d20*/  LEA R10, R9, -R10, 0x2 ;  /* 0x8000000a090a7211 */ /* 0x000fe400078e10ff */
[----:B------:R-:W-:-:S02]  /*6d30*/  PLOP3.LUT P0, PT, PT, PT, PT, 0x80, 0x8 ;  /* 0x000000000008781c */ /* 0x000fc40003f0f070 */
[----:B------:R-:W-:-:S05]  /*6d40*/  IADD3 R10, PT, PT, R10, 0x800, R15 ;  /* 0x000008000a0a7810 */ /* 0x000fca0007ffe00f */
[----:B------:R-:W-:Y:S06]  /*6d50*/  @!P1 BRA `(.L_x_1448) ;  /* 0x0000000400989947 */ /* 0x000fec0003800000 */
[----:B------:R-:W-:Y:S02]  /*6d60*/  PLOP3.LUT P0, PT, PT, PT, PT, 0x8, 0x80 ;  /* 0x000000000080781c */ /* 0x000fe40003f0e170 */
[----:B------:R-:W-:-:S11]  /*6d70*/  IADD3 R34, PT, PT, R16, -0xc00, RZ ;  /* 0xfffff40010227810 */ /* 0x000fd60007ffe0ff */
.L_x_1449:
[----:B------:R-:W1:Y:S01]  /*6d80*/  LDS R11, [R10+-0x800] ;  /* 0xfff800000a0b7984 */ /* 0x000e620000000800 */
[----:B------:R-:W-:-:S03]  /*6d90*/  VIADD R9, R9, 0x1000 ;  /* 0x0000100009097836 */ /* 0x000fc60000000000 */
[----:B0-----:R-:W0:Y:S02]  /*6da0*/  LDS R12, [R10+-0x400] ;  /* 0xfffc00000a0c7984 */ /* 0x001e240000000800 */
[----:B------:R-:W-:Y:S02]  /*6db0*/  ISETP.GE.AND P1, PT, R9, R34, PT ;  /* 0x000000220900720c */ /* 0x000fe40003f26270 */
[----:B------:R-:W2:Y:S04]  /*6dc0*/  LDS R14, [R10] ;  /* 0x000000000a0e7984 */ /* 0x000ea80000000800 */
[----:B------:R-:W3:Y:S04]  /*6dd0*/  LDS R15, [R10+0x400] ;  /* 0x000400000a0f7984 */ /* 0x000ee80000000800 */
[----:B------:R-:W5:Y:S04]  /*6de0*/  LDS R18, [R10+0x800] ;  /* 0x000800000a127984 */ /* 0x000f680000000800 */
[----:B------:R-:W4:Y:S04]  /*6df0*/  LDS R20, [R10+0xc00] ;  /* 0x000c00000a147984 */ /* 0x000f280000000800 */
[----:B------:R-:W4:Y:S04]  /*6e00*/  LDS R21, [R10+0x1000] ;  /* 0x001000000a157984 */ /* 0x000f280000000800 */
[----:B------:R-:W4:Y:S04]  /*6e10*/  LDS R24, [R10+0x1400] ;  /* 0x001400000a187984 */ /* 0x000f280000000800 */
[----:B------:R-:W4:Y:S04]  /*6e20*/  LDS R25, [R10+0x1800] ;  /* 0x001800000a197984 */ /* 0x000f280000000800 */
[----:B------:R-:W4:Y:S01]  /*6e30*/  LDS R26, [R10+0x1c00] ;  /* 0x001c00000a1a7984 */ /* 0x000f220000000800 */
[----:B-1----:R-:W-:-:S03]  /*6e40*/  FADD.FTZ R11, -R33, R11 ;  /* 0x0000000b210b7221 */ /* 0x002fc60000010100 */
[----:B------:R-:W1:Y:S01]  /*6e50*/  LDS R27, [R10+0x2000] ;  /* 0x002000000a1b7984 */ /* 0x000e620000000800 */
[----:B------:R-:W-:Y:S01]  /*6e60*/  FMUL.FTZ R11, R11, 1.4426950216293334961 ;  /* 0x3fb8aa3b0b0b7820 */ /* 0x000fe20000410000 */
[C---:B0-----:R-:W-:Y:S02]  /*6e70*/  FADD.FTZ R12, -R33.reuse, R12 ;  /* 0x0000000c210c7221 */ /* 0x041fe40000010100 */
[----:B------:R-:W0:Y:S01]  /*6e80*/  LDS R28, [R10+0x2400] ;  /* 0x002400000a1c7984 */ /* 0x000e220000000800 */
[C---:B--2---:R-:W-:Y:S01]  /*6e90*/  FADD.FTZ R14, -R33.reuse, R14 ;  /* 0x0000000e210e7221 */ /* 0x044fe20000010100 */
[----:B------:R-:W-:Y:S02]  /*6ea0*/  FMUL.FTZ R12, R12, 1.4426950216293334961 ;  /* 0x3fb8aa3b0c0c7820 */ /* 0x000fe40000410000 */
[----:B------:R-:W2:Y:S01]  /*6eb0*/  LDS R29, [R10+0x2800] ;  /* 0x002800000a1d7984 */ /* 0x000ea20000000800 */
[----:B------:R-:W4:Y:S01]  /*6ec0*/  MUFU.EX2 R11, R11 ;  /* 0x0000000b000b7308 */ /* 0x000f220000000800 */
[----:B------:R-:W-:Y:S01]  /*6ed0*/  FMUL.FTZ R14, R14, 1.4426950216293334961 ;  /* 0x3fb8aa3b0e0e7820 */ /* 0x000fe20000410000 */
[C---:B---3--:R-:W-:Y:S01]  /*6ee0*/  FADD.FTZ R15, -R33.reuse, R15 ;  /* 0x0000000f210f7221 */ /* 0x048fe20000010100 */
[----:B------:R-:W3:Y:S01]  /*6ef0*/  LDS R30, [R10+0x2c00] ;  /* 0x002c00000a1e7984 */ /* 0x000ee20000000800 */
[----:B-----5:R-:W-:-:S02]  /*6f00*/  FADD.FTZ R18, -R33, R18 ;  /* 0x0000001221127221 */ /* 0x020fc40000010100 */
[----:B------:R-:W-:Y:S01]  /*6f10*/  FMUL.FTZ R15, R15, 1.4426950216293334961 ;  /* 0x3fb8aa3b0f0f7820 */ /* 0x000fe20000410000 */
[----:B------:R-:W5:Y:S01]  /*6f20*/  LDS R31, [R10+0x3000] ;  /* 0x003000000a1f7984 */ /* 0x000f620000000800 */
[----:B------:R-:W1:Y:S01]  /*6f30*/  MUFU.EX2 R12, R12 ;  /* 0x0000000c000c7308 */ /* 0x000e620000000800 */
[----:B------:R-:W-:Y:S01]  /*6f40*/  FMUL.FTZ R18, R18, 1.4426950216293334961 ;  /* 0x3fb8aa3b12127820 */ /* 0x000fe20000410000 */
[C---:B----4-:R-:W-:Y:S01]  /*6f50*/  FADD.FTZ R20, -R33.reuse, R20 ;  /* 0x0000001421147221 */ /* 0x050fe20000010100 */
[----:B------:R-:W4:Y:S01]  /*6f60*/  LDS R32, [R10+0x3400] ;  /* 0x003400000a207984 */ /* 0x000f220000000800 */
[----:B------:R-:W-:Y:S02]  /*6f70*/  FADD.FTZ R21, -R33, R21 ;  /* 0x0000001521157221 */ /* 0x000fe40000010100 */
[----:B------:R-:W-:Y:S02]  /*6f80*/  FMUL.FTZ R20, R20, 1.4426950216293334961 ;  /* 0x3fb8aa3b14147820 */ /* 0x000fe40000410000 */
[----:B------:R-:W0:Y:S01]  /*6f90*/  MUFU.EX2 R14, R14 ;  /* 0x0000000e000e7308 */ /* 0x000e220000000800 */
[----:B------:R-:W-:Y:S01]  /*6fa0*/  FADD.FTZ R13, R11, R13 ;  /* 0x0000000d0b0d7221 */ /* 0x000fe20000010000 */
[----:B------:R-:W-:Y:S01]  /*6fb0*/  FMUL.FTZ R21, R21, 1.4426950216293334961 ;  /* 0x3fb8aa3b15157820 */ /* 0x000fe20000410000 */
[C---:B------:R-:W-:Y:S01]  /*6fc0*/  FADD.FTZ R24, -R33.reuse, R24 ;  /* 0x0000001821187221 */ /* 0x040fe20000010100 */
[----:B------:R-:W-:Y:S01]  /*6fd0*/  STS [R10+-0x800], R11 ;  /* 0xfff8000b0a007388 */ /* 0x000fe20000000800 */
[----:B------:R-:W-:-:S02]  /*6fe0*/  FADD.FTZ R25, -R33, R25 ;  /* 0x0000001921197221 */ /* 0x000fc40000010100 */
[----:B------:R-:W-:Y:S01]  /*6ff0*/  FMUL.FTZ R24, R24, 1.4426950216293334961 ;  /* 0x3fb8aa3b18187820 */ /* 0x000fe20000410000 */
[----:B------:R-:W2:Y:S01]  /*7000*/  MUFU.EX2 R15, R15 ;  /* 0x0000000f000f7308 */ /* 0x000ea20000000800 */
[----:B-1----:R-:W-:Y:S01]  /*7010*/  FADD.FTZ R13, R13, R12 ;  /* 0x0000000c0d0d7221 */ /* 0x002fe20000010000 */
[----:B------:R-:W-:Y:S01]  /*7020*/  FMUL.FTZ R25, R25, 1.4426950216293334961 ;  /* 0x3fb8aa3b19197820 */ /* 0x000fe20000410000 */
[C---:B------:R-:W-:Y:S01]  /*7030*/  FADD.FTZ R26, -R33.reuse, R26 ;  /* 0x0000001a211a7221 */ /* 0x040fe20000010100 */
[----:B------:R-:W-:Y:S01]  /*7040*/  STS [R10+-0x400], R12 ;  /* 0xfffc000c0a007388 */ /* 0x000fe20000000800 */
[----:B------:R-:W-:Y:S02]  /*7050*/  FADD.FTZ R27, -R33, R27 ;  /* 0x0000001b211b7221 */ /* 0x000fe40000010100 */
[----:B------:R-:W-:Y:S01]  /*7060*/  FMUL.FTZ R26, R26, 1.4426950216293334961 ;  /* 0x3fb8aa3b1a1a7820 */ /* 0x000fe20000410000 */
[----:B------:R-:W1:Y:S01]  /*7070*/  MUFU.EX2 R18, R18 ;  /* 0x0000001200127308 */ /* 0x000e620000000800 */
[----:B0-----:R-:W-:Y:S01]  /*7080*/  FADD.FTZ R13, R13, R14 ;  /* 0x0000000e0d0d7221 */ /* 0x001fe20000010000 */
[----:B------:R-:W-:Y:S01]  /*7090*/  FMUL.FTZ R27, R27, 1.4426950216293334961 ;  /* 0x3fb8aa3b1b1b7820 */ /* 0x000fe20000410000 */
[----:B------:R-:W-:Y:S01]  /*70a0*/  FADD.FTZ R28, -R33, R28 ;  /* 0x0000001c211c7221 */ /* 0x000fe20000010100 */
[----:B------:R-:W-:Y:S03]  /*70b0*/  STS [R10], R14 ;  /* 0x0000000e0a007388 */ /* 0x000fe60000000800 */
[----:B------:R-:W-:Y:S01]  /*70c0*/  FMUL.FTZ R28, R28, 1.4426950216293334961 ;  /* 0x3fb8aa3b1c1c7820 */ /* 0x000fe20000410000 */
[----:B------:R-:W0:Y:S01]  /*70d0*/  MUFU.EX2 R20, R20 ;  /* 0x0000001400147308 */ /* 0x000e220000000800 */
[----:B--2---:R-:W-:Y:S01]  /*70e0*/  FADD.FTZ R13, R13, R15 ;  /* 0x0000000f0d0d7221 */ /* 0x004fe20000010000 */
[C---:B------:R-:W-:Y:S01]  /*70f0*/  FADD.FTZ R29, -R33.reuse, R29 ;  /* 0x0000001d211d7221 */ /* 0x040fe20000010100 */
[----:B---3--:R-:W-:Y:S01]  /*7100*/  FADD.FTZ R30, -R33, R30 ;  /* 0x0000001e211e7221 */ /* 0x008fe20000010100 */
[----:B------:R-:W-:Y:S02]  /*7110*/  STS [R10+0x400], R15 ;  /* 0x0004000f0a007388 */ /* 0x000fe40000000800 */
[----:B------:R-:W-:Y:S01]  /*7120*/  FMUL.FTZ R29, R29, 1.4426950216293334961 ;  /* 0x3fb8aa3b1d1d7820 */ /* 0x000fe20000410000 */
[----:B------:R-:W-:Y:S01]  /*7130*/  FMUL.FTZ R30, R30, 1.4426950216293334961 ;  /* 0x3fb8aa3b1e1e7820 */ /* 0x000fe20000410000 */
[----:B------:R-:W2:Y:S01]  /*7140*/  MUFU.EX2 R21, R21 ;  /* 0x0000001500157308 */ /* 0x000ea20000000800 */
[----:B-1----:R-:W-:Y:S01]  /*7150*/  FADD.FTZ R13, R13, R18 ;  /* 0x000000120d0d7221 */ /* 0x002fe20000010000 */
[C---:B-----5:R-:W-:Y:S01]  /*7160*/  FADD.FTZ R31, -R33.reuse, R31 ;  /* 0x0000001f211f7221 */ /* 0x060fe20000010100 */
[----:B----4-:R-:W-:Y:S01]  /*7170*/  FADD.FTZ R32, -R33, R32 ;  /* 0x0000002021207221 */ /* 0x010fe20000010100 */
[----:B------:R-:W-:Y:S02]  /*7180*/  STS [R10+0x800], R18 ;  /* 0x000800120a007388 */ /* 0x000fe40000000800 */
[----:B------:R-:W-:Y:S01]  /*7190*/  FMUL.FTZ R31, R31, 1.4426950216293334961 ;  /* 0x3fb8aa3b1f1f7820 */ /* 0x000fe20000410000 */
[----:B------:R-:W-:Y:S01]  /*71a0*/  FMUL.FTZ R32, R32, 1.4426950216293334961 ;  /* 0x3fb8aa3b20207820 */ /* 0x000fe20000410000 */
        /* <DEDUP_REMOVED lines=33> */
.L_x_1448:
[----:B------:R-:W-:Y:S05]  /*73c0*/  BSYNC.RECONVERGENT B1 ;  /* 0x0000000000017941 */ /* 0x000fea0003800200 */
.L_x_1447:
[----:B------:R-:W-:Y:S01]  /*73d0*/  IADD3 R11, PT, PT, R16, -R9, RZ ;  /* 0x80000009100b7210 */ /* 0x000fe20007ffe0ff */
[----:B------:R-:W-:Y:S03]  /*73e0*/  BSSY.RECONVERGENT B1, `(.L_x_1450) ;  /* 0x0000036000017945 */ /* 0x000fe60003800200 */
[----:B------:R-:W-:-:S13]  /*73f0*/  ISETP.GT.AND P1, PT, R11, 0x400, PT ;  /* 0x000004000b00780c */ /* 0x000fda0003f24270 */
[----:B------:R-:W-:Y:S05]  /*7400*/  @!P1 BRA `(.L_x_1451) ;  /* 0x0000000000cc9947 */ /* 0x000fea0003800000 */
[----:B------:R-:W1:Y:S01]  /*7410*/  LDS R11, [R10+-0x800] ;  /* 0xfff800000a0b7984 */ /* 0x000e620000000800 */
[----:B------:R-:W-:Y:S01]  /*7420*/  PLOP3.LUT P0, PT, PT, PT, PT, 0x8, 0x80 ;  /* 0x000000000080781c */ /* 0x000fe20003f0e170 */
[----:B------:R-:W-:Y:S02]  /*7430*/  VIADD R9, R9, 0x800 ;  /* 0x0000080009097836 */ /* 0x000fe40000000000 */
[----:B0-----:R-:W0:Y:S04]  /*7440*/  LDS R12, [R10+-0x400] ;  /* 0xfffc00000a0c7984 */ /* 0x001e280000000800 */
[----:B------:R-:W2:Y:S04]  /*7450*/  LDS R14, [R10] ;  /* 0x000000000a0e7984 */ /* 0x000ea80000000800 */
[----:B------:R-:W3:Y:S04]  /*7460*/  LDS R15, [R10+0x400] ;  /* 0x000400000a0f7984 */ /* 0x000ee80000000800 */
[----:B------:R-:W5:Y:S04]  /*7470*/  LDS R18, [R10+0x800] ;  /* 0x000800000a127984 */ /* 0x000f680000000800 */
[----:B------:R-:W4:Y:S04]  /*7480*/  LDS R20, [R10+0xc00] ;  /* 0x000c00000a147984 */ /* 0x000f280000000800 */
[----:B------:R-:W4:Y:S04]  /*7490*/  LDS R21, [R10+0x1000] ;  /* 0x001000000a157984 */ /* 0x000f280000000800 */
[----:B------:R-:W4:Y:S01]  /*74a0*/  LDS R24, [R10+0x1400] ;  /* 0x001400000a187984 */ /* 0x000f220000000800 */
[----:B-1----:R-:W-:-:S04]  /*74b0*/  FADD.FTZ R11, -R33, R11 ;  /* 0x0000000b210b7221 */ /* 0x002fc80000010100 */
[----:B------:R-:W-:Y:S01]  /*74c0*/  FMUL.FTZ R11, R11, 1.4426950216293334961 ;  /* 0x3fb8aa3b0b0b7820 */ /* 0x000fe20000410000 */
[C---:B0-----:R-:W-:Y:S01]  /*74d0*/  FADD.FTZ R12, -R33.reuse, R12 ;  /* 0x0000000c210c7221 */ /* 0x041fe20000010100 */
[----:B--2---:R-:W-:-:S03]  /*74e0*/  FADD.FTZ R14, -R33, R14 ;  /* 0x0000000e210e7221 */ /* 0x004fc60000010100 */
[----:B------:R-:W-:Y:S01]  /*74f0*/  FMUL.FTZ R12, R12, 1.4426950216293334961 ;  /* 0x3fb8aa3b0c0c7820 */ /* 0x000fe20000410000 */
[----:B------:R-:W0:Y:S01]  /*7500*/  MUFU.EX2 R11, R11 ;  /* 0x0000000b000b7308 */ /* 0x000e220000000800 */
[----:B------:R-:W-:Y:S01]  /*7510*/  FMUL.FTZ R14, R14, 1.4426950216293334961 ;  /* 0x3fb8aa3b0e0e7820 */ /* 0x000fe20000410000 */
[C---:B---3--:R-:W-:Y:S01]  /*7520*/  FADD.FTZ R15, -R33.reuse, R15 ;  /* 0x0000000f210f7221 */ /* 0x048fe20000010100 */
        /* <DEDUP_REMOVED lines=33> */
.L_x_1451:
[----:B------:R-:W-:Y:S05]  /*7740*/  BSYNC.RECONVERGENT B1 ;  /* 0x0000000000017941 */ /* 0x000fea0003800200 */
.L_x_1450:
[----:B------:R-:W-:-:S13]  /*7750*/  ISETP.LT.OR P0, PT, R9, R16, P0 ;  /* 0x000000100900720c */ /* 0x000fda0000701670 */
[----:B------:R-:W-:Y:S05]  /*7760*/  @!P0 BRA `(.L_x_1442) ;  /* 0x0000000400ec8947 */ /* 0x000fea0003800000 */
[----:B------:R-:W1:Y:S04]  /*7770*/  LDS R9, [R10+-0x800] ;  /* 0xfff800000a097984 */ /* 0x000e680000000800 */
[----:B------:R-:W2:Y:S04]  /*7780*/  LDS R11, [R10+-0x400] ;  /* 0xfffc00000a0b7984 */ /* 0x000ea80000000800 */
[----:B0-----:R-:W0:Y:S04]  /*7790*/  LDS R12, [R10] ;  /* 0x000000000a0c7984 */ /* 0x001e280000000800 */
[----:B------:R-:W3:Y:S01]  /*77a0*/  LDS R14, [R10+0x400] ;  /* 0x000400000a0e7984 */ /* 0x000ee20000000800 */
[C---:B-1----:R-:W-:Y:S01]  /*77b0*/  FADD.FTZ R9, -R33.reuse, R9 ;  /* 0x0000000921097221 */ /* 0x042fe20000010100 */
[----:B--2---:R-:W-:-:S03]  /*77c0*/  FADD.FTZ R11, -R33, R11 ;  /* 0x0000000b210b7221 */ /* 0x004fc60000010100 */
[----:B------:R-:W-:Y:S01]  /*77d0*/  FMUL.FTZ R9, R9, 1.4426950216293334961 ;  /* 0x3fb8aa3b09097820 */ /* 0x000fe20000410000 */
[----:B0-----:R-:W-:Y:S01]  /*77e0*/  FADD.FTZ R12, -R33, R12 ;  /* 0x0000000c210c7221 */ /* 0x001fe20000010100 */
        /* <DEDUP_REMOVED lines=17> */
.L_x_1443:
[----:B------:R-:W2:Y:S01]  /*7900*/  S2UR UR4, SR_CTAID.Y ;  /* 0x00000000000479c3 */ /* 0x000ea20000002600 */
[----:B------:R-:W-:Y:S01]  /*7910*/  VIADDMNMX R13, R7, 0x100, R16, !PT ;  /* 0x00000100070d7846 */ /* 0x000fe20007800110 */
[----:B------:R-:W-:Y:S01]  /*7920*/  BSSY.RECONVERGENT B1, `(.L_x_1452) ;  /* 0x0000027000017945 */ /* 0x000fe20003800200 */
[----:B0-----:R-:W-:-:S04]  /*7930*/  LOP3.LUT R12, RZ, R5, RZ, 0x33, !PT ;  /* 0x00000005ff0c7212 */ /* 0x001fc800078e33ff */
[----:B------:R-:W-:Y:S01]  /*7940*/  IADD3 R12, PT, PT, -R22, R13, R12 ;  /* 0x0000000d160c7210 */ /* 0x000fe20007ffe10c */
[----:B------:R-:W2:Y:S03]  /*7950*/  LDC R9, c[0x0][0x3f4] ;  /* 0x0000fd00ff097b82 */ /* 0x000ea60000000800 */
[C---:B------:R-:W-:Y:S02]  /*7960*/  LOP3.LUT R13, R12.reuse, 0x300, RZ, 0xc0, !PT ;  /* 0x000003000c0d7812 */ /* 0x040fe400078ec0ff */
[----:B------:R-:W-:Y:S02]  /*7970*/  ISETP.GE.U32.AND P0, PT, R12, 0x300, PT ;  /* 0x000003000c00780c */ /* 0x000fe40003f06070 */
[----:B------:R-:W-:Y:S01]  /*7980*/  ISETP.NE.AND P1, PT, R13, 0x300, PT ;  /* 0x000003000d00780c */ /* 0x000fe20003f25270 */
[----:B------:R-:W-:Y:S02]  /*7990*/  HFMA2 R13, -RZ, RZ, 0, 0 ;  /* 0x00000000ff0d7431 */ /* 0x000fe400000001ff */
[----:B--2---:R-:W-:-:S02]  /*79a0*/  IMAD R24, R9, UR4, RZ ;  /* 0x0000000409187c24 */ /* 0x004fc4000f8e02ff */
[----:B------:R-:W-:-:S03]  /*79b0*/  IMAD.MOV.U32 R9, RZ, RZ, R7 ;  /* 0x000000ffff097224 */ /* 0x000fc600078e0007 */
[----:B------:R-:W-:-:S05]  /*79c0*/  SHF.R.S32.HI R26, RZ, 0x1f, R24 ;  /* 0x0000001fff1a7819 */ /* 0x000fca0000011418 */
[----:B------:R-:W-:Y:S05]  /*79d0*/  @!P1 BRA `(.L_x_1453) ;  /* 0x00000000006c9947 */ /* 0x000fea0003800000 */
[----:B------:R-:W-:Y:S02]  /*79e0*/  IADD3 R14, PT, PT, R14, 0x240, RZ ;  /* 0x000002400e0e7810 */ /* 0x000fe40007ffe0ff */
[----:B------:R-:W-:Y:S02]  /*79f0*/  LEA.HI R9, R12, 0x1, RZ, 0x18 ;  /* 0x000000010c097811 */ /* 0x000fe400078fc0ff */
[--C-:B------:R-:W-:Y:S02]  /*7a00*/  IADD3 R20, P1, P2, R24, R10, R7.reuse ;  /* 0x0000000a18147210 */ /* 0x100fe40007a3e007 */
[----:B------:R-:W-:Y:S02]  /*7a10*/  LEA R14, R15, R14, 0x18 ;  /* 0x0000000e0f0e7211 */ /* 0x000fe400078ec0ff */
[----:B------:R-:W-:Y:S01]  /*7a20*/  LOP3.LUT R10, R9, 0x3, RZ, 0xc0, !PT ;  /* 0x00000003090a7812 */ /* 0x000fe200078ec0ff */
[----:B------:R-:W-:Y:S01]  /*7a30*/  IMAD.MOV.U32 R9, RZ, RZ, R7 ;  /* 0x000000ffff097224 */ /* 0x000fe200078e0007 */
[----:B------:R-:W-:-:S02]  /*7a40*/  LEA R12, R5, R14, 0x2 ;  /* 0x0000000e050c7211 */ /* 0x000fc400078e10ff */
[----:B------:R-:W-:Y:S02]  /*7a50*/  IADD3.X R11, PT, PT, R26, R11, RZ, P1, P2 ;  /* 0x0000000b1a0b7210 */ /* 0x000fe40000fe44ff */
[----:B------:R-:W-:Y:S02]  /*7a60*/  MOV R13, RZ ;  /* 0x000000ff000d7202 */ /* 0x000fe40000000f00 */
[----:B------:R-:W-:-:S07]  /*7a70*/  IADD3 R14, PT, PT, -R10, RZ, RZ ;  /* 0x000000ff0a0e7210 */ /* 0x000fce0007ffe1ff */
.L_x_1454:
[----:B------:R-:W-:-:S06]  /*7a80*/  IMAD.MOV.U32 R10, RZ, RZ, R20 ;  /* 0x000000ffff0a7224 */ /* 0x000fcc00078e0014 */
[----:B------:R0:W2:Y:S01]  /*7a90*/  LDG.E.U8 R10, desc[UR36][R10.64] ;  /* 0x000000240a0a7981 */ /* 0x0000a2000c1e1100 */
[----:B------:R-:W-:Y:S01]  /*7aa0*/  IADD3 R14, PT, PT, R14, 0x1, RZ ;  /* 0x000000010e0e7810 */ /* 0x000fe20007ffe0ff */
[----:B------:R-:W-:Y:S01]  /*7ab0*/  VIADD R9, R9, 0x100 ;  /* 0x0000010009097836 */ /* 0x000fe20000000000 */
[----:B------:R-:W-:-:S04]  /*7ac0*/  IADD3 R20, P2, PT, R20, 0x100, RZ ;  /* 0x0000010014147810 */ /* 0x000fc80007f5e0ff */
[----:B0-----:R-:W-:Y:S02]  /*7ad0*/  IADD3.X R11, PT, PT, RZ, R11, RZ, P2, !PT ;  /* 0x0000000bff0b7210 */ /* 0x001fe400017fe4ff */
[----:B--2---:R-:W-:-:S13]  /*7ae0*/  ISETP.NE.AND P1, PT, R10, RZ, PT ;  /* 0x000000ff0a00720c */ /* 0x004fda0003f25270 */
[----:B------:R-:W1:Y:S02]  /*7af0*/  @!P1 LDS R15, [R12] ;  /* 0x000000000c0f9984 */ /* 0x000e640000000800 */
[----:B-1----:R-:W-:Y:S01]  /*7b00*/  @!P1 FADD.FTZ R18, -R33, R15 ;  /* 0x0000000f21129221 */ /* 0x002fe20000010100 */
[----:B------:R-:W-:-:S03]  /*7b10*/  MOV R15, RZ ;  /* 0x000000ff000f7202 */ /* 0x000fc60000000f00 */
[----:B------:R-:W-:-:S04]  /*7b20*/  @!P1 FMUL.FTZ R18, R18, 1.4426950216293334961 ;  /* 0x3fb8aa3b12129820 */ /* 0x000fc80000410000 */
[----:B------:R-:W0:Y:S01]  /*7b30*/  @!P1 MUFU.EX2 R15, R18 ;  /* 0x00000012000f9308 */ /* 0x000e220000000800 */
[----:B------:R-:W-:Y:S01]  /*7b40*/  ISETP.NE.AND P1, PT, R14, RZ, PT ;  /* 0x000000ff0e00720c */ /* 0x000fe20003f25270 */
[----:B0-----:R0:W-:Y:S01]  /*7b50*/  STS [R12], R15 ;  /* 0x0000000f0c007388 */ /* 0x0011e20000000800 */
[----:B------:R-:W-:Y:S01]  /*7b60*/  FADD.FTZ R13, R15, R13 ;  /* 0x0000000d0f0d7221 */ /* 0x000fe20000010000 */
[----:B0-----:R-:W-:-:S10]  /*7b70*/  IADD3 R12, PT, PT, R12, 0x400, RZ ;  /* 0x000004000c0c7810 */ /* 0x001fd40007ffe0ff */
[----:B------:R-:W-:Y:S05]  /*7b80*/  @P1 BRA `(.L_x_1454) ;  /* 0xfffffffc00bc1947 */ /* 0x000fea000383ffff */
.L_x_1453:
[----:B------:R-:W-:Y:S05]  /*7b90*/  BSYNC.RECONVERGENT B1 ;  /* 0x0000000000017941 */ /* 0x000fea0003800200 */
.L_x_1452:
[----:B------:R-:W-:Y:S05]  /*7ba0*/  @!P0 BRA `(.L_x_1442) ;  /* 0x0000000000dc8947 */ /* 0x000fea0003800000 */
[----:B------:R-:W0:Y:S01]  /*7bb0*/  S2R R12, SR_CgaCtaId ;  /* 0x00000000000c7919 */ /* 0x000e220000008800 */
[----:B------:R-:W2:Y:S01]  /*7bc0*/  LDCU.64 UR4, c[0x0][0x420] ;  /* 0x00008400ff0477ac */ /* 0x000ea20008000a00 */
[----:B------:R-:W-:Y:S01]  /*7bd0*/  MOV R11, 0x400 ;  /* 0x00000400000b7802 */ /* 0x000fe20000000f00 */
[----:B------:R-:W-:-:S03]  /*7be0*/  IMAD.SHL.U32 R10, R22, 0x4, RZ ;  /* 0x00000004160a7824 */ /* 0x000fc600078e00ff */
[----:B------:R-:W-:Y:S02]  /*7bf0*/  IADD3 R11, PT, PT, R11, 0x240, RZ ;  /* 0x000002400b0b7810 */ /* 0x000fe40007ffe0ff */
[----:B------:R-:W-:Y:S02]  /*7c00*/  LEA R10, R9, -R10, 0x2 ;  /* 0x8000000a090a7211 */ /* 0x000fe400078e10ff */
[----:B--2---:R-:W-:-:S04]  /*7c10*/  IADD3 R15, P0, P1, R24, UR4, R9 ;  /* 0x00000004180f7c10 */ /* 0x004fc8000f91e009 */
[----:B------:R-:W-:Y:S02]  /*7c20*/  IADD3 R15, P2, PT, R15, 0x200, RZ ;  /* 0x000002000f0f7810 */ /* 0x000fe40007f5e0ff */
[----:B0-----:R-:W-:Y:S02]  /*7c30*/  LEA R21, R12, R11, 0x18 ;  /* 0x0000000b0c157211 */ /* 0x001fe400078ec0ff */
[----:B------:R-:W-:Y:S02]  /*7c40*/  IADD3.X R11, PT, PT, R26, UR5, RZ, P0, P1 ;  /* 0x000000051a0b7c10 */ /* 0x000fe400087e24ff */
[----:B------:R-:W-:-:S03]  /*7c50*/  IADD3 R12, PT, PT, R10, 0x800, R21 ;  /* 0x000008000a0c7810 */ /* 0x000fc60007ffe015 */
[----:B------:R-:W-:-:S07]  /*7c60*/  IMAD.X R11, RZ, RZ, R11, P2 ;  /* 0x000000ffff0b7224 */ /* 0x000fce00010e060b */
.L_x_1455:
[----:B------:R-:W-:-:S05]  /*7c70*/  MOV R10, R15 ;  /* 0x0000000f000a7202 */ /* 0x000fca0000000f00 */
[----:B------:R-:W2:Y:S04]  /*7c80*/  LDG.E.U8 R18, desc[UR36][R10.64+-0x200] ;  /* 0xfffe00240a127981 */ /* 0x000ea8000c1e1100 */
[----:B------:R-:W3:Y:S04]  /*7c90*/  LDG.E.U8 R14, desc[UR36][R10.64+-0x100] ;  /* 0xffff00240a0e7981 */ /* 0x000ee8000c1e1100 */
[----:B------:R-:W5:Y:S04]  /*7ca0*/  LDG.E.U8 R15, desc[UR36][R10.64] ;  /* 0x000000240a0f7981 */ /* 0x000f68000c1e1100 */
[----:B------:R-:W4:Y:S01]  /*7cb0*/  LDG.E.U8 R20, desc[UR36][R10.64+0x100] ;  /* 0x000100240a147981 */ /* 0x000f22000c1e1100 */
[----:B------:R-:W-:-:S02]  /*7cc0*/  IMAD.MOV.U32 R21, RZ, RZ, RZ ;  /* 0x000000ffff157224 */ /* 0x000fc400078e00ff */
[----:B------:R-:W-:Y:S01]  /*7cd0*/  HFMA2 R27, -RZ, RZ, 0, 0 ;  /* 0x00000000ff1b7431 */ /* 0x000fe200000001ff */
[----:B------:R-:W-:Y:S01]  /*7ce0*/  MOV R25, RZ ;  /* 0x000000ff00197202 */ /* 0x000fe20000000f00 */
[----:B------:R-:W-:Y:S01]  /*7cf0*/  VIADD R9, R9, 0x400 ;  /* 0x0000040009097836 */ /* 0x000fe20000000000 */
[----:B--2---:R-:W-:Y:S02]  /*7d00*/  ISETP.NE.AND P0, PT, R18, RZ, PT ;  /* 0x000000ff1200720c */ /* 0x004fe40003f05270 */
[----:B---3--:R-:W-:Y:S02]  /*7d10*/  ISETP.NE.AND P1, PT, R14, RZ, PT ;  /* 0x000000ff0e00720c */ /* 0x008fe40003f25270 */
[----:B-----5:R-:W-:Y:S02]  /*7d20*/  ISETP.NE.AND P2, PT, R15, RZ, PT ;  /* 0x000000ff0f00720c */ /* 0x020fe40003f45270 */
[----:B----4-:R-:W-:-:S07]  /*7d30*/  ISETP.NE.AND P3, PT, R20, RZ, PT ;  /* 0x000000ff1400720c */ /* 0x010fce0003f65270 */
        /* <DEDUP_REMOVED lines=16> */
[----:B0-----:R-:W-:-:S04]  /*7e40*/  IADD3 R15, P1, PT, R10, 0x400, RZ ;  /* 0x000004000a0f7810 */ /* 0x001fc80007f3e0ff */
[----:B------:R-:W-:-:S03]  /*7e50*/  IADD3.X R11, PT, PT, RZ, R11, RZ, P1, !PT ;  /* 0x0000000bff0b7210 */ /* 0x000fc60000ffe4ff */
        /* <DEDUP_REMOVED lines=12> */
.L_x_1442:
[----:B------:R-:W-:Y:S05]  /*7f20*/  BSYNC.RECONVERGENT B0 ;  /* 0x0000000000007941 */ /* 0x000fea0003800200 */
.L_x_1441:
[----:B---3--:R-:W2:Y:S01]  /*7f30*/  SHFL.BFLY PT, R10, R13, 0x10, 0x1f ;  /* 0x0e001f000d0a7f89 */ /* 0x008ea200000e0000 */
[C---:B------:R-:W-:Y:S01]  /*7f40*/  ISETP.NE.AND P0, PT, R6.reuse, RZ, PT ;  /* 0x000000ff0600720c */ /* 0x040fe20003f05270 */
[----:B------:R-:W3:Y:S01]  /*7f50*/  LDCU.U8 UR6, c[0x0][0x48c] ;  /* 0x00009180ff0677ac */ /* 0x000ee20008000000 */
[----:B------:R-:W-:Y:S01]  /*7f60*/  ISETP.GT.U32.AND P1, PT, R6, 0x7, PT ;  /* 0x000000070600780c */ /* 0x000fe20003f24070 */
[----:B------:R-:W0:Y:S01]  /*7f70*/  S2R R21, SR_CTAID.X ;  /* 0x0000000000157919 */ /* 0x000e220000002500 */
        /* <DEDUP_REMOVED lines=25> */
[----:B------:R-:W3:Y:S01]  /*8110*/  S2R R6, SR_CTAID.Y ;  /* 0x0000000000067919 */ /* 0x000ee20000002600 */
[----:B------:R-:W3:Y:S08]  /*8120*/  LDC R8, c[0x0][0x3f8] ;  /* 0x0000fe00ff087b82 */ /* 0x000ef00000000800 */
[----:B0-----:R-:W0:Y:S08]  /*8130*/  LDC R0, c[0x0][0x488] ;  /* 0x00012200ff007b82 */ /* 0x001e300000000800 */
[----:B------:R-:W0:Y:S08]  /*8140*/  LDC R10, c[0x0][0x40c] ;  /* 0x00010300ff0a7b82 */ /* 0x000e300000000800 */
[----:B------:R-:W5:Y:S01]  /*8150*/  LDC R11, c[0x0][0x3f4] ;  /* 0x0000fd00ff0b7b82 */ /* 0x000f620000000800 */
[----:B---3--:R-:W-:-:S04]  /*8160*/  IMAD R9, R6, R8, R21 ;  /* 0x0000000806097224 */ /* 0x008fc800078e0215 */
[----:B0-----:R-:W-:-:S04]  /*8170*/  IMAD R0, R9, R0, R10 ;  /* 0x0000000009007224 */ /* 0x001fc800078e020a */
[----:B-----5:R-:W-:-:S05]  /*8180*/  IMAD R8, R0, R11, RZ ;  /* 0x0000000b00087224 */ /* 0x020fca00078e02ff */
[----:B------:R-:W-:-:S07]  /*8190*/  SHF.R.S32.HI R9, RZ, 0x1f, R8 ;  /* 0x0000001fff097819 */ /* 0x000fce0000011408 */
.L_x_1456:
[----:B------:R-:W-:Y:S04]  /*81a0*/  BSSY.RECONVERGENT B0, `(.L_x_1457) ;  /* 0x0000154000007945 */ /* 0x000fe80003800200 */
[----:B------:R-:W-:Y:S05]  /*81b0*/  @P0 BRA `(.L_x_1458) ;  /* 0x0000001400480947 */ /* 0x000fea0003800000 */
[----:B------:R-:W-:-:S09]  /*81c0*/  UISETP.NE.AND UP0, UPT, UR6, URZ, UPT ;  /* 0x000000ff0600728c */ /* 0x000fd2000bf05270 */
[----:B------:R-:W-:Y:S05]  /*81d0*/  BRA.U UP0, `(.L_x_1459) ;  /* 0x0000000900387547 */ /* 0x000fea000b800000 */
        /* <DEDUP_REMOVED lines=11> */
[----:B------:R-:W-:Y:S02]  /*8290*/  UIADD3 UR4, UPT, UPT, UR4, 0x240, URZ ;  /* 0x0000024004047890 */ /* 0x000fe4000fffe0ff */
[C---:B------:R-:W-:Y:S01]  /*82a0*/  IMAD.SHL.U32 R6, R0.reuse, 0x100, RZ ;  /* 0x0000010000067824 */ /* 0x040fe200078e00ff */
[----:B------:R-:W-:-:S04]  /*82b0*/  LOP3.LUT R0, R0, 0x3, RZ, 0xc0, !PT ;  /* 0x0000000300007812 */ /* 0x000fc800078ec0ff */
[----:B------:R-:W-:Y:S02]  /*82c0*/  LOP3.LUT R6, R6, 0x300, RZ, 0xc0, !PT ;  /* 0x0000030006067812 */ /* 0x000fe400078ec0ff */
[----:B------:R-:W-:Y:S02]  /*82d0*/  IADD3 R8, PT, PT, -R0, RZ, RZ ;  /* 0x000000ff00087210 */ /* 0x000fe40007ffe1ff */
[----:B------:R-:W-:Y:S01]  /*82e0*/  IADD3 R7, PT, PT, R7, R6, RZ ;  /* 0x0000000607077210 */ /* 0x000fe20007ffe0ff */
[----:B0-----:R-:W-:-:S06]  /*82f0*/  ULEA UR4, UR5, UR4, 0x18 ;  /* 0x0000000405047291 */ /* 0x001fcc000f8ec0ff */
[----:B------:R-:W-:-:S07]  /*8300*/  LEA R0, R5, UR4, 0x2 ;  /* 0x0000000405007c11 */ /* 0x000fce000f8e10ff */
.L_x_1462:
[----:B------:R-:W2:Y:S01]  /*8310*/  LDS R6, [R0] ;  /* 0x0000000000067984 */ /* 0x000ea20000000800 */
[----:B------:R-:W-:-:S05]  /*8320*/  VIADD R8, R8, 0x1 ;  /* 0x0000000108087836 */ /* 0x000fca0000000000 */
[----:B------:R-:W-:Y:S01]  /*8330*/  ISETP.NE.AND P0, PT, R8, RZ, PT ;  /* 0x000000ff0800720c */ /* 0x000fe20003f05270 */
[----:B--2---:R-:W-:-:S05]  /*8340*/  FMUL.FTZ R9, R6, R39 ;  /* 0x0000002706097220 */ /* 0x004fca0000410000 */
[----:B------:R0:W-:Y:S02]  /*8350*/  STS [R0], R9 ;  /* 0x0000000900007388 */ /* 0x0001e40000000800 */
[----:B0-----:R-:W-:-:S05]  /*8360*/  IADD3 R0, PT, PT, R0, 0x400, RZ ;  /* 0x0000040000007810 */ /* 0x001fca0007ffe0ff */
[----:B------:R-:W-:Y:S05]  /*8370*/  @P0 BRA `(.L_x_1462) ;  /* 0xfffffffc00e40947 */ /* 0x000fea000383ffff */
.L_x_1461:
[----:B------:R-:W-:Y:S05]  /*8380*/  BSYNC.RECONVERGENT B1 ;  /* 0x0000000000017941 */ /* 0x000fea0003800200 */
.L_x_1460:
[----:B------:R-:W-:Y:S05]  /*8390*/  @!P1 BRA `(.L_x_1458) ;  /* 0x0000001000d09947 */ /* 0x000fea0003800000 */
[----:B------:R-:W0:Y:S01]  /*83a0*/  S2R R9, SR_CgaCtaId ;  /* 0x0000000000097919 */ /* 0x000e220000008800 */
[----:B------:R-:W-:Y:S01]  /*83b0*/  IADD3 R0, PT, PT, R16, -R7, RZ ;  /* 0x8000000710007210 */ /* 0x000fe20007ffe0ff */
[----:B------:R-:W-:Y:S01]  /*83c0*/  BSSY.RECONVERGENT B1, `(.L_x_1463) ;  /* 0x0000040000017945 */ /* 0x000fe20003800200 */
[----:B------:R-:W-:Y:S02]  /*83d0*/  MOV R6, 0x400 ;  /* 0x0000040000067802 */ /* 0x000fe40000000f00 */
[----:B------:R-:W-:Y:S01]  /*83e0*/  ISETP.GT.AND P1, PT, R0, 0xc00, PT ;  /* 0x00000c000000780c */ /* 0x000fe20003f24270 */
[----:B------:R-:W-:Y:S01]  /*83f0*/  IMAD.SHL.U32 R0, R22, 0x4, RZ ;  /* 0x0000000416007824 */ /* 0x000fe200078e00ff */
[----:B------:R-:W-:Y:S02]  /*8400*/  IADD3 R6, PT, PT, R6, 0x240, RZ ;  /* 0x0000024006067810 */ /* 0x000fe40007ffe0ff */
[----:B------:R-:W-:Y:S02]  /*8410*/  PLOP3.LUT P0, PT, PT, PT, PT, 0x80, 0x8 ;  /* 0x000000000008781c */ /* 0x000fe40003f0f070 */
[----:B------:R-:W-:-:S02]  /*8420*/  LEA R0, R7, -R0, 0x2 ;  /* 0x8000000007007211 */ /* 0x000fc400078e10ff */
[----:B0-----:R-:W-:-:S04]  /*8430*/  LEA R9, R9, R6, 0x18 ;  /* 0x0000000609097211 */ /* 0x001fc800078ec0ff */
[----:B------:R-:W-:Y:S01]  /*8440*/  IADD3 R0, PT, PT, R0, 0x800, R9 ;  /* 0x0000080000007810 */ /* 0x000fe20007ffe009 */
[----:B------:R-:W-:Y:S06]  /*8450*/  @!P1 BRA `(.L_x_1464) ;  /* 0x0000000000d89947 */ /* 0x000fec0003800000 */
[----:B------:R-:W-:Y:S01]  /*8460*/  PLOP3.LUT P0, PT, PT, PT, PT, 0x8, 0x80 ;  /* 0x000000000080781c */ /* 0x000fe20003f0e170 */
[----:B------:R-:W-:-:S12]  /*8470*/  VIADD R40, R16, 0xfffff400 ;  /* 0xfffff40010287836 */ /* 0x000fd80000000000 */
.L_x_1465:
[----:B------:R-:W2:Y:S01]  /*8480*/  LDS R6, [R0+-0x800] ;  /* 0xfff8000000067984 */ /* 0x000ea20000000800 */
[----:B------:R-:W-:-:S03]  /*8490*/  IADD3 R7, PT, PT, R7, 0x1000, RZ ;  /* 0x0000100007077810 */ /* 0x000fc60007ffe0ff */
[----:B------:R-:W0:Y:S01]  /*84a0*/  LDS R8, [R0+-0x400] ;  /* 0xfffc000000087984 */ /* 0x000e220000000800 */
[----:B------:R-:W-:-:S03]  /*84b0*/  ISETP.GE.AND P1, PT, R7, R40, PT ;  /* 0x000000280700720c */ /* 0x000fc60003f26270 */
[----:B------:R-:W3:Y:S04]  /*84c0*/  LDS R10, [R0] ;  /* 0x00000000000a7984 */ /* 0x000ee80000000800 */
[----:B------:R-:W5:Y:S04]  /*84d0*/  LDS R12, [R0+0x400] ;  /* 0x00040000000c7984 */ /* 0x000f680000000800 */
[----:B------:R-:W1:Y:S04]  /*84e0*/  LDS R14, [R0+0x800] ;  /* 0x00080000000e7984 */ /* 0x000e680000000800 */
[----:B------:R-:W4:Y:S04]  /*84f0*/  LDS R18, [R0+0xc00] ;  /* 0x000c000000127984 */ /* 0x000f280000000800 */
[----:B------:R-:W-:Y:S04]  /*8500*/  LDS R20, [R0+0x1000] ;  /* 0x0010000000147984 */ /* 0x000fe80000000800 */
[----:B------:R-:W4:Y:S04]  /*8510*/  LDS R24, [R0+0x1400] ;  /* 0x0014000000187984 */ /* 0x000f280000000800 */
[----:B------:R-:W4:Y:S04]  /*8520*/  LDS R26, [R0+0x1800] ;  /* 0x00180000001a7984 */ /* 0x000f280000000800 */
[----:B------:R-:W4:Y:S04]  /*8530*/  LDS R28, [R0+0x1c00] ;  /* 0x001c0000001c7984 */ /* 0x000f280000000800 */
[----:B------:R-:W4:Y:S01]  /*8540*/  LDS R30, [R0+0x2000] ;  /* 0x00200000001e7984 */ /* 0x000f220000000800 */
[----:B--2---:R-:W-:-:S03]  /*8550*/  FMUL.FTZ R9, R39, R6 ;  /* 0x0000000627097220 */ /* 0x004fc60000410000 */
[----:B------:R-:W2:Y:S01]  /*8560*/  LDS R32, [R0+0x2400] ;  /* 0x0024000000207984 */ /* 0x000ea20000000800 */
[----:B0-----:R-:W-:-:S03]  /*8570*/  FMUL.FTZ R11, R39, R8 ;  /* 0x00000008270b7220 */ /* 0x001fc60000410000 */
[----:B------:R-:W0:Y:S01]  /*8580*/  LDS R34, [R0+0x2800] ;  /* 0x0028000000227984 */ /* 0x000e220000000800 */
[----:B---3--:R-:W-:-:S03]  /*8590*/  FMUL.FTZ R13, R39, R10 ;  /* 0x0000000a270d7220 */ /* 0x008fc60000410000 */
[----:B------:R-:W3:Y:S01]  /*85a0*/  LDS R36, [R0+0x2c00] ;  /* 0x002c000000247984 */ /* 0x000ee20000000800 */
[----:B-----5:R-:W-:-:S03]  /*85b0*/  FMUL.FTZ R15, R39, R12 ;  /* 0x0000000c270f7220 */ /* 0x020fc60000410000 */
[----:B------:R-:W5:Y:S01]  /*85c0*/  LDS R37, [R0+0x3000] ;  /* 0x0030000000257984 */ /* 0x000f620000000800 */
[----:B-1----:R-:W-:-:S03]  /*85d0*/  FMUL.FTZ R25, R39, R14 ;  /* 0x0000000e27197220 */ /* 0x002fc60000410000 */
[----:B------:R-:W1:Y:S01]  /*85e0*/  LDS R38, [R0+0x3400] ;  /* 0x0034000000267984 */ /* 0x000e620000000800 */
[----:B----4-:R-:W-:-:S03]  /*85f0*/  FMUL.FTZ R27, R39, R18 ;  /* 0x00000012271b7220 */ /* 0x010fc60000410000 */
[----:B------:R4:W-:Y:S04]  /*8600*/  STS [R0+-0x800], R9 ;  /* 0xfff8000900007388 */ /* 0x0009e80000000800 */
[----:B------:R2:W-:Y:S01]  /*8610*/  STS [R0+-0x400], R11 ;  /* 0xfffc000b00007388 */ /* 0x0005e20000000800 */
[----:B------:R-:W-:-:S03]  /*8620*/  FMUL.FTZ R29, R39, R24 ;  /* 0x00000018271d7220 */ /* 0x000fc60000410000 */
[----:B------:R0:W-:Y:S01]  /*8630*/  STS [R0], R13 ;  /* 0x0000000d00007388 */ /* 0x0001e20000000800 */
[C---:B------:R-:W-:Y:S01]  /*8640*/  FMUL.FTZ R31, R39.reuse, R26 ;  /* 0x0000001a271f7220 */ /* 0x040fe20000410000 */
[C---:B----4-:R-:W-:Y:S02]  /*8650*/  FMUL.FTZ R9, R39.reuse, R20 ;  /* 0x0000001427097220 */ /* 0x050fe40000410000 */
[----:B------:R3:W-:Y:S01]  /*8660*/  STS [R0+0x400], R15 ;  /* 0x0004000f00007388 */ /* 0x0007e20000000800 */
[----:B------:R-:W-:-:S03]  /*8670*/  FMUL.FTZ R33, R39, R28 ;  /* 0x0000001c27217220 */ /* 0x000fc60000410000 */
[----:B------:R1:W-:Y:S01]  /*8680*/  STS [R0+0x800], R25 ;  /* 0x0008001900007388 */ /* 0x0003e20000000800 */
[C---:B------:R-:W-:Y:S01]  /*8690*/  FMUL.FTZ R35, R39.reuse, R30 ;  /* 0x0000001e27237220 */ /* 0x040fe20000410000 */
[C---:B--2---:R-:W-:Y:S02]  /*86a0*/  FMUL.FTZ R11, R39.reuse, R32 ;  /* 0x00000020270b7220 */ /* 0x044fe40000410000 */
[----:B------:R-:W-:Y:S01]  /*86b0*/  STS [R0+0xc00], R27 ;  /* 0x000c001b00007388 */ /* 0x000fe20000000800 */
[----:B0-----:R-:W-:-:S03]  /*86c0*/  FMUL.FTZ R13, R39, R34 ;  /* 0x00000022270d7220 */ /* 0x001fc60000410000 */
[----:B------:R-:W-:Y:S01]  /*86d0*/  STS [R0+0x1000], R9 ;  /* 0x0010000900007388 */ /* 0x000fe20000000800 */
[----:B---3--:R-:W-:-:S03]  /*86e0*/  FMUL.FTZ R15, R39, R36 ;  /* 0x00000024270f7220 */ /* 0x008fc60000410000 */
[----:B------:R-:W-:Y:S01]  /*86f0*/  STS [R0+0x1400], R29 ;  /* 0x0014001d00007388 */ /* 0x000fe20000000800 */
[----:B-----5:R-:W-:-:S03]  /*8700*/  FMUL.FTZ R37, R39, R37 ;  /* 0x0000002527257220 */ /* 0x020fc60000410000 */
[----:B------:R-:W-:Y:S01]  /*8710*/  STS [R0+0x1800], R31 ;  /* 0x0018001f00007388 */ /* 0x000fe20000000800 */
[----:B-1----:R-:W-:-:S03]  /*8720*/  FMUL.FTZ R25, R39, R38 ;  /* 0x0000002627197220 */ /* 0x002fc60000410000 */
        /* <DEDUP_REMOVED lines=9> */
.L_x_1464:
[----:B------:R-:W-:Y:S05]  /*87c0*/  BSYNC.RECONVERGENT B1 ;  /* 0x0000000000017941 */ /* 0x000fea0003800200 */
.L_x_1463:
[----:B------:R-:W-:Y:S01]  /*87d0*/  IMAD.IADD R6, R16, 0x1, -R7 ;  /* 0x0000000110067824 */ /* 0x000fe200078e0a07 */
[----:B------:R-:W-:Y:S04]  /*87e0*/  BSSY.RECONVERGENT B1, `(.L_x_1466) ;  /* 0x000001e000017945 */ /* 0x000fe80003800200 */
[----:B------:R-:W-:-:S13]  /*87f0*/  ISETP.GT.AND P1, PT, R6, 0x400, PT ;  /* 0x000004000600780c */ /* 0x000fda0003f24270 */
[----:B------:R-:W-:Y:S05]  /*8800*/  @!P1 BRA `(.L_x_1467) ;  /* 0x00000000006c9947 */ /* 0x000fea0003800000 */
[----:B------:R-:W2:Y:S01]  /*8810*/  LDS R6, [R0+-0x800] ;  /* 0xfff8000000067984 */ /* 0x000ea20000000800 */
[----:B------:R-:W-:Y:S02]  /*8820*/  PLOP3.LUT P0, PT, PT, PT, PT, 0x8, 0x80 ;  /* 0x000000000080781c */ /* 0x000fe40003f0e170 */
[----:B------:R-:W-:Y:S01]  /*8830*/  IADD3 R7, PT, PT, R7, 0x800, RZ ;  /* 0x0000080007077810 */ /* 0x000fe20007ffe0ff */
[----:B------:R-:W0:Y:S04]  /*8840*/  LDS R8, [R0+-0x400] ;  /* 0xfffc000000087984 */ /* 0x000e280000000800 */
[----:B------:R-:W3:Y:S04]  /*8850*/  LDS R10, [R0] ;  /* 0x00000000000a7984 */ /* 0x000ee80000000800 */
[----:B------:R-:W5:Y:S04]  /*8860*/  LDS R12, [R0+0x400] ;  /* 0x00040000000c7984 */ /* 0x000f680000000800 */
[----:B------:R-:W1:Y:S04]  /*8870*/  LDS R14, [R0+0x800] ;  /* 0x00080000000e7984 */ /* 0x000e680000000800 */
[----:B------:R-:W4:Y:S04]  /*8880*/  LDS R18, [R0+0xc00] ;  /* 0x000c000000127984 */ /* 0x000f280000000800 */
[----:B------:R-:W4:Y:S04]  /*8890*/  LDS R20, [R0+0x1000] ;  /* 0x0010000000147984 */ /* 0x000f280000000800 */
[----:B------:R-:W4:Y:S01]  /*88a0*/  LDS R24, [R0+0x1400] ;  /* 0x0014000000187984 */ /* 0x000f220000000800 */
[C---:B--2---:R-:W-:Y:S01]  /*88b0*/  FMUL.FTZ R9, R39.reuse, R6 ;  /* 0x0000000627097220 */ /* 0x044fe20000410000 */
[----:B0-----:R-:W-:-:S04]  /*88c0*/  FMUL.FTZ R11, R39, R8 ;  /* 0x00000008270b7220 */ /* 0x001fc80000410000 */
[----:B------:R-:W-:Y:S01]  /*88d0*/  STS [R0+-0x800], R9 ;  /* 0xfff8000900007388 */ /* 0x000fe20000000800 */
[----:B---3--:R-:W-:-:S03]  /*88e0*/  FMUL.FTZ R13, R39, R10 ;  /* 0x0000000a270d7220 */ /* 0x008fc60000410000 */
[----:B------:R-:W-:Y:S01]  /*88f0*/  STS [R0+-0x400], R11 ;  /* 0xfffc000b00007388 */ /* 0x000fe20000000800 */
[----:B-----5:R-:W-:-:S03]  /*8900*/  FMUL.FTZ R15, R39, R12 ;  /* 0x0000000c270f7220 */ /* 0x020fc60000410000 */
[----:B------:R-:W-:Y:S01]  /*8910*/  STS [R0], R13 ;  /* 0x0000000d00007388 */ /* 0x000fe20000000800 */
[----:B-1----:R-:W-:-:S03]  /*8920*/  FMUL.FTZ R25, R39, R14 ;  /* 0x0000000e27197220 */ /* 0x002fc60000410000 */
        /* <DEDUP_REMOVED lines=8> */
[----:B0-----:R-:W-:-:S07]  /*89b0*/  IADD3 R0, PT, PT, R0, 0x2000, RZ ;  /* 0x0000200000007810 */ /* 0x001fce0007ffe0ff */
.L_x_1467:
[----:B------:R-:W-:Y:S05]  /*89c0*/  BSYNC.RECONVERGENT B1 ;  /* 0x0000000000017941 */ /* 0x000fea0003800200 */
.L_x_1466:
[----:B------:R-:W-:-:S13]  /*89d0*/  ISETP.LT.OR P0, PT, R7, R16, P0 ;  /* 0x000000100700720c */ /* 0x000fda0000701670 */
[----:B------:R-:W-:Y:S05]  /*89e0*/  @!P0 BRA `(.L_x_1458) ;  /* 0x0000000c003c8947 */ /* 0x000fea0003800000 */
[----:B------:R-:W2:Y:S04]  /*89f0*/  LDS R6, [R0+-0x800] ;  /* 0xfff8000000067984 */ /* 0x000ea80000000800 */
[----:B------:R-:W0:Y:S04]  /*8a00*/  LDS R8, [R0+-0x400] ;  /* 0xfffc000000087984 */ /* 0x000e280000000800 */
[----:B------:R-:W3:Y:S04]  /*8a10*/  LDS R10, [R0] ;  /* 0x00000000000a7984 */ /* 0x000ee80000000800 */
[----:B------:R-:W5:Y:S01]  /*8a20*/  LDS R12, [R0+0x400] ;  /* 0x00040000000c7984 */ /* 0x000f620000000800 */
[-C--:B--2---:R-:W-:Y:S01]  /*8a30*/  FMUL.FTZ R7, R6, R39.reuse ;  /* 0x0000002706077220 */ /* 0x084fe20000410000 */
        /* <DEDUP_REMOVED lines=8> */
.L_x_1459:
        /* <DEDUP_REMOVED lines=13> */
[C---:B------:R-:W-:Y:S01]  /*8b90*/  IMAD.SHL.U32 R6, R0.reuse, 0x100, RZ ;  /* 0x0000010000067824 */ /* 0x040fe200078e00ff */
[----:B------:R-:W-:Y:S01]  /*8ba0*/  UIADD3 UR4, UPT, UPT, UR4, 0x240, URZ ;  /* 0x0000024004047890 */ /* 0x000fe2000fffe0ff */
[----:B------:R-:W-:Y:S02]  /*8bb0*/  LOP3.LUT R0, R0, 0x3, RZ, 0xc0, !PT ;  /* 0x0000000300007812 */ /* 0x000fe400078ec0ff */
[----:B------:R-:W-:-:S02]  /*8bc0*/  IADD3.X R10, PT, PT, RZ, R9, RZ, P1, !PT ;  /* 0x00000009ff0a7210 */ /* 0x000fc40000ffe4ff */
[----:B------:R-:W-:-:S04]  /*8bd0*/  LOP3.LUT R6, R6, 0x300, RZ, 0xc0, !PT ;  /* 0x0000030006067812 */ /* 0x000fc800078ec0ff */
[----:B------:R-:W-:Y:S01]  /*8be0*/  IADD3 R7, PT, PT, R7, R6, RZ ;  /* 0x0000000607077210 */ /* 0x000fe20007ffe0ff */
[----:B------:R-:W-:Y:S01]  /*8bf0*/  IMAD.MOV R6, RZ, RZ, -R0 ;  /* 0x000000ffff067224 */ /* 0x000fe200078e0a00 */
[----:B---3--:R-:W-:-:S04]  /*8c00*/  LEA R12, P1, R15, UR8, 0x2 ;  /* 0x000000080f0c7c11 */ /* 0x008fc8000f8210ff */
[----:B------:R-:W-:Y:S01]  /*8c10*/  LEA.HI.X R15, R15, UR9, R10, 0x2, P1 ;  /* 0x000000090f0f7c11 */ /* 0x000fe200088f140a */
[----:B0-----:R-:W-:-:S06]  /*8c20*/  ULEA UR4, UR5, UR4, 0x18 ;  /* 0x0000000405047291 */ /* 0x001fcc000f8ec0ff */
[----:B------:R-:W-:-:S07]  /*8c30*/  LEA R0, R5, UR4, 0x2 ;  /* 0x0000000405007c11 */ /* 0x000fce000f8e10ff */
.L_x_1470:
[----:B---3--:R-:W2:Y:S01]  /*8c40*/  LDS R10, [R0] ;  /* 0x00000000000a7984 */ /* 0x008ea20000000800 */
[----:B------:R-:W-:Y:S01]  /*8c50*/  MOV R11, R15 ;  /* 0x0000000f000b7202 */ /* 0x000fe20000000f00 */
[----:B------:R-:W-:-:S05]  /*8c60*/  VIADD R6, R6, 0x1 ;  /* 0x0000000106067836 */ /* 0x000fca0000000000 */
[----:B------:R-:W-:Y:S01]  /*8c70*/  ISETP.NE.AND P1, PT, R6, RZ, PT ;  /* 0x000000ff0600720c */ /* 0x000fe20003f25270 */
[----:B--2---:R-:W-:Y:S01]  /*8c80*/  FMUL.FTZ R13, R10, R39 ;  /* 0x000000270a0d7220 */ /* 0x004fe20000410000 */
[----:B------:R-:W-:Y:S02]  /*8c90*/  MOV R10, R12 ;  /* 0x0000000c000a7202 */ /* 0x000fe40000000f00 */
[----:B------:R-:W-:Y:S02]  /*8ca0*/  IADD3 R12, P2, PT, R12, 0x400, RZ ;  /* 0x000004000c0c7810 */ /* 0x000fe40007f5e0ff */
[----:B------:R0:W-:Y:S02]  /*8cb0*/  STS [R0], R13 ;  /* 0x0000000d00007388 */ /* 0x0001e40000000800 */
[----:B------:R-:W-:Y:S02]  /*8cc0*/  IADD3.X R15, PT, PT, RZ, R15, RZ, P2, !PT ;  /* 0x0000000fff0f7210 */ /* 0x000fe400017fe4ff */
[----:B------:R3:W-:Y:S01]  /*8cd0*/  STG.E desc[UR36][R10.64], R13 ;  /* 0x0000000d0a007986 */ /* 0x0007e2000c101924 */
[----:B0-----:R-:W-:-:S02]  /*8ce0*/  IADD3 R0, PT, PT, R0, 0x400, RZ ;  /* 0x0000040000007810 */ /* 0x001fc40007ffe0ff */
[----:B------:R-:W-:Y:S05]  /*8cf0*/  @P1 BRA `(.L_x_1470) ;  /* 0xfffffffc00d01947 */ /* 0x000fea000383ffff */
.L_x_1469:
[----:B------:R-:W-:Y:S05]  /*8d00*/  BSYNC.RECONVERGENT B1 ;  /* 0x0000000000017941 */ /* 0x000fea0003800200 */
.L_x_1468:
[----:B------:R-:W-:Y:S05]  /*8d10*/  @!P0 BRA `(.L_x_1458) ;  /* 0x0000000800708947 */ /* 0x000fea0003800000 */
[----:B---3--:R-:W0:Y:S01]  /*8d20*/  S2R R11, SR_CgaCtaId ;  /* 0x00000000000b7919 */ /* 0x008e220000008800 */
[----:B------:R-:W3:Y:S01]  /*8d30*/  LDCU.64 UR4, c[0x0][0x480] ;  /* 0x00009000ff0477ac */ /* 0x000ee20008000a00 */
[----:B------:R-:W-:Y:S01]  /*8d40*/  IADD3 R6, P0, PT, R7, R8, RZ ;  /* 0x0000000807067210 */ /* 0x000fe20007f1e0ff */
[----:B------:R-:W-:Y:S01]  /*8d50*/  BSSY.RECONVERGENT B1, `(.L_x_1471) ;  /* 0x000005a000017945 */ /* 0x000fe20003800200 */
[----:B------:R-:W-:Y:S02]  /*8d60*/  IADD3 R10, PT, PT, R16, -R7, RZ ;  /* 0x80000007100a7210 */ /* 0x000fe40007ffe0ff */
[----:B------:R-:W-:Y:S01]  /*8d70*/  MOV R0, 0x400 ;  /* 0x0000040000007802 */ /* 0x000fe20000000f00 */
[----:B------:R-:W-:Y:S01]  /*8d80*/  IMAD.X R9, RZ, RZ, R9, P0 ;  /* 0x000000ffff097224 */ /* 0x000fe200000e0609 */
[----:B------:R-:W-:Y:S02]  /*8d90*/  ISETP.GT.AND P1, PT, R10, 0xc00, PT ;  /* 0x00000c000a00780c */ /* 0x000fe40003f24270 */
[----:B---3--:R-:W-:-:S04]  /*8da0*/  LEA R8, P0, R6, UR4, 0x2 ;  /* 0x0000000406087c11 */ /* 0x008fc8000f8010ff */
[----:B------:R-:W-:Y:S02]  /*8db0*/  LEA.HI.X R9, R6, UR5, R9, 0x2, P0 ;  /* 0x0000000506097c11 */ /* 0x000fe400080f1409 */
[----:B------:R-:W-:Y:S01]  /*8dc0*/  IADD3 R6, PT, PT, R0, 0x240, RZ ;  /* 0x0000024000067810 */ /* 0x000fe20007ffe0ff */
[----:B------:R-:W-:Y:S01]  /*8dd0*/  IMAD.SHL.U32 R0, R22, 0x4, RZ ;  /* 0x0000000416007824 */ /* 0x000fe200078e00ff */
[----:B------:R-:W-:-:S04]  /*8de0*/  IADD3 R8, P0, PT, R8, 0x800, RZ ;  /* 0x0000080008087810 */ /* 0x000fc80007f1e0ff */
[----:B------:R-:W-:Y:S02]  /*8df0*/  LEA R0, R7, -R0, 0x2 ;  /* 0x8000000007007211 */ /* 0x000fe400078e10ff */
[----:B0-----:R-:W-:Y:S02]  /*8e00*/  LEA R11, R11, R6, 0x18 ;  /* 0x000000060b0b7211 */ /* 0x001fe400078ec0ff */
[----:B------:R-:W-:Y:S02]  /*8e10*/  IADD3.X R9, PT, PT, RZ, R9, RZ, P0, !PT ;  /* 0x00000009ff097210 */ /* 0x000fe400007fe4ff */
[----:B------:R-:W-:Y:S02]  /*8e20*/  IADD3 R0, PT, PT, R0, 0x800, R11 ;  /* 0x0000080000007810 */ /* 0x000fe40007ffe00b */
[----:B------:R-:W-:Y:S01]  /*8e30*/  PLOP3.LUT P0, PT, PT, PT, PT, 0x80, 0x8 ;  /* 0x000000000008781c */ /* 0x000fe20003f0f070 */
[----:B------:R-:W-:-:S12]  /*8e40*/  @!P1 BRA `(.L_x_1472) ;  /* 0x0000000400289947 */ /* 0x000fd80003800000 */
[----:B------:R-:W-:Y:S01]  /*8e50*/  PLOP3.LUT P0, PT, PT, PT, PT, 0x8, 0x80 ;  /* 0x000000000080781c */ /* 0x000fe20003f0e170 */
[----:B------:R-:W-:-:S12]  /*8e60*/  VIADD R38, R16, 0xfffff400 ;  /* 0xfffff40010267836 */ /* 0x000fd80000000000 */
.L_x_1473:
[----:B------:R-:W2:Y:S01]  /*8e70*/  LDS R6, [R0+-0x800] ;  /* 0xfff8000000067984 */ /* 0x000ea20000000800 */
[----:B------:R-:W-:-:S03]  /*8e80*/  IADD3 R7, PT, PT, R7, 0x1000, RZ ;  /* 0x0000100007077810 */ /* 0x000fc60007ffe0ff */
[----:B------:R-:W0:Y:S01]  /*8e90*/  LDS R10, [R0+-0x400] ;  /* 0xfffc0000000a7984 */ /* 0x000e220000000800 */
[----:B------:R-:W-:-:S03]  /*8ea0*/  ISETP.GE.AND P2, PT, R7, R38, PT ;  /* 0x000000260700720c */ /* 0x000fc60003f46270 */
[----:B------:R-:W3:Y:S04]  /*8eb0*/  LDS R12, [R0] ;  /* 0x00000000000c7984 */ /* 0x000ee80000000800 */
[----:B------:R-:W-:Y:S04]  /*8ec0*/  LDS R28, [R0+0x1800] ;  /* 0x00180000001c7984 */ /* 0x000fe80000000800 */
[----:B------:R-:W5:Y:S04]  /*8ed0*/  LDS R14, [R0+0x400] ;  /* 0x00040000000e7984 */ /* 0x000f680000000800 */
[----:B------:R-:W4:Y:S04]  /*8ee0*/  LDS R18, [R0+0x800] ;  /* 0x0008000000127984 */ /* 0x000f280000000800 */
[----:B------:R-:W-:Y:S04]  /*8ef0*/  LDS R26, [R0+0x1400] ;  /* 0x00140000001a7984 */ /* 0x000fe80000000800 */
[----:B------:R-:W-:Y:S04]  /*8f00*/  LDS R30, [R0+0x1c00] ;  /* 0x001c0000001e7984 */ /* 0x000fe80000000800 */
[----:B------:R-:W4:Y:S04]  /*8f10*/  LDS R20, [R0+0xc00] ;  /* 0x000c000000147984 */ /* 0x000f280000000800 */
[----:B------:R-:W4:Y:S01]  /*8f20*/  LDS R24, [R0+0x1000] ;  /* 0x0010000000187984 */ /* 0x000f220000000800 */
[----:B--2---:R-:W-:-:S03]  /*8f30*/  FMUL.FTZ R11, R39, R6 ;  /* 0x00000006270b7220 */ /* 0x004fc60000410000 */
[----:B------:R-:W-:Y:S01]  /*8f40*/  LDS R32, [R0+0x2000] ;  /* 0x0020000000207984 */ /* 0x000fe20000000800 */
[----:B0-----:R-:W-:-:S03]  /*8f50*/  FMUL.FTZ R13, R39, R10 ;  /* 0x0000000a270d7220 */ /* 0x001fc60000410000 */
[----:B------:R-:W-:Y:S01]  /*8f60*/  LDS R6, [R0+0x3400] ;  /* 0x0034000000067984 */ /* 0x000fe20000000800 */
[----:B---3--:R-:W-:-:S03]  /*8f70*/  FMUL.FTZ R15, R39, R12 ;  /* 0x0000000c270f7220 */ /* 0x008fc60000410000 */
[----:B-1----:R-:W0:Y:S04]  /*8f80*/  LDS R33, [R0+0x2400] ;  /* 0x0024000000217984 */ /* 0x002e280000000800 */
[----:B------:R-:W-:Y:S01]  /*8f90*/  LDS R34, [R0+0x2800] ;  /* 0x0028000000227984 */ /* 0x000fe20000000800 */
[----:B-----5:R-:W-:-:S03]  /*8fa0*/  FMUL.FTZ R25, R39, R14 ;  /* 0x0000000e27197220 */ /* 0x020fc60000410000 */
[----:B------:R-:W1:Y:S01]  /*8fb0*/  LDS R35, [R0+0x2c00] ;  /* 0x002c000000237984 */ /* 0x000e620000000800 */
[----:B----4-:R-:W-:-:S03]  /*8fc0*/  FMUL.FTZ R27, R39, R18 ;  /* 0x00000012271b7220 */ /* 0x010fc60000410000 */
[----:B------:R-:W2:Y:S04]  /*8fd0*/  LDS R36, [R0+0x3000] ;  /* 0x0030000000247984 */ /* 0x000ea80000000800 */
[----:B------:R-:W-:Y:S04]  /*8fe0*/  STG.E desc[UR36][R8.64+-0x400], R13 ;  /* 0xfffc000d08007986 */ /* 0x000fe8000c101924 */
[----:B------:R3:W-:Y:S01]  /*8ff0*/  STS [R0+-0x400], R13 ;  /* 0xfffc000d00007388 */ /* 0x0007e20000000800 */
[----:B------:R-:W-:-:S03]  /*9000*/  FMUL.FTZ R29, R39, R20 ;  /* 0x00000014271d7220 */ /* 0x000fc60000410000 */
[----:B------:R-:W-:Y:S01]  /*9010*/  STG.E desc[UR36][R8.64+-0x800], R11 ;  /* 0xfff8000b08007986 */ /* 0x000fe2000c101924 */
[----:B------:R-:W-:-:S03]  /*9020*/  FMUL.FTZ R31, R39, R24 ;  /* 0x00000018271f7220 */ /* 0x000fc60000410000 */
[----:B------:R4:W-:Y:S01]  /*9030*/  STS [R0+-0x800], R11 ;  /* 0xfff8000b00007388 */ /* 0x0009e20000000800 */
[----:B---3--:R-:W-:-:S03]  /*9040*/  FMUL.FTZ R13, R39, R28 ;  /* 0x0000001c270d7220 */ /* 0x008fc60000410000 */
[----:B------:R-:W-:Y:S04]  /*9050*/  STG.E desc[UR36][R8.64], R15 ;  /* 0x0000000f08007986 */ /* 0x000fe8000c101924 */
[----:B------:R3:W-:Y:S01]  /*9060*/  STS [R0], R15 ;  /* 0x0000000f00007388 */ /* 0x0007e20000000800 */
[----:B----4-:R-:W-:-:S03]  /*9070*/  FMUL.FTZ R11, R39, R26 ;  /* 0x0000001a270b7220 */ /* 0x010fc60000410000 */
[----:B------:R-:W-:Y:S01]  /*9080*/  STG.E desc[UR36][R8.64+0x1800], R13 ;  /* 0x0018000d08007986 */ /* 0x000fe2000c101924 */
[----:B0-----:R-:W-:-:S03]  /*9090*/  FMUL.FTZ R33, R39, R33 ;  /* 0x0000002127217220 */ /* 0x001fc60000410000 */
[----:B------:R0:W-:Y:S01]  /*90a0*/  STS [R0+0x1800], R13 ;  /* 0x0018000d00007388 */ /* 0x0001e20000000800 */
[----:B---3--:R-:W-:-:S03]  /*90b0*/  FMUL.FTZ R15, R39, R30 ;  /* 0x0000001e270f7220 */ /* 0x008fc60000410000 */
[----:B------:R-:W-:Y:S01]  /*90c0*/  STG.E desc[UR36][R8.64+0x400], R25 ;  /* 0x0004001908007986 */ /* 0x000fe2000c101924 */
[----:B-1----:R-:W-:-:S03]  /*90d0*/  FMUL.FTZ R35, R39, R35 ;  /* 0x0000002327237220 */ /* 0x002fc60000410000 */
[----:B------:R1:W-:Y:S01]  /*90e0*/  STS [R0+0x400], R25 ;  /* 0x0004001900007388 */ /* 0x0003e20000000800 */
[C---:B0-----:R-:W-:Y:S01]  /*90f0*/  FMUL.FTZ R13, R39.reuse, R6 ;  /* 0x00000006270d7220 */ /* 0x041fe20000410000 */
[----:B------:R-:W-:Y:S02]  /*9100*/  IADD3 R6, P1, PT, R8, 0x4000, RZ ;  /* 0x0000400008067810 */ /* 0x000fe40007f3e0ff */
[----:B------:R-:W-:Y:S04]  /*9110*/  STG.E desc[UR36][R8.64+0x800], R27 ;  /* 0x0008001b08007986 */ /* 0x000fe8000c101924 */
[----:B------:R0:W-:Y:S01]  /*9120*/  STS [R0+0x800], R27 ;  /* 0x0008001b00007388 */ /* 0x0001e20000000800 */
[----:B-1----:R-:W-:-:S03]  /*9130*/  FMUL.FTZ R25, R39, R32 ;  /* 0x0000002027197220 */ /* 0x002fc60000410000 */
[----:B------:R-:W-:Y:S04]  /*9140*/  STG.E desc[UR36][R8.64+0x1400], R11 ;  /* 0x0014000b08007986 */ /* 0x000fe8000c101924 */
[----:B------:R2:W-:Y:S01]  /*9150*/  STS [R0+0x1400], R11 ;  /* 0x0014000b00007388 */ /* 0x0005e20000000800 */
[----:B0-----:R-:W-:-:S03]  /*9160*/  FMUL.FTZ R27, R39, R34 ;  /* 0x00000022271b7220 */ /* 0x001fc60000410000 */
[----:B------:R-:W-:Y:S04]  /*9170*/  STG.E desc[UR36][R8.64+0x1c00], R15 ;  /* 0x001c000f08007986 */ /* 0x000fe8000c101924 */
[----:B------:R0:W-:Y:S01]  /*9180*/  STS [R0+0x1c00], R15 ;  /* 0x001c000f00007388 */ /* 0x0001e20000000800 */
[----:B--2---:R-:W-:-:S03]  /*9190*/  FMUL.FTZ R11, R39, R36 ;  /* 0x00000024270b7220 */ /* 0x004fc60000410000 */
[----:B------:R-:W-:Y:S04]  /*91a0*/  STG.E desc[UR36][R8.64+0xc00], R29 ;  /* 0x000c001d08007986 */ /* 0x000fe8000c101924 */
[----:B------:R-:W-:Y:S01]  /*91b0*/  STS [R0+0xc00], R29 ;  /* 0x000c001d00007388 */ /* 0x000fe20000000800 */
[----:B0-----:R-:W-:-:S03]  /*91c0*/  IADD3.X R15, PT, PT, RZ, R9, RZ, P1, !PT ;  /* 0x00000009ff0f7210 */ /* 0x001fc60000ffe4ff */
        /* <DEDUP_REMOVED lines=15> */
[----:B-1----:R-:W-:Y:S01]  /*92c0*/  VIADD R0, R0, 0x4000 ;  /* 0x0000400000007836 */ /* 0x002fe20000000000 */
[----:B------:R-:W-:Y:S01]  /*92d0*/  MOV R9, R15 ;  /* 0x0000000f00097202 */ /* 0x000fe20000000f00 */
[----:B------:R-:W-:Y:S06]  /*92e0*/  @!P2 BRA `(.L_x_1473) ;  /* 0xfffffff800e0a947 */ /* 0x000fec000383ffff */
.L_x_1472:
[----:B------:R-:W-:Y:S05]  /*92f0*/  BSYNC.RECONVERGENT B1 ;  /* 0x0000000000017941 */ /* 0x000fea0003800200 */
.L_x_1471:
        /* <DEDUP_REMOVED lines=15> */
[----:B------:R-:W-:Y:S01]  /*93f0*/  IADD3 R6, P1, PT, R8, 0x2000, RZ ;  /* 0x0000200008067810 */ /* 0x000fe20007f3e0ff */
[----:B0-----:R-:W-:-:S03]  /*9400*/  FMUL.FTZ R13, R39, R10 ;  /* 0x0000000a270d7220 */ /* 0x001fc60000410000 */
[----:B------:R-:W-:Y:S01]  /*9410*/  STG.E desc[UR36][R8.64+-0x800], R11 ;  /* 0xfff8000b08007986 */ /* 0x000fe2000c101924 */
[----:B---3--:R-:W-:-:S03]  /*9420*/  FMUL.FTZ R15, R39, R12 ;  /* 0x0000000c270f7220 */ /* 0x008fc60000410000 */
[----:B------:R-:W-:Y:S01]  /*9430*/  STS [R0+-0x800], R11 ;  /* 0xfff8000b00007388 */ /* 0x000fe20000000800 */
[----:B-----5:R-:W-:-:S03]  /*9440*/  FMUL.FTZ R25, R39, R14 ;  /* 0x0000000e27197220 */ /* 0x020fc60000410000 */
[----:B------:R-:W-:Y:S01]  /*9450*/  STG.E desc[UR36][R8.64+-0x400], R13 ;  /* 0xfffc000d08007986 */ /* 0x000fe2000c101924 */
[----:B-1----:R-:W-:-:S03]  /*9460*/  FMUL.FTZ R27, R39, R18 ;  /* 0x00000012271b7220 */ /* 0x002fc60000410000 */
[----:B------:R0:W-:Y:S01]  /*9470*/  STS [R0+-0x400], R13 ;  /* 0xfffc000d00007388 */ /* 0x0001e20000000800 */
[----:B----4-:R-:W-:-:S03]  /*9480*/  FMUL.FTZ R29, R39, R20 ;  /* 0x00000014271d7220 */ /* 0x010fc60000410000 */
[----:B------:R-:W-:Y:S01]  /*9490*/  STG.E desc[UR36][R8.64], R15 ;  /* 0x0000000f08007986 */ /* 0x000fe2000c101924 */
[----:B------:R-:W-:-:S03]  /*94a0*/  FMUL.FTZ R31, R39, R24 ;  /* 0x00000018271f7220 */ /* 0x000fc60000410000 */
[----:B------:R-:W-:Y:S01]  /*94b0*/  STS [R0], R15 ;  /* 0x0000000f00007388 */ /* 0x000fe20000000800 */
[----:B0-----:R-:W-:Y:S01]  /*94c0*/  IADD3.X R13, PT, PT, RZ, R9, RZ, P1, !PT ;  /* 0x00000009ff0d7210 */ /* 0x001fe20000ffe4ff */
[----:B------:R-:W-:Y:S02]  /*94d0*/  FMUL.FTZ R11, R39, R26 ;  /* 0x0000001a270b7220 */ /* 0x000fe40000410000 */
        /* <DEDUP_REMOVED lines=12> */
[----:B------:R-:W-:-:S07]  /*95a0*/  MOV R9, R13 ;  /* 0x0000000d00097202 */ /* 0x000fce0000000f00 */
.L_x_1475:
[----:B------:R-:W-:Y:S05]  /*95b0*/  BSYNC.RECONVERGENT B1 ;  /* 0x0000000000017941 */ /* 0x000fea0003800200 */
.L_x_1474:
        /* <DEDUP_REMOVED lines=18> */
.L_x_1458:
[----:B------:R-:W-:Y:S05]  /*96e0*/  BSYNC.RECONVERGENT B0 ;  /* 0x0000000000007941 */ /* 0x000fea0003800200 */
.L_x_1457:
[----:B0-----:R-:W-:Y:S01]  /*96f0*/  SHF.R.S32.HI R0, RZ, 0x1f, R17 ;  /* 0x0000001fff007819 */ /* 0x001fe20000011411 */
[----:B------:R-:W0:Y:S01]  /*9700*/  LDCU UR9, c[0x0][0x40c] ;  /* 0x00008180ff0977ac */ /* 0x000e220008000800 */
[----:B------:R-:W5:Y:S01]  /*9710*/  S2UR UR5, SR_CTAID.Y ;  /* 0x00000000000579c3 */ /* 0x000f620000002600 */
[----:B------:R-:W-:Y:S01]  /*9720*/  SHF.R.U32.HI R29, RZ, 0x4, R5 ;  /* 0x00000004ff1d7819 */ /* 0x000fe20000011605 */
[----:B------:R-:W-:Y:S01]  /*9730*/  BSSY.RECONVERGENT B0, `(.L_x_1476) ;  /* 0x0000022000007945 */ /* 0x000fe20003800200 */
[----:B------:R-:W-:Y:S01]  /*9740*/  LEA.HI R0, R0, R17, RZ, 0x4 ;  /* 0x0000001100007211 */ /* 0x000fe200078f20ff */
[----:B------:R-:W1:Y:S01]  /*9750*/  LDCU UR8, c[0x0][0x3f4] ;  /* 0x00007e80ff0877ac */ /* 0x000e620008000800 */
[----:B------:R-:W-:Y:S02]  /*9760*/  SHF.L.U32 R20, R5, 0x4, RZ ;  /* 0x0000000405147819 */ /* 0x000fe400000006ff */
[----:B---3--:R-:W-:Y:S02]  /*9770*/  CS2R R10, SRZ ;  /* 0x00000000000a7805 */ /* 0x008fe4000001ff00 */
[----:B------:R-:W-:Y:S01]  /*9780*/  LOP3.LUT R0, R0, 0xfffffff0, RZ, 0xc0, !PT ;  /* 0xfffffff000007812 */ /* 0x000fe200078ec0ff */
[----:B------:R-:W5:Y:S01]  /*9790*/  LDC R28, c[0x0][0x3f8] ;  /* 0x0000fe00ff1c7b82 */ /* 0x000f620000000800 */
[----:B------:R-:W-:Y:S01]  /*97a0*/  UMOV UR10, 0x400 ;  /* 0x00000400000a7882 */ /* 0x000fe20000000000 */
[----:B------:R-:W-:Y:S01]  /*97b0*/  CS2R R8, SRZ ;  /* 0x0000000000087805 */ /* 0x000fe2000001ff00 */
[----:B------:R-:W-:Y:S01]  /*97c0*/  UIADD3 UR4, UPT, UPT, UR10, 0x140, URZ ;  /* 0x000001400a047890 */ /* 0x000fe2000fffe0ff */
[----:B------:R-:W-:Y:S01]  /*97d0*/  IMAD.IADD R18, R17, 0x1, -R0 ;  /* 0x0000000111127824 */ /* 0x000fe200078e0a00 */
[----:B------:R-:W-:-:S02]  /*97e0*/  SHF.L.U32 R0, R5, 0x2, RZ ;  /* 0x0000000205007819 */ /* 0x000fc400000006ff */
[----:B------:R-:W-:Y:S01]  /*97f0*/  LOP3.LUT R20, R20, 0xf0, RZ, 0xc0, !PT ;  /* 0x000000f014147812 */ /* 0x000fe200078ec0ff */
[----:B------:R-:W3:Y:S01]  /*9800*/  S2UR UR11, SR_CgaCtaId ;  /* 0x00000000000b79c3 */ /* 0x000ee20000008800 */
[----:B------:R-:W-:Y:S02]  /*9810*/  ISETP.NE.AND P0, PT, R29, R18, PT ;  /* 0x000000121d00720c */ /* 0x000fe40003f05270 */
[----:B------:R-:W-:Y:S02]  /*9820*/  LOP3.LUT R0, R0, 0x3c, RZ, 0xc0, !PT ;  /* 0x0000003c00007812 */ /* 0x000fe400078ec0ff */
[----:B0-----:R-:W-:-:S03]  /*9830*/  ISETP.NE.OR P0, PT, RZ, UR9, P0 ;  /* 0x00000009ff007c0c */ /* 0x001fc60008705670 */
[----:B-1----:R-:W-:Y:S01]  /*9840*/  IMAD R35, R4, UR8, R0 ;  /* 0x0000000804237c24 */ /* 0x002fe2000f8e0200 */
[----:B------:R-:W-:Y:S01]  /*9850*/  ISETP.GT.U32.OR P0, PT, R0, 0x2f, P0 ;  /* 0x0000002f0000780c */ /* 0x000fe20000704470 */
[----:B-----5:R-:W-:-:S04]  /*9860*/  IMAD R25, R28, UR5, R21 ;  /* 0x000000051c197c24 */ /* 0x020fc8000f8e0215 */
[----:B------:R-:W-:Y:S01]  /*9870*/  IMAD R25, R25, 0x30, RZ ;  /* 0x0000003019197824 */ /* 0x000fe200078e02ff */
[----:B---3--:R-:W-:-:S03]  /*9880*/  ULEA UR4, UR11, UR4, 0x18 ;  /* 0x000000040b047291 */ /* 0x008fc6000f8ec0ff */
[----:B------:R-:W-:-:S04]  /*9890*/  IMAD R33, R25, UR8, R0 ;  /* 0x0000000819217c24 */ /* 0x000fc8000f8e0200 */
        /* <DEDUP_REMOVED lines=10> */
.L_x_1478:
[----:B-----5:R0:W-:Y:S02]  /*9940*/  STS.128 [R20+UR4], R8 ;  /* 0x0000000814007988 */ /* 0x0201e40008000c04 */
.L_x_1477:
[----:B------:R-:W-:Y:S05]  /*9950*/  BSYNC.RECONVERGENT B0 ;  /* 0x0000000000007941 */ /* 0x000fea0003800200 */
.L_x_1476:
[----:B------:R-:W-:Y:S01]  /*9960*/  BAR.SYNC.DEFER_BLOCKING 0x0 ;  /* 0x0000000000007b1d */ /* 0x000fe20000010000 */
[----:B------:R-:W-:Y:S02]  /*9970*/  ISETP.GT.U32.AND P0, PT, R0, 0x2f, PT ;  /* 0x0000002f0000780c */ /* 0x000fe40003f04070 */
[----:B------:R-:W-:Y:S02]  /*9980*/  CS2R R14, SRZ ;  /* 0x00000000000e7805 */ /* 0x000fe4000001ff00 */
[----:B------:R-:W-:Y:S01]  /*9990*/  CS2R R12, SRZ ;  /* 0x00000000000c7805 */ /* 0x000fe2000001ff00 */
[----:B------:R-:W1:Y:S01]  /*99a0*/  LDCU UR12, c[0x0][0x40c] ;  /* 0x00008180ff0c77ac */ /* 0x000e620008000800 */
[----:B------:R-:W-:Y:S07]  /*99b0*/  BSSY.RECONVERGENT B0, `(.L_x_1479) ;  /* 0x0000197000007945 */ /* 0x000fee0003800200 */
[----:B------:R-:W-:Y:S05]  /*99c0*/  @P0 BRA `(.L_x_1480) ;  /* 0x0000001800540947 */ /* 0x000fea0003800000 */
[----:B------:R-:W3:Y:S01]  /*99d0*/  LDC.64 R26, c[0x0][0x3c0] ;  /* 0x0000f000ff1a7b82 */ /* 0x000ee20000000a00 */
[----:B------:R-:W-:Y:S01]  /*99e0*/  VIMNMX R4, PT, PT, R17, UR8, PT ;  /* 0x0000000811047c48 */ /* 0x000fe2000bfe0100 */
[----:B------:R-:W-:Y:S01]  /*99f0*/  BSSY.RECONVERGENT B1, `(.L_x_1481) ;  /* 0x00000af000017945 */ /* 0x000fe20003800200 */
[----:B--2---:R-:W-:Y:S01]  /*9a00*/  IADD3 R39, PT, PT, R29, R22, RZ ;  /* 0x000000161d277210 */ /* 0x004fe20007ffe0ff */
[----:B------:R-:W-:-:S03]  /*9a10*/  HFMA2 R15, -RZ, RZ, 0, 0 ;  /* 0x00000000ff0f7431 */ /* 0x000fc600000001ff */
[----:B------:R-:W-:Y:S01]  /*9a20*/  ISETP.GE.AND P0, PT, R39, R4, PT ;  /* 0x000000042700720c */ /* 0x000fe20003f06270 */
[----:B---3--:R-:W-:-:S04]  /*9a30*/  IMAD.WIDE R6, R33, 0x4, R26 ;  /* 0x0000000421067825 */ /* 0x008fc800078e021a */
[----:B------:R-:W-:-:S08]  /*9a40*/  IMAD.WIDE R26, R35, 0x4, R26 ;  /* 0x00000004231a7825 */ /* 0x000fd000078e021a */
[----:B------:R-:W-:Y:S05]  /*9a50*/  @P0 BRA `(.L_x_1482) ;  /* 0x0000000800a00947 */ /* 0x000fea0003800000 */
[----:B------:R-:W-:Y:S01]  /*9a60*/  VIADDMNMX R14, R39, 0x10, R4, !PT ;  /* 0x00000010270e7846 */ /* 0x000fe20007800104 */
[----:B------:R-:W2:Y:S01]  /*9a70*/  LDC.64 R12, c[0x0][0x458] ;  /* 0x00011600ff0c7b82 */ /* 0x000ea20000000a00 */
[----:B------:R-:W-:Y:S01]  /*9a80*/  LOP3.LUT R15, RZ, R22, RZ, 0x33, !PT ;  /* 0x00000016ff0f7212 */ /* 0x000fe200078e33ff */
[----:B------:R-:W-:Y:S01]  /*9a90*/  IMAD R37, R2, R28, R21 ;  /* 0x0000001c02257224 */ /* 0x000fe200078e0215 */
[----:B------:R-:W-:Y:S01]  /*9aa0*/  BSSY.RECONVERGENT B2, `(.L_x_1483) ;  /* 0x000003c000027945 */ /* 0x000fe20003800200 */
[----:B------:R-:W-:Y:S01]  /*9ab0*/  IMAD.MOV.U32 R41, RZ, RZ, R39 ;  /* 0x000000ffff297224 */ /* 0x000fe200078e0027 */
[----:B------:R-:W-:Y:S01]  /*9ac0*/  IADD3 R24, PT, PT, -R29, R14, R15 ;  /* 0x0000000e1d187210 */ /* 0x000fe20007ffe10f */
[----:B------:R-:W-:-:S03]  /*9ad0*/  IMAD R37, R37, 0x30, R0 ;  /* 0x0000003025257824 */ /* 0x000fc600078e0200 */
[----:B------:R-:W-:-:S04]  /*9ae0*/  LOP3.LUT R14, R24, 0x30, RZ, 0xc0, !PT ;  /* 0x00000030180e7812 */ /* 0x000fc800078ec0ff */
[----:B------:R-:W-:Y:S02]  /*9af0*/  ISETP.NE.AND P0, PT, R14, 0x30, PT ;  /* 0x000000300e00780c */ /* 0x000fe40003f05270 */
[----:B------:R-:W-:Y:S01]  /*9b00*/  CS2R R14, SRZ ;  /* 0x00000000000e7805 */ /* 0x000fe2000001ff00 */
[----:B--2---:R-:W-:Y:S01]  /*9b10*/  IMAD.WIDE R36, R37, 0x4, R12 ;  /* 0x0000000425247825 */ /* 0x004fe200078e020c */
[----:B------:R-:W-:-:S09]  /*9b20*/  CS2R R12, SRZ ;  /* 0x00000000000c7805 */ /* 0x000fd2000001ff00 */
[----:B------:R-:W-:Y:S05]  /*9b30*/  @!P0 BRA `(.L_x_1484) ;  /* 0x0000000000c88947 */ /* 0x000fea0003800000 */
[----:B------:R-:W2:Y:S01]  /*9b40*/  LDCU.64 UR6, c[0x0][0x3c0] ;  /* 0x00007800ff0677ac */ /* 0x000ea20008000a00 */
[----:B------:R-:W-:Y:S01]  /*9b50*/  IMAD R30, R39, 0x30, RZ ;  /* 0x00000030271e7824 */ /* 0x000fe200078e02ff */
[----:B------:R-:W-:Y:S01]  /*9b60*/  LEA.HI R12, R24, 0x1, RZ, 0x1c ;  /* 0x00000001180c7811 */ /* 0x000fe200078fe0ff */
[----:B------:R-:W-:Y:S02]  /*9b70*/  UIADD3 UR5, UPT, UPT, UR10, 0x240, URZ ;  /* 0x000002400a057890 */ /* 0x000fe4000fffe0ff */
[----:B------:R-:W-:Y:S01]  /*9b80*/  IMAD.WIDE.U32 R30, R30, 0x4, RZ ;  /* 0x000000041e1e7825 */ /* 0x000fe200078e00ff */
[----:B------:R-:W-:-:S03]  /*9b90*/  LOP3.LUT R28, R12, 0x3, RZ, 0xc0, !PT ;  /* 0x000000030c1c7812 */ /* 0x000fc600078ec0ff */
[----:B------:R-:W-:Y:S01]  /*9ba0*/  HFMA2 R12, -RZ, RZ, 0, 0 ;  /* 0x00000000ff0c7431 */ /* 0x000fe200000001ff */
[----:B------:R-:W-:Y:S01]  /*9bb0*/  ULEA UR5, UR11, UR5, 0x18 ;  /* 0x000000050b057291 */ /* 0x000fe2000f8ec0ff */
[----:B------:R-:W-:Y:S01]  /*9bc0*/  MOV R41, R39 ;  /* 0x0000002700297202 */ /* 0x000fe20000000f00 */
[----:B------:R-:W-:-:S04]  /*9bd0*/  IMAD.WIDE R32, R33, 0x4, R30 ;  /* 0x0000000421207825 */ /* 0x000fc800078e021e */
[----:B------:R-:W-:Y:S01]  /*9be0*/  IMAD.WIDE R30, R35, 0x4, R30 ;  /* 0x00000004231e7825 */ /* 0x000fe200078e021e */
[----:B--2---:R-:W-:-:S03]  /*9bf0*/  IADD3 R38, P0, PT, R32, UR6, RZ ;  /* 0x0000000620267c10 */ /* 0x004fc6000ff1e0ff */
[----:B------:R-:W-:Y:S01]  /*9c00*/  IMAD.MOV R32, RZ, RZ, -R28 ;  /* 0x000000ffff207224 */ /* 0x000fe200078e0a1c */
[----:B------:R-:W-:Y:S02]  /*9c10*/  IADD3 R34, P1, PT, R30, UR6, RZ ;  /* 0x000000061e227c10 */ /* 0x000fe4000ff3e0ff */
[----:B------:R-:W-:Y:S02]  /*9c20*/  IADD3.X R43, PT, PT, R33, UR7, RZ, P0, !PT ;  /* 0x00000007212b7c10 */ /* 0x000fe400087fe4ff */
[----:B------:R-:W-:Y:S02]  /*9c30*/  IADD3.X R35, PT, PT, R31, UR7, RZ, P1, !PT ;  /* 0x000000071f237c10 */ /* 0x000fe40008ffe4ff */
[----:B------:R-:W-:-:S07]  /*9c40*/  LEA R28, R29, UR5, 0x2 ;  /* 0x000000051d1c7c11 */ /* 0x000fce000f8e10ff */
.L_x_1486:
[----:B--2---:R-:W-:Y:S01]  /*9c50*/  MOV R30, R34 ;  /* 0x00000022001e7202 */ /* 0x004fe20000000f00 */
[----:B------:R2:W3:Y:S01]  /*9c60*/  LDS R33, [R28] ;  /* 0x000000001c217984 */ /* 0x0004e20000000800 */
[----:B------:R-:W-:-:S05]  /*9c70*/  MOV R31, R35 ;  /* 0x00000023001f7202 */ /* 0x000fca0000000f00 */
[----:B------:R2:W5:Y:S01]  /*9c80*/  LDG.E.128 R44, desc[UR36][R30.64] ;  /* 0x000000241e2c7981 */ /* 0x000562000c1e1d00 */
[----:B------:R-:W-:Y:S01]  /*9c90*/  UISETP.NE.AND UP0, UPT, UR9, URZ, UPT ;  /* 0x000000ff0900728c */ /* 0x000fe2000bf05270 */
[----:B------:R-:W-:-:S08]  /*9ca0*/  VIADD R32, R32, 0x1 ;  /* 0x0000000120207836 */ /* 0x000fd00000000000 */
[----:B--2---:R-:W-:Y:S05]  /*9cb0*/  BRA.U UP0, `(.L_x_1485) ;  /* 0x0000000100387547 */ /* 0x004fea000b800000 */
[----:B------:R-:W-:Y:S01]  /*9cc0*/  ISETP.NE.AND P0, PT, R23, RZ, PT ;  /* 0x000000ff1700720c */ /* 0x000fe20003f05270 */
[----:B------:R-:W2:-:S12]  /*9cd0*/  LDS.128 R48, [R20+UR4] ;  /* 0x0000000414307984 */ /* 0x000e980008000c00 */
[----:B------:R-:W4:Y:S01]  /*9ce0*/  @P0 LDG.E.128 R52, desc[UR36][R36.64] ;  /* 0x0000002424340981 */ /* 0x000f22000c1e1d00 */
[----:B------:R-:W-:Y:S02]  /*9cf0*/  MOV R30, R38 ;  /* 0x00000026001e7202 */ /* 0x000fe40000000f00 */
[----:B------:R-:W-:Y:S01]  /*9d00*/  MOV R31, R43 ;  /* 0x0000002b001f7202 */ /* 0x000fe20000000f00 */
[----:B--2--5:R-:W-:Y:S01]  /*9d10*/  FADD.FTZ R44, R44, R48 ;  /* 0x000000302c2c7221 */ /* 0x024fe20000010000 */
[----:B------:R-:W-:Y:S01]  /*9d20*/  FADD.FTZ R45, R45, R49 ;  /* 0x000000312d2d7221 */ /* 0x000fe20000010000 */
[----:B------:R-:W-:Y:S01]  /*9d30*/  FADD.FTZ R46, R46, R50 ;  /* 0x000000322e2e7221 */ /* 0x000fe20000010000 */
[----:B------:R-:W-:Y:S01]  /*9d40*/  FADD.FTZ R47, R47, R51 ;  /* 0x000000332f2f7221 */ /* 0x000fe20000010000 */
[----:B----4-:R-:W-:Y:S01]  /*9d50*/  @P0 FMUL.FTZ R44, R44, R52 ;  /* 0x000000342c2c0220 */ /* 0x010fe20000410000 */
[----:B------:R-:W-:Y:S01]  /*9d60*/  @P0 FMUL.FTZ R45, R45, R53 ;  /* 0x000000352d2d0220 */ /* 0x000fe20000410000 */
[----:B------:R-:W-:Y:S01]  /*9d70*/  @P0 FMUL.FTZ R46, R46, R54 ;  /* 0x000000362e2e0220 */ /* 0x000fe20000410000 */
[----:B------:R-:W-:-:S05]  /*9d80*/  @P0 FMUL.FTZ R47, R47, R55 ;  /* 0x000000372f2f0220 */ /* 0x000fca0000410000 */
[----:B------:R2:W-:Y:S02]  /*9d90*/  STG.E.128 desc[UR36][R30.64], R44 ;  /* 0x0000002c1e007986 */ /* 0x0005e4000c101d24 */
.L_x_1485:
[----:B------:R-:W-:Y:S01]  /*9da0*/  ISETP.NE.AND P0, PT, R32, RZ, PT ;  /* 0x000000ff2000720c */ /* 0x000fe20003f05270 */
[C---:B---3-5:R-:W-:Y:S01]  /*9db0*/  FFMA.FTZ R12, R33.reuse, R44, R12 ;  /* 0x0000002c210c7223 */ /* 0x068fe2000001000c */
[----:B------:R-:W-:Y:S01]  /*9dc0*/  IADD3 R38, P1, PT, R38, 0xc00, RZ ;  /* 0x00000c0026267810 */ /* 0x000fe20007f3e0ff */
[C---:B------:R-:W-:Y:S01]  /*9dd0*/  FFMA.FTZ R13, R33.reuse, R45, R13 ;  /* 0x0000002d210d7223 */ /* 0x040fe2000001000d */
[----:B------:R-:W-:Y:S01]  /*9de0*/  IADD3 R34, P2, PT, R34, 0xc00, RZ ;  /* 0x00000c0022227810 */ /* 0x000fe20007f5e0ff */
[C---:B------:R-:W-:Y:S01]  /*9df0*/  FFMA.FTZ R14, R33.reuse, R46, R14 ;  /* 0x0000002e210e7223 */ /* 0x040fe2000001000e */
[----:B------:R-:W-:Y:S01]  /*9e00*/  FFMA.FTZ R15, R33, R47, R15 ;  /* 0x0000002f210f7223 */ /* 0x000fe2000001000f */
[----:B------:R-:W-:Y:S01]  /*9e10*/  VIADD R41, R41, 0x10 ;  /* 0x0000001029297836 */ /* 0x000fe20000000000 */
[----:B------:R-:W-:Y:S01]  /*9e20*/  IADD3 R28, PT, PT, R28, 0x40, RZ ;  /* 0x000000401c1c7810 */ /* 0x000fe20007ffe0ff */
[----:B------:R-:W-:Y:S01]  /*9e30*/  IMAD.X R43, RZ, RZ, R43, P1 ;  /* 0x000000ffff2b7224 */ /* 0x000fe200008e062b */
[----:B------:R-:W-:-:S03]  /*9e40*/  IADD3.X R35, PT, PT, RZ, R35, RZ, P2, !PT ;  /* 0x00000023ff237210 */ /* 0x000fc600017fe4ff */
[----:B------:R-:W-:Y:S05]  /*9e50*/  @P0 BRA `(.L_x_1486) ;  /* 0xfffffffc007c0947 */ /* 0x000fea000383ffff */
.L_x_1484:
[----:B-1----:R-:W-:Y:S05]  /*9e60*/  BSYNC.RECONVERGENT B2 ;  /* 0x0000000000027941 */ /* 0x002fea0003800200 */
.L_x_1483:
[----:B------:R-:W-:-:S13]  /*9e70*/  ISETP.GE.U32.AND P0, PT, R24, 0x30, PT ;  /* 0x000000301800780c */ /* 0x000fda0003f06070 */
[----:B------:R-:W-:Y:S05]  /*9e80*/  @!P0 BRA `(.L_x_1482) ;  /* 0x0000000400948947 */ /* 0x000fea0003800000 */
[----:B------:R-:W1:Y:S02]  /*9e90*/  LDCU UR5, c[0x0][0x40c] ;  /* 0x00008180ff0577ac */ /* 0x000e640008000800 */
[----:B-1----:R-:W-:-:S06]  /*9ea0*/  UISETP.NE.AND UP0, UPT, UR5, URZ, UPT ;  /* 0x000000ff0500728c */ /* 0x002fcc000bf05270 */
[----:B------:R-:W-:-:S13]  /*9eb0*/  PLOP3.LUT P1, PT, PT, PT, UP0, 0x80, 0x8 ;  /* 0x000000000008781c */ /* 0x000fda0003f2f008 */
.L_x_1492:
[----:B------:R-:W-:Y:S01]  /*9ec0*/  IMAD R43, R41, 0x30, RZ ;  /* 0x00000030292b7824 */ /* 0x000fe200078e02ff */
[----:B------:R-:W-:-:S03]  /*9ed0*/  ISETP.NE.AND P0, PT, R23, RZ, PT ;  /* 0x000000ff1700720c */ /* 0x000fc60003f05270 */
[----:B--2---:R-:W-:-:S05]  /*9ee0*/  IMAD.WIDE.U32 R30, R43, 0x4, R26 ;  /* 0x000000042b1e7825 */ /* 0x004fca00078e001a */
[----:B------:R1:W5:Y:S01]  /*9ef0*/  LDG.E.128 R44, desc[UR36][R30.64] ;  /* 0x000000241e2c7981 */ /* 0x000362000c1e1d00 */
[----:B------:R-:W-:Y:S04]  /*9f00*/  BSSY.RECONVERGENT B2, `(.L_x_1487) ;  /* 0x000000e000027945 */ /* 0x000fe80003800200 */
[----:B------:R-:W-:Y:S05]  /*9f10*/  @P1 BRA `(.L_x_1488) ;  /* 0x0000000000301947 */ /* 0x000fea0003800000 */
[----:B------:R-:W2:Y:S01]  /*9f20*/  @P0 LDG.E.128 R48, desc[UR36][R36.64] ;  /* 0x0000002424300981 */ /* 0x000ea2000c1e1d00 */
[----:B-1----:R-:W-:-:S03]  /*9f30*/  IMAD.WIDE.U32 R30, R43, 0x4, R6 ;  /* 0x000000042b1e7825 */ /* 0x002fc600078e0006 */
[----:B------:R-:W1:Y:S02]  /*9f40*/  LDS.128 R32, [R20+UR4] ;  /* 0x0000000414207984 */ /* 0x000e640008000c00 */
[----:B-1---5:R-:W-:Y:S01]  /*9f50*/  FADD.FTZ R44, R44, R32 ;  /* 0x000000202c2c7221 */ /* 0x022fe20000010000 */
[----:B------:R-:W-:Y:S01]  /*9f60*/  FADD.FTZ R45, R45, R33 ;  /* 0x000000212d2d7221 */ /* 0x000fe20000010000 */
[----:B------:R-:W-:Y:S01]  /*9f70*/  FADD.FTZ R46, R46, R34 ;  /* 0x000000222e2e7221 */ /* 0x000fe20000010000 */
[----:B------:R-:W-:Y:S01]  /*9f80*/  FADD.FTZ R47, R47, R35 ;  /* 0x000000232f2f7221 */ /* 0x000fe20000010000 */
[----:B--2---:R-:W-:Y:S01]  /*9f90*/  @P0 FMUL.FTZ R44, R44, R48 ;  /* 0x000000302c2c0220 */ /* 0x004fe20000410000 */
[----:B------:R-:W-:Y:S01]  /*9fa0*/  @P0 FMUL.FTZ R45, R45, R49 ;  /* 0x000000312d2d0220 */ /* 0x000fe20000410000 */
[----:B------:R-:W-:Y:S01]  /*9fb0*/  @P0 FMUL.FTZ R46, R46, R50 ;  /* 0x000000322e2e0220 */ /* 0x000fe20000410000 */
[----:B------:R-:W-:-:S05]  /*9fc0*/  @P0 FMUL.FTZ R47, R47, R51 ;  /* 0x000000332f2f0220 */ /* 0x000fca0000410000 */
[----:B------:R2:W-:Y:S02]  /*9fd0*/  STG.E.128 desc[UR36][R30.64], R44 ;  /* 0x0000002c1e007986 */ /* 0x0005e4000c101d24 */
.L_x_1488:
[----:B------:R-:W-:Y:S05]  /*9fe0*/  BSYNC.RECONVERGENT B2 ;  /* 0x0000000000027941 */ /* 0x000fea0003800200 */
.L_x_1487:
[----:B------:R-:W-:Y:S01]  /*9ff0*/  IADD3 R57, PT, PT, R43, 0x300, RZ ;  /* 0x000003002b397810 */ /* 0x000fe20007ffe0ff */
[----:B------:R-:W3:Y:S01]  /*a000*/  S2UR UR6, SR_CgaCtaId ;  /* 0x00000000000679c3 */ /* 0x000ee20000008800 */
[----:B------:R-:W-:Y:S01]  /*a010*/  UISETP.NE.AND UP0, UPT, UR12, URZ, UPT ;  /* 0x000000ff0c00728c */ /* 0x000fe2000bf05270 */
[----:B------:R-:W-:Y:S01]  /*a020*/  IADD3 R24, PT, PT, R41, -R22, RZ ;  /* 0x8000001629187210 */ /* 0x000fe20007ffe0ff */
[----:B------:R-:W-:Y:S01]  /*a030*/  UMOV UR5, 0x400 ;  /* 0x0000040000057882 */ /* 0x000fe20000000000 */
[----:B-12---:R-:W-:Y:S01]  /*a040*/  IMAD.WIDE.U32 R30, R57, 0x4, R26 ;  /* 0x00000004391e7825 */ /* 0x006fe200078e001a */
[----:B------:R-:W-:Y:S01]  /*a050*/  UIADD3 UR5, UPT, UPT, UR5, 0x240, URZ ;  /* 0x0000024005057890 */ /* 0x000fe2000fffe0ff */
[C---:B------:R-:W-:Y:S02]  /*a060*/  IADD3 R61, PT, PT, R43.reuse, 0x600, RZ ;  /* 0x000006002b3d7810 */ /* 0x040fe40007ffe0ff */
[----:B------:R-:W-:Y:S01]  /*a070*/  PLOP3.LUT P1, PT, PT, PT, UP0, 0x80, 0x8 ;  /* 0x000000000008781c */ /* 0x000fe20003f2f008 */
[----:B------:R1:W5:Y:S01]  /*a080*/  LDG.E.128 R48, desc[UR36][R30.64] ;  /* 0x000000241e307981 */ /* 0x000362000c1e1d00 */
[----:B------:R-:W-:-:S02]  /*a090*/  VIADD R63, R43, 0x900 ;  /* 0x000009002b3f7836 */ /* 0x000fc40000000000 */
[----:B------:R-:W-:-:S04]  /*a0a0*/  IMAD.WIDE.U32 R32, R61, 0x4, R26 ;  /* 0x000000043d207825 */ /* 0x000fc800078e001a */
[----:B------:R-:W-:Y:S01]  /*a0b0*/  IMAD.WIDE.U32 R34, R63, 0x4, R26 ;  /* 0x000000043f227825 */ /* 0x000fe200078e001a */
[----:B---3--:R-:W-:-:S06]  /*a0c0*/  ULEA UR5, UR6, UR5, 0x18 ;  /* 0x0000000506057291 */ /* 0x008fcc000f8ec0ff */
[----:B------:R-:W-:Y:S01]  /*a0d0*/  LEA R38, R24, UR5, 0x2 ;  /* 0x0000000518267c11 */ /* 0x000fe2000f8e10ff */
[----:B-1----:R-:W-:Y:S06]  /*a0e0*/  @P1 BRA `(.L_x_1489) ;  /* 0x0000000000301947 */ /* 0x002fec0003800000 */
[----:B------:R-:W2:Y:S01]  /*a0f0*/  @P0 LDG.E.128 R52, desc[UR36][R36.64] ;  /* 0x0000002424340981 */ /* 0x000ea2000c1e1d00 */
[----:B------:R-:W-:-:S03]  /*a100*/  IMAD.WIDE.U32 R30, R57, 0x4, R6 ;  /* 0x00000004391e7825 */ /* 0x000fc600078e0006 */
        /* <DEDUP_REMOVED lines=10> */
.L_x_1489:
[----:B------:R2:W5:Y:S01]  /*a1b0*/  LDG.E.128 R52, desc[UR36][R32.64] ;  /* 0x0000002420347981 */ /* 0x000562000c1e1d00 */
[----:B------:R-:W-:Y:S05]  /*a1c0*/  @P1 BRA `(.L_x_1490) ;  /* 0x0000000000301947 */ /* 0x000fea0003800000 */
[----:B------:R-:W3:Y:S01]  /*a1d0*/  @P0 LDG.E.128 R56, desc[UR36][R36.64] ;  /* 0x0000002424380981 */ /* 0x000ee2000c1e1d00 */
[----:B-1----:R-:W-:-:S03]  /*a1e0*/  IMAD.WIDE.U32 R30, R61, 0x4, R6 ;  /* 0x000000043d1e7825 */ /* 0x002fc600078e0006 */
[----:B------:R-:W1:Y:S02]  /*a1f0*/  LDS.128 R64, [R20+UR4] ;  /* 0x0000000414407984 */ /* 0x000e640008000c00 */
        /* <DEDUP_REMOVED lines=9> */
.L_x_1490:
[----:B--2---:R-:W5:Y:S04]  /*a290*/  LDG.E.128 R32, desc[UR36][R34.64] ;  /* 0x0000002422207981 */ /* 0x004f68000c1e1d00 */
[----:B-1-3--:R-:W1:Y:S04]  /*a2a0*/  LDS R31, [R38] ;  /* 0x00000000261f7984 */ /* 0x00ae680000000800 */
[----:B------:R-:W2:Y:S04]  /*a2b0*/  LDS R24, [R38+0x40] ;  /* 0x0000400026187984 */ /* 0x000ea80000000800 */
[----:B------:R-:W3:Y:S01]  /*a2c0*/  LDS R28, [R38+0x80] ;  /* 0x00008000261c7984 */ /* 0x000ee20000000800 */
[C---:B-1---5:R-:W-:Y:S01]  /*a2d0*/  FFMA.FTZ R43, R31.reuse, R44, R12 ;  /* 0x0000002c1f2b7223 */ /* 0x062fe2000001000c */
[C---:B------:R-:W-:Y:S01]  /*a2e0*/  FFMA.FTZ R12, R31.reuse, R45, R13 ;  /* 0x0000002d1f0c7223 */ /* 0x040fe2000001000d */
[C---:B------:R-:W-:Y:S01]  /*a2f0*/  FFMA.FTZ R13, R31.reuse, R46, R14 ;  /* 0x0000002e1f0d7223 */ /* 0x040fe2000001000e */
[----:B------:R-:W-:Y:S01]  /*a300*/  FFMA.FTZ R14, R31, R47, R15 ;  /* 0x0000002f1f0e7223 */ /* 0x000fe2000001000f */
[C---:B--2---:R-:W-:Y:S01]  /*a310*/  FFMA.FTZ R43, R24.reuse, R48, R43 ;  /* 0x00000030182b7223 */ /* 0x044fe2000001002b */
[C---:B------:R-:W-:Y:S01]  /*a320*/  FFMA.FTZ R12, R24.reuse, R49, R12 ;  /* 0x00000031180c7223 */ /* 0x040fe2000001000c */
[C---:B------:R-:W-:Y:S01]  /*a330*/  FFMA.FTZ R13, R24.reuse, R50, R13 ;  /* 0x00000032180d7223 */ /* 0x040fe2000001000d */
[----:B------:R-:W-:Y:S01]  /*a340*/  FFMA.FTZ R14, R24, R51, R14 ;  /* 0x00000033180e7223 */ /* 0x000fe2000001000e */
[C---:B---3--:R-:W-:Y:S01]  /*a350*/  FFMA.FTZ R52, R28.reuse, R52, R43 ;  /* 0x000000341c347223 */ /* 0x048fe2000001002b */
[C---:B------:R-:W-:Y:S01]  /*a360*/  FFMA.FTZ R24, R28.reuse, R53, R12 ;  /* 0x000000351c187223 */ /* 0x040fe2000001000c */
[C---:B------:R-:W-:Y:S01]  /*a370*/  FFMA.FTZ R31, R28.reuse, R54, R13 ;  /* 0x000000361c1f7223 */ /* 0x040fe2000001000d */
[----:B------:R-:W-:Y:S01]  /*a380*/  FFMA.FTZ R28, R28, R55, R14 ;  /* 0x000000371c1c7223 */ /* 0x000fe2000001000e */
[----:B------:R-:W-:Y:S06]  /*a390*/  @P1 BRA `(.L_x_1491) ;  /* 0x0000000000301947 */ /* 0x000fec0003800000 */
[----:B------:R-:W2:Y:S04]  /*a3a0*/  @P0 LDG.E.128 R12, desc[UR36][R36.64] ;  /* 0x00000024240c0981 */ /* 0x000ea8000c1e1d00 */
[----:B------:R-:W1:Y:S02]  /*a3b0*/  LDS.128 R44, [R20+UR4] ;  /* 0x00000004142c7984 */ /* 0x000e640008000c00 */
        /* <DEDUP_REMOVED lines=10> */
.L_x_1491:
[----:B------:R-:W1:Y:S01]  /*a460*/  LDS R15, [R38+0xc0] ;  /* 0x0000c000260f7984 */ /* 0x000e620000000800 */
[----:B------:R-:W-:-:S04]  /*a470*/  IADD3 R41, PT, PT, R41, 0x40, RZ ;  /* 0x0000004029297810 */ /* 0x000fc80007ffe0ff */
[----:B------:R-:W-:Y:S01]  /*a480*/  ISETP.GE.AND P0, PT, R41, R4, PT ;  /* 0x000000042900720c */ /* 0x000fe20003f06270 */
[C---:B-1----:R-:W-:Y:S01]  /*a490*/  FFMA.FTZ R12, R15.reuse, R32, R52 ;  /* 0x000000200f0c7223 */ /* 0x042fe20000010034 */
[C---:B------:R-:W-:Y:S01]  /*a4a0*/  FFMA.FTZ R13, R15.reuse, R33, R24 ;  /* 0x000000210f0d7223 */ /* 0x040fe20000010018 */
[C---:B------:R-:W-:Y:S01]  /*a4b0*/  FFMA.FTZ R14, R15.reuse, R34, R31 ;  /* 0x000000220f0e7223 */ /* 0x040fe2000001001f */
[----:B------:R-:W-:-:S09]  /*a4c0*/  FFMA.FTZ R15, R15, R35, R28 ;  /* 0x000000230f0f7223 */ /* 0x000fd2000001001c */
[----:B------:R-:W-:Y:S05]  /*a4d0*/  @!P0 BRA `(.L_x_1492) ;  /* 0xfffffff800788947 */ /* 0x000fea000383ffff */
.L_x_1482:
[----:B-1----:R-:W-:Y:S05]  /*a4e0*/  BSYNC.RECONVERGENT B1 ;  /* 0x0000000000017941 */ /* 0x002fea0003800200 */
.L_x_1481:
[----:B------:R-:W-:Y:S01]  /*a4f0*/  ISETP.GE.AND P0, PT, R39, R17, PT ;  /* 0x000000112700720c */ /* 0x000fe20003f06270 */
[----:B------:R-:W-:-:S12]  /*a500*/  BSSY.RECONVERGENT B1, `(.L_x_1493) ;  /* 0x00000bf000017945 */ /* 0x000fd80003800200 */
[----:B------:R-:W-:Y:S05]  /*a510*/  @P0 BRA `(.L_x_1494) ;  /* 0x0000000800f40947 */ /* 0x000fea0003800000 */
[----:B------:R-:W-:Y:S01]  /*a520*/  VIADD R4, R39, 0x10 ;  /* 0x0000001027047836 */ /* 0x000fe20000000000 */
[----:B------:R-:W1:Y:S01]  /*a530*/  LDCU UR5, c[0x0][0x3f8] ;  /* 0x00007f00ff0577ac */ /* 0x000e620008000800 */
[----:B--2---:R-:W2:Y:S01]  /*a540*/  LDC.64 R30, c[0x0][0x458] ;  /* 0x00011600ff1e7b82 */ /* 0x004ea20000000a00 */
[----:B------:R-:W-:Y:S01]  /*a550*/  LOP3.LUT R28, RZ, R22, RZ, 0x33, !PT ;  /* 0x00000016ff1c7212 */ /* 0x000fe200078e33ff */
[----:B------:R-:W-:Y:S01]  /*a560*/  BSSY.RECONVERGENT B2, `(.L_x_1495) ;  /* 0x0000042000027945 */ /* 0x000fe20003800200 */
[----:B------:R-:W-:-:S04]  /*a570*/  VIMNMX R24, PT, PT, R17, R4, !PT ;  /* 0x0000000411187248 */ /* 0x000fc80007fe0100 */
[----:B------:R-:W-:Y:S02]  /*a580*/  IADD3 R24, PT, PT, -R29, R24, R28 ;  /* 0x000000181d187210 */ /* 0x000fe40007ffe11c */
[----:B------:R-:W-:Y:S02]  /*a590*/  MOV R28, R39 ;  /* 0x00000027001c7202 */ /* 0x000fe40000000f00 */
[----:B------:R-:W-:Y:S01]  /*a5a0*/  LOP3.LUT P0, RZ, R24, 0x10, RZ, 0xc0, !PT ;  /* 0x0000001018ff7812 */ /* 0x000fe2000780c0ff */
[----:B-1----:R-:W-:-:S04]  /*a5b0*/  IMAD R33, R2, UR5, R21 ;  /* 0x0000000502217c24 */ /* 0x002fc8000f8e0215 */
[----:B------:R-:W-:-:S04]  /*a5c0*/  IMAD R33, R33, 0x30, R0 ;  /* 0x0000003021217824 */ /* 0x000fc800078e0200 */
[----:B--2---:R-:W-:-:S04]  /*a5d0*/  IMAD.WIDE R32, R33, 0x4, R30 ;  /* 0x0000000421207825 */ /* 0x004fc800078e021e */
[----:B------:R-:W-:Y:S05]  /*a5e0*/  @P0 BRA `(.L_x_1496) ;  /* 0x0000000000e40947 */ /* 0x000fea0003800000 */
[----:B------:R-:W1:Y:S01]  /*a5f0*/  LDC R34, c[0x0][0x3f4] ;  /* 0x0000fd00ff227b82 */ /* 0x000e620000000800 */
[----:B------:R-:W-:Y:S02]  /*a600*/  MOV R28, R4 ;  /* 0x00000004001c7202 */ /* 0x000fe40000000f00 */
[----:B-1----:R-:W-:-:S13]  /*a610*/  ISETP.GE.AND P0, PT, R39, R34, PT ;  /* 0x000000222700720c */ /* 0x002fda0003f06270 */
[----:B------:R-:W-:Y:S05]  /*a620*/  @!P0 BRA `(.L_x_1496) ;  /* 0x0000000000d48947 */ /* 0x000fea0003800000 */
[----:B------:R-:W-:Y:S01]  /*a630*/  IABS R35, R34 ;  /* 0x0000002200237213 */ /* 0x000fe20000000000 */
[----:B------:R-:W-:Y:S01]  /*a640*/  HFMA2 R30, -RZ, RZ, 0, 0 ;  /* 0x00000000ff1e7431 */ /* 0x000fe200000001ff */
[----:B------:R-:W-:Y:S02]  /*a650*/  ISETP.GE.AND P1, PT, R39, RZ, PT ;  /* 0x000000ff2700720c */ /* 0x000fe40003f26270 */
[----:B------:R-:W1:Y:S01]  /*a660*/  I2F.RP R36, R35 ;  /* 0x0000002300247306 */ /* 0x000e620000209400 */
[----:B------:R-:W-:-:S07]  /*a670*/  ISETP.NE.AND P2, PT, R34, RZ, PT ;  /* 0x000000ff2200720c */ /* 0x000fce0003f45270 */
[----:B-1----:R-:W1:Y:S02]  /*a680*/  MUFU.RCP R36, R36 ;  /* 0x0000002400247308 */ /* 0x002e640000001000 */
[----:B-1----:R-:W-:-:S06]  /*a690*/  VIADD R37, R36, 0xffffffe ;  /* 0x0ffffffe24257836 */ /* 0x002fcc0000000000 */
[----:B------:R-:W1:Y:S02]  /*a6a0*/  F2I.FTZ.U32.TRUNC.NTZ R31, R37 ;  /* 0x00000025001f7305 */ /* 0x000e64000021f000 */
[----:B-1----:R-:W-:-:S05]  /*a6b0*/  IADD3 R28, PT, PT, RZ, -R31, RZ ;  /* 0x8000001fff1c7210 */ /* 0x002fca0007ffe0ff */
[----:B------:R-:W-:Y:S01]  /*a6c0*/  IMAD R41, R28, R35, RZ ;  /* 0x000000231c297224 */ /* 0x000fe200078e02ff */
[----:B------:R-:W-:-:S03]  /*a6d0*/  IABS R28, R39 ;  /* 0x00000027001c7213 */ /* 0x000fc60000000000 */
        /* <DEDUP_REMOVED lines=12> */
[----:B------:R-:W-:-:S05]  /*a7a0*/  IMAD.WIDE.U32 R30, R31, 0x4, R26 ;  /* 0x000000041f1e7825 */ /* 0x000fca00078e001a */
[----:B------:R1:W5:Y:S01]  /*a7b0*/  LDG.E.128 R40, desc[UR36][R30.64] ;  /* 0x000000241e287981 */ /* 0x000362000c1e1d00 */
[----:B------:R-:W2:Y:S01]  /*a7c0*/  S2UR UR6, SR_CgaCtaId ;  /* 0x00000000000679c3 */ /* 0x000ea20000008800 */
[----:B------:R-:W-:Y:S02]  /*a7d0*/  UMOV UR5, 0x400 ;  /* 0x0000040000057882 */ /* 0x000fe40000000000 */
[----:B------:R-:W-:-:S04]  /*a7e0*/  UIADD3 UR5, UPT, UPT, UR5, 0x240, URZ ;  /* 0x0000024005057890 */ /* 0x000fc8000fffe0ff */
[----:B--2---:R-:W-:-:S06]  /*a7f0*/  ULEA UR5, UR6, UR5, 0x18 ;  /* 0x0000000506057291 */ /* 0x004fcc000f8ec0ff */
[----:B------:R-:W-:-:S05]  /*a800*/  LEA R35, R29, UR5, 0x2 ;  /* 0x000000051d237c11 */ /* 0x000fca000f8e10ff */
[----:B------:R-:W2:Y:S01]  /*a810*/  LDCU UR5, c[0x0][0x40c] ;  /* 0x00008180ff0577ac */ /* 0x000ea20008000800 */
[----:B------:R-:W3:Y:S01]  /*a820*/  LDS R35, [R35] ;  /* 0x0000000023237984 */ /* 0x000ee20000000800 */
[----:B--2---:R-:W-:-:S09]  /*a830*/  UISETP.NE.AND UP0, UPT, UR5, URZ, UPT ;  /* 0x000000ff0500728c */ /* 0x004fd2000bf05270 */
[----:B-1----:R-:W-:Y:S05]  /*a840*/  BRA.U UP0, `(.L_x_1497) ;  /* 0x0000000100387547 */ /* 0x002fea000b800000 */
[----:B------:R-:W-:Y:S01]  /*a850*/  ISETP.NE.AND P3, PT, R23, RZ, PT ;  /* 0x000000ff1700720c */ /* 0x000fe20003f65270 */
[----:B------:R-:W1:-:S12]  /*a860*/  LDS.128 R48, [R20+UR4] ;  /* 0x0000000414307984 */ /* 0x000e580008000c00 */
[----:B------:R-:W2:Y:S01]  /*a870*/  @P3 LDG.E.128 R44, desc[UR36][R32.64] ;  /* 0x00000024202c3981 */ /* 0x000ea2000c1e1d00 */
[----:B------:R-:W-:-:S04]  /*a880*/  IMAD R31, R39, 0x30, RZ ;  /* 0x00000030271f7824 */ /* 0x000fc800078e02ff */
[----:B------:R-:W-:-:S04]  /*a890*/  IMAD.WIDE.U32 R30, R31, 0x4, R6 ;  /* 0x000000041f1e7825 */ /* 0x000fc800078e0006 */
        /* <DEDUP_REMOVED lines=9> */
.L_x_1497:
[C---:B---3-5:R-:W-:Y:S01]  /*a930*/  FFMA.FTZ R12, R35.reuse, R40, R12 ;  /* 0x00000028230c7223 */ /* 0x068fe2000001000c */
[C---:B------:R-:W-:Y:S01]  /*a940*/  FFMA.FTZ R13, R35.reuse, R41, R13 ;  /* 0x00000029230d7223 */ /* 0x040fe2000001000d */
[C---:B------:R-:W-:Y:S01]  /*a950*/  FFMA.FTZ R14, R35.reuse, R42, R14 ;  /* 0x0000002a230e7223 */ /* 0x040fe2000001000e */
[----:B------:R-:W-:Y:S01]  /*a960*/  FFMA.FTZ R15, R35, R43, R15 ;  /* 0x0000002b230f7223 */ /* 0x000fe2000001000f */
[----:B------:R-:W-:-:S07]  /*a970*/  MOV R28, R4 ;  /* 0x00000004001c7202 */ /* 0x000fce0000000f00 */
.L_x_1496:
[----:B------:R-:W-:Y:S05]  /*a980*/  BSYNC.RECONVERGENT B2 ;  /* 0x0000000000027941 */ /* 0x000fea0003800200 */
.L_x_1495:
[----:B------:R-:W-:-:S13]  /*a990*/  ISETP.GE.U32.AND P0, PT, R24, 0x10, PT ;  /* 0x000000101800780c */ /* 0x000fda0003f06070 */
[----:B------:R-:W-:Y:S05]  /*a9a0*/  @!P0 BRA `(.L_x_1494) ;  /* 0x0000000400d08947 */ /* 0x000fea0003800000 */
[----:B------:R-:W2:Y:S01]  /*a9b0*/  S2R R35, SR_CgaCtaId ;  /* 0x0000000000237919 */ /* 0x000ea20000008800 */
[----:B------:R-:W-:Y:S01]  /*a9c0*/  MOV R4, 0x400 ;  /* 0x0000040000047802 */ /* 0x000fe20000000f00 */
[----:B-1----:R-:W-:-:S03]  /*a9d0*/  IMAD.SHL.U32 R31, R22, 0x4, RZ ;  /* 0x00000004161f7824 */ /* 0x002fc600078e00ff */
[----:B------:R-:W-:Y:S02]  /*a9e0*/  IADD3 R22, PT, PT, R4, 0x240, RZ ;  /* 0x0000024004167810 */ /* 0x000fe40007ffe0ff */
[C---:B------:R-:W-:Y:S02]  /*a9f0*/  LEA R4, R28.reuse, -R31, 0x2 ;  /* 0x8000001f1c047211 */ /* 0x040fe400078e10ff */
[----:B--2---:R-:W-:Y:S01]  /*aa00*/  LEA R31, R35, R22, 0x18 ;  /* 0x00000016231f7211 */ /* 0x004fe200078ec0ff */
[C---:B------:R-:W-:Y:S02]  /*aa10*/  VIADD R22, R28.reuse, 0x10 ;  /* 0x000000101c167836 */ /* 0x040fe40000000000 */
[----:B------:R-:W-:Y:S01]  /*aa20*/  IMAD R35, R28, 0x30, RZ ;  /* 0x000000301c237824 */ /* 0x000fe200078e02ff */
[----:B------:R-:W-:-:S07]  /*aa30*/  IADD3 R4, PT, PT, R4, 0x40, R31 ;  /* 0x0000004004047810 */ /* 0x000fce0007ffe01f */
.L_x_1504:
[----:B------:R-:W1:Y:S01]  /*aa40*/  LDC R51, c[0x0][0x3f4] ;  /* 0x0000fd00ff337b82 */ /* 0x000e620000000800 */
[----:B------:R-:W-:Y:S01]  /*aa50*/  IADD3 R34, PT, PT, R22, -0x10, RZ ;  /* 0xfffffff016227810 */ /* 0x000fe20007ffe0ff */
[----:B------:R-:W-:Y:S03]  /*aa60*/  BSSY.RECONVERGENT B2, `(.L_x_1498) ;  /* 0x0000030000027945 */ /* 0x000fe60003800200 */
[----:B-1----:R-:W-:-:S13]  /*aa70*/  ISETP.GE.AND P0, PT, R34, R51, PT ;  /* 0x000000332200720c */ /* 0x002fda0003f06270 */
[----:B0-----:R-:W-:Y:S05]  /*aa80*/  @!P0 BRA `(.L_x_1499) ;  /* 0x0000000000b48947 */ /* 0x001fea0003800000 */
[----:B------:R-:W-:Y:S01]  /*aa90*/  IABS R37, R51 ;  /* 0x0000003300257213 */ /* 0x000fe20000000000 */
[----:B------:R1:W2:Y:S01]  /*aaa0*/  LDS R49, [R4+-0x40] ;  /* 0xffffc00004317984 */ /* 0x0002a20000000800 */
[----:B------:R-:W-:Y:S01]  /*aab0*/  IABS R28, R34 ;  /* 0x00000022001c7213 */ /* 0x000fe20000000000 */
[----:B------:R-:W3:Y:S01]  /*aac0*/  LDCU UR5, c[0x0][0x40c] ;  /* 0x00008180ff0577ac */ /* 0x000ee20008000800 */
[----:B------:R-:W0:Y:S01]  /*aad0*/  I2F.RP R36, R37 ;  /* 0x0000002500247306 */ /* 0x000e220000209400 */
[----:B------:R-:W-:Y:S02]  /*aae0*/  ISETP.GE.AND P1, PT, R34, RZ, PT ;  /* 0x000000ff2200720c */ /* 0x000fe40003f26270 */
[----:B------:R-:W-:-:S05]  /*aaf0*/  ISETP.NE.AND P2, PT, R51, RZ, PT ;  /* 0x000000ff3300720c */ /* 0x000fca0003f45270 */
[----:B0-----:R-:W0:Y:S02]  /*ab00*/  MUFU.RCP R36, R36 ;  /* 0x0000002400247308 */ /* 0x001e240000001000 */
[----:B0-----:R-:W-:-:S06]  /*ab10*/  IADD3 R30, PT, PT, R36, 0xffffffe, RZ ;  /* 0x0ffffffe241e7810 */ /* 0x001fcc0007ffe0ff */
[----:B------:R0:W4:Y:S02]  /*ab20*/  F2I.FTZ.U32.TRUNC.NTZ R31, R30 ;  /* 0x0000001e001f7305 */ /* 0x000124000021f000 */
[----:B0-----:R-:W-:Y:S01]  /*ab30*/  MOV R30, RZ ;  /* 0x000000ff001e7202 */ /* 0x001fe20000000f00 */
[----:B----4-:R-:W-:-:S04]  /*ab40*/  IMAD.MOV R24, RZ, RZ, -R31 ;  /* 0x000000ffff187224 */ /* 0x010fc800078e0a1f */
        /* <DEDUP_REMOVED lines=12> */
[----:B------:R-:W-:-:S05]  /*ac10*/  IMAD.WIDE.U32 R30, R31, 0x4, R26 ;  /* 0x000000041f1e7825 */ /* 0x000fca00078e001a */
[----:B------:R1:W5:Y:S01]  /*ac20*/  LDG.E.128 R36, desc[UR36][R30.64] ;  /* 0x000000241e247981 */ /* 0x000362000c1e1d00 */
[----:B---3--:R-:W-:-:S09]  /*ac30*/  UISETP.NE.AND UP0, UPT, UR5, URZ, UPT ;  /* 0x000000ff0500728c */ /* 0x008fd2000bf05270 */
[----:B-12---:R-:W-:Y:S05]  /*ac40*/  BRA.U UP0, `(.L_x_1500) ;  /* 0x0000000100347547 */ /* 0x006fea000b800000 */
[----:B------:R-:W-:Y:S01]  /*ac50*/  ISETP.NE.AND P3, PT, R23, RZ, PT ;  /* 0x000000ff1700720c */ /* 0x000fe20003f65270 */
[----:B------:R-:W0:-:S12]  /*ac60*/  LDS.128 R40, [R20+UR4] ;  /* 0x0000000414287984 */ /* 0x000e180008000c00 */
[----:B------:R-:W2:Y:S01]  /*ac70*/  @P3 LDG.E.128 R44, desc[UR36][R32.64] ;  /* 0x00000024202c3981 */ /* 0x000ea2000c1e1d00 */
[----:B------:R-:W-:-:S04]  /*ac80*/  IMAD.WIDE.U32 R30, R35, 0x4, R6 ;  /* 0x00000004231e7825 */ /* 0x000fc800078e0006 */
[----:B0----5:R-:W-:Y:S01]  /*ac90*/  FADD.FTZ R36, R36, R40 ;  /* 0x0000002824247221 */ /* 0x021fe20000010000 */
        /* <DEDUP_REMOVED lines=8> */
.L_x_1500:
[C---:B-----5:R-:W-:Y:S01]  /*ad20*/  FFMA.FTZ R12, R49.reuse, R36, R12 ;  /* 0x00000024310c7223 */ /* 0x060fe2000001000c */
[C---:B------:R-:W-:Y:S01]  /*ad30*/  FFMA.FTZ R13, R49.reuse, R37, R13 ;  /* 0x00000025310d7223 */ /* 0x040fe2000001000d */
[C---:B------:R-:W-:Y:S01]  /*ad40*/  FFMA.FTZ R14, R49.reuse, R38, R14 ;  /* 0x00000026310e7223 */ /* 0x040fe2000001000e */
[----:B------:R-:W-:-:S07]  /*ad50*/  FFMA.FTZ R15, R49, R39, R15 ;  /* 0x00000027310f7223 */ /* 0x000fce000001000f */
.L_x_1499:
[----:B------:R-:W-:Y:S05]  /*ad60*/  BSYNC.RECONVERGENT B2 ;  /* 0x0000000000027941 */ /* 0x000fea0003800200 */
.L_x_1498:
[----:B------:R-:W-:Y:S01]  /*ad70*/  ISETP.GE.AND P0, PT, R22, R51, PT ;  /* 0x000000331600720c */ /* 0x000fe20003f06270 */
[----:B------:R-:W-:-:S12]  /*ad80*/  BSSY.RECONVERGENT B2, `(.L_x_1501) ;  /* 0x0000030000027945 */ /* 0x000fd80003800200 */
[----:B------:R-:W-:Y:S05]  /*ad90*/  @!P0 BRA `(.L_x_1502) ;  /* 0x0000000000b88947 */ /* 0x000fea0003800000 */
[----:B0-----:R-:W-:Y:S01]  /*ada0*/  IABS R37, R51 ;  /* 0x0000003300257213 */ /* 0x001fe20000000000 */
[----:B------:R0:W1:Y:S01]  /*adb0*/  LDS R45, [R4] ;  /* 0x00000000042d7984 */ /* 0x0000620000000800 */
[----:B------:R-:W-:Y:S01]  /*adc0*/  IABS R28, R22 ;  /* 0x00000016001c7213 */ /* 0x000fe20000000000 */
[----:B------:R-:W2:Y:S01]  /*add0*/  LDCU UR5, c[0x0][0x40c] ;  /* 0x00008180ff0577ac */ /* 0x000ea20008000800 */
[----:B------:R-:W3:Y:S01]  /*ade0*/  I2F.RP R34, R37 ;  /* 0x0000002500227306 */ /* 0x000ee20000209400 */
[----:B------:R-:W-:Y:S02]  /*adf0*/  ISETP.GE.AND P1, PT, R22, RZ, PT ;  /* 0x000000ff1600720c */ /* 0x000fe40003f26270 */
[----:B------:R-:W-:-:S05]  /*ae00*/  ISETP.NE.AND P2, PT, R51, RZ, PT ;  /* 0x000000ff3300720c */ /* 0x000fca0003f45270 */
[----:B---3--:R-:W3:Y:S02]  /*ae10*/  MUFU.RCP R34, R34 ;  /* 0x0000002200227308 */ /* 0x008ee40000001000 */
[----:B---3--:R-:W-:-:S06]  /*ae20*/  VIADD R30, R34, 0xffffffe ;  /* 0x0ffffffe221e7836 */ /* 0x008fcc0000000000 */
[----:B------:R3:W4:Y:S02]  /*ae30*/  F2I.FTZ.U32.TRUNC.NTZ R31, R30 ;  /* 0x0000001e001f7305 */ /* 0x000724000021f000 */
[----:B---3--:R-:W-:Y:S01]  /*ae40*/  HFMA2 R30, -RZ, RZ, 0, 0 ;  /* 0x00000000ff1e7431 */ /* 0x008fe200000001ff */
[----:B----4-:R-:W-:-:S05]  /*ae50*/  IADD3 R24, PT, PT, RZ, -R31, RZ ;  /* 0x8000001fff187210 */ /* 0x010fca0007ffe0ff */
[----:B------:R-:W-:-:S04]  /*ae60*/  IMAD R39, R24, R37, RZ ;  /* 0x0000002518277224 */ /* 0x000fc800078e02ff */
[----:B------:R-:W-:-:S06]  /*ae70*/  IMAD.HI.U32 R39, R31, R39, R30 ;  /* 0x000000271f277227 */ /* 0x000fcc00078e001e */
        /* <DEDUP_REMOVED lines=10> */
[----:B------:R-:W-:-:S05]  /*af20*/  IMAD.WIDE.U32 R30, R31, 0x4, R26 ;  /* 0x000000041f1e7825 */ /* 0x000fca00078e001a */
[----:B------:R0:W5:Y:S01]  /*af30*/  LDG.E.128 R36, desc[UR36][R30.64] ;  /* 0x000000241e247981 */ /* 0x000162000c1e1d00 */
[----:B--2---:R-:W-:-:S09]  /*af40*/  UISETP.NE.AND UP0, UPT, UR5, URZ, UPT ;  /* 0x000000ff0500728c */ /* 0x004fd2000bf05270 */
[----:B01----:R-:W-:Y:S05]  /*af50*/  BRA.U UP0, `(.L_x_1503) ;  /* 0x0000000100387547 */ /* 0x003fea000b800000 */
[----:B------:R-:W-:Y:S01]  /*af60*/  ISETP.NE.AND P3, PT, R23, RZ, PT ;  /* 0x000000ff1700720c */ /* 0x000fe20003f65270 */
[----:B------:R-:W0:-:S12]  /*af70*/  LDS.128 R48, [R20+UR4] ;  /* 0x0000000414307984 */ /* 0x000e180008000c00 */
[----:B------:R-:W2:Y:S01]  /*af80*/  @P3 LDG.E.128 R40, desc[UR36][R32.64] ;  /* 0x0000002420283981 */ /* 0x000ea2000c1e1d00 */
[----:B------:R-:W-:-:S05]  /*af90*/  IADD3 R31, PT, PT, R35, 0x300, RZ ;  /* 0x00000300231f7810 */ /* 0x000fca0007ffe0ff */
        /* <DEDUP_REMOVED lines=10> */
.L_x_1503:
[C---:B-----5:R-:W-:Y:S01]  /*b040*/  FFMA.FTZ R12, R45.reuse, R36, R12 ;  /* 0x000000242d0c7223 */ /* 0x060fe2000001000c */
[C---:B------:R-:W-:Y:S01]  /*b050*/  FFMA.FTZ R13, R45.reuse, R37, R13 ;  /* 0x000000252d0d7223 */ /* 0x040fe2000001000d */
[C---:B------:R-:W-:Y:S01]  /*b060*/  FFMA.FTZ R14, R45.reuse, R38, R14 ;  /* 0x000000262d0e7223 */ /* 0x040fe2000001000e */
[----:B------:R-:W-:-:S07]  /*b070*/  FFMA.FTZ R15, R45, R39, R15 ;  /* 0x000000272d0f7223 */ /* 0x000fce000001000f */
.L_x_1502:
[----:B------:R-:W-:Y:S05]  /*b080*/  BSYNC.RECONVERGENT B2 ;  /* 0x0000000000027941 */ /* 0x000fea0003800200 */
.L_x_1501:
[C---:B------:R-:W-:Y:S01]  /*b090*/  IADD3 R24, PT, PT, R22.reuse, 0x10, RZ ;  /* 0x0000001016187810 */ /* 0x040fe20007ffe0ff */
[----:B------:R-:W-:Y:S01]  /*b0a0*/  VIADD R22, R22, 0x20 ;  /* 0x0000002016167836 */ /* 0x000fe20000000000 */
[----:B------:R-:W-:Y:S02]  /*b0b0*/  IADD3 R35, PT, PT, R35, 0x600, RZ ;  /* 0x0000060023237810 */ /* 0x000fe40007ffe0ff */
[----:B------:R-:W-:Y:S02]  /*b0c0*/  ISETP.GE.AND P0, PT, R24, R17, PT ;  /* 0x000000111800720c */ /* 0x000fe40003f06270 */
[----:B------:R-:W-:-:S11]  /*b0d0*/  IADD3 R4, PT, PT, R4, 0x80, RZ ;  /* 0x0000008004047810 */ /* 0x000fd60007ffe0ff */
[----:B------:R-:W-:Y:S05]  /*b0e0*/  @!P0 BRA `(.L_x_1504) ;  /* 0xfffffff800548947 */ /* 0x000fea000383ffff */
.L_x_1494:
[----:B------:R-:W-:Y:S05]  /*b0f0*/  BSYNC.RECONVERGENT B1 ;  /* 0x0000000000017941 */ /* 0x000fea0003800200 */
.L_x_1493:
[----:B------:R-:W-:-:S13]  /*b100*/  ISETP.NE.AND P0, PT, R29, R18, PT ;  /* 0x000000121d00720c */ /* 0x000fda0003f05270 */
[----:B------:R-:W-:Y:S05]  /*b110*/  @P0 BRA `(.L_x_1480) ;  /* 0x0000000000800947 */ /* 0x000fea0003800000 */
[----:B------:R-:W-:Y:S01]  /*b120*/  IMAD.MOV.U32 R17, RZ, RZ, 0x30 ;  /* 0x00000030ff117424 */ /* 0x000fe200078e00ff */
[----:B------:R-:W3:Y:S01]  /*b130*/  LDS R3, [R3+-0x4] ;  /* 0xfffffc0003037984 */ /* 0x000ee20000000800 */
[----:B------:R-:W0:Y:S02]  /*b140*/  LDCU UR5, c[0x0][0x40c] ;  /* 0x00008180ff0577ac */ /* 0x000e240008000800 */
[----:B------:R-:W-:-:S04]  /*b150*/  IMAD R17, R16, R17, -0x30 ;  /* 0xffffffd010117424 */ /* 0x000fc800078e0211 */
[----:B------:R-:W-:-:S05]  /*b160*/  IMAD.WIDE R16, R17, 0x4, R6 ;  /* 0x0000000411107825 */ /* 0x000fca00078e0206 */
[----:B------:R1:W5:Y:S01]  /*b170*/  LDG.E.128 R32, desc[UR36][R16.64] ;  /* 0x0000002410207981 */ /* 0x000362000c1e1d00 */
[----:B0-----:R-:W-:-:S09]  /*b180*/  UISETP.NE.AND UP0, UPT, UR5, URZ, UPT ;  /* 0x000000ff0500728c */ /* 0x001fd2000bf05270 */
[----:B-1----:R-:W-:Y:S05]  /*b190*/  BRA.U UP0, `(.L_x_1505) ;  /* 0x0000000100507547 */ /* 0x002fea000b800000 */
[----:B------:R-:W0:Y:S02]  /*b1a0*/  LDCU.64 UR6, c[0x0][0x460] ;  /* 0x00008c00ff0677ac */ /* 0x000e240008000a00 */
[----:B0-----:R-:W-:-:S04]  /*b1b0*/  ISETP.NE.U32.AND P0, PT, RZ, UR6, PT ;  /* 0x00000006ff007c0c */ /* 0x001fc8000bf05070 */
[----:B------:R-:W-:-:S13]  /*b1c0*/  ISETP.NE.AND.EX P0, PT, RZ, UR7, PT, P0 ;  /* 0x00000007ff007c0c */ /* 0x000fda000bf05300 */
[----:B------:R-:W0:Y:S08]  /*b1d0*/  @P0 LDC R4, c[0x0][0x3f8] ;  /* 0x0000fe00ff040b82 */ /* 0x000e300000000800 */
[----:B------:R-:W1:Y:S01]  /*b1e0*/  @P0 LDC.64 R16, c[0x0][0x458] ;  /* 0x00011600ff100b82 */ /* 0x000e620000000a00 */
[----:B0-----:R-:W-:-:S04]  /*b1f0*/  @P0 IMAD R21, R2, R4, R21 ;  /* 0x0000000402150224 */ /* 0x001fc800078e0215 */
[----:B------:R-:W-:-:S04]  /*b200*/  @P0 IMAD R21, R21, 0x30, R0 ;  /* 0x0000003015150824 */ /* 0x000fc800078e0200 */
[----:B-1----:R-:W-:-:S05]  /*b210*/  @P0 IMAD.WIDE R16, R21, 0x4, R16 ;  /* 0x0000000415100825 */ /* 0x002fca00078e0210 */
[----:B------:R-:W2:Y:S01]  /*b220*/  @P0 LDG.E.128 R20, desc[UR36][R16.64] ;  /* 0x0000002410140981 */ /* 0x000ea2000c1e1d00 */
[----:B-----5:R-:W-:Y:S01]  /*b230*/  FADD.FTZ R32, R32, R8 ;  /* 0x0000000820207221 */ /* 0x020fe20000010000 */
[----:B------:R-:W-:Y:S02]  /*b240*/  IMAD R19, R19, 0x30, RZ ;  /* 0x0000003013137824 */ /* 0x000fe400078e02ff */
[----:B------:R-:W-:Y:S01]  /*b250*/  FADD.FTZ R33, R33, R9 ;  /* 0x0000000921217221 */ /* 0x000fe20000010000 */
[----:B------:R-:W-:Y:S01]  /*b260*/  FADD.FTZ R34, R34, R10 ;  /* 0x0000000a22227221 */ /* 0x000fe20000010000 */
[----:B------:R-:W-:Y:S01]  /*b270*/  FADD.FTZ R35, R35, R11 ;  /* 0x0000000b23237221 */ /* 0x000fe20000010000 */
[----:B------:R-:W-:-:S04]  /*b280*/  IMAD.WIDE R6, R19, 0x4, R6 ;  /* 0x0000000413067825 */ /* 0x000fc800078e0206 */
[----:B--2---:R-:W-:Y:S01]  /*b290*/  @P0 FMUL.FTZ R32, R32, R20 ;  /* 0x0000001420200220 */ /* 0x004fe20000410000 */
[----:B------:R-:W-:Y:S01]  /*b2a0*/  @P0 FMUL.FTZ R33, R33, R21 ;  /* 0x0000001521210220 */ /* 0x000fe20000410000 */
[----:B------:R-:W-:Y:S01]  /*b2b0*/  @P0 FMUL.FTZ R34, R34, R22 ;  /* 0x0000001622220220 */ /* 0x000fe20000410000 */
[----:B------:R-:W-:-:S05]  /*b2c0*/  @P0 FMUL.FTZ R35, R35, R23 ;  /* 0x0000001723230220 */ /* 0x000fca0000410000 */
[----:B------:R0:W-:Y:S02]  /*b2d0*/  STG.E.128 desc[UR36][R6.64], R32 ;  /* 0x0000002006007986 */ /* 0x0001e4000c101d24 */
.L_x_1505:
[C---:B---3-5:R-:W-:Y:S01]  /*b2e0*/  FFMA.FTZ R12, R3.reuse, R32, R12 ;  /* 0x00000020030c7223 */ /* 0x068fe2000001000c */
[C---:B------:R-:W-:Y:S01]  /*b2f0*/  FFMA.FTZ R13, R3.reuse, R33, R13 ;  /* 0x00000021030d7223 */ /* 0x040fe2000001000d */
[C---:B------:R-:W-:Y:S01]  /*b300*/  FFMA.FTZ R14, R3.reuse, R34, R14 ;  /* 0x00000022030e7223 */ /* 0x040fe2000001000e */
[----:B------:R-:W-:-:S07]  /*b310*/  FFMA.FTZ R15, R3, R35, R15 ;  /* 0x00000023030f7223 */ /* 0x000fce000001000f */
.L_x_1480:
[----:B-1----:R-:W-:Y:S05]  /*b320*/  BSYNC.RECONVERGENT B0 ;  /* 0x0000000000007941 */ /* 0x002fea0003800200 */
.L_x_1479:
[----:B------:R-:W-:Y:S01]  /*b330*/  BAR.SYNC.DEFER_BLOCKING 0x0 ;  /* 0x0000000000007b1d */ /* 0x000fe20000010000 */
[----:B------:R-:W-:-:S04]  /*b340*/  ISETP.GT.U32.AND P1, PT, R0, 0x2f, PT ;  /* 0x0000002f0000780c */ /* 0x000fc80003f24070 */
[----:B------:R-:W-:-:S09]  /*b350*/  ISETP.GT.U32.OR P0, PT, R5, 0xf, P1 ;  /* 0x0000000f0500780c */ /* 0x000fd20000f04470 */
[----:B------:R-:W-:Y:S05]  /*b360*/  @P1 BRA `(.L_x_1506) ;  /* 0x0000000000cc1947 */ /* 0x000fea0003800000 */
[----:B------:R-:W1:Y:S01]  /*b370*/  S2UR UR5, SR_CgaCtaId ;  /* 0x00000000000579c3 */ /* 0x000e620000008800 */
[----:B------:R-:W-:Y:S01]  /*b380*/  UMOV UR4, 0x400 ;  /* 0x0000040000047882 */ /* 0x000fe20000000000 */
[----:B------:R-:W-:Y:S01]  /*b390*/  LOP3.LUT R2, R5, 0x380, RZ, 0xc0, !PT ;  /* 0x0000038005027812 */ /* 0x000fe200078ec0ff */
[----:B------:R-:W-:Y:S01]  /*b3a0*/  UIADD3 UR4, UPT, UPT, UR4, 0x240, URZ ;  /* 0x0000024004047890 */ /* 0x000fe2000fffe0ff */
[----:B------:R-:W-:Y:S01]  /*b3b0*/  IMAD R29, R29, 0x30, R0 ;  /* 0x000000301d1d7824 */ /* 0x000fe200078e0200 */
[C---:B------:R-:W-:Y:S02]  /*b3c0*/  ISETP.GT.U32.AND P2, PT, R5.reuse, 0x7f, PT ;  /* 0x0000007f0500780c */ /* 0x040fe40003f44070 */
[----:B------:R-:W-:Y:S02]  /*b3d0*/  ISETP.NE.AND P1, PT, R2, 0x80, PT ;  /* 0x000000800200780c */ /* 0x000fe40003f25270 */
[C---:B------:R-:W-:Y:S02]  /*b3e0*/  LOP3.LUT R2, R5.reuse, 0x3c0, RZ, 0xc0, !PT ;  /* 0x000003c005027812 */ /* 0x040fe400078ec0ff */
[----:B------:R-:W-:-:S02]  /*b3f0*/  ISETP.GT.U32.AND P3, PT, R5, 0x3f, PT ;  /* 0x0000003f0500780c */ /* 0x000fc40003f64070 */
[----:B------:R-:W-:Y:S01]  /*b400*/  ISETP.GT.U32.AND P4, PT, R5, 0x1f, PT ;  /* 0x0000001f0500780c */ /* 0x000fe20003f84070 */
[----:B-1----:R-:W-:-:S06]  /*b410*/  ULEA UR4, UR5, UR4, 0x18 ;  /* 0x0000000405047291 */ /* 0x002fcc000f8ec0ff */
        /* <DEDUP_REMOVED lines=40> */
.L_x_1506:
[----:B------:R-:W-:Y:S05]  /*b6a0*/  @P0 EXIT ;  /* 0x000000000000094d */ /* 0x000fea0003800000 */
[----:B------:R-:W1:Y:S02]  /*b6b0*/  LDCU UR4, c[0x0][0x478] ;  /* 0x00008f00ff0477ac */ /* 0x000e640008000800 */
[----:B-1----:R-:W-:-:S09]  /*b6c0*/  UISETP.NE.AND UP0, UPT, UR4, 0x2, UPT ;  /* 0x000000020400788c */ /* 0x002fd2000bf05270 */
[----:B------:R-:W-:Y:S05]  /*b6d0*/  BRA.U UP0, `(.L_x_1507) ;  /* 0x00000001007c7547 */ /* 0x000fea000b800000 */
[----:B------:R-:W1:Y:S01]  /*b6e0*/  LDC.64 R2, c[0x0][0x470] ;  /* 0x00011c00ff027b82 */ /* 0x000e620000000a00 */
[----:B------:R-:W3:Y:S01]  /*b6f0*/  LDCU.64 UR4, c[0x0][0x380] ;  /* 0x00007000ff0477ac */ /* 0x000ee20008000a00 */
[----:B-1----:R-:W5:Y:S01]  /*b700*/  LDG.E R2, desc[UR36][R2.64] ;  /* 0x0000002402027981 */ /* 0x002f62000c1e1900 */
[----:B------:R-:W-:Y:S01]  /*b710*/  IADD3 R25, PT, PT, R25, R0, RZ ;  /* 0x0000000019197210 */ /* 0x000fe20007ffe0ff */
[C---:B-----5:R-:W-:Y:S01]  /*b720*/  FMUL.FTZ R14, R2.reuse, R14 ;  /* 0x0000000e020e7220 */ /* 0x060fe20000410000 */
[C---:B------:R-:W-:Y:S01]  /*b730*/  FMUL.FTZ R15, R2.reuse, R15 ;  /* 0x0000000f020f7220 */ /* 0x040fe20000410000 */
[C---:B------:R-:W-:Y:S01]  /*b740*/  FMUL.FTZ R13, R2.reuse, R13 ;  /* 0x0000000d020d7220 */ /* 0x040fe20000410000 */
[----:B------:R-:W-:-:S03]  /*b750*/  FMUL.FTZ R12, R2, R12 ;  /* 0x0000000c020c7220 */ /* 0x000fc60000410000 */
[----:B------:R-:W1:Y:S08]  /*b760*/  F2I.S8.NTZ R14, R14 ;  /* 0x0000000e000e7305 */ /* 0x000e700000202100 */
[----:B------:R-:W5:Y:S01]  /*b770*/  F2I.S8.NTZ R15, R15 ;  /* 0x0000000f000f7305 */ /* 0x000f620000202100 */
[----:B-1----:R-:W-:-:S07]  /*b780*/  PRMT R4, R14, 0x8880, RZ ;  /* 0x000088800e047816 */ /* 0x002fce00000000ff */
[----:B------:R-:W1:Y:S01]  /*b790*/  F2I.S8.NTZ R13, R13 ;  /* 0x0000000d000d7305 */ /* 0x000e620000202100 */
[----:B------:R-:W-:Y:S02]  /*b7a0*/  PRMT R2, R4, 0x7710, RZ ;  /* 0x0000771004027816 */ /* 0x000fe400000000ff */
[----:B-----5:R-:W-:-:S05]  /*b7b0*/  PRMT R3, R15, 0x8880, RZ ;  /* 0x000088800f037816 */ /* 0x020fca00000000ff */
[----:B------:R-:W5:Y:S01]  /*b7c0*/  F2I.S8.NTZ R12, R12 ;  /* 0x0000000c000c7305 */ /* 0x000f620000202100 */
[----:B------:R-:W-:Y:S02]  /*b7d0*/  SHF.L.U32 R2, R2, 0x10, RZ ;  /* 0x0000001002027819 */ /* 0x000fe400000006ff */
[----:B------:R-:W-:Y:S02]  /*b7e0*/  PRMT R3, R3, 0x7710, RZ ;  /* 0x0000771003037816 */ /* 0x000fe400000000ff */
[----:B------:R-:W-:Y:S02]  /*b7f0*/  LOP3.LUT R4, R2, 0xff0000, RZ, 0xc0, !PT ;  /* 0x00ff000002047812 */ /* 0x000fe400078ec0ff */
[----:B-1----:R-:W-:-:S03]  /*b800*/  PRMT R13, R13, 0x8880, RZ ;  /* 0x000088800d0d7816 */ /* 0x002fc600000000ff */
[----:B------:R-:W-:Y:S01]  /*b810*/  IMAD R3, R3, 0x1000000, R4 ;  /* 0x0100000003037824 */ /* 0x000fe200078e0204 */
[----:B------:R-:W-:Y:S02]  /*b820*/  PRMT R2, R13, 0x7710, RZ ;  /* 0x000077100d027816 */ /* 0x000fe400000000ff */
[----:B-----5:R-:W-:Y:S02]  /*b830*/  PRMT R5, R12, 0x8880, RZ ;  /* 0x000088800c057816 */ /* 0x020fe400000000ff */
[----:B------:R-:W-:Y:S02]  /*b840*/  LOP3.LUT R4, R2, 0xff, RZ, 0xc0, !PT ;  /* 0x000000ff02047812 */ /* 0x000fe400078ec0ff */
[----:B------:R-:W-:Y:S02]  /*b850*/  PRMT R0, R5, 0x7710, RZ ;  /* 0x0000771005007816 */ /* 0x000fe400000000ff */
[----:B---3--:R-:W-:Y:S02]  /*b860*/  IADD3 R2, P0, PT, R25, UR4, RZ ;  /* 0x0000000419027c10 */ /* 0x008fe4000ff1e0ff */
[----:B------:R-:W-:-:S02]  /*b870*/  LOP3.LUT R5, R0, 0xff, RZ, 0xc0, !PT ;  /* 0x000000ff00057812 */ /* 0x000fc400078ec0ff */
[----:B------:R-:W-:Y:S02]  /*b880*/  LEA R4, R4, R3, 0x8 ;  /* 0x0000000304047211 */ /* 0x000fe400078e40ff */
[----:B------:R-:W-:Y:S02]  /*b890*/  LEA.HI.X.SX32 R3, R25, UR5, 0x1, P0 ;  /* 0x0000000519037c11 */ /* 0x000fe400080f0eff */
[----:B------:R-:W-:-:S05]  /*b8a0*/  IADD3 R5, PT, PT, R4, R5, RZ ;  /* 0x0000000504057210 */ /* 0x000fca0007ffe0ff */
[----:B------:R-:W-:Y:S01]  /*b8b0*/  STG.E desc[UR36][R2.64], R5 ;  /* 0x0000000502007986 */ /* 0x000fe2000c101924 */
[----:B------:R-:W-:Y:S05]  /*b8c0*/  EXIT ;  /* 0x000000000000794d */ /* 0x000fea0003800000 */
.L_x_1507:
[----:B------:R-:W1:Y:S01]  /*b8d0*/  LDC.64 R2, c[0x0][0x380] ;  /* 0x0000e000ff027b82 */ /* 0x000e620000000a00 */
[----:B------:R-:W-:-:S04]  /*b8e0*/  IMAD.IADD R25, R25, 0x1, R0 ;  /* 0x0000000119197824 */ /* 0x000fc800078e0200 */
[----:B-1----:R-:W-:-:S05]  /*b8f0*/  IMAD.WIDE R2, R25, 0x4, R2 ;  /* 0x0000000419027825 */ /* 0x002fca00078e0202 */
[----:B------:R-:W-:Y:S01]  /*b900*/  STG.E.128 desc[UR36][R2.64], R12 ;  /* 0x0000000c02007986 */ /* 0x000fe2000c101d24 */
[----:B------:R-:W-:Y:S05]  /*b910*/  EXIT ;  /* 0x000000000000794d */ /* 0x000fea0003800000 */
.L_x_1370:
[----:B------:R-:W-:Y:S01]  /*b920*/  HFMA2 R12, -RZ, RZ, 0, 9.5367431640625e-07 ;  /* 0x00000010ff0c7431 */ /* 0x000fe200000001ff */
[----:B------:R-:W-:Y:S01]  /*b930*/  MOV R11, 0x1f ;  /* 0x0000001f000b7802 */ /* 0x000fe20000000f00 */
[----:B------:R-:W-:-:S07]  /*b940*/  IMAD.MOV.U32 R15, RZ, RZ, -0x1 ;  /* 0xffffffffff0f7424 */ /* 0x000fce00078e00ff */
[----:B--2--5:R-:W-:Y:S05]  /*b950*/  WARPSYNC.COLLECTIVE R15, `(.L_x_1508) ;  /* 0x000000000f087348 */ /* 0x024fea0003c00000 */
[----:B------:R0:W1:Y:S02]  /*b960*/  SHFL.BFLY P6, R14, R13, R12, R11 ;  /* 0x0c00000c0d0e7389 */ /* 0x00006400000c000b */
[----:B012--5:R-:W-:Y:S05]  /*b970*/  ENDCOLLECTIVE ;  /* 0x000000000000791b */ /* 0x027fea0003800000 */
.L_x_1508:
[----:B------:R-:W-:Y:S02]  /*b980*/  HFMA2 R12, -RZ, RZ, 0, 4.76837158203125e-07 ;  /* 0x00000008ff0c7431 */ /* 0x000fe400000001ff */
[----:B------:R-:W-:-:S05]  /*b990*/  FADD.FTZ R4, R13, R14 ;  /* 0x0000000e0d047221 */ /* 0x000fca0000010000 */
[----:B------:R-:W-:-:S07]  /*b9a0*/  MOV R13, R4 ;  /* 0x00000004000d7202 */ /* 0x000fce0000000f00 */
[----:B------:R-:W-:Y:S05]  /*b9b0*/  WARPSYNC.COLLECTIVE R15, `(.L_x_1509) ;  /* 0x000000000f087348 */ /* 0x000fea0003c00000 */
[----:B------:R0:W1:Y:S02]  /*b9c0*/  SHFL.BFLY P6, R14, R13, R12, R11 ;  /* 0x0c00000c0d0e7389 */ /* 0x00006400000c000b */
[----:B01----:R-:W-:Y:S05]  /*b9d0*/  ENDCOLLECTIVE ;  /* 0x000000000000791b */ /* 0x003fea0003800000 */
.L_x_1509:
[----:B------:R-:W-:Y:S01]  /*b9e0*/  MOV R12, 0x4 ;  /* 0x00000004000c7802 */ /* 0x000fe20000000f00 */
[----:B------:R-:W-:-:S04]  /*b9f0*/  FADD.FTZ R5, R4, R14 ;  /* 0x0000000e04057221 */ /* 0x000fc80000010000 */
[----:B------:R-:W-:-:S07]  /*ba00*/  IMAD.MOV.U32 R13, RZ, RZ, R5 ;  /* 0x000000ffff0d7224 */ /* 0x000fce00078e0005 */
[----:B------:R-:W-:Y:S05]  /*ba10*/  WARPSYNC.COLLECTIVE R15, `(.L_x_1510) ;  /* 0x000000000f087348 */ /* 0x000fea0003c00000 */
[----:B------:R0:W1:Y:S02]  /*ba20*/  SHFL.BFLY P6, R14, R13, R12, R11 ;  /* 0x0c00000c0d0e7389 */ /* 0x00006400000c000b */
[----:B01----:R-:W-:Y:S05]  /*ba30*/  ENDCOLLECTIVE ;  /* 0x000000000000791b */ /* 0x003fea0003800000 */
.L_x_1510:
[----:B------:R-:W-:Y:S02]  /*ba40*/  IMAD.MOV.U32 R12, RZ, RZ, 0x2 ;  /* 0x00000002ff0c7424 */ /* 0x000fe400078e00ff */
[----:B------:R-:W-:-:S05]  /*ba50*/  FADD.FTZ R6, R5, R14 ;  /* 0x0000000e05067221 */ /* 0x000fca0000010000 */
[----:B------:R-:W-:-:S07]  /*ba60*/  MOV R13, R6 ;  /* 0x00000006000d7202 */ /* 0x000fce0000000f00 */
[----:B------:R-:W-:Y:S05]  /*ba70*/  WARPSYNC.COLLECTIVE R15, `(.L_x_1511) ;  /* 0x000000000f087348 */ /* 0x000fea0003c00000 */
[----:B------:R0:W1:Y:S02]  /*ba80*/  SHFL.BFLY P6, R14, R13, R12, R11 ;  /* 0x0c00000c0d0e7389 */ /* 0x00006400000c000b */
[----:B01----:R-:W-:Y:S05]  /*ba90*/  ENDCOLLECTIVE ;  /* 0x000000000000791b */ /* 0x003fea0003800000 */
.L_x_1511:
[----:B------:R-:W-:Y:S02]  /*baa0*/  HFMA2 R12, -RZ, RZ, 0, 5.9604644775390625e-08 ;  /* 0x00000001ff0c7431 */ /* 0x000fe400000001ff */
[----:B------:R-:W-:-:S05]  /*bab0*/  FADD.FTZ R7, R6, R14 ;  /* 0x0000000e06077221 */ /* 0x000fca0000010000 */
[----:B------:R-:W-:-:S07]  /*bac0*/  MOV R13, R7 ;  /* 0x00000007000d7202 */ /* 0x000fce0000000f00 */
[----:B------:R-:W-:Y:S05]  /*bad0*/  WARPSYNC.COLLECTIVE R15, `(.L_x_1512) ;  /* 0x000000000f087348 */ /* 0x000fea0003c00000 */
[----:B------:R0:W1:Y:S02]  /*bae0*/  SHFL.BFLY P6, R14, R13, R12, R11 ;  /* 0x0c00000c0d0e7389 */ /* 0x00006400000c000b */
[----:B01----:R-:W-:Y:S05]  /*baf0*/  ENDCOLLECTIVE ;  /* 0x000000000000791b */ /* 0x003fea0003800000 */
.L_x_1512:
[----:B------:R-:W-:Y:S05]  /*bb00*/  BRA `(.L_x_1513) ;  /* 0xffffff5c007c7947 */ /* 0x000fea000383ffff */
.L_x_1514:
        /* <DEDUP_REMOVED lines=15> */
.L_x_3256:


//--------------------- .text._ZN4mmha33masked_multihead_attention_kernelIfLi48ELi64ELi2ELi16ELi128ELb1ELb0EEEv26Multihead_attention_paramsIT_XT5_EE --------------------------
	.section	.text._ZN4mmha33masked_multihead_attention_kernelIfLi48ELi64ELi2ELi16ELi128ELb1ELb0EEEv26Multihead_attention_paramsIT_XT5_EE,"ax",@progbits
	.align	128
        .global         _ZN4mmha33masked_multihead_attention_kernelIfLi48ELi64ELi2ELi16ELi128ELb1ELb0EEEv26Multihead_attention_paramsIT_XT5_EE
        .type           _ZN4mmha33masked_multihead_attention_kernelIfLi48ELi64ELi2ELi16ELi128ELb1ELb0EEEv26Multihead_attention_paramsIT_XT5_EE,@function
        .size           _ZN4mmha33masked_multihead_attention_kernelIfLi48ELi64ELi2ELi16ELi128ELb1ELb0EEEv26Multihead_attention_paramsIT_XT5_EE,(.L_x_3257 - _ZN4mmha33masked_multihead_attention_kernelIfLi48ELi64ELi2ELi16ELi128ELb1ELb0EEEv26Multihead_attention_paramsIT_XT5_EE)
        .other          _ZN4mmha33masked_multihead_attention_kernelIfLi48ELi64ELi2ELi16ELi128ELb1ELb0EEEv26Multihead_attention_paramsIT_XT5_EE,@"STO_CUDA_ENTRY STV_DEFAULT"
_ZN4mmha33masked_multihead_attention_kernelIfLi48ELi64ELi2ELi16ELi128ELb1ELb0EEEv26Multihead_attention_paramsIT_XT5_EE:
.text._ZN4mmha33masked_multihead_attention_kernelIfLi48ELi64ELi2ELi16ELi128ELb1ELb0EEEv26Multihead_attention_paramsIT_XT5_EE:
        /* <DEDUP_REMOVED lines=9> */
[----:B------:R-:W-:-:S04]  /*0090*/  IMAD.U32 R2, RZ, RZ, UR4 ;  /* 0x00000004ff027e24 */ /* 0x000fc8000f8e00ff */
[----:B------:R-:W-:-:S05]  /*00a0*/  IMAD.U32 R3, RZ, RZ, UR5 ;  /* 0x00000005ff037e24 */ /* 0x000fca000f8e00ff */
[----:B------:R-:W2:Y:S02]  /*00b0*/  LDG.E.U8 R2, desc[UR36][R2.64] ;  /* 0x0000002402027981 */ /* 0x000ea4000c1e1100 */
[----:B--2---:R-:W-:-:S13]  /*00c0*/  ISETP.NE.AND P0, PT, R2, 0x1, PT ;  /* 0x000000010200780c */ /* 0x004fda0003f05270 */
[----:B------:R-:W-:Y:S05]  /*00d0*/  @!P0 EXIT ;  /* 0x000000000000894d */ /* 0x000fea0003800000 */
.L_x_1515:
[----:B------:R-:W1:Y:S01]  /*00e0*/  LDCU.64 UR4, c[0x0][0x498] ;  /* 0x00009300ff0477ac */ /* 0x000e620008000a00 */
[----:B------:R-:W2:Y:S01]  /*00f0*/  S2R R6, SR_CTAID.Y ;  /* 0x0000000000067919 */ /* 0x000ea20000002600 */
[----:B------:R-:W3:Y:S01]  /*0100*/  LDC R20, c[0x0][0x40c] ;  /* 0x00010300ff147b82 */ /* 0x000ee20000000800 */
[----:B------:R-:W4:Y:S01]  /*0110*/  LDCU UR8, c[0x0][0x3f0] ;  /* 0x00007e00ff0877ac */ /* 0x000f220008000800 */
[----:B------:R-:W0:Y:S06]  /*0120*/  S2R R16, SR_TID.X ;  /* 0x0000000000107919 */ /* 0x000e2c0000002100 */
[----:B------:R-:W0:Y:S01]  /*0130*/  S2UR UR46, SR_CTAID.X ;  /* 0x00000000002e79c3 */ /* 0x000e220000002500 */
[----:B-1----:R-:W-:-:S07]  /*0140*/  UIMAD.WIDE.U32 UR4, UR7, 0x4, UR4 ;  /* 0x00000004070478a5 */ /* 0x002fce000f8e0004 */
[----:B------:R-:W1:Y:S01]  /*0150*/  LDC.64 R14, c[0x0][0x418] ;  /* 0x00010600ff0e7b82 */ /* 0x000e620000000a00 */
[----:B----4-:R-:W-:Y:S02]  /*0160*/  IMAD.U32 R0, RZ, RZ, UR8 ;  /* 0x00000008ff007e24 */ /* 0x010fe4000f8e00ff */
[----:B------:R-:W-:Y:S02]  /*0170*/  IMAD.U32 R2, RZ, RZ, UR4 ;  /* 0x00000004ff027e24 */ /* 0x000fe4000f8e00ff */
[----:B------:R-:W-:Y:S01]  /*0180*/  IMAD.U32 R3, RZ, RZ, UR5 ;  /* 0x00000005ff037e24 */ /* 0x000fe2000f8e00ff */
[----:B------:R-:W-:-:S04]  /*0190*/  IABS R7, R0 ;  /* 0x0000000000077213 */ /* 0x000fc80000000000 */
[----:B------:R4:W3:Y:S01]  /*01a0*/  LDG.E R10, desc[UR36][R2.64] ;  /* 0x00000024020a7981 */ /* 0x0008e2000c1e1900 */
[----:B------:R-:W2:Y:S08]  /*01b0*/  I2F.RP R0, R7 ;  /* 0x0000000700007306 */ /* 0x000eb00000209400 */
[----:B--2---:R-:W2:Y:S02]  /*01c0*/  MUFU.RCP R0, R0 ;  /* 0x0000000000007308 */ /* 0x004ea40000001000 */
[----:B--2---:R-:W-:-:S06]  /*01d0*/  VIADD R4, R0, 0xffffffe ;  /* 0x0ffffffe00047836 */ /* 0x004fcc0000000000 */
[----:B------:R2:W0:Y:S01]  /*01e0*/  F2I.FTZ.U32.TRUNC.NTZ R5, R4 ;  /* 0x0000000400057305 */ /* 0x000422000021f000 */
[----:B------:R-:W-:Y:S01]  /*01f0*/  IABS R0, R6 ;  /* 0x0000000600007213 */ /* 0x000fe20000000000 */
[----:B--2---:R-:W-:Y:S02]  /*0200*/  IMAD.MOV.U32 R4, RZ, RZ, RZ ;  /* 0x000000ffff047224 */ /* 0x004fe400078e00ff */
[----:B0-----:R-:W-:-:S04]  /*0210*/  IMAD.MOV R8, RZ, RZ, -R5 ;  /* 0x000000ffff087224 */ /* 0x001fc800078e0a05 */
[----:B------:R-:W-:-:S04]  /*0220*/  IMAD R9, R8, R7, RZ ;  /* 0x0000000708097224 */ /* 0x000fc800078e02ff */
[----:B------:R-:W-:-:S06]  /*0230*/  IMAD.HI.U32 R5, R5, R9, R4 ;  /* 0x0000000905057227 */ /* 0x000fcc00078e0004 */
[----:B------:R-:W-:-:S05]  /*0240*/  IMAD.HI.U32 R5, R5, R0, RZ ;  /* 0x0000000005057227 */ /* 0x000fca00078e00ff */
[----:B------:R-:W-:-:S13]  /*0250*/  R2UR UR6, R5 ;  /* 0x00000000050672ca */ /* 0x000fda00000e0000 */
[----:B------:R-:W-:-:S04]  /*0260*/  IMAD R4, RZ, RZ, -UR6 ;  /* 0x80000006ff047e24 */ /* 0x000fc8000f8e02ff */
[C---:B------:R-:W-:Y:S01]  /*0270*/  IMAD R0, R7.reuse, R4, R0 ;  /* 0x0000000407007224 */ /* 0x040fe200078e0200 */
[----:B----4-:R-:W-:Y:S01]  /*0280*/  MOV R2, UR6 ;  /* 0x0000000600027c02 */ /* 0x010fe20008000f00 */
[----:B------:R-:W-:Y:S01]  /*0290*/  ULOP3.LUT UR4, UR7, UR8, URZ, 0x3c, !UPT ;  /* 0x0000000807047292 */ /* 0x000fe2000f8e3cff */
[----:B------:R-:W0:Y:S02]  /*02a0*/  LDC.64 R4, c[0x0][0x460] ;  /* 0x00011800ff047b82 */ /* 0x000e240000000a00 */
[----:B------:R-:W-:-:S13]  /*02b0*/  ISETP.GT.U32.AND P0, PT, R7, R0, PT ;  /* 0x000000000700720c */ /* 0x000fda0003f04070 */
[----:B------:R-:W-:Y:S02]  /*02c0*/  @!P0 VIADD R2, R2, 0x1 ;  /* 0x0000000102028836 */ /* 0x000fe40000000000 */
[----:B------:R-:W-:-:S03]  /*02d0*/  @!P0 IMAD.IADD R0, R0, 0x1, -R7 ;  /* 0x0000000100008824 */ /* 0x000fc600078e0a07 */
[----:B------:R-:W-:Y:S02]  /*02e0*/  @!P0 R2UR UR6, R2 ;  /* 0x00000000020682ca */ /* 0x000fe400000e0000 */
[----:B------:R-:W-:-:S11]  /*02f0*/  ISETP.GE.U32.AND P1, PT, R0, R7, PT ;  /* 0x000000070000720c */ /* 0x000fd60003f26070 */
[----:B------:R-:W-:-:S04]  /*0300*/  IMAD.U32 R0, RZ, RZ, UR6 ;  /* 0x00000006ff007e24 */ /* 0x000fc8000f8e00ff */
        /* <DEDUP_REMOVED lines=11> */
[----:B---3--:R-:W-:Y:S01]  /*03c0*/  ISETP.EQ.AND P4, PT, R20, RZ, P0 ;  /* 0x000000ff1400720c */ /* 0x008fe20000782270 */
[----:B0-----:R-:W-:-:S05]  /*03d0*/  IMAD.U32 R26, RZ, RZ, UR8 ;  /* 0x00000008ff1a7e24 */ /* 0x001fca000f8e00ff */
        /* <DEDUP_REMOVED lines=9> */
[----:B------:R-:W-:-:S04]  /*0470*/  IMAD.U32 R4, RZ, RZ, UR4 ;  /* 0x00000004ff047e24 */ /* 0x000fc8000f8e00ff */
[----:B------:R-:W4:Y:S01]  /*0480*/  LDCU UR4, c[0x0][0x3e8] ;  /* 0x00007d00ff0477ac */ /* 0x000f220008000800 */
[----:B------:R-:W-:-:S05]  /*0490*/  IMAD.U32 R5, RZ, RZ, UR5 ;  /* 0x00000005ff057e24 */ /* 0x000fca000f8e00ff */
        /* <DEDUP_REMOVED lines=27> */
[----:B------:R-:W-:Y:S01]  /*0650*/  UMOV UR38, URZ ;  /* 0x000000ff00267c82 */ /* 0x000fe20008000000 */
[----:B------:R-:W-:Y:S02]  /*0660*/  @UP1 UIMAD UR5, UR46, 0x30, UR4 ;  /* 0x000000302e0518a4 */ /* 0x000fe4000f8e0204 */
[----:B------:R-:W-:-:S04]  /*0670*/  UIMAD UR42, UR42, UR6, URZ ;  /* 0x000000062a2a72a4 */ /* 0x000fc8000f8e02ff */
[----:B------:R-:W-:Y:S02]  /*0680*/  @!UP2 UIADD3 UR40, UPT, UPT, -UR40, URZ, URZ ;  /* 0x000000ff2828a290 */ /* 0x000fe4000fffe1ff */
[----:B------:R-:W-:Y:S01]  /*0690*/  @!UP0 ULOP3.LUT UR40, URZ, UR8, URZ, 0x33, !UPT ;  /* 0x00000008ff288292 */ /* 0x000fe2000f8e33ff */
[----:B------:R-:W-:Y:S02]  /*06a0*/  P2R R2, PR, RZ, 0x10 ;  /* 0x00000010ff027803 */ /* 0x000fe40000000000 */
[----:B------:R-:W-:Y:S01]  /*06b0*/  CS2R R24, SRZ ;  /* 0x0000000000187805 */ /* 0x000fe2000001ff00 */
[----:B------:R-:W-:Y:S01]  /*06c0*/  IMAD.SHL.U32 R0, R16, 0x2, RZ ;  /* 0x0000000210007824 */ /* 0x000fe200078e00ff */
[----:B-1----:R-:W-:Y:S07]  /*06d0*/  @P3 BRA `(.L_x_1517) ;  /* 0x0000000000403947 */ /* 0x002fee0003800000 */
        /* <DEDUP_REMOVED lines=16> */
.L_x_1517:
[----:B------:R-:W-:Y:S05]  /*07e0*/  BSYNC.RECONVERGENT B0 ;  /* 0x0000000000007941 */ /* 0x000fea0003800200 */
.L_x_1516:
[----:B------:R-:W1:Y:S01]  /*07f0*/  LDCU.64 UR8, c[0x0][0x3a0] ;  /* 0x00007400ff0877ac */ /* 0x000e620008000a00 */
[----:B------:R-:W-:Y:S01]  /*0800*/  ISETP.NE.U32.AND P2, PT, R14, RZ, PT ;  /* 0x000000ff0e00720c */ /* 0x000fe20003f45070 */
[----:B------:R-:W2:Y:S01]  /*0810*/  S2R R13, SR_CTAID.X ;  /* 0x00000000000d7919 */ /* 0x000ea20000002500 */
[----:B------:R-:W-:Y:S01]  /*0820*/  SHF.R.U32.HI R116, RZ, 0x1, R16 ;  /* 0x00000001ff747819 */ /* 0x000fe20000011610 */
[----:B------:R-:W3:Y:S01]  /*0830*/  LDCU.64 UR4, c[0x0][0x390] ;  /* 0x00007200ff0477ac */ /* 0x000ee20008000a00 */
[----:B------:R-:W4:Y:S01]  /*0840*/  @!P3 LDC.64 R4, c[0x0][0x3b8] ;  /* 0x0000ee00ff04bb82 */ /* 0x000f220000000a00 */
[----:B------:R-:W-:Y:S02]  /*0850*/  LOP3.LUT R17, R0, 0x2, RZ, 0xc0, !PT ;  /* 0x0000000200117812 */ /* 0x000fe400078ec0ff */
[----:B------:R-:W-:Y:S01]  /*0860*/  CS2R R22, SRZ ;  /* 0x0000000000167805 */ /* 0x000fe2000001ff00 */
[----:B------:R-:W-:Y:S01]  /*0870*/  VOTEU.ANY UP1, P4 ;  /* 0x0000000000ff7886 */ /* 0x000fe20002020100 */
[----:B------:R-:W-:Y:S01]  /*0880*/  PLOP3.LUT P4, PT, PT, PT, UP1, 0x80, 0x8 ;  /* 0x000000000008781c */ /* 0x000fe20003f8f018 */
[----:B------:R-:W-:Y:S01]  /*0890*/  UIMAD UR41, UR41, 0x30, URZ ;  /* 0x00000030292978a4 */ /* 0x000fe2000f8e02ff */
[----:B------:R-:W-:Y:S01]  /*08a0*/  @!P3 IMAD R10, R116, R26, UR45 ;  /* 0x0000002d740abe24 */ /* 0x000fe2000f8e021a */
[----:B------:R-:W-:Y:S01]  /*08b0*/  CS2R R18, SRZ ;  /* 0x0000000000127805 */ /* 0x000fe2000001ff00 */
[----:B------:R-:W-:Y:S01]  /*08c0*/  VOTEU.ANY UP0, P2 ;  /* 0x0000000000ff7886 */ /* 0x000fe20001000100 */
[----:B-1----:R-:W-:-:S02]  /*08d0*/  ISETP.NE.U32.AND P1, PT, RZ, UR8, PT ;  /* 0x00000008ff007c0c */ /* 0x002fc4000bf25070 */
[----:B------:R-:W-:Y:S02]  /*08e0*/  R2UR UR8, R15 ;  /* 0x000000000f0872ca */ /* 0x000fe400000e0000 */
[----:B---3--:R-:W-:Y:S02]  /*08f0*/  ISETP.NE.U32.AND P0, PT, RZ, UR4, PT ;  /* 0x00000004ff007c0c */ /* 0x008fe4000bf05070 */
[----:B------:R-:W-:Y:S02]  /*0900*/  ISETP.NE.AND.EX P1, PT, RZ, UR9, PT, P1 ;  /* 0x00000009ff007c0c */ /* 0x000fe4000bf25310 */
[----:B------:R-:W-:Y:S02]  /*0910*/  ISETP.NE.AND.EX P0, PT, RZ, UR5, PT, P0 ;  /* 0x00000005ff007c0c */ /* 0x000fe4000bf05300 */
[C---:B------:R-:W-:Y:S02]  /*0920*/  ISETP.GT.U32.OR P1, PT, R16.reuse, 0x17, !P1 ;  /* 0x000000171000780c */ /* 0x040fe40004f24470 */
[----:B------:R-:W-:-:S02]  /*0930*/  ISETP.GT.U32.OR P2, PT, R16, 0x17, !P0 ;  /* 0x000000171000780c */ /* 0x000fc40004744470 */
[----:B------:R-:W-:Y:S01]  /*0940*/  ISETP.NE.OR P1, PT, R20, RZ, P1 ;  /* 0x000000ff1400720c */ /* 0x000fe20000f25670 */
[----:B------:R-:W-:Y:S01]  /*0950*/  UISETP.NE.AND.EX UP0, UPT, UR8, URZ, UPT, UP0 ;  /* 0x000000ff0800728c */ /* 0x000fe2000bf05300 */
[----:B------:R-:W-:Y:S02]  /*0960*/  PLOP3.LUT P0, PT, PT, PT, UP1, 0x40, 0x4 ;  /* 0x000000000004781c */ /* 0x000fe40003f0e818 */
[----:B-----5:R-:W-:Y:S01]  /*0970*/  @P4 R2UR UR38, R3 ;  /* 0x00000000032642ca */ /* 0x020fe200000e0000 */
[----:B------:R-:W-:Y:S01]  /*0980*/  @!P3 IMAD R3, R26, UR41, R17 ;  /* 0x000000291a03bc24 */ /* 0x000fe2000f8e0211 */
[----:B------:R-:W-:Y:S02]  /*0990*/  ISETP.GT.U32.OR P0, PT, R16, 0x1f, P0 ;  /* 0x0000001f1000780c */ /* 0x000fe40000704470 */
[----:B------:R-:W-:Y:S01]  /*09a0*/  PLOP3.LUT P4, PT, PT, PT, UP0, 0x80, 0x8 ;  /* 0x000000000008781c */ /* 0x000fe20003f8f008 */
[----:B------:R-:W-:Y:S02]  /*09b0*/  @!P3 IMAD R3, R10, 0x4, R3 ;  /* 0x000000040a03b824 */ /* 0x000fe400078e0203 */
[----:B0-----:R-:W0:Y:S01]  /*09c0*/  @!P2 LDC.64 R6, c[0x0][0x390] ;  /* 0x0000e400ff06ab82 */ /* 0x001e220000000a00 */
[----:B------:R-:W1:Y:S01]  /*09d0*/  @UP0 LDCU.64 UR4, c[0x0][0x418] ;  /* 0x00008300ff0407ac */ /* 0x000e620008000a00 */
[----:B----4-:R-:W-:-:S04]  /*09e0*/  @!P3 IMAD.WIDE R4, R3, 0x4, R4 ;  /* 0x000000040304b825 */ /* 0x010fc800078e0204 */
[----:B--2---:R-:W-:Y:S01]  /*09f0*/  IMAD R3, R13, 0x30, R0 ;  /* 0x000000300d037824 */ /* 0x004fe200078e0200 */
[----:B------:R-:W2:Y:S01]  /*0a00*/  @!P3 LDG.E.64 R22, desc[UR36][R4.64] ;  /* 0x000000240416b981 */ /* 0x000ea2000c1e1b00 */
[----:B------:R-:W3:Y:S01]  /*0a10*/  @!P1 LDC.64 R8, c[0x0][0x3a0] ;  /* 0x0000e800ff089b82 */ /* 0x000ee20000000a00 */
[----:B------:R-:W-:-:S05]  /*0a20*/  VOTEU.ALL UP1, P0 ;  /* 0x0000000000ff7886 */ /* 0x000fca0000020000 */
[----:B------:R-:W-:Y:S02]  /*0a30*/  @!UP1 UIMAD UR6, UR38, UR6, URZ ;  /* 0x00000006260692a4 */ /* 0x000fe4000f8e02ff */
[----:B------:R-:W4:Y:S01]  /*0a40*/  @!P0 LDC.64 R10, c[0x0][0x450] ;  /* 0x00011400ff0a8b82 */ /* 0x000f220000000a00 */
[----:B-1----:R-:W-:-:S03]  /*0a50*/  @UP0 UIMAD.WIDE.U32 UR4, UR7, 0x4, UR4 ;  /* 0x00000004070408a5 */ /* 0x002fc6000f8e0004 */
[----:B------:R-:W-:-:S04]  /*0a60*/  IMAD.U32 R14, RZ, RZ, UR6 ;  /* 0x00000006ff0e7e24 */ /* 0x000fc8000f8e00ff */
[----:B------:R-:W-:Y:S02]  /*0a70*/  @!P0 IMAD R21, R14, 0x30, R3 ;  /* 0x000000300e158824 */ /* 0x000fe400078e0203 */
[----:B------:R-:W-:Y:S02]  /*0a80*/  IMAD.U32 R12, RZ, RZ, UR4 ;  /* 0x00000004ff0c7e24 */ /* 0x000fe4000f8e00ff */
[----:B------:R-:W-:Y:S02]  /*0a90*/  IMAD.U32 R13, RZ, RZ, UR5 ;  /* 0x00000005ff0d7e24 */ /* 0x000fe4000f8e00ff */
[----:B0-----:R-:W-:-:S04]  /*0aa0*/  @!P2 IMAD.WIDE.U32 R6, R3, 0x4, R6 ;  /* 0x000000040306a825 */ /* 0x001fc800078e0006 */
[----:B---3--:R-:W-:Y:S01]  /*0ab0*/  @!P1 IMAD.WIDE.U32 R8, R3, 0x4, R8 ;  /* 0x0000000403089825 */ /* 0x008fe200078e0008 */
[----:B------:R-:W-:Y:S01]  /*0ac0*/  CS2R R14, SRZ ;  /* 0x00000000000e7805 */ /* 0x000fe2000001ff00 */
[----:B------:R-:W3:Y:S01]  /*0ad0*/  @P4 LDG.E R12, desc[UR36][R12.64] ;  /* 0x000000240c0c4981 */ /* 0x000ee2000c1e1900 */
[----:B------:R-:W0:Y:S03]  /*0ae0*/  LDCU.U8 UR4, c[0x0][0x404] ;  /* 0x00008080ff0477ac */ /* 0x000e260008000000 */
[----:B------:R-:W2:Y:S01]  /*0af0*/  @!P1 LDG.E.64 R18, desc[UR36][R8.64] ;  /* 0x0000002408129981 */ /* 0x000ea2000c1e1b00 */
[----:B----4-:R-:W-:Y:S02]  /*0b00*/  @!P0 IMAD.WIDE R10, R21, 0x4, R10 ;  /* 0x00000004150a8825 */ /* 0x010fe400078e020a */
[----:B------:R-:W1:Y:S01]  /*0b10*/  LDC R21, c[0x0][0x400] ;  /* 0x00010000ff157b82 */ /* 0x000e620000000800 */
[----:B------:R-:W4:Y:S04]  /*0b20*/  @!P2 LDG.E.64 R14, desc[UR36][R6.64] ;  /* 0x00000024060ea981 */ /* 0x000f28000c1e1b00 */
[----:B------:R-:W4:Y:S01]  /*0b30*/  @!P0 LDG.E.64 R10, desc[UR36][R10.64] ;  /* 0x000000240a0a8981 */ /* 0x000f22000c1e1b00 */
[----:B------:R-:W-:Y:S01]  /*0b40*/  IMAD.MOV R3, RZ, RZ, -R26 ;  /* 0x000000ffff037224 */ /* 0x000fe200078e0a1a */
[----:B0-----:R-:W-:-:S04]  /*0b50*/  ISETP.NE.AND P1, PT, RZ, UR4, PT ;  /* 0x00000004ff007c0c */ /* 0x001fc8000bf25270 */
[----:B------:R-:W-:Y:S02]  /*0b60*/  VIADDMNMX R3, R3, UR44, RZ, !PT ;  /* 0x0000002c03037c46 */ /* 0x000fe4000f8001ff */
[----:B-1----:R-:W-:Y:S02]  /*0b70*/  ISETP.LT.OR P1, PT, R21, 0x1, P1 ;  /* 0x000000011500780c */ /* 0x002fe40000f21670 */
[----:B------:R-:W-:Y:S01]  /*0b80*/  R2UR UR47, R3 ;  /* 0x00000000032f72ca */ /* 0x000fe200000e0000 */
[----:B------:R-:W-:Y:S01]  /*0b90*/  UMOV UR39, URZ ;  /* 0x000000ff00277c82 */ /* 0x000fe20008000000 */
[----:B------:R-:W-:Y:S01]  /*0ba0*/  ISETP.NE.AND P2, PT, R20, RZ, PT ;  /* 0x000000ff1400720c */ /* 0x000fe20003f45270 */
[----:B------:R-:W-:Y:S01]  /*0bb0*/  BSSY.RECONVERGENT B6, `(.L_x_1518) ;  /* 0x00000d0000067945 */ /* 0x000fe20003800200 */
[----:B---3--:R-:W-:Y:S01]  /*0bc0*/  @P4 R2UR UR39, R12 ;  /* 0x000000000c2742ca */ /* 0x008fe200000e0000 */
[----:B--2---:R-:W-:Y:S01]  /*0bd0*/  FADD.FTZ R3, R18, R22 ;  /* 0x0000001612037221 */ /* 0x004fe20000010000 */
[----:B------:R-:W-:Y:S01]  /*0be0*/  FADD.FTZ R4, R19, R23 ;  /* 0x0000001713047221 */ /* 0x000fe20000010000 */
[----:B----4-:R-:W-:-:S03]  /*0bf0*/  FADD.FTZ R24, R14, R24 ;  /* 0x000000180e187221 */ /* 0x010fc60000010000 */
[----:B------:R-:W-:Y:S01]  /*0c00*/  FSEL R22, R3, R22, !P2 ;  /* 0x0000001603167208 */ /* 0x000fe20005000000 */
[----:B------:R-:W-:Y:S01]  /*0c10*/  FADD.FTZ R25, R15, R25 ;  /* 0x000000190f197221 */ /* 0x000fe20000010000 */
[C---:B------:R-:W-:Y:S01]  /*0c20*/  FSEL R23, R4.reuse, R23, !P2 ;  /* 0x0000001704177208 */ /* 0x040fe20005000000 */
[----:B------:R-:W-:Y:S01]  /*0c30*/  @!P0 FMUL.FTZ R22, R3, R10 ;  /* 0x0000000a03168220 */ /* 0x000fe20000410000 */
        /* <DEDUP_REMOVED lines=27> */
.L_x_1520:
        /* <DEDUP_REMOVED lines=19> */
.L_x_1519:
        /* <DEDUP_REMOVED lines=28> */
[----:B------:R-:W-:-:S03]  /*10e0*/  ISETP.GE.AND P0, PT, R0, R21, PT ;  /* 0x000000150000720c */ /* 0x000fc60003f06270 */
[----:B------:R-:W-:-:S04]  /*10f0*/  IMAD.MOV.U32 R26, RZ, RZ, R5 ;  /* 0x000000ffff1a7224 */ /* 0x000fc800078e0005 */
        /* <DEDUP_REMOVED lines=24> */
.L_x_1522:
        /* <DEDUP_REMOVED lines=15> */
.L_x_1523:
        /* <DEDUP_REMOVED lines=46> */
.L_x_1529:
[----:B------:R-:W-:Y:S05]  /*1650*/  BSYNC.RECONVERGENT B2 ;  /* 0x0000000000027941 */ /* 0x000fea0003800200 */
.L_x_1528:
[----:B-1----:R0:W-:Y:S04]  /*1660*/  STS [R13], R22 ;  /* 0x000000160d007388 */ /* 0x0021e80000000800 */
[----:B--2---:R0:W-:Y:S01]  /*1670*/  STS [R14], R23 ;  /* 0x000000170e007388 */ /* 0x0041e20000000800 */
[----:B------:R-:W-:Y:S05]  /*1680*/  BRA `(.L_x_1530) ;  /* 0x0000000000487947 */ /* 0x000fea0003800000 */
.L_x_1527:
        /* <DEDUP_REMOVED lines=18> */
.L_x_1530:
[----:B------:R-:W-:Y:S05]  /*17b0*/  BSYNC.RECONVERGENT B1 ;  /* 0x0000000000017941 */ /* 0x000fea0003800200 */
.L_x_1526:
[----:B------:R1:W-:Y:S04]  /*17c0*/  STS [R11], R24 ;  /* 0x000000180b007388 */ /* 0x0003e80000000800 */
[----:B------:R1:W-:Y:S02]  /*17d0*/  STS [R12], R25 ;  /* 0x000000190c007388 */ /* 0x0003e40000000800 */
.L_x_1525:
[----:B------:R-:W-:Y:S05]  /*17e0*/  BSYNC.RECONVERGENT B0 ;  /* 0x0000000000007941 */ /* 0x000fea0003800200 */
.L_x_1524:
        /* <DEDUP_REMOVED lines=10> */
.L_x_1532:
[----:B------:R-:W-:Y:S05]  /*1890*/  BSYNC.RECONVERGENT B0 ;  /* 0x0000000000007941 */ /* 0x000fea0003800200 */
.L_x_1531:
[----:B------:R-:W-:Y:S06]  /*18a0*/  BAR.SYNC.DEFER_BLOCKING 0x0 ;  /* 0x0000000000007b1d */ /* 0x000fec0000010000 */
.L_x_1521:
[----:B------:R-:W-:Y:S05]  /*18b0*/  BSYNC.RECONVERGENT B6 ;  /* 0x0000000000067941 */ /* 0x000fea0003800200 */
.L_x_1518:
        /* <DEDUP_REMOVED lines=22> */
[----:B0-----:R-:W-:-:S02]  /*1a20*/  @!P0 IMAD R7, R0, UR41, R17 ;  /* 0x0000002900078c24 */ /* 0x001fc4000f8e0211 */
        /* <DEDUP_REMOVED lines=18> */
.L_x_1674:
        /* <DEDUP_REMOVED lines=10> */
[----:B------:R-:W2:Y:S01]  /*1bf0*/  LDCU.64 UR4, c[0x0][0x438] ;  /* 0x00008700ff0477ac */ /* 0x000ea20008000a00 */
[----:B------:R-:W-:-:S04]  /*1c00*/  UIADD3 UR7, UPT, UPT, UR45, -UR39, URZ ;  /* 0x800000272d077290 */ /* 0x000fc8000fffe0ff */
[----:B-1----:R-:W-:-:S04]  /*1c10*/  UIMAD UR8, UR46, UR9, UR7 ;  /* 0x000000092e0872a4 */ /* 0x002fc8000f8e0207 */
[----:B------:R-:W-:-:S04]  /*1c20*/  UIMAD UR8, UR8, UR9, UR7 ;  /* 0x00000009080872a4 */ /* 0x000fc8000f8e0207 */
[----:B--2---:R-:W-:-:S06]  /*1c30*/  UIMAD.WIDE UR4, UR8, 0x4, UR4 ;  /* 0x00000004080478a5 */ /* 0x004fcc000f8e0204 */
[----:B------:R-:W-:Y:S02]  /*1c40*/  IMAD.U32 R4, RZ, RZ, UR4 ;  /* 0x00000004ff047e24 */ /* 0x000fe4000f8e00ff */
[----:B0-----:R-:W-:-:S05]  /*1c50*/  IMAD.U32 R5, RZ, RZ, UR5 ;  /* 0x00000005ff057e24 */ /* 0x001fca000f8e00ff */
[----:B------:R-:W2:Y:S02]  /*1c60*/  LDG.E R4, desc[UR36][R4.64] ;  /* 0x0000002404047981 */ /* 0x000ea4000c1e1900 */
[----:B--2---:R-:W-:-:S07]  /*1c70*/  FADD.FTZ R119, R119, R4 ;  /* 0x0000000477777221 */ /* 0x004fce0000010000 */
.L_x_1535:
[----:B------:R1:W-:Y:S02]  /*1c80*/  STS [UR6+-0x4], R119 ;  /* 0xfffffc77ff007988 */ /* 0x0003e40008000806 */
.L_x_1533:
        /* <DEDUP_REMOVED lines=43> */
[----:B------:R1:W0:Y:S02]  /*1f40*/  LDS.64 R18, [R0+0xf0] ;  /* 0x0000f00000127984 */ /* 0x0002240000000a00 */
.L_x_1536:
[----:B------:R-:W-:Y:S01]  /*1f50*/  UIADD3 UR4, UPT, UPT, UR45, 0xf, -UR47 ;  /* 0x0000000f2d047890 */ /* 0x000fe2000fffe82f */
[----:B------:R-:W-:Y:S01]  /*1f60*/  BSSY B1, `(.L_x_1537) ;  /* 0x0000426000017945 */ /* 0x000fe20003800000 */
[----:B------:R-:W5:Y:S02]  /*1f70*/  LDCU.64 UR10, c[0x0][0x3f0] ;  /* 0x00007e00ff0a77ac */ /* 0x000f640008000a00 */
[----:B------:R-:W-:Y:S01]  /*1f80*/  USHF.R.S32.HI UR5, URZ, 0x1f, UR4 ;  /* 0x0000001fff057899 */ /* 0x000fe20008011404 */
[----:B------:R-:W0:Y:S03]  /*1f90*/  LDCU UR16, c[0x0][0x40c] ;  /* 0x00008180ff1077ac */ /* 0x000e260008000800 */
[----:B------:R-:W-:Y:S01]  /*1fa0*/  ULEA.HI UR5, UR5, UR4, URZ, 0x4 ;  /* 0x0000000405057291 */ /* 0x000fe2000f8f20ff */
[----:B------:R-:W0:Y:S03]  /*1fb0*/  LDCU UR22, c[0x0][0x3f4] ;  /* 0x00007e80ff1677ac */ /* 0x000e260008000800 */
[----:B------:R-:W-:-:S02]  /*1fc0*/  ULOP3.LUT UR8, UR5, 0xfffffff0, URZ, 0xc0, !UPT ;  /* 0xfffffff005087892 */ /* 0x000fc4000f8ec0ff */
[----:B-----5:R-:W-:Y:S01]  /*1fd0*/  UIMAD UR7, UR42, UR10, UR46 ;  /* 0x0000000a2a0772a4 */ /* 0x020fe2000f8e022e */
[----:B-1-3--:R-:W-:Y:S01]  /*1fe0*/  IMAD.U32 R0, RZ, RZ, UR11 ;  /* 0x0000000bff007e24 */ /* 0x00afe2000f8e00ff */
[----:B------:R-:W1:Y:S02]  /*1ff0*/  LDCU UR17, c[0x0][0x410] ;  /* 0x00008200ff1177ac */ /* 0x000e640008000800 */
[----:B------:R-:W-:Y:S01]  /*2000*/  ISETP.GE.AND P0, PT, R116, UR8, PT ;  /* 0x0000000874007c0c */ /* 0x000fe2000bf06270 */
[----:B------:R-:W3:Y:S01]  /*2010*/  LDCU.64 UR18, c[0x0][0x3b8] ;  /* 0x00007700ff1277ac */ /* 0x000ee20008000a00 */
[----:B------:R-:W0:Y:S01]  /*2020*/  LDCU.64 UR20, c[0x0][0x438] ;  /* 0x00008700ff1477ac */ /* 0x000e220008000a00 */
[----:B------:R-:W0:Y:S01]  /*2030*/  LDCU.64 UR14, c[0x0][0x448] ;  /* 0x00008900ff0e77ac */ /* 0x000e220008000a00 */
[----:B------:R-:W-:-:S09]  /*2040*/  UIMAD UR7, UR7, 0x30, URZ ;  /* 0x00000030070778a4 */ /* 0x000fd2000f8e02ff */
[----:B------:R-:W-:Y:S05]  /*2050*/  @P0 BRA `(.L_x_1538) ;  /* 0x0000004000580947 */ /* 0x000fea0003800000 */
[----:B------:R-:W-:Y:S01]  /*2060*/  IABS R3, R0 ;  /* 0x0000000000037213 */ /* 0x000fe20000000000 */
[----:B------:R-:W5:Y:S01]  /*2070*/  LDCU UR4, c[0x0][0x3f8] ;  /* 0x00007f00ff0477ac */ /* 0x000f620008000800 */
[----:B------:R-:W1:Y:S01]  /*2080*/  S2UR UR13, SR_CTAID.Y ;  /* 0x00000000000d79c3 */ /* 0x000e620000002600 */
[----:B0-----:R-:W-:Y:S01]  /*2090*/  IMAD R5, R0, UR7, R17 ;  /* 0x0000000700057c24 */ /* 0x001fe2000f8e0211 */
[----:B------:R-:W0:Y:S01]  /*20a0*/  I2F.RP R4, R3 ;  /* 0x0000000300047306 */ /* 0x000e220000209400 */
[----:B------:R-:W2:Y:S01]  /*20b0*/  LDCU UR9, c[0x0][0x440] ;  /* 0x00008800ff0977ac */ /* 0x000ea20008000800 */
[C---:B------:R-:W-:Y:S01]  /*20c0*/  VIADD R117, R116.reuse, UR47 ;  /* 0x0000002f74757c36 */ /* 0x040fe20008000000 */
[----:B------:R-:W-:Y:S01]  /*20d0*/  LEA R116, R116, UR12, 0x2 ;  /* 0x0000000c74747c11 */ /* 0x000fe2000f8e10ff */
[----:B------:R-:W-:Y:S01]  /*20e0*/  IMAD.U32 R118, RZ, RZ, UR8 ;  /* 0x00000008ff767e24 */ /* 0x000fe2000f8e00ff */
[----:B------:R-:W4:Y:S01]  /*20f0*/  LDCU.64 UR10, c[0x0][0x420] ;  /* 0x00008400ff0a77ac */ /* 0x000f220008000a00 */
[----:B------:R-:W3:Y:S01]  /*2100*/  LDC.64 R122, c[0x0][0x450] ;  /* 0x00011400ff7a7b82 */ /* 0x000ee20000000a00 */
[----:B------:R-:W-:Y:S01]  /*2110*/  SHF.R.S32.HI R16, RZ, 0x1f, R5 ;  /* 0x0000001fff107819 */ /* 0x000fe20000011405 */
[----:B------:R-:W-:Y:S01]  /*2120*/  VIADD R118, R118, UR47 ;  /* 0x0000002f76767c36 */ /* 0x000fe20008000000 */
[----:B------:R-:W1:Y:S05]  /*2130*/  LDCU UR5, c[0x0][0x408] ;  /* 0x00008100ff0577ac */ /* 0x000e6a0008000800 */
[----:B------:R-:W1:Y:S01]  /*2140*/  LDC R120, c[0x0][0x430] ;  /* 0x00010c00ff787b82 */ /* 0x000e620000000800 */
[----:B0-----:R-:W0:Y:S01]  /*2150*/  MUFU.RCP R4, R4 ;  /* 0x0000000400047308 */ /* 0x001e220000001000 */
[----:B-----5:R-:W-:-:S06]  /*2160*/  UIMAD UR4, UR38, UR4, UR46 ;  /* 0x00000004260472a4 */ /* 0x020fcc000f8e022e */
[----:B------:R-:W-:Y:S01]  /*2170*/  IMAD.U32 R8, RZ, RZ, UR4 ;  /* 0x00000004ff087e24 */ /* 0x000fe2000f8e00ff */
[----:B--2---:R-:W-:Y:S01]  /*2180*/  UIMAD UR4, UR46, UR9, UR45 ;  /* 0x000000092e0472a4 */ /* 0x004fe2000f8e022d */
[----:B----4-:R-:W-:Y:S02]  /*2190*/  ISETP.NE.U32.AND P0, PT, RZ, UR10, PT ;  /* 0x0000000aff007c0c */ /* 0x010fe4000bf05070 */
[----:B------:R-:W-:Y:S02]  /*21a0*/  IMAD R9, R8, 0x30, R17 ;  /* 0x0000003008097824 */ /* 0x000fe400078e0211 */
[----:B------:R-:W-:Y:S02]  /*21b0*/  ISETP.NE.AND.EX P0, PT, RZ, UR11, PT, P0 ;  /* 0x0000000bff007c0c */ /* 0x000fe4000bf05300 */
[----:B---3--:R-:W-:-:S04]  /*21c0*/  IMAD.WIDE R122, R9, 0x4, R122 ;  /* 0x00000004097a7825 */ /* 0x008fc800078e027a */
[----:B0-----:R-:W-:Y:S02]  /*21d0*/  VIADD R6, R4, 0xffffffe ;  /* 0x0ffffffe04067836 */ /* 0x001fe40000000000 */
[C---:B------:R-:W-:Y:S02]  /*21e0*/  IMAD R4, R0.reuse, UR41, R17 ;  /* 0x0000002900047c24 */ /* 0x040fe4000f8e0211 */
[----:B------:R0:W2:Y:S01]  /*21f0*/  F2I.FTZ.U32.TRUNC.NTZ R7, R6 ;  /* 0x0000000600077305 */ /* 0x0000a2000021f000 */
[----:B-1----:R-:W-:Y:S02]  /*2200*/  IMAD R0, R0, UR13, RZ ;  /* 0x0000000d00007c24 */ /* 0x002fe4000f8e02ff */
[----:B------:R-:W-:-:S03]  /*2210*/  VIADD R120, R120, UR5 ;  /* 0x0000000578787c36 */ /* 0x000fc60008000000 */
[----:B------:R-:W-:Y:S02]  /*2220*/  SHF.R.S32.HI R9, RZ, 0x1f, R0 ;  /* 0x0000001fff097819 */ /* 0x000fe40000011400 */
[----:B------:R-:W-:Y:S01]  /*2230*/  IADD3 R8, P1, P2, R0, UR10, R117 ;  /* 0x0000000a00087c10 */ /* 0x000fe2000fa3e075 */
[----:B0-----:R-:W-:Y:S02]  /*2240*/  IMAD.MOV.U32 R6, RZ, RZ, RZ ;  /* 0x000000ffff067224 */ /* 0x001fe400078e00ff */
[----:B------:R-:W-:Y:S01]  /*2250*/  IMAD.U32 R0, RZ, RZ, UR9 ;  /* 0x00000009ff007e24 */ /* 0x000fe2000f8e00ff */
[----:B------:R-:W-:Y:S02]  /*2260*/  IADD3.X R9, PT, PT, R9, UR11, RZ, P1, P2 ;  /* 0x0000000b09097c10 */ /* 0x000fe40008fe44ff */
[----:B--2---:R-:W-:-:S05]  /*2270*/  IADD3 R10, PT, PT, RZ, -R7, RZ ;  /* 0x80000007ff0a7210 */ /* 0x004fca0007ffe0ff */
[----:B------:R-:W-:Y:S01]  /*2280*/  IMAD R11, R10, R3, RZ ;  /* 0x000000030a0b7224 */ /* 0x000fe200078e02ff */
[----:B------:R-:W-:-:S03]  /*2290*/  SHF.R.S32.HI R10, RZ, 0x1f, R4 ;  /* 0x0000001fff0a7819 */ /* 0x000fc60000011404 */
[----:B------:R-:W-:-:S04]  /*22a0*/  IMAD.HI.U32 R6, R7, R11, R6 ;  /* 0x0000000b07067227 */ /* 0x000fc800078e0006 */
[----:B------:R-:W-:Y:S02]  /*22b0*/  IMAD R7, R0, UR4, R117 ;  /* 0x0000000400077c24 */ /* 0x000fe4000f8e0275 */
[----:B------:R-:W-:-:S07]  /*22c0*/  VIADD R117, R117, 0x1 ;  /* 0x0000000175757836 */ /* 0x000fce0000000000 */
.L_x_1600:
[----:B------:R-:W2:Y:S01]  /*22d0*/  @P0 LDG.E.U8 R15, desc[UR36][R8.64] ;  /* 0x00000024080f0981 */ /* 0x000ea2000c1e1100 */
[----:B------:R-:W-:Y:S01]  /*22e0*/  VIADD R17, R117, 0xffffffff ;  /* 0xffffffff75117836 */ /* 0x000fe20000000000 */
[----:B------:R-:W-:Y:S01]  /*22f0*/  MOV R0, UR22 ;  /* 0x0000001600007c02 */ /* 0x000fe20008000f00 */
[----:B------:R-:W-:Y:S01]  /*2300*/  UISETP.NE.AND UP0, UPT, UR16, URZ, UPT ;  /* 0x000000ff1000728c */ /* 0x000fe2000bf05270 */
[----:B------:R-:W-:Y:S02]  /*2310*/  BSSY.RECONVERGENT B0, `(.L_x_1539) ;  /* 0x00003a1000007945 */ /* 0x000fe40003800200 */
[----:B0-----:R-:W-:Y:S02]  /*2320*/  IABS R13, R17 ;  /* 0x00000011000d7213 */ /* 0x001fe40000000000 */
[----:B------:R-:W-:Y:S02]  /*2330*/  IABS R14, R0 ;  /* 0x00000000000e7213 */ /* 0x000fe40000000000 */
[----:B------:R-:W-:Y:S01]  /*2340*/  ISETP.GE.AND P2, PT, R17, RZ, PT ;  /* 0x000000ff1100720c */ /* 0x000fe20003f46270 */
[----:B------:R-:W-:-:S04]  /*2350*/  IMAD.HI.U32 R11, R6, R13, RZ ;  /* 0x0000000d060b7227 */ /* 0x000fc800078e00ff */
[----:B------:R-:W-:-:S04]  /*2360*/  IMAD.MOV R12, RZ, RZ, -R11 ;  /* 0x000000ffff0c7224 */ /* 0x000fc800078e0a0b */
        /* <DEDUP_REMOVED lines=11> */
[----:B------:R-:W-:-:S13]  /*2420*/  ISETP.NE.AND P3, PT, R2, RZ, PT ;  /* 0x000000ff0200720c */ /* 0x000fda0003f65270 */
[----:B------:R-:W-:Y:S02]  /*2430*/  VOTEU.ANY UP0, P3 ;  /* 0x0000000000ff7886 */ /* 0x000fe40001800100 */
[----:B------:R-:W-:Y:S05]  /*2440*/  BRA.U !UP0, `(.L_x_1541) ;  /* 0x0000001908087547 */ /* 0x000fea000b800000 */
[----:B------:R-:W-:Y:S01]  /*2450*/  ISETP.GE.AND P2, PT, R17, UR45, PT ;  /* 0x0000002d11007c0c */ /* 0x000fe2000bf46270 */
[----:B------:R-:W-:Y:S01]  /*2460*/  BSSY.RECONVERGENT B2, `(.L_x_1542) ;  /* 0x0000019000027945 */ /* 0x000fe20003800200 */
[----:B------:R-:W-:Y:S01]  /*2470*/  IMAD.SHL.U32 R125, R13, 0x4, RZ ;  /* 0x000000040d7d7824 */ /* 0x000fe200078e00ff */
[----:B------:R-:W-:Y:S01]  /*2480*/  ISETP.GE.AND P1, PT, R17, UR45, PT ;  /* 0x0000002d11007c0c */ /* 0x000fe2000bf26270 */
[----:B------:R-:W-:Y:S02]  /*2490*/  IMAD.IADD R13, R13, 0x1, R0 ;  /* 0x000000010d0d7824 */ /* 0x000fe400078e0200 */
[----:B------:R-:W-:-:S07]  /*24a0*/  IMAD R11, R0, 0x30, RZ ;  /* 0x00000030000b7824 */ /* 0x000fce00078e02ff */
[----:B------:R-:W-:Y:S05]  /*24b0*/  @P2 BRA `(.L_x_1543) ;  /* 0x00000000004c2947 */ /* 0x000fea0003800000 */
[----:B------:R-:W-:Y:S02]  /*24c0*/  ISETP.GE.AND P2, PT, R125, R11, PT ;  /* 0x0000000b7d00720c */ /* 0x000fe40003f46270 */
[----:B------:R-:W-:-:S11]  /*24d0*/  CS2R R82, SRZ ;  /* 0x0000000000527805 */ /* 0x000fd6000001ff00 */
[----:B------:R-:W0:Y:S01]  /*24e0*/  @!P2 LDC.64 R14, c[0x0][0x3b8] ;  /* 0x0000ee00ff0eab82 */ /* 0x000e220000000a00 */
[----:B------:R-:W-:-:S04]  /*24f0*/  @!P2 IADD3 R12, P3, PT, R5, R125, RZ ;  /* 0x0000007d050ca210 */ /* 0x000fc80007f7e0ff */
[----:B0-----:R-:W-:Y:S01]  /*2500*/  @!P2 LEA R114, P4, R12, R14, 0x2 ;  /* 0x0000000e0c72a211 */ /* 0x001fe200078810ff */
[----:B------:R-:W-:-:S05]  /*2510*/  @!P2 IMAD.X R14, RZ, RZ, R16, P3 ;  /* 0x000000ffff0ea224 */ /* 0x000fca00018e0610 */
[----:B------:R-:W-:Y:S02]  /*2520*/  @!P2 LEA.HI.X R115, R12, R15, R14, 0x2, P4 ;  /* 0x0000000f0c73a211 */ /* 0x000fe400020f140e */
[----:B------:R-:W0:Y:S03]  /*2530*/  @!P2 LDC.64 R14, c[0x0][0x3b8] ;  /* 0x0000ee00ff0eab82 */ /* 0x000e260000000a00 */
[----:B------:R-:W2:Y:S04]  /*2540*/  @!P2 LDG.E.64 R82, desc[UR36][R114.64] ;  /* 0x000000247252a981 */ /* 0x000ea8000c1e1b00 */
[----:B------:R-:W3:Y:S01]  /*2550*/  LDG.E.64 R114, desc[UR36][R122.64] ;  /* 0x000000247a727981 */ /* 0x000ee2000c1e1b00 */
[----:B--2---:R-:W-:Y:S01]  /*2560*/  FADD.FTZ R12, R49, R83 ;  /* 0x00000053310c7221 */ /* 0x004fe20000010000 */
[----:B------:R-:W-:-:S03]  /*2570*/  FADD.FTZ R82, R48, R82 ;  /* 0x0000005230527221 */ /* 0x000fc60000010000 */
[----:B---3--:R-:W-:Y:S01]  /*2580*/  FMUL.FTZ R83, R12, R115 ;  /* 0x000000730c537220 */ /* 0x008fe20000410000 */
[----:B------:R-:W-:Y:S01]  /*2590*/  @!P2 IADD3 R12, P3, PT, R4, R125, RZ ;  /* 0x0000007d040ca210 */ /* 0x000fe20007f7e0ff */
[----:B------:R-:W-:-:S03]  /*25a0*/  FMUL.FTZ R82, R82, R114 ;  /* 0x0000007252527220 */ /* 0x000fc60000410000 */
[----:B0-----:R-:W-:Y:S01]  /*25b0*/  @!P2 LEA R14, P4, R12, R14, 0x2 ;  /* 0x0000000e0c0ea211 */ /* 0x001fe200078810ff */
[----:B------:R-:W-:-:S05]  /*25c0*/  @!P2 IMAD.X R124, RZ, RZ, R10, P3 ;  /* 0x000000ffff7ca224 */ /* 0x000fca00018e060a */
[----:B------:R-:W-:-:S05]  /*25d0*/  @!P2 LEA.HI.X R15, R12, R15, R124, 0x2, P4 ;  /* 0x0000000f0c0fa211 */ /* 0x000fca00020f147c */
[----:B------:R0:W-:Y:S02]  /*25e0*/  @!P2 STG.E.64 desc[UR36][R14.64], R82 ;  /* 0x000000520e00a986 */ /* 0x0001e4000c101b24 */
.L_x_1543:
[----:B------:R-:W-:Y:S05]  /*25f0*/  BSYNC.RECONVERGENT B2 ;  /* 0x0000000000027941 */ /* 0x000fea0003800200 */
.L_x_1542:
[----:B------:R-:W-:Y:S04]  /*2600*/  BSSY.RECONVERGENT B2, `(.L_x_1544) ;  /* 0x000002b000027945 */ /* 0x000fe80003800200 */
[----:B------:R-:W-:Y:S05]  /*2610*/  @P1 BRA `(.L_x_1545) ;  /* 0x0000000000a41947 */ /* 0x000fea0003800000 */
[----:B------:R-:W-:Y:S01]  /*2620*/  IMAD.SHL.U32 R115, R13, 0x4, RZ ;  /* 0x000000040d737824 */ /* 0x000fe200078e00ff */
[----:B------:R-:W2:Y:S04]  /*2630*/  LDG.E.64 R86, desc[UR36][R122.64+0x10] ;  /* 0x000010247a567981 */ /* 0x000ea8000c1e1b00 */
[----:B------:R-:W-:-:S13]  /*2640*/  ISETP.GE.AND P2, PT, R115, R11, PT ;  /* 0x0000000b7300720c */ /* 0x000fda0003f46270 */
[----:B0-----:R-:W0:Y:S01]  /*2650*/  @!P2 LDC.64 R14, c[0x0][0x3b8] ;  /* 0x0000ee00ff0eab82 */ /* 0x001e220000000a00 */
[----:B------:R-:W-:-:S04]  /*2660*/  @!P2 IADD3 R12, P3, PT, R5, R115, RZ ;  /* 0x00000073050ca210 */ /* 0x000fc80007f7e0ff */
[----:B------:R-:W-:Y:S02]  /*2670*/  @!P2 LEA.HI.X.SX32 R84, R115, R16, 0x1, P3 ;  /* 0x000000107354a211 */ /* 0x000fe400018f0eff */
[----:B0-----:R-:W-:-:S04]  /*2680*/  @!P2 LEA R14, P4, R12, R14, 0x2 ;  /* 0x0000000e0c0ea211 */ /* 0x001fc800078810ff */
[----:B------:R-:W-:Y:S02]  /*2690*/  @!P2 LEA.HI.X R15, R12, R15, R84, 0x2, P4 ;  /* 0x0000000f0c0fa211 */ /* 0x000fe400020f1454 */
[----:B------:R-:W-:-:S06]  /*26a0*/  CS2R R84, SRZ ;  /* 0x0000000000547805 */ /* 0x000fcc000001ff00 */
[----:B------:R0:W3:Y:S02]  /*26b0*/  @!P2 LDG.E.64 R84, desc[UR36][R14.64] ;  /* 0x000000240e54a981 */ /* 0x0000e4000c1e1b00 */
[----:B0-----:R-:W0:Y:S01]  /*26c0*/  @!P2 LDC.64 R14, c[0x0][0x3b8] ;  /* 0x0000ee00ff0eab82 */ /* 0x001e220000000a00 */
[----:B------:R-:W-:-:S04]  /*26d0*/  @!P2 IADD3 R12, P3, PT, R4, R115, RZ ;  /* 0x00000073040ca210 */ /* 0x000fc80007f7e0ff */
[----:B------:R-:W-:Y:S02]  /*26e0*/  @!P2 LEA.HI.X.SX32 R115, R115, R10, 0x1, P3 ;  /* 0x0000000a7373a211 */ /* 0x000fe400018f0eff */
[----:B0-----:R-:W-:-:S04]  /*26f0*/  @!P2 LEA R114, P3, R12, R14, 0x2 ;  /* 0x0000000e0c72a211 */ /* 0x001fc800078610ff */
[----:B------:R-:W-:Y:S02]  /*2700*/  @!P2 LEA.HI.X R115, R12, R15, R115, 0x2, P3 ;  /* 0x0000000f0c73a211 */ /* 0x000fe400018f1473 */
[----:B------:R-:W-:-:S04]  /*2710*/  LEA R12, R0, R125, 0x3 ;  /* 0x0000007d000c7211 */ /* 0x000fc800078e18ff */
[----:B------:R-:W-:-:S13]  /*2720*/  ISETP.GE.AND P3, PT, R12, R11, PT ;  /* 0x0000000b0c00720c */ /* 0x000fda0003f66270 */
[----:B------:R-:W0:Y:S01]  /*2730*/  @!P3 LDC.64 R14, c[0x0][0x3b8] ;  /* 0x0000ee00ff0ebb82 */ /* 0x000e220000000a00 */
[----:B---3--:R-:W-:-:S04]  /*2740*/  FADD.FTZ R84, R46, R84 ;  /* 0x000000542e547221 */ /* 0x008fc80000010000 */
[----:B--2---:R-:W-:Y:S01]  /*2750*/  FMUL.FTZ R84, R84, R86 ;  /* 0x0000005654547220 */ /* 0x004fe20000410000 */
[----:B------:R-:W-:-:S04]  /*2760*/  FADD.FTZ R86, R47, R85 ;  /* 0x000000552f567221 */ /* 0x000fc80000010000 */
[----:B------:R-:W-:-:S05]  /*2770*/  FMUL.FTZ R85, R86, R87 ;  /* 0x0000005756557220 */ /* 0x000fca0000410000 */
[----:B------:R1:W-:Y:S01]  /*2780*/  @!P2 STG.E.64 desc[UR36][R114.64], R84 ;  /* 0x000000547200a986 */ /* 0x0003e2000c101b24 */
[----:B------:R-:W-:-:S04]  /*2790*/  @!P3 IADD3 R87, P2, PT, R5, R12, RZ ;  /* 0x0000000c0557b210 */ /* 0x000fc80007f5e0ff */
[----:B0-----:R-:W-:Y:S02]  /*27a0*/  @!P3 LEA R86, P4, R87, R14, 0x2 ;  /* 0x0000000e5756b211 */ /* 0x001fe400078810ff */
[----:B------:R-:W-:-:S04]  /*27b0*/  @!P3 LEA.HI.X.SX32 R14, R12, R16, 0x1, P2 ;  /* 0x000000100c0eb211 */ /* 0x000fc800010f0eff */
[----:B------:R-:W-:Y:S02]  /*27c0*/  @!P3 LEA.HI.X R87, R87, R15, R14, 0x2, P4 ;  /* 0x0000000f5757b211 */ /* 0x000fe400020f140e */
[----:B------:R-:W-:-:S06]  /*27d0*/  CS2R R14, SRZ ;  /* 0x00000000000e7805 */ /* 0x000fcc000001ff00 */
[----:B------:R-:W2:Y:S04]  /*27e0*/  @!P3 LDG.E.64 R14, desc[UR36][R86.64] ;  /* 0x00000024560eb981 */ /* 0x000ea8000c1e1b00 */
[----:B------:R-:W3:Y:S01]  /*27f0*/  LDG.E.64 R86, desc[UR36][R122.64+0x20] ;  /* 0x000020247a567981 */ /* 0x000ee2000c1e1b00 */
[----:B------:R-:W-:-:S13]  /*2800*/  ISETP.GE.AND P2, PT, R12, R11, PT ;  /* 0x0000000b0c00720c */ /* 0x000fda0003f46270 */
[----:B-1----:R-:W0:Y:S01]  /*2810*/  @!P2 LDC.64 R114, c[0x0][0x3b8] ;  /* 0x0000ee00ff72ab82 */ /* 0x002e220000000a00 */
[----:B------:R-:W-:-:S04]  /*2820*/  @!P2 IADD3 R124, P3, PT, R4, R12, RZ ;  /* 0x0000000c047ca210 */ /* 0x000fc80007f7e0ff */
[----:B------:R-:W-:Y:S02]  /*2830*/  @!P2 LEA.HI.X.SX32 R12, R12, R10, 0x1, P3 ;  /* 0x0000000a0c0ca211 */ /* 0x000fe400018f0eff */
[----:B0-----:R-:W-:-:S04]  /*2840*/  @!P2 LEA R114, P3, R124, R114, 0x2 ;  /* 0x000000727c72a211 */ /* 0x001fc800078610ff */
[----:B------:R-:W-:Y:S01]  /*2850*/  @!P2 LEA.HI.X R115, R124, R115, R12, 0x2, P3 ;  /* 0x000000737c73a211 */ /* 0x000fe200018f140c */
[----:B--2---:R-:W-:Y:S01]  /*2860*/  FADD.FTZ R14, R44, R14 ;  /* 0x0000000e2c0e7221 */ /* 0x004fe20000010000 */
[----:B------:R-:W-:-:S03]  /*2870*/  FADD.FTZ R12, R45, R15 ;  /* 0x0000000f2d0c7221 */ /* 0x000fc60000010000 */
[----:B---3--:R-:W-:Y:S01]  /*2880*/  FMUL.FTZ R86, R14, R86 ;  /* 0x000000560e567220 */ /* 0x008fe20000410000 */
[----:B------:R-:W-:-:S05]  /*2890*/  FMUL.FTZ R87, R12, R87 ;  /* 0x000000570c577220 */ /* 0x000fca0000410000 */
[----:B------:R1:W-:Y:S02]  /*28a0*/  @!P2 STG.E.64 desc[UR36][R114.64], R86 ;  /* 0x000000567200a986 */ /* 0x0003e4000c101b24 */
.L_x_1545:
[----:B------:R-:W-:Y:S05]  /*28b0*/  BSYNC.RECONVERGENT B2 ;  /* 0x0000000000027941 */ /* 0x000fea0003800200 */
.L_x_1544:
[----:B------:R-:W-:Y:S04]  /*28c0*/  BSSY.RECONVERGENT B2, `(.L_x_1546) ;  /* 0x000002e000027945 */ /* 0x000fe80003800200 */
[----:B------:R-:W-:Y:S05]  /*28d0*/  @P1 BRA `(.L_x_1547) ;  /* 0x0000000000b01947 */ /* 0x000fea0003800000 */
[----:B------:R-:W-:Y:S01]  /*28e0*/  IMAD R12, R0, 0x2, R13 ;  /* 0x00000002000c7824 */ /* 0x000fe200078e020d */
[----:B-1----:R-:W2:Y:S03]  /*28f0*/  LDG.E.64 R114, desc[UR36][R122.64+0x30] ;  /* 0x000030247a727981 */ /* 0x002ea6000c1e1b00 */
[----:B------:R-:W-:-:S05]  /*2900*/  IMAD.SHL.U32 R12, R12, 0x4, RZ ;  /* 0x000000040c0c7824 */ /* 0x000fca00078e00ff */
[----:B------:R-:W-:-:S13]  /*2910*/  ISETP.GE.AND P2, PT, R12, R11, PT ;  /* 0x0000000b0c00720c */ /* 0x000fda0003f46270 */
[----:B0-----:R-:W0:Y:S01]  /*2920*/  @!P2 LDC.64 R14, c[0x0][0x3b8] ;  /* 0x0000ee00ff0eab82 */ /* 0x001e220000000a00 */
[----:B------:R-:W-:-:S04]  /*2930*/  @!P2 IADD3 R88, P3, PT, R5, R12, RZ ;  /* 0x0000000c0558a210 */ /* 0x000fc80007f7e0ff */
[----:B------:R-:W-:Y:S02]  /*2940*/  @!P2 LEA.HI.X.SX32 R89, R12, R16, 0x1, P3 ;  /* 0x000000100c59a211 */ /* 0x000fe400018f0eff */
[----:B0-----:R-:W-:-:S04]  /*2950*/  @!P2 LEA R14, P4, R88, R14, 0x2 ;  /* 0x0000000e580ea211 */ /* 0x001fc800078810ff */
[----:B------:R-:W-:Y:S02]  /*2960*/  @!P2 LEA.HI.X R15, R88, R15, R89, 0x2, P4 ;  /* 0x0000000f580fa211 */ /* 0x000fe400020f1459 */
[----:B------:R-:W-:-:S06]  /*2970*/  CS2R R88, SRZ ;  /* 0x0000000000587805 */ /* 0x000fcc000001ff00 */
[----:B------:R0:W3:Y:S01]  /*2980*/  @!P2 LDG.E.64 R88, desc[UR36][R14.64] ;  /* 0x000000240e58a981 */ /* 0x0000e2000c1e1b00 */
[----:B------:R-:W-:-:S13]  /*2990*/  ISETP.GE.AND P2, PT, R12, R11, PT ;  /* 0x0000000b0c00720c */ /* 0x000fda0003f46270 */
[----:B0-----:R-:W0:Y:S01]  /*29a0*/  @!P2 LDC.64 R14, c[0x0][0x3b8] ;  /* 0x0000ee00ff0eab82 */ /* 0x001e220000000a00 */
[----:B---3--:R-:W-:-:S04]  /*29b0*/  FADD.FTZ R88, R42, R88 ;  /* 0x000000582a587221 */ /* 0x008fc80000010000 */
[----:B--2---:R-:W-:Y:S01]  /*29c0*/  FMUL.FTZ R88, R88, R114 ;  /* 0x0000007258587220 */ /* 0x004fe20000410000 */
[----:B------:R-:W-:-:S04]  /*29d0*/  FADD.FTZ R114, R43, R89 ;  /* 0x000000592b727221 */ /* 0x000fc80000010000 */
[----:B------:R-:W-:Y:S01]  /*29e0*/  FMUL.FTZ R89, R114, R115 ;  /* 0x0000007372597220 */ /* 0x000fe20000410000 */
[----:B------:R-:W-:-:S04]  /*29f0*/  @!P2 IADD3 R115, P3, PT, R4, R12, RZ ;  /* 0x0000000c0473a210 */ /* 0x000fc80007f7e0ff */
[----:B------:R-:W-:Y:S02]  /*2a00*/  @!P2 LEA.HI.X.SX32 R12, R12, R10, 0x1, P3 ;  /* 0x0000000a0c0ca211 */ /* 0x000fe400018f0eff */
[----:B0-----:R-:W-:-:S04]  /*2a10*/  @!P2 LEA R114, P3, R115, R14, 0x2 ;  /* 0x0000000e7372a211 */ /* 0x001fc800078610ff */
[----:B------:R-:W-:-:S05]  /*2a20*/  @!P2 LEA.HI.X R115, R115, R15, R12, 0x2, P3 ;  /* 0x0000000f7373a211 */ /* 0x000fca00018f140c */
[----:B------:R2:W-:Y:S01]  /*2a30*/  @!P2 STG.E.64 desc[UR36][R114.64], R88 ;  /* 0x000000587200a986 */ /* 0x0005e2000c101b24 */
[----:B------:R-:W-:Y:S05]  /*2a40*/  @P1 BRA `(.L_x_1547) ;  /* 0x0000000000541947 */ /* 0x000fea0003800000 */
[----:B------:R-:W-:Y:S01]  /*2a50*/  IMAD R12, R0, 0x10, R125 ;  /* 0x00000010000c7824 */ /* 0x000fe200078e027d */
[----:B--2---:R-:W2:Y:S04]  /*2a60*/  LDG.E.64 R114, desc[UR36][R122.64+0x40] ;  /* 0x000040247a727981 */ /* 0x004ea8000c1e1b00 */
[----:B------:R-:W-:-:S13]  /*2a70*/  ISETP.GE.AND P2, PT, R12, R11, PT ;  /* 0x0000000b0c00720c */ /* 0x000fda0003f46270 */
[----:B------:R-:W0:Y:S01]  /*2a80*/  @!P2 LDC.64 R14, c[0x0][0x3b8] ;  /* 0x0000ee00ff0eab82 */ /* 0x000e220000000a00 */
        /* <DEDUP_REMOVED lines=16> */
[----:B------:R3:W-:Y:S04]  /*2b90*/  @!P2 STG.E.64 desc[UR36][R114.64], R90 ;  /* 0x0000005a7200a986 */ /* 0x0007e8000c101b24 */
.L_x_1547:
[----:B------:R-:W-:Y:S05]  /*2ba0*/  BSYNC.RECONVERGENT B2 ;  /* 0x0000000000027941 */ /* 0x000fea0003800200 */
.L_x_1546:
[----:B------:R-:W-:Y:S01]  /*2bb0*/  BSSY.RECONVERGENT B2, `(.L_x_1548) ;  /* 0x0000018000027945 */ /* 0x000fe20003800200 */
[C---:B------:R-:W-:Y:S02]  /*2bc0*/  IMAD R125, R0.reuse, 0x20, R125 ;  /* 0x00000020007d7824 */ /* 0x040fe400078e027d */
[----:B------:R-:W-:Y:S01]  /*2bd0*/  IMAD R13, R0, 0x4, R13 ;  /* 0x00000004000d7824 */ /* 0x000fe200078e020d */
[----:B------:R-:W-:Y:S06]  /*2be0*/  @P1 BRA `(.L_x_1549) ;  /* 0x0000000000501947 */ /* 0x000fec0003800000 */
[----:B------:R-:W-:Y:S01]  /*2bf0*/  IMAD.SHL.U32 R12, R13, 0x4, RZ ;  /* 0x000000040d0c7824 */ /* 0x000fe200078e00ff */
[----:B-123--:R-:W2:Y:S04]  /*2c00*/  LDG.E.64 R114, desc[UR36][R122.64+0x50] ;  /* 0x000050247a727981 */ /* 0x00eea8000c1e1b00 */
        /* <DEDUP_REMOVED lines=18> */
.L_x_1549:
[----:B------:R-:W-:Y:S05]  /*2d30*/  BSYNC.RECONVERGENT B2 ;  /* 0x0000000000027941 */ /* 0x000fea0003800200 */
.L_x_1548:
[----:B------:R-:W-:Y:S01]  /*2d40*/  BSSY.RECONVERGENT B2, `(.L_x_1550) ;  /* 0x0000017000027945 */ /* 0x000fe20003800200 */
[----:B------:R-:W-:-:S03]  /*2d50*/  IMAD.IADD R13, R13, 0x1, R0 ;  /* 0x000000010d0d7824 */ /* 0x000fc600078e0200 */
[----:B------:R-:W-:Y:S05]  /*2d60*/  @P1 BRA `(.L_x_1551) ;  /* 0x0000000000501947 */ /* 0x000fea0003800000 */
[----:B------:R-:W-:Y:S01]  /*2d70*/  IMAD.SHL.U32 R12, R13, 0x4, RZ ;  /* 0x000000040d0c7824 */ /* 0x000fe200078e00ff */
[----:B-1234-:R-:W2:Y:S04]  /*2d80*/  LDG.E.64 R114, desc[UR36][R122.64+0x60] ;  /* 0x000060247a727981 */ /* 0x01eea8000c1e1b00 */
        /* <DEDUP_REMOVED lines=18> */
.L_x_1551:
[----:B------:R-:W-:Y:S05]  /*2eb0*/  BSYNC.RECONVERGENT B2 ;  /* 0x0000000000027941 */ /* 0x000fea0003800200 */
.L_x_1550:
[----:B------:R-:W-:Y:S01]  /*2ec0*/  BSSY.RECONVERGENT B2, `(.L_x_1552) ;  /* 0x0000017000027945 */ /* 0x000fe20003800200 */
[----:B------:R-:W-:-:S03]  /*2ed0*/  IMAD.IADD R13, R13, 0x1, R0 ;  /* 0x000000010d0d7824 */ /* 0x000fc600078e0200 */
[----:B------:R-:W-:Y:S05]  /*2ee0*/  @P1 BRA `(.L_x_1553) ;  /* 0x0000000000501947 */ /* 0x000fea0003800000 */
[----:B------:R-:W-:Y:S01]  /*2ef0*/  SHF.L.U32 R12, R13, 0x2, RZ ;  /* 0x000000020d0c7819 */ /* 0x000fe200000006ff */
[----:B01234-:R-:W2:Y:S03]  /*2f00*/  LDG.E.64 R114, desc[UR36][R122.64+0x70] ;  /* 0x000070247a727981 */ /* 0x01fea6000c1e1b00 */
[----:B------:R-:W-:-:S13]  /*2f10*/  ISETP.GE.AND P2, PT, R12, R11, PT ;  /* 0x0000000b0c00720c */ /* 0x000fda0003f46270 */
[----:B------:R-:W0:Y:S01]  /*2f20*/  @!P2 LDC.64 R14, c[0x0][0x3b8] ;  /* 0x0000ee00ff0eab82 */ /* 0x000e220000000a00 */
        /* <DEDUP_REMOVED lines=16> */
.L_x_1553:
[----:B------:R-:W-:Y:S05]  /*3030*/  BSYNC.RECONVERGENT B2 ;  /* 0x0000000000027941 */ /* 0x000fea0003800200 */
.L_x_1552:
[----:B------:R-:W-:Y:S04]  /*3040*/  BSSY.RECONVERGENT B2, `(.L_x_1554) ;  /* 0x0000015000027945 */ /* 0x000fe80003800200 */
[----:B------:R-:W-:Y:S05]  /*3050*/  @P1 BRA `(.L_x_1555) ;  /* 0x00000000004c1947 */ /* 0x000fea0003800000 */
[----:B------:R-:W-:Y:S02]  /*3060*/  ISETP.GE.AND P2, PT, R125, R11, PT ;  /* 0x0000000b7d00720c */ /* 0x000fe40003f46270 */
[----:B------:R-:W-:-:S11]  /*3070*/  CS2R R98, SRZ ;  /* 0x0000000000627805 */ /* 0x000fd6000001ff00 */
[----:B0-----:R-:W1:Y:S01]  /*3080*/  @!P2 LDC.64 R14, c[0x0][0x3b8] ;  /* 0x0000ee00ff0eab82 */ /* 0x001e620000000a00 */
[----:B------:R-:W-:-:S04]  /*3090*/  @!P2 IADD3 R12, P3, PT, R5, R125, RZ ;  /* 0x0000007d050ca210 */ /* 0x000fc80007f7e0ff */
[----:B-1234-:R-:W-:Y:S02]  /*30a0*/  @!P2 LEA R114, P4, R12, R14, 0x2 ;  /* 0x0000000e0c72a211 */ /* 0x01efe400078810ff */
[----:B------:R-:W-:-:S04]  /*30b0*/  @!P2 LEA.HI.X.SX32 R14, R125, R16, 0x1, P3 ;  /* 0x000000107d0ea211 */ /* 0x000fc800018f0eff */
[----:B------:R-:W-:Y:S02]  /*30c0*/  @!P2 LEA.HI.X R115, R12, R15, R14, 0x2, P4 ;  /* 0x0000000f0c73a211 */ /* 0x000fe400020f140e */
[----:B------:R-:W0:Y:S03]  /*30d0*/  @!P2 LDC.64 R14, c[0x0][0x3b8] ;  /* 0x0000ee00ff0eab82 */ /* 0x000e260000000a00 */
[----:B------:R-:W2:Y:S04]  /*30e0*/  @!P2 LDG.E.64 R98, desc[UR36][R114.64] ;  /* 0x000000247262a981 */ /* 0x000ea8000c1e1b00 */
[----:B------:R-:W3:Y:S01]  /*30f0*/  LDG.E.64 R114, desc[UR36][R122.64+0x80] ;  /* 0x000080247a727981 */ /* 0x000ee2000c1e1b00 */
        /* <DEDUP_REMOVED lines=9> */
.L_x_1555:
[----:B------:R-:W-:Y:S05]  /*3190*/  BSYNC.RECONVERGENT B2 ;  /* 0x0000000000027941 */ /* 0x000fea0003800200 */
.L_x_1554:
[----:B------:R-:W-:Y:S01]  /*31a0*/  BSSY.RECONVERGENT B2, `(.L_x_1556) ;  /* 0x0000018000027945 */ /* 0x000fe20003800200 */
[----:B------:R-:W-:-:S03]  /*31b0*/  IMAD R13, R0, 0x2, R13 ;  /* 0x00000002000d7824 */ /* 0x000fc600078e020d */
[----:B------:R-:W-:Y:S05]  /*31c0*/  @P1 BRA `(.L_x_1557) ;  /* 0x0000000000541947 */ /* 0x000fea0003800000 */
[----:B------:R-:W-:Y:S01]  /*31d0*/  IMAD.SHL.U32 R12, R13, 0x4, RZ ;  /* 0x000000040d0c7824 */ /* 0x000fe200078e00ff */
[----:B01234-:R-:W2:Y:S04]  /*31e0*/  LDG.E.64 R114, desc[UR36][R122.64+0x90] ;  /* 0x000090247a727981 */ /* 0x01fea8000c1e1b00 */
[----:B------:R-:W-:-:S13]  /*31f0*/  ISETP.GE.AND P2, PT, R12, R11, PT ;  /* 0x0000000b0c00720c */ /* 0x000fda0003f46270 */
[----:B------:R-:W0:Y:S01]  /*3200*/  @!P2 LDC.64 R14, c[0x0][0x3b8] ;  /* 0x0000ee00ff0eab82 */ /* 0x000e220000000a00 */
[----:B------:R-:W-:-:S04]  /*3210*/  @!P2 IADD3 R100, P3, PT, R5, R12, RZ ;  /* 0x0000000c0564a210 */ /* 0x000fc80007f7e0ff */
[----:B0-----:R-:W-:Y:S02]  /*3220*/  @!P2 LEA R124, P4, R100, R14, 0x2 ;  /* 0x0000000e647ca211 */ /* 0x001fe400078810ff */
[----:B------:R-:W-:-:S04]  /*3230*/  @!P2 LEA.HI.X.SX32 R14, R12, R16, 0x1, P3 ;  /* 0x000000100c0ea211 */ /* 0x000fc800018f0eff */
[----:B------:R-:W-:Y:S02]  /*3240*/  @!P2 LEA.HI.X R125, R100, R15, R14, 0x2, P4 ;  /* 0x0000000f647da211 */ /* 0x000fe400020f140e */
[----:B------:R-:W-:-:S06]  /*3250*/  CS2R R100, SRZ ;  /* 0x0000000000647805 */ /* 0x000fcc000001ff00 */
[----:B------:R-:W3:Y:S01]  /*3260*/  @!P2 LDG.E.64 R100, desc[UR36][R124.64] ;  /* 0x000000247c64a981 */ /* 0x000ee2000c1e1b00 */
[----:B------:R-:W-:-:S13]  /*3270*/  ISETP.GE.AND P2, PT, R12, R11, PT ;  /* 0x0000000b0c00720c */ /* 0x000fda0003f46270 */
[----:B------:R-:W0:Y:S01]  /*3280*/  @!P2 LDC.64 R14, c[0x0][0x3b8] ;  /* 0x0000ee00ff0eab82 */ /* 0x000e220000000a00 */
[----:B---3--:R-:W-:-:S04]  /*3290*/  FADD.FTZ R100, R30, R100 ;  /* 0x000000641e647221 */ /* 0x008fc80000010000 */
[----:B--2---:R-:W-:Y:S01]  /*32a0*/  FMUL.FTZ R100, R100, R114 ;  /* 0x0000007264647220 */ /* 0x004fe20000410000 */
[----:B------:R-:W-:-:S04]  /*32b0*/  @!P2 IADD3 R114, P3, PT, R4, R12, RZ ;  /* 0x0000000c0472a210 */ /* 0x000fc80007f7e0ff */
[----:B------:R-:W-:Y:S02]  /*32c0*/  @!P2 LEA.HI.X.SX32 R12, R12, R10, 0x1, P3 ;  /* 0x0000000a0c0ca211 */ /* 0x000fe400018f0eff */
[----:B0-----:R-:W-:-:S04]  /*32d0*/  @!P2 LEA R14, P3, R114, R14, 0x2 ;  /* 0x0000000e720ea211 */ /* 0x001fc800078610ff */
[----:B------:R-:W-:Y:S01]  /*32e0*/  @!P2 LEA.HI.X R15, R114, R15, R12, 0x2, P3 ;  /* 0x0000000f720fa211 */ /* 0x000fe200018f140c */
[----:B------:R-:W-:-:S04]  /*32f0*/  FADD.FTZ R12, R31, R101 ;  /* 0x000000651f0c7221 */ /* 0x000fc80000010000 */
[----:B------:R-:W-:-:S05]  /*3300*/  FMUL.FTZ R101, R12, R115 ;  /* 0x000000730c657220 */ /* 0x000fca0000410000 */
[----:B------:R0:W-:Y:S02]  /*3310*/  @!P2 STG.E.64 desc[UR36][R14.64], R100 ;  /* 0x000000640e00a986 */ /* 0x0001e4000c101b24 */
.L_x_1557:
[----:B------:R-:W-:Y:S05]  /*3320*/  BSYNC.RECONVERGENT B2 ;  /* 0x0000000000027941 */ /* 0x000fea0003800200 */
.L_x_1556:
[----:B------:R-:W-:Y:S01]  /*3330*/  BSSY.RECONVERGENT B2, `(.L_x_1558) ;  /* 0x0000018000027945 */ /* 0x000fe20003800200 */
[----:B------:R-:W-:-:S03]  /*3340*/  IMAD.IADD R13, R13, 0x1, R0 ;  /* 0x000000010d0d7824 */ /* 0x000fc600078e0200 */
        /* <DEDUP_REMOVED lines=22> */
.L_x_1559:
[----:B------:R-:W-:Y:S05]  /*34b0*/  BSYNC.RECONVERGENT B2 ;  /* 0x0000000000027941 */ /* 0x000fea0003800200 */
.L_x_1558:
        /* <DEDUP_REMOVED lines=24> */
.L_x_1561:
[----:B------:R-:W-:Y:S05]  /*3640*/  BSYNC.RECONVERGENT B2 ;  /* 0x0000000000027941 */ /* 0x000fea0003800200 */
.L_x_1560:
        /* <DEDUP_REMOVED lines=24> */
.L_x_1563:
[----:B------:R-:W-:Y:S05]  /*37d0*/  BSYNC.RECONVERGENT B2 ;  /* 0x0000000000027941 */ /* 0x000fea0003800200 */
.L_x_1562:
        /* <DEDUP_REMOVED lines=24> */
.L_x_1565:
[----:B------:R-:W-:Y:S05]  /*3960*/  BSYNC.RECONVERGENT B2 ;  /* 0x0000000000027941 */ /* 0x000fea0003800200 */
.L_x_1564:
        /* <DEDUP_REMOVED lines=24> */
.L_x_1567:
[----:B------:R-:W-:Y:S05]  /*3af0*/  BSYNC.RECONVERGENT B2 ;  /* 0x0000000000027941 */ /* 0x000fea0003800200 */
.L_x_1566:
[----:B------:R-:W-:Y:S05]  /*3b00*/  @P1 BRA `(.L_x_1568) ;  /* 0x0000002000841947 */ /* 0x000fea0003800000 */
[----:B------:R-:W-:Y:S01]  /*3b10*/  IMAD.IADD R13, R13, 0x1, R0 ;  /* 0x000000010d0d7824 */ /* 0x000fe200078e0200 */
[----:B------:R-:W5:Y:S03]  /*3b20*/  LDG.E.64 R112, desc[UR36][R122.64+0xf0] ;  /* 0x0000f0247a707981 */ /* 0x000f66000c1e1b00 */
[----:B------:R-:W-:-:S05]  /*3b30*/  IMAD.SHL.U32 R13, R13, 0x4, RZ ;  /* 0x000000040d0d7824 */ /* 0x000fca00078e00ff */
[----:B------:R-:W-:-:S13]  /*3b40*/  ISETP.GE.AND P1, PT, R13, R11, PT ;  /* 0x0000000b0d00720c */ /* 0x000fda0003f26270 */
[----:B0-----:R-:W1:Y:S01]  /*3b50*/  @!P1 LDC.64 R14, c[0x0][0x3b8] ;  /* 0x0000ee00ff0e9b82 */ /* 0x001e620000000a00 */
[----:B------:R-:W-:-:S04]  /*3b60*/  @!P1 IADD3 R11, P2, PT, R5, R13, RZ ;  /* 0x0000000d050b9210 */ /* 0x000fc80007f5e0ff */
[----:B------:R-:W-:Y:S02]  /*3b70*/  @!P1 LEA.HI.X.SX32 R12, R13, R16, 0x1, P2 ;  /* 0x000000100d0c9211 */ /* 0x000fe400010f0eff */
[----:B-1234-:R-:W-:-:S04]  /*3b80*/  @!P1 LEA R114, P3, R11, R14, 0x2 ;  /* 0x0000000e0b729211 */ /* 0x01efc800078610ff */
[----:B------:R-:W-:Y:S02]  /*3b90*/  @!P1 LEA.HI.X R115, R11, R15, R12, 0x2, P3 ;  /* 0x0000000f0b739211 */ /* 0x000fe400018f140c */
[----:B------:R-:W-:-:S06]  /*3ba0*/  CS2R R14, SRZ ;  /* 0x00000000000e7805 */ /* 0x000fcc000001ff00 */
[----:B------:R-:W2:Y:S02]  /*3bb0*/  @!P1 LDG.E.64 R14, desc[UR36][R114.64] ;  /* 0x00000024720e9981 */ /* 0x000ea4000c1e1b00 */
[----:B--2---:R-:W-:Y:S01]  /*3bc0*/  FADD.FTZ R11, R18, R14 ;  /* 0x0000000e120b7221 */ /* 0x004fe20000010000 */
[----:B------:R-:W-:-:S03]  /*3bd0*/  FADD.FTZ R12, R19, R15 ;  /* 0x0000000f130c7221 */ /* 0x000fc60000010000 */
[----:B-----5:R-:W-:Y:S01]  /*3be0*/  FMUL.FTZ R112, R11, R112 ;  /* 0x000000700b707220 */ /* 0x020fe20000410000 */
[----:B------:R-:W-:Y:S01]  /*3bf0*/  FMUL.FTZ R113, R12, R113 ;  /* 0x000000710c717220 */ /* 0x000fe20000410000 */
[----:B------:R-:W-:Y:S06]  /*3c00*/  @P1 BRA `(.L_x_1568) ;  /* 0x0000002000441947 */ /* 0x000fec0003800000 */
[----:B------:R-:W-:-:S04]  /*3c10*/  IADD3 R11, P1, PT, R4, R13, RZ ;  /* 0x0000000d040b7210 */ /* 0x000fc80007f3e0ff */
[----:B------:R-:W-:Y:S02]  /*3c20*/  LEA.HI.X.SX32 R14, R13, R10, 0x1, P1 ;  /* 0x0000000a0d0e7211 */ /* 0x000fe400008f0eff */
[----:B------:R-:W-:-:S04]  /*3c30*/  LEA R12, P1, R11, UR18, 0x2 ;  /* 0x000000120b0c7c11 */ /* 0x000fc8000f8210ff */
[----:B------:R-:W-:-:S05]  /*3c40*/  LEA.HI.X R13, R11, UR19, R14, 0x2, P1 ;  /* 0x000000130b0d7c11 */ /* 0x000fca00088f140e */
[----:B------:R0:W-:Y:S01]  /*3c50*/  STG.E.64 desc[UR36][R12.64], R112 ;  /* 0x000000700c007986 */ /* 0x0001e2000c101b24 */
[----:B------:R-:W-:Y:S05]  /*3c60*/  BRA `(.L_x_1568) ;  /* 0x00000020002c7947 */ /* 0x000fea0003800000 */
.L_x_1541:
        /* <DEDUP_REMOVED lines=15> */
[----:B------:R-:W2:Y:S01]  /*3d60*/  @!P2 LDG.E.64 R82, desc[UR36][R124.64] ;  /* 0x000000247c52a981 */ /* 0x000ea2000c1e1b00 */
[----:B------:R-:W-:-:S05]  /*3d70*/  @!P2 IADD3 R12, P3, PT, R4, R115, RZ ;  /* 0x00000073040ca210 */ /* 0x000fca0007f7e0ff */
[----:B------:R-:W-:Y:S01]  /*3d80*/  @!P2 IMAD.X R114, RZ, RZ, R10, P3 ;  /* 0x000000ffff72a224 */ /* 0x000fe200018e060a */
[----:B0-----:R-:W-:-:S04]  /*3d90*/  @!P2 LEA R14, P4, R12, R14, 0x2 ;  /* 0x0000000e0c0ea211 */ /* 0x001fc800078810ff */
[----:B------:R-:W-:Y:S01]  /*3da0*/  @!P2 LEA.HI.X R15, R12, R15, R114, 0x2, P4 ;  /* 0x0000000f0c0fa211 */ /* 0x000fe200020f1472 */
[----:B--2---:R-:W-:Y:S01]  /*3db0*/  FADD.FTZ R82, R48, R82 ;  /* 0x0000005230527221 */ /* 0x004fe20000010000 */
[----:B------:R-:W-:-:S05]  /*3dc0*/  FADD.FTZ R83, R49, R83 ;  /* 0x0000005331537221 */ /* 0x000fca0000010000 */
[----:B------:R0:W-:Y:S02]  /*3dd0*/  @!P2 STG.E.64 desc[UR36][R14.64], R82 ;  /* 0x000000520e00a986 */ /* 0x0001e4000c101b24 */
.L_x_1570:
[----:B------:R-:W-:Y:S05]  /*3de0*/  BSYNC.RECONVERGENT B2 ;  /* 0x0000000000027941 */ /* 0x000fea0003800200 */
.L_x_1569:
[----:B------:R-:W-:Y:S04]  /*3df0*/  BSSY.RECONVERGENT B2, `(.L_x_1571) ;  /* 0x0000025000027945 */ /* 0x000fe80003800200 */
[----:B------:R-:W-:Y:S05]  /*3e00*/  @P1 BRA `(.L_x_1572) ;  /* 0x00000000008c1947 */ /* 0x000fea0003800000 */
[----:B------:R-:W-:Y:S01]  /*3e10*/  IMAD.SHL.U32 R125, R13, 0x4, RZ ;  /* 0x000000040d7d7824 */ /* 0x000fe200078e00ff */
[----:B------:R-:W-:-:S04]  /*3e20*/  CS2R R84, SRZ ;  /* 0x0000000000547805 */ /* 0x000fc8000001ff00 */
[----:B------:R-:W-:-:S13]  /*3e30*/  ISETP.GE.AND P2, PT, R125, R11, PT ;  /* 0x0000000b7d00720c */ /* 0x000fda0003f46270 */
[----:B0-----:R-:W0:Y:S01]  /*3e40*/  @!P2 LDC.64 R14, c[0x0][0x3b8] ;  /* 0x0000ee00ff0eab82 */ /* 0x001e220000000a00 */
[----:B------:R-:W-:-:S04]  /*3e50*/  @!P2 IADD3 R12, P3, PT, R5, R125, RZ ;  /* 0x0000007d050ca210 */ /* 0x000fc80007f7e0ff */
[----:B0-----:R-:W-:Y:S02]  /*3e60*/  @!P2 LEA R86, P4, R12, R14, 0x2 ;  /* 0x0000000e0c56a211 */ /* 0x001fe400078810ff */
[----:B------:R-:W-:-:S04]  /*3e70*/  @!P2 LEA.HI.X.SX32 R14, R125, R16, 0x1, P3 ;  /* 0x000000107d0ea211 */ /* 0x000fc800018f0eff */
[----:B------:R-:W-:Y:S02]  /*3e80*/  @!P2 LEA.HI.X R87, R12, R15, R14, 0x2, P4 ;  /* 0x0000000f0c57a211 */ /* 0x000fe400020f140e */
[----:B------:R-:W0:Y:S03]  /*3e90*/  @!P2 LDC.64 R14, c[0x0][0x3b8] ;  /* 0x0000ee00ff0eab82 */ /* 0x000e260000000a00 */
[----:B------:R-:W2:Y:S01]  /*3ea0*/  @!P2 LDG.E.64 R84, desc[UR36][R86.64] ;  /* 0x000000245654a981 */ /* 0x000ea2000c1e1b00 */
[----:B------:R-:W-:Y:S02]  /*3eb0*/  LEA R12, R0, R115, 0x3 ;  /* 0x00000073000c7211 */ /* 0x000fe400078e18ff */
[----:B------:R-:W-:Y:S02]  /*3ec0*/  @!P2 IADD3 R114, P4, PT, R4, R125, RZ ;  /* 0x0000007d0472a210 */ /* 0x000fe40007f9e0ff */
[----:B------:R-:W-:-:S02]  /*3ed0*/  ISETP.GE.AND P3, PT, R12, R11, PT ;  /* 0x0000000b0c00720c */ /* 0x000fc40003f66270 */
[----:B------:R-:W-:Y:S02]  /*3ee0*/  @!P2 LEA.HI.X.SX32 R125, R125, R10, 0x1, P4 ;  /* 0x0000000a7d7da211 */ /* 0x000fe400020f0eff */
[----:B0-----:R-:W-:-:S04]  /*3ef0*/  @!P2 LEA R124, P4, R114, R14, 0x2 ;  /* 0x0000000e727ca211 */ /* 0x001fc800078810ff */
[----:B------:R-:W-:-:S05]  /*3f00*/  @!P2 LEA.HI.X R125, R114, R15, R125, 0x2, P4 ;  /* 0x0000000f727da211 */ /* 0x000fca00020f147d */
[----:B------:R-:W0:Y:S01]  /*3f10*/  @!P3 LDC.64 R14, c[0x0][0x3b8] ;  /* 0x0000ee00ff0ebb82 */ /* 0x000e220000000a00 */
[----:B--2---:R-:W-:Y:S01]  /*3f20*/  FADD.FTZ R84, R46, R84 ;  /* 0x000000542e547221 */ /* 0x004fe20000010000 */
[----:B------:R-:W-:-:S05]  /*3f30*/  FADD.FTZ R85, R47, R85 ;  /* 0x000000552f557221 */ /* 0x000fca0000010000 */
[----:B------:R0:W-:Y:S01]  /*3f40*/  @!P2 STG.E.64 desc[UR36][R124.64], R84 ;  /* 0x000000547c00a986 */ /* 0x0001e2000c101b24 */
[----:B------:R-:W-:-:S04]  /*3f50*/  @!P3 IADD3 R86, P2, PT, R5, R12, RZ ;  /* 0x0000000c0556b210 */ /* 0x000fc80007f5e0ff */
[----:B0-----:R-:W-:Y:S02]  /*3f60*/  @!P3 LEA R124, P4, R86, R14, 0x2 ;  /* 0x0000000e567cb211 */ /* 0x001fe400078810ff */
[----:B------:R-:W-:-:S04]  /*3f70*/  @!P3 LEA.HI.X.SX32 R14, R12, R16, 0x1, P2 ;  /* 0x000000100c0eb211 */ /* 0x000fc800010f0eff */
[----:B------:R-:W-:Y:S02]  /*3f80*/  @!P3 LEA.HI.X R125, R86, R15, R14, 0x2, P4 ;  /* 0x0000000f567db211 */ /* 0x000fe400020f140e */
[----:B------:R-:W-:-:S06]  /*3f90*/  CS2R R86, SRZ ;  /* 0x0000000000567805 */ /* 0x000fcc000001ff00 */
[----:B------:R-:W2:Y:S01]  /*3fa0*/  @!P3 LDG.E.64 R86, desc[UR36][R124.64] ;  /* 0x000000247c56b981 */ /* 0x000ea2000c1e1b00 */
[----:B------:R-:W-:-:S13]  /*3fb0*/  ISETP.GE.AND P2, PT, R12, R11, PT ;  /* 0x0000000b0c00720c */ /* 0x000fda0003f46270 */
[----:B------:R-:W0:Y:S01]  /*3fc0*/  @!P2 LDC.64 R14, c[0x0][0x3b8] ;  /* 0x0000ee00ff0eab82 */ /* 0x000e220000000a00 */
[----:B------:R-:W-:-:S04]  /*3fd0*/  @!P2 IADD3 R114, P3, PT, R4, R12, RZ ;  /* 0x0000000c0472a210 */ /* 0x000fc80007f7e0ff */
[----:B------:R-:W-:Y:S02]  /*3fe0*/  @!P2 LEA.HI.X.SX32 R12, R12, R10, 0x1, P3 ;  /* 0x0000000a0c0ca211 */ /* 0x000fe400018f0eff */
[----:B0-----:R-:W-:-:S04]  /*3ff0*/  @!P2 LEA R14, P3, R114, R14, 0x2 ;  /* 0x0000000e720ea211 */ /* 0x001fc800078610ff */
[----:B------:R-:W-:Y:S01]  /*4000*/  @!P2 LEA.HI.X R15, R114, R15, R12, 0x2, P3 ;  /* 0x0000000f720fa211 */ /* 0x000fe200018f140c */
[----:B--2---:R-:W-:Y:S01]  /*4010*/  FADD.FTZ R86, R44, R86 ;  /* 0x000000562c567221 */ /* 0x004fe20000010000 */
[----:B------:R-:W-:-:S05]  /*4020*/  FADD.FTZ R87, R45, R87 ;  /* 0x000000572d577221 */ /* 0x000fca0000010000 */
[----:B------:R1:W-:Y:S02]  /*4030*/  @!P2 STG.E.64 desc[UR36][R14.64], R86 ;  /* 0x000000560e00a986 */ /* 0x0003e4000c101b24 */
.L_x_1572:
[----:B------:R-:W-:Y:S05]  /*4040*/  BSYNC.RECONVERGENT B2 ;  /* 0x0000000000027941 */ /* 0x000fea0003800200 */
.L_x_1571:
[----:B------:R-:W-:Y:S04]  /*4050*/  BSSY.RECONVERGENT B2, `(.L_x_1573) ;  /* 0x0000028000027945 */ /* 0x000fe80003800200 */
[----:B------:R-:W-:Y:S05]  /*4060*/  @P1 BRA `(.L_x_1574) ;  /* 0x0000000000981947 */ /* 0x000fea0003800000 */
[----:B------:R-:W-:-:S04]  /*4070*/  IMAD R12, R0, 0x2, R13 ;  /* 0x00000002000c7824 */ /* 0x000fc800078e020d */
[----:B------:R-:W-:-:S05]  /*4080*/  IMAD.SHL.U32 R12, R12, 0x4, RZ ;  /* 0x000000040c0c7824 */ /* 0x000fca00078e00ff */
[----:B------:R-:W-:-:S13]  /*4090*/  ISETP.GE.AND P2, PT, R12, R11, PT ;  /* 0x0000000b0c00720c */ /* 0x000fda0003f46270 */
[----:B01----:R-:W0:Y:S01]  /*40a0*/  @!P2 LDC.64 R14, c[0x0][0x3b8] ;  /* 0x0000ee00ff0eab82 */ /* 0x003e220000000a00 */
        /* <DEDUP_REMOVED lines=14> */
[----:B------:R2:W-:Y:S01]  /*4190*/  @!P2 STG.E.64 desc[UR36][R14.64], R88 ;  /* 0x000000580e00a986 */ /* 0x0005e2000c101b24 */
[----:B------:R-:W-:Y:S05]  /*41a0*/  @P1 BRA `(.L_x_1574) ;  /* 0x0000000000481947 */ /* 0x000fea0003800000 */
[----:B------:R-:W-:-:S05]  /*41b0*/  IMAD R12, R0, 0x10, R115 ;  /* 0x00000010000c7824 */ /* 0x000fca00078e0273 */
[----:B------:R-:W-:-:S13]  /*41c0*/  ISETP.GE.AND P2, PT, R12, R11, PT ;  /* 0x0000000b0c00720c */ /* 0x000fda0003f46270 */
[----:B--2---:R-:W0:Y:S01]  /*41d0*/  @!P2 LDC.64 R14, c[0x0][0x3b8] ;  /* 0x0000ee00ff0eab82 */ /* 0x004e220000000a00 */
        /* <DEDUP_REMOVED lines=15> */
.L_x_1574:
[----:B------:R-:W-:Y:S05]  /*42d0*/  BSYNC.RECONVERGENT B2 ;  /* 0x0000000000027941 */ /* 0x000fea0003800200 */
.L_x_1573:
[----:B------:R-:W-:Y:S01]  /*42e0*/  BSSY.RECONVERGENT B2, `(.L_x_1575) ;  /* 0x0000015000027945 */ /* 0x000fe20003800200 */
[C---:B------:R-:W-:Y:S02]  /*42f0*/  IMAD R115, R0.reuse, 0x20, R115 ;  /* 0x0000002000737824 */ /* 0x040fe400078e0273 */
[----:B------:R-:W-:Y:S01]  /*4300*/  IMAD R13, R0, 0x4, R13 ;  /* 0x00000004000d7824 */ /* 0x000fe200078e020d */
[----:B------:R-:W-:Y:S06]  /*4310*/  @P1 BRA `(.L_x_1576) ;  /* 0x0000000000441947 */ /* 0x000fec0003800000 */
[----:B------:R-:W-:-:S05]  /*4320*/  IMAD.SHL.U32 R125, R13, 0x4, RZ ;  /* 0x000000040d7d7824 */ /* 0x000fca00078e00ff */
[----:B------:R-:W-:-:S13]  /*4330*/  ISETP.GE.AND P2, PT, R125, R11, PT ;  /* 0x0000000b7d00720c */ /* 0x000fda0003f46270 */
[----:B0123--:R-:W0:Y:S01]  /*4340*/  @!P2 LDC.64 R14, c[0x0][0x3b8] ;  /* 0x0000ee00ff0eab82 */ /* 0x00fe220000000a00 */
[----:B------:R-:W-:-:S04]  /*4350*/  @!P2 IADD3 R12, P3, PT, R5, R125, RZ ;  /* 0x0000007d050ca210 */ /* 0x000fc80007f7e0ff */
[----:B------:R-:W-:Y:S02]  /*4360*/  @!P2 LEA.HI.X.SX32 R92, R125, R16, 0x1, P3 ;  /* 0x000000107d5ca211 */ /* 0x000fe400018f0eff */
[----:B0-----:R-:W-:-:S04]  /*4370*/  @!P2 LEA R14, P4, R12, R14, 0x2 ;  /* 0x0000000e0c0ea211 */ /* 0x001fc800078810ff */
[----:B------:R-:W-:Y:S02]  /*4380*/  @!P2 LEA.HI.X R15, R12, R15, R92, 0x2, P4 ;  /* 0x0000000f0c0fa211 */ /* 0x000fe400020f145c */
[----:B------:R-:W-:-:S06]  /*4390*/  CS2R R92, SRZ ;  /* 0x00000000005c7805 */ /* 0x000fcc000001ff00 */
[----:B------:R0:W2:Y:S01]  /*43a0*/  @!P2 LDG.E.64 R92, desc[UR36][R14.64] ;  /* 0x000000240e5ca981 */ /* 0x0000a2000c1e1b00 */
[----:B------:R-:W-:-:S04]  /*43b0*/  @!P2 IADD3 R12, P3, PT, R4, R125, RZ ;  /* 0x0000007d040ca210 */ /* 0x000fc80007f7e0ff */
[----:B------:R-:W-:Y:S01]  /*43c0*/  @!P2 LEA.HI.X.SX32 R125, R125, R10, 0x1, P3 ;  /* 0x0000000a7d7da211 */ /* 0x000fe200018f0eff */
[----:B0-----:R-:W0:Y:S02]  /*43d0*/  @!P2 LDC.64 R14, c[0x0][0x3b8] ;  /* 0x0000ee00ff0eab82 */ /* 0x001e240000000a00 */
[----:B0-----:R-:W-:-:S04]  /*43e0*/  @!P2 LEA R14, P3, R12, R14, 0x2 ;  /* 0x0000000e0c0ea211 */ /* 0x001fc800078610ff */
[----:B------:R-:W-:Y:S01]  /*43f0*/  @!P2 LEA.HI.X R15, R12, R15, R125, 0x2, P3 ;  /* 0x0000000f0c0fa211 */ /* 0x000fe200018f147d */
[----:B--2---:R-:W-:Y:S01]  /*4400*/  FADD.FTZ R92, R38, R92 ;  /* 0x0000005c265c7221 */ /* 0x004fe20000010000 */
[----:B------:R-:W-:-:S05]  /*4410*/  FADD.FTZ R93, R39, R93 ;  /* 0x0000005d275d7221 */ /* 0x000fca0000010000 */
[----:B------:R4:W-:Y:S02]  /*4420*/  @!P2 STG.E.64 desc[UR36][R14.64], R92 ;  /* 0x0000005c0e00a986 */ /* 0x0009e4000c101b24 */
.L_x_1576:
[----:B------:R-:W-:Y:S05]  /*4430*/  BSYNC.RECONVERGENT B2 ;  /* 0x0000000000027941 */ /* 0x000fea0003800200 */
.L_x_1575:
[----:B------:R-:W-:Y:S01]  /*4440*/  BSSY.RECONVERGENT B2, `(.L_x_1577) ;  /* 0x0000014000027945 */ /* 0x000fe20003800200 */
[----:B------:R-:W-:-:S03]  /*4450*/  IMAD.IADD R13, R13, 0x1, R0 ;  /* 0x000000010d0d7824 */ /* 0x000fc600078e0200 */
[----:B------:R-:W-:Y:S05]  /*4460*/  @P1 BRA `(.L_x_1578) ;  /* 0x0000000000441947 */ /* 0x000fea0003800000 */
[----:B------:R-:W-:-:S05]  /*4470*/  IMAD.SHL.U32 R125, R13, 0x4, RZ ;  /* 0x000000040d7d7824 */ /* 0x000fca00078e00ff */
[----:B------:R-:W-:-:S13]  /*4480*/  ISETP.GE.AND P2, PT, R125, R11, PT ;  /* 0x0000000b7d00720c */ /* 0x000fda0003f46270 */
[----:B01234-:R-:W0:Y:S01]  /*4490*/  @!P2 LDC.64 R14, c[0x0][0x3b8] ;  /* 0x0000ee00ff0eab82 */ /* 0x01fe220000000a00 */
        /* <DEDUP_REMOVED lines=14> */
.L_x_1578:
[----:B------:R-:W-:Y:S05]  /*4580*/  BSYNC.RECONVERGENT B2 ;  /* 0x0000000000027941 */ /* 0x000fea0003800200 */
.L_x_1577:
[----:B------:R-:W-:Y:S01]  /*4590*/  BSSY.RECONVERGENT B2, `(.L_x_1579) ;  /* 0x0000014000027945 */ /* 0x000fe20003800200 */
[----:B------:R-:W-:-:S03]  /*45a0*/  IADD3 R13, PT, PT, R13, R0, RZ ;  /* 0x000000000d0d7210 */ /* 0x000fc60007ffe0ff */
        /* <DEDUP_REMOVED lines=18> */
.L_x_1580:
[----:B------:R-:W-:Y:S05]  /*46d0*/  BSYNC.RECONVERGENT B2 ;  /* 0x0000000000027941 */ /* 0x000fea0003800200 */
.L_x_1579:
[----:B------:R-:W-:Y:S04]  /*46e0*/  BSSY.RECONVERGENT B2, `(.L_x_1581) ;  /* 0x0000012000027945 */ /* 0x000fe80003800200 */
[----:B------:R-:W-:Y:S05]  /*46f0*/  @P1 BRA `(.L_x_1582) ;  /* 0x0000000000401947 */ /* 0x000fea0003800000 */
[----:B------:R-:W-:Y:S02]  /*4700*/  ISETP.GE.AND P2, PT, R115, R11, PT ;  /* 0x0000000b7300720c */ /* 0x000fe40003f46270 */
[----:B------:R-:W-:-:S11]  /*4710*/  CS2R R98, SRZ ;  /* 0x0000000000627805 */ /* 0x000fd6000001ff00 */
[----:B01234-:R-:W0:Y:S01]  /*4720*/  @!P2 LDC.64 R14, c[0x0][0x3b8] ;  /* 0x0000ee00ff0eab82 */ /* 0x01fe220000000a00 */
[----:B------:R-:W-:-:S04]  /*4730*/  @!P2 IADD3 R12, P3, PT, R5, R115, RZ ;  /* 0x00000073050ca210 */ /* 0x000fc80007f7e0ff */
[----:B0-----:R-:W-:Y:S02]  /*4740*/  @!P2 LEA R124, P4, R12, R14, 0x2 ;  /* 0x0000000e0c7ca211 */ /* 0x001fe400078810ff */
[----:B------:R-:W-:-:S04]  /*4750*/  @!P2 LEA.HI.X.SX32 R14, R115, R16, 0x1, P3 ;  /* 0x00000010730ea211 */ /* 0x000fc800018f0eff */
[----:B------:R-:W-:Y:S02]  /*4760*/  @!P2 LEA.HI.X R125, R12, R15, R14, 0x2, P4 ;  /* 0x0000000f0c7da211 */ /* 0x000fe400020f140e */
[----:B------:R-:W0:Y:S03]  /*4770*/  @!P2 LDC.64 R14, c[0x0][0x3b8] ;  /* 0x0000ee00ff0eab82 */ /* 0x000e260000000a00 */
[----:B------:R-:W2:Y:S01]  /*4780*/  @!P2 LDG.E.64 R98, desc[UR36][R124.64] ;  /* 0x000000247c62a981 */ /* 0x000ea2000c1e1b00 */
[----:B------:R-:W-:-:S04]  /*4790*/  @!P2 IADD3 R12, P3, PT, R4, R115, RZ ;  /* 0x00000073040ca210 */ /* 0x000fc80007f7e0ff */
[----:B------:R-:W-:Y:S02]  /*47a0*/  @!P2 LEA.HI.X.SX32 R115, R115, R10, 0x1, P3 ;  /* 0x0000000a7373a211 */ /* 0x000fe400018f0eff */
[----:B0-----:R-:W-:-:S04]  /*47b0*/  @!P2 LEA R14, P3, R12, R14, 0x2 ;  /* 0x0000000e0c0ea211 */ /* 0x001fc800078610ff */
[----:B------:R-:W-:Y:S01]  /*47c0*/  @!P2 LEA.HI.X R15, R12, R15, R115, 0x2, P3 ;  /* 0x0000000f0c0fa211 */ /* 0x000fe200018f1473 */
[----:B--2---:R-:W-:Y:S01]  /*47d0*/  FADD.FTZ R98, R32, R98 ;  /* 0x0000006220627221 */ /* 0x004fe20000010000 */
[----:B------:R-:W-:-:S05]  /*47e0*/  FADD.FTZ R99, R33, R99 ;  /* 0x0000006321637221 */ /* 0x000fca0000010000 */
[----:B------:R0:W-:Y:S02]  /*47f0*/  @!P2 STG.E.64 desc[UR36][R14.64], R98 ;  /* 0x000000620e00a986 */ /* 0x0001e4000c101b24 */
.L_x_1582:
[----:B------:R-:W-:Y:S05]  /*4800*/  BSYNC.RECONVERGENT B2 ;  /* 0x0000000000027941 */ /* 0x000fea0003800200 */
.L_x_1581:
[----:B------:R-:W-:Y:S01]  /*4810*/  BSSY.RECONVERGENT B2, `(.L_x_1583) ;  /* 0x0000014000027945 */ /* 0x000fe20003800200 */
[----:B------:R-:W-:-:S03]  /*4820*/  IMAD R13, R0, 0x2, R13 ;  /* 0x00000002000d7824 */ /* 0x000fc600078e020d */
[----:B------:R-:W-:Y:S05]  /*4830*/  @P1 BRA `(.L_x_1584) ;  /* 0x0000000000441947 */ /* 0x000fea0003800000 */
[----:B------:R-:W-:Y:S01]  /*4840*/  IMAD.SHL.U32 R125, R13, 0x4, RZ ;  /* 0x000000040d7d7824 */ /* 0x000fe200078e00ff */
[----:B------:R-:W-:-:S04]  /*4850*/  CS2R R100, SRZ ;  /* 0x0000000000647805 */ /* 0x000fc8000001ff00 */
[----:B------:R-:W-:-:S13]  /*4860*/  ISETP.GE.AND P2, PT, R125, R11, PT ;  /* 0x0000000b7d00720c */ /* 0x000fda0003f46270 */
        /* <DEDUP_REMOVED lines=14> */
.L_x_1584:
[----:B------:R-:W-:Y:S05]  /*4950*/  BSYNC.RECONVERGENT B2 ;  /* 0x0000000000027941 */ /* 0x000fea0003800200 */
.L_x_1583:
[----:B------:R-:W-:Y:S01]  /*4960*/  BSSY.RECONVERGENT B2, `(.L_x_1585) ;  /* 0x0000014000027945 */ /* 0x000fe20003800200 */
[----:B------:R-:W-:-:S03]  /*4970*/  IMAD.IADD R13, R13, 0x1, R0 ;  /* 0x000000010d0d7824 */ /* 0x000fc600078e0200 */
        /* <DEDUP_REMOVED lines=18> */
.L_x_1586:
[----:B------:R-:W-:Y:S05]  /*4aa0*/  BSYNC.RECONVERGENT B2 ;  /* 0x0000000000027941 */ /* 0x000fea0003800200 */
.L_x_1585:
        /* <DEDUP_REMOVED lines=20> */
.L_x_1588:
[----:B------:R-:W-:Y:S05]  /*4bf0*/  BSYNC.RECONVERGENT B2 ;  /* 0x0000000000027941 */ /* 0x000fea0003800200 */
.L_x_1587:
[----:B------:R-:W-:Y:S01]  /*4c00*/  BSSY.RECONVERGENT B2, `(.L_x_1589) ;  /* 0x0000014000027945 */ /* 0x000fe20003800200 */
[----:B------:R-:W-:-:S03]  /*4c10*/  IMAD.IADD R13, R13, 0x1, R0 ;  /* 0x000000010d0d7824 */ /* 0x000fc600078e0200 */
[----:B------:R-:W-:Y:S05]  /*4c20*/  @P1 BRA `(.L_x_1590) ;  /* 0x0000000000441947 */ /* 0x000fea0003800000 */
[----:B------:R-:W-:Y:S02]  /*4c30*/  SHF.L.U32 R125, R13, 0x2, RZ ;  /* 0x000000020d7d7819 */ /* 0x000fe400000006ff */
[----:B------:R-:W-:Y:S02]  /*4c40*/  CS2R R106, SRZ ;  /* 0x00000000006a7805 */ /* 0x000fe4000001ff00 */
        /* <DEDUP_REMOVED lines=15> */
.L_x_1590:
[----:B------:R-:W-:Y:S05]  /*4d40*/  BSYNC.RECONVERGENT B2 ;  /* 0x0000000000027941 */ /* 0x000fea0003800200 */
.L_x_1589:
        /* <DEDUP_REMOVED lines=20> */
.L_x_1592:
[----:B------:R-:W-:Y:S05]  /*4e90*/  BSYNC.RECONVERGENT B2 ;  /* 0x0000000000027941 */ /* 0x000fea0003800200 */
.L_x_1591:
        /* <DEDUP_REMOVED lines=20> */
.L_x_1594:
[----:B------:R-:W-:Y:S05]  /*4fe0*/  BSYNC.RECONVERGENT B2 ;  /* 0x0000000000027941 */ /* 0x000fea0003800200 */
.L_x_1593:
[----:B------:R-:W-:Y:S05]  /*4ff0*/  @P1 BRA `(.L_x_1568) ;  /* 0x0000000c00481947 */ /* 0x000fea0003800000 */
[----:B------:R-:W-:Y:S01]  /*5000*/  IMAD.IADD R13, R13, 0x1, R0 ;  /* 0x000000010d0d7824 */ /* 0x000fe200078e0200 */
[----:B------:R-:W-:Y:S01]  /*5010*/  BSSY.RECONVERGENT B2, `(.L_x_1595) ;  /* 0x000000a000027945 */ /* 0x000fe20003800200 */
[----:B------:R-:W-:Y:S02]  /*5020*/  CS2R R112, SRZ ;  /* 0x0000000000707805 */ /* 0x000fe4000001ff00 */
[----:B------:R-:W-:-:S05]  /*5030*/  IMAD.SHL.U32 R13, R13, 0x4, RZ ;  /* 0x000000040d0d7824 */ /* 0x000fca00078e00ff */
[----:B------:R-:W-:-:S13]  /*5040*/  ISETP.GE.AND P2, PT, R13, R11, PT ;  /* 0x0000000b0d00720c */ /* 0x000fda0003f46270 */
[----:B------:R-:W-:Y:S05]  /*5050*/  @P2 BRA `(.L_x_1596) ;  /* 0x0000000000142947 */ /* 0x000fea0003800000 */
[----:B------:R-:W-:-:S04]  /*5060*/  IADD3 R11, P1, PT, R5, R13, RZ ;  /* 0x0000000d050b7210 */ /* 0x000fc80007f3e0ff */
[----:B------:R-:W-:Y:S02]  /*5070*/  LEA.HI.X.SX32 R12, R13, R16, 0x1, P1 ;  /* 0x000000100d0c7211 */ /* 0x000fe400008f0eff */
[----:B------:R-:W-:-:S04]  /*5080*/  LEA R112, P1, R11, UR18, 0x2 ;  /* 0x000000120b707c11 */ /* 0x000fc8000f8210ff */
[----:B------:R-:W-:-:S06]  /*5090*/  LEA.HI.X R113, R11, UR19, R12, 0x2, P1 ;  /* 0x000000130b717c11 */ /* 0x000fcc00088f140c */
[----:B------:R-:W5:Y:S03]  /*50a0*/  LDG.E.64 R112, desc[UR36][R112.64] ;  /* 0x0000002470707981 */ /* 0x000f66000c1e1b00 */
.L_x_1596:
[----:B------:R-:W-:Y:S05]  /*50b0*/  BSYNC.RECONVERGENT B2 ;  /* 0x0000000000027941 */ /* 0x000fea0003800200 */
.L_x_1595:
[----:B-----5:R-:W-:Y:S01]  /*50c0*/  FADD.FTZ R112, R18, R112 ;  /* 0x0000007012707221 */ /* 0x020fe20000010000 */
[----:B------:R-:W-:Y:S01]  /*50d0*/  FADD.FTZ R113, R19, R113 ;  /* 0x0000007113717221 */ /* 0x000fe20000010000 */
[----:B------:R-:W-:Y:S06]  /*50e0*/  @P2 BRA `(.L_x_1568) ;  /* 0x0000000c000c2947 */ /* 0x000fec0003800000 */
[----:B------:R-:W-:-:S04]  /*50f0*/  IADD3 R11, P1, PT, R4, R13, RZ ;  /* 0x0000000d040b7210 */ /* 0x000fc80007f3e0ff */
[----:B01234-:R-:W-:Y:S02]  /*5100*/  LEA.HI.X.SX32 R14, R13, R10, 0x1, P1 ;  /* 0x0000000a0d0e7211 */ /* 0x01ffe400008f0eff */
[----:B------:R-:W-:-:S04]  /*5110*/  LEA R12, P1, R11, UR18, 0x2 ;  /* 0x000000120b0c7c11 */ /* 0x000fc8000f8210ff */
[----:B------:R-:W-:-:S05]  /*5120*/  LEA.HI.X R13, R11, UR19, R14, 0x2, P1 ;  /* 0x000000130b0d7c11 */ /* 0x000fca00088f140e */
[----:B------:R0:W-:Y:S01]  /*5130*/  STG.E.64 desc[UR36][R12.64], R112 ;  /* 0x000000700c007986 */ /* 0x0001e2000c101b24 */
[----:B------:R-:W-:Y:S05]  /*5140*/  BRA `(.L_x_1568) ;  /* 0x0000000800f47947 */ /* 0x000fea0003800000 */
.L_x_1540:
[C---:B------:R-:W-:Y:S01]  /*5150*/  IMAD.IADD R115, R13.reuse, 0x1, R0 ;  /* 0x000000010d737824 */ /* 0x040fe200078e0200 */
[----:B------:R-:W-:Y:S01]  /*5160*/  SHF.L.U32 R13, R13, 0x2, RZ ;  /* 0x000000020d0d7819 */ /* 0x000fe200000006ff */
[----:B------:R-:W-:Y:S01]  /*5170*/  IMAD R11, R0, 0x30, RZ ;  /* 0x00000030000b7824 */ /* 0x000fe200078e02ff */
[----:B------:R-:W-:Y:S01]  /*5180*/  ISETP.GE.AND P2, PT, R17, UR45, PT ;  /* 0x0000002d11007c0c */ /* 0x000fe2000bf46270 */
[----:B------:R-:W-:-:S03]  /*5190*/  IMAD.SHL.U32 R114, R115, 0x4, RZ ;  /* 0x0000000473727824 */ /* 0x000fc600078e00ff */
[----:B------:R-:W-:Y:S02]  /*51a0*/  FSEL R85, R85, RZ, P2 ;  /* 0x000000ff55557208 */ /* 0x000fe40001000000 */
[----:B------:R-:W-:Y:S02]  /*51b0*/  ISETP.GE.AND P3, PT, R114, R11, PT ;  /* 0x0000000b7200720c */ /* 0x000fe40003f66270 */
[----:B------:R-:W-:Y:S02]  /*51c0*/  FSEL R84, R84, RZ, P2 ;  /* 0x000000ff54547208 */ /* 0x000fe40001000000 */
[----:B------:R-:W-:-:S13]  /*51d0*/  ISETP.GE.OR P3, PT, R17, UR45, P3 ;  /* 0x0000002d11007c0c */ /* 0x000fda0009f66670 */
[----:B------:R-:W0:Y:S01]  /*51e0*/  @!P3 LDC.64 R14, c[0x0][0x3b8] ;  /* 0x0000ee00ff0ebb82 */ /* 0x000e220000000a00 */
[----:B------:R-:W-:-:S04]  /*51f0*/  @!P3 IADD3 R12, P1, PT, R5, R114, RZ ;  /* 0x00000072050cb210 */ /* 0x000fc80007f3e0ff */
[----:B------:R-:W-:Y:S02]  /*5200*/  @!P3 LEA.HI.X.SX32 R114, R114, R16, 0x1, P1 ;  /* 0x000000107272b211 */ /* 0x000fe400008f0eff */
[----:B0-----:R-:W-:-:S04]  /*5210*/  @!P3 LEA R14, P1, R12, R14, 0x2 ;  /* 0x0000000e0c0eb211 */ /* 0x001fc800078210ff */
[----:B------:R-:W-:Y:S01]  /*5220*/  @!P3 LEA.HI.X R15, R12, R15, R114, 0x2, P1 ;  /* 0x0000000f0c0fb211 */ /* 0x000fe200008f1472 */
[----:B------:R-:W-:-:S04]  /*5230*/  IMAD R114, R0, 0x8, R13 ;  /* 0x0000000800727824 */ /* 0x000fc800078e020d */
[----:B------:R0:W5:Y:S01]  /*5240*/  @!P3 LDG.E.64 R84, desc[UR36][R14.64] ;  /* 0x000000240e54b981 */ /* 0x000162000c1e1b00 */
[----:B------:R-:W-:-:S04]  /*5250*/  ISETP.GE.AND P1, PT, R114, R11, PT ;  /* 0x0000000b7200720c */ /* 0x000fc80003f26270 */
[----:B------:R-:W-:-:S13]  /*5260*/  ISETP.GE.OR P1, PT, R17, UR45, P1 ;  /* 0x0000002d11007c0c */ /* 0x000fda0008f26670 */
[----:B0-----:R-:W0:Y:S01]  /*5270*/  @!P1 LDC.64 R14, c[0x0][0x3b8] ;  /* 0x0000ee00ff0e9b82 */ /* 0x001e220000000a00 */
[----:B------:R-:W-:-:S04]  /*5280*/  @!P1 IADD3 R12, P3, PT, R5, R114, RZ ;  /* 0x00000072050c9210 */ /* 0x000fc80007f7e0ff */
[----:B------:R-:W-:Y:S02]  /*5290*/  @!P1 LEA.HI.X.SX32 R114, R114, R16, 0x1, P3 ;  /* 0x0000001072729211 */ /* 0x000fe400018f0eff */
[----:B0-----:R-:W-:-:S04]  /*52a0*/  @!P1 LEA R124, P3, R12, R14, 0x2 ;  /* 0x0000000e0c7c9211 */ /* 0x001fc800078610ff */
[----:B------:R-:W-:Y:S01]  /*52b0*/  @!P1 LEA.HI.X R125, R12, R15, R114, 0x2, P3 ;  /* 0x0000000f0c7d9211 */ /* 0x000fe200018f1472 */
[----:B------:R-:W-:-:S04]  /*52c0*/  IMAD R12, R0, 0x2, R115 ;  /* 0x00000002000c7824 */ /* 0x000fc800078e0273 */
[----:B------:R-:W-:-:S05]  /*52d0*/  IMAD.SHL.U32 R114, R12, 0x4, RZ ;  /* 0x000000040c727824 */ /* 0x000fca00078e00ff */
[----:B------:R-:W-:-:S04]  /*52e0*/  ISETP.GE.AND P3, PT, R114, R11, PT ;  /* 0x0000000b7200720c */ /* 0x000fc80003f66270 */
[----:B------:R-:W-:-:S13]  /*52f0*/  ISETP.GE.OR P3, PT, R17, UR45, P3 ;  /* 0x0000002d11007c0c */ /* 0x000fda0009f66670 */
[----:B------:R-:W0:Y:S01]  /*5300*/  @!P3 LDC.64 R14, c[0x0][0x3b8] ;  /* 0x0000ee00ff0ebb82 */ /* 0x000e220000000a00 */
[----:B------:R-:W-:Y:S02]  /*5310*/  FSEL R87, R87, RZ, P2 ;  /* 0x000000ff57577208 */ /* 0x000fe40001000000 */
[----:B------:R-:W-:-:S06]  /*5320*/  FSEL R86, R86, RZ, P2 ;  /* 0x000000ff56567208 */ /* 0x000fcc0001000000 */
[----:B------:R-:W5:Y:S01]  /*5330*/  @!P1 LDG.E.64 R86, desc[UR36][R124.64] ;  /* 0x000000247c569981 */ /* 0x000f62000c1e1b00 */
[----:B------:R-:W-:-:S04]  /*5340*/  @!P3 IADD3 R12, P1, PT, R5, R114, RZ ;  /* 0x00000072050cb210 */ /* 0x000fc80007f3e0ff */
[----:B------:R-:W-:Y:S02]  /*5350*/  @!P3 LEA.HI.X.SX32 R114, R114, R16, 0x1, P1 ;  /* 0x000000107272b211 */ /* 0x000fe400008f0eff */
[----:B0-----:R-:W-:-:S04]  /*5360*/  @!P3 LEA R14, P1, R12, R14, 0x2 ;  /* 0x0000000e0c0eb211 */ /* 0x001fc800078210ff */
[----:B------:R-:W-:Y:S01]  /*5370*/  @!P3 LEA.HI.X R15, R12, R15, R114, 0x2, P1 ;  /* 0x0000000f0c0fb211 */ /* 0x000fe200008f1472 */
[----:B------:R-:W-:-:S05]  /*5380*/  IMAD R114, R0, 0x10, R13 ;  /* 0x0000001000727824 */ /* 0x000fca00078e020d */
[----:B------:R-:W-:-:S04]  /*5390*/  ISETP.GE.AND P1, PT, R114, R11, PT ;  /* 0x0000000b7200720c */ /* 0x000fc80003f26270 */
[----:B------:R-:W-:Y:S02]  /*53a0*/  ISETP.GE.OR P1, PT, R17, UR45, P1 ;  /* 0x0000002d11007c0c */ /* 0x000fe40008f26670 */
[----:B------:R-:W-:Y:S02]  /*53b0*/  FSEL R89, R89, RZ, P2 ;  /* 0x000000ff59597208 */ /* 0x000fe40001000000 */
[----:B------:R-:W-:-:S06]  /*53c0*/  FSEL R88, R88, RZ, P2 ;  /* 0x000000ff58587208 */ /* 0x000fcc0001000000 */
[----:B------:R0:W5:Y:S03]  /*53d0*/  @!P3 LDG.E.64 R88, desc[UR36][R14.64] ;  /* 0x000000240e58b981 */ /* 0x000166000c1e1b00 */
        /* <DEDUP_REMOVED lines=12> */
[----:B------:R1:W5:Y:S01]  /*54a0*/  @!P1 LDG.E.64 R90, desc[UR36][R124.64] ;  /* 0x000000247c5a9981 */ /* 0x000362000c1e1b00 */
[----:B------:R-:W-:Y:S01]  /*54b0*/  @!P3 IADD3 R115, P1, PT, R5, R114, RZ ;  /* 0x000000720573b210 */ /* 0x000fe20007f3e0ff */
[----:B------:R-:W-:-:S03]  /*54c0*/  IMAD.IADD R12, R12, 0x1, R0 ;  /* 0x000000010c0c7824 */ /* 0x000fc600078e0200 */
[----:B-1----:R-:W-:Y:S02]  /*54d0*/  @!P3 LEA.HI.X.SX32 R124, R114, R16, 0x1, P1 ;  /* 0x00000010727cb211 */ /* 0x002fe400008f0eff */
[----:B0-----:R-:W-:-:S04]  /*54e0*/  @!P3 LEA R114, P1, R115, R14, 0x2 ;  /* 0x0000000e7372b211 */ /* 0x001fc800078210ff */
[----:B------:R-:W-:Y:S01]  /*54f0*/  @!P3 LEA.HI.X R115, R115, R15, R124, 0x2, P1 ;  /* 0x0000000f7373b211 */ /* 0x000fe200008f147c */
[----:B------:R-:W-:-:S05]  /*5500*/  IMAD.SHL.U32 R124, R12, 0x4, RZ ;  /* 0x000000040c7c7824 */ /* 0x000fca00078e00ff */
[----:B------:R-:W-:-:S04]  /*5510*/  ISETP.GE.AND P4, PT, R124, R11, PT ;  /* 0x0000000b7c00720c */ /* 0x000fc80003f86270 */
[----:B------:R-:W-:-:S13]  /*5520*/  ISETP.GE.OR P4, PT, R17, UR45, P4 ;  /* 0x0000002d11007c0c */ /* 0x000fda000a786670 */
[----:B------:R-:W0:Y:S01]  /*5530*/  @!P4 LDC.64 R14, c[0x0][0x3b8] ;  /* 0x0000ee00ff0ecb82 */ /* 0x000e220000000a00 */
[----:B------:R-:W-:Y:S02]  /*5540*/  FSEL R93, R93, RZ, P2 ;  /* 0x000000ff5d5d7208 */ /* 0x000fe40001000000 */
[----:B------:R-:W-:Y:S02]  /*5550*/  FSEL R92, R92, RZ, P2 ;  /* 0x000000ff5c5c7208 */ /* 0x000fe40001000000 */
[----:B------:R-:W-:-:S04]  /*5560*/  @!P4 IADD3 R125, P1, PT, R5, R124, RZ ;  /* 0x0000007c057dc210 */ /* 0x000fc80007f3e0ff */
[----:B------:R1:W5:Y:S02]  /*5570*/  @!P3 LDG.E.64 R92, desc[UR36][R114.64] ;  /* 0x00000024725cb981 */ /* 0x000364000c1e1b00 */
[----:B-1----:R-:W-:Y:S02]  /*5580*/  @!P4 LEA.HI.X.SX32 R114, R124, R16, 0x1, P1 ;  /* 0x000000107c72c211 */ /* 0x002fe400008f0eff */
[----:B------:R-:W-:Y:S02]  /*5590*/  IADD3 R115, PT, PT, R12, R0, RZ ;  /* 0x000000000c737210 */ /* 0x000fe40007ffe0ff */
        /* <DEDUP_REMOVED lines=8> */
[----:B------:R-:W-:-:S04]  /*5620*/  ISETP.GE.AND P3, PT, R13, R11, PT ;  /* 0x0000000b0d00720c */ /* 0x000fc80003f66270 */
[----:B------:R-:W-:Y:S01]  /*5630*/  ISETP.GE.OR P3, PT, R17, UR45, P3 ;  /* 0x0000002d11007c0c */ /* 0x000fe20009f66670 */
[----:B------:R0:W5:Y:S01]  /*5640*/  @!P4 LDG.E.64 R94, desc[UR36][R124.64] ;  /* 0x000000247c5ec981 */ /* 0x000162000c1e1b00 */
[----:B------:R-:W-:-:S04]  /*5650*/  @!P1 IADD3 R12, P4, PT, R5, R114, RZ ;  /* 0x00000072050c9210 */ /* 0x000fc80007f9e0ff */
[----:B------:R-:W-:Y:S02]  /*5660*/  @!P1 LEA.HI.X.SX32 R114, R114, R16, 0x1, P4 ;  /* 0x0000001072729211 */ /* 0x000fe400020f0eff */
[----:B0-----:R-:W-:-:S04]  /*5670*/  @!P1 LEA R124, P4, R12, R14, 0x2 ;  /* 0x0000000e0c7c9211 */ /* 0x001fc800078810ff */
[----:B------:R-:W-:Y:S02]  /*5680*/  @!P1 LEA.HI.X R125, R12, R15, R114, 0x2, P4 ;  /* 0x0000000f0c7d9211 */ /* 0x000fe400020f1472 */
[----:B------:R-:W0:Y:S01]  /*5690*/  @!P3 LDC.64 R14, c[0x0][0x3b8] ;  /* 0x0000ee00ff0ebb82 */ /* 0x000e220000000a00 */
[----:B------:R-:W-:Y:S02]  /*56a0*/  FSEL R97, R97, RZ, P2 ;  /* 0x000000ff61617208 */ /* 0x000fe40001000000 */
[----:B------:R-:W-:Y:S01]  /*56b0*/  FSEL R96, R96, RZ, P2 ;  /* 0x000000ff60607208 */ /* 0x000fe20001000000 */
[----:B------:R-:W-:-:S05]  /*56c0*/  IMAD R12, R0, 0x20, R13 ;  /* 0x00000020000c7824 */ /* 0x000fca00078e020d */
[----:B------:R0:W5:Y:S01]  /*56d0*/  @!P1 LDG.E.64 R96, desc[UR36][R124.64] ;  /* 0x000000247c609981 */ /* 0x000162000c1e1b00 */
[----:B------:R-:W-:Y:S02]  /*56e0*/  ISETP.GE.AND P1, PT, R17, UR45, PT ;  /* 0x0000002d11007c0c */ /* 0x000fe4000bf26270 */
[----:B------:R-:W-:Y:S02]  /*56f0*/  @!P3 IADD3 R13, P4, PT, R5, R13, RZ ;  /* 0x0000000d050db210 */ /* 0x000fe40007f9e0ff */
[----:B------:R-:W-:Y:S02]  /*5700*/  ISETP.GE.OR P2, PT, R12, R11, P1 ;  /* 0x0000000b0c00720c */ /* 0x000fe40000f46670 */
[----:B0-----:R-:W-:Y:S01]  /*5710*/  @!P3 LEA R124, P5, R13, R14, 0x2 ;  /* 0x0000000e0d7cb211 */ /* 0x001fe200078a10ff */
[----:B------:R-:W-:Y:S01]  /*5720*/  @!P3 IMAD.X R14, RZ, RZ, R16, P4 ;  /* 0x000000ffff0eb224 */ /* 0x000fe200020e0610 */
[----:B------:R-:W-:-:S04]  /*5730*/  ISETP.GE.AND P4, PT, R17, UR45, PT ;  /* 0x0000002d11007c0c */ /* 0x000fc8000bf86270 */
[----:B------:R-:W-:-:S05]  /*5740*/  @!P3 LEA.HI.X R125, R13, R15, R14, 0x2, P5 ;  /* 0x0000000f0d7db211 */ /* 0x000fca00028f140e */
[----:B------:R-:W0:Y:S01]  /*5750*/  @!P2 LDC.64 R14, c[0x0][0x3b8] ;  /* 0x0000ee00ff0eab82 */ /* 0x000e220000000a00 */
[----:B------:R-:W-:Y:S02]  /*5760*/  FSEL R83, R83, RZ, P4 ;  /* 0x000000ff53537208 */ /* 0x000fe40002000000 */
[----:B------:R-:W-:Y:S01]  /*5770*/  FSEL R82, R82, RZ, P4 ;  /* 0x000000ff52527208 */ /* 0x000fe20002000000 */
[----:B------:R-:W-:-:S05]  /*5780*/  IMAD R115, R0, 0x2, R115 ;  /* 0x0000000200737824 */ /* 0x000fca00078e0273 */
[----:B------:R1:W5:Y:S01]  /*5790*/  @!P3 LDG.E.64 R82, desc[UR36][R124.64] ;  /* 0x000000247c52b981 */ /* 0x000362000c1e1b00 */
[----:B------:R-:W-:Y:S01]  /*57a0*/  @!P2 IADD3 R13, P3, PT, R5, R12, RZ ;  /* 0x0000000c050da210 */ /* 0x000fe20007f7e0ff */
[----:B-1----:R-:W-:-:S05]  /*57b0*/  IMAD.SHL.U32 R125, R115, 0x4, RZ ;  /* 0x00000004737d7824 */ /* 0x002fca00078e00ff */
[----:B------:R-:W-:Y:S02]  /*57c0*/  ISETP.GE.OR P4, PT, R125, R11, P1 ;  /* 0x0000000b7d00720c */ /* 0x000fe40000f86670 */
[----:B------:R-:W-:Y:S02]  /*57d0*/  @!P2 LEA.HI.X.SX32 R114, R12, R16, 0x1, P3 ;  /* 0x000000100c72a211 */ /* 0x000fe400018f0eff */
[----:B0-----:R-:W-:-:S04]  /*57e0*/  @!P2 LEA R12, P3, R13, R14, 0x2 ;  /* 0x0000000e0d0ca211 */ /* 0x001fc800078610ff */
[----:B------:R-:W-:-:S05]  /*57f0*/  @!P2 LEA.HI.X R13, R13, R15, R114, 0x2, P3 ;  /* 0x0000000f0d0da211 */ /* 0x000fca00018f1472 */
[----:B------:R-:W0:Y:S01]  /*5800*/  @!P4 LDC.64 R14, c[0x0][0x3b8] ;  /* 0x0000ee00ff0ecb82 */ /* 0x000e220000000a00 */
[----:B------:R-:W-:Y:S01]  /*5810*/  ISETP.GE.AND P3, PT, R17, UR45, PT ;  /* 0x0000002d11007c0c */ /* 0x000fe2000bf66270 */
[----:B------:R-:W-:-:S03]  /*5820*/  IMAD.IADD R115, R115, 0x1, R0 ;  /* 0x0000000173737824 */ /* 0x000fc600078e0200 */
[----:B------:R-:W-:Y:S02]  /*5830*/  FSEL R99, R99, RZ, P3 ;  /* 0x000000ff63637208 */ /* 0x000fe40001800000 */
[----:B------:R-:W-:Y:S01]  /*5840*/  FSEL R98, R98, RZ, P3 ;  /* 0x000000ff62627208 */ /* 0x000fe20001800000 */
[----:B------:R-:W-:Y:S01]  /*5850*/  IMAD.SHL.U32 R114, R115, 0x4, RZ ;  /* 0x0000000473727824 */ /* 0x000fe200078e00ff */
[----:B------:R-:W-:-:S04]  /*5860*/  @!P4 IADD3 R124, P5, PT, R5, R125, RZ ;  /* 0x0000007d057cc210 */ /* 0x000fc80007fbe0ff */
[----:B------:R0:W5:Y:S01]  /*5870*/  @!P2 LDG.E.64 R98, desc[UR36][R12.64] ;  /* 0x000000240c62a981 */ /* 0x000162000c1e1b00 */
[----:B------:R-:W-:Y:S02]  /*5880*/  ISETP.GE.OR P2, PT, R114, R11, P1 ;  /* 0x0000000b7200720c */ /* 0x000fe40000f46670 */
[----:B------:R-:W-:Y:S02]  /*5890*/  @!P4 LEA.HI.X.SX32 R125, R125, R16, 0x1, P5 ;  /* 0x000000107d7dc211 */ /* 0x000fe400028f0eff */
[----:B0-----:R-:W-:-:S04]  /*58a0*/  @!P4 LEA R12, P5, R124, R14, 0x2 ;  /* 0x0000000e7c0cc211 */ /* 0x001fc800078a10ff */
[----:B------:R-:W-:-:S05]  /*58b0*/  @!P4 LEA.HI.X R13, R124, R15, R125, 0x2, P5 ;  /* 0x0000000f7c0dc211 */ /* 0x000fca00028f147d */
[----:B------:R-:W0:Y:S01]  /*58c0*/  @!P2 LDC.64 R14, c[0x0][0x3b8] ;  /* 0x0000ee00ff0eab82 */ /* 0x000e220000000a00 */
[----:B------:R-:W-:Y:S02]  /*58d0*/  FSEL R101, R101, RZ, P3 ;  /* 0x000000ff65657208 */ /* 0x000fe40001800000 */
[----:B------:R-:W-:Y:S01]  /*58e0*/  FSEL R100, R100, RZ, P3 ;  /* 0x000000ff64647208 */ /* 0x000fe20001800000 */
[----:B------:R-:W-:-:S05]  /*58f0*/  IMAD.IADD R115, R115, 0x1, R0 ;  /* 0x0000000173737824 */ /* 0x000fca00078e0200 */
[----:B------:R1:W5:Y:S01]  /*5900*/  @!P4 LDG.E.64 R100, desc[UR36][R12.64] ;  /* 0x000000240c64c981 */ /* 0x000362000c1e1b00 */
[----:B------:R-:W-:Y:S02]  /*5910*/  @!P2 IADD3 R125, P5, PT, R5, R114, RZ ;  /* 0x00000072057da210 */ /* 0x000fe40007fbe0ff */
[----:B-1----:R-:W-:-:S04]  /*5920*/  SHF.L.U32 R12, R115, 0x2, RZ ;  /* 0x00000002730c7819 */ /* 0x002fc800000006ff */
[----:B------:R-:W-:Y:S02]  /*5930*/  ISETP.GE.OR P4, PT, R12, R11, P1 ;  /* 0x0000000b0c00720c */ /* 0x000fe40000f86670 */
[----:B------:R-:W-:Y:S02]  /*5940*/  @!P2 LEA.HI.X.SX32 R114, R114, R16, 0x1, P5 ;  /* 0x000000107272a211 */ /* 0x000fe400028f0eff */
[----:B0-----:R-:W-:-:S04]  /*5950*/  @!P2 LEA R124, P5, R125, R14, 0x2 ;  /* 0x0000000e7d7ca211 */ /* 0x001fc800078a10ff */
[----:B------:R-:W-:-:S05]  /*5960*/  @!P2 LEA.HI.X R125, R125, R15, R114, 0x2, P5 ;  /* 0x0000000f7d7da211 */ /* 0x000fca00028f1472 */
[----:B------:R-:W0:Y:S01]  /*5970*/  @!P4 LDC.64 R14, c[0x0][0x3b8] ;  /* 0x0000ee00ff0ecb82 */ /* 0x000e220000000a00 */
[----:B------:R-:W-:Y:S01]  /*5980*/  IMAD.IADD R115, R115, 0x1, R0 ;  /* 0x0000000173737824 */ /* 0x000fe200078e0200 */
[----:B------:R-:W-:Y:S02]  /*5990*/  FSEL R103, R103, RZ, P3 ;  /* 0x000000ff67677208 */ /* 0x000fe40001800000 */
[----:B------:R-:W-:Y:S01]  /*59a0*/  FSEL R102, R102, RZ, P3 ;  /* 0x000000ff66667208 */ /* 0x000fe20001800000 */
[----:B------:R-:W-:Y:S01]  /*59b0*/  IMAD.SHL.U32 R114, R115, 0x4, RZ ;  /* 0x0000000473727824 */ /* 0x000fe200078e00ff */
[----:B------:R-:W-:-:S04]  /*59c0*/  @!P4 IADD3 R13, P5, PT, R5, R12, RZ ;  /* 0x0000000c050dc210 */ /* 0x000fc80007fbe0ff */
[----:B------:R1:W5:Y:S01]  /*59d0*/  @!P2 LDG.E.64 R102, desc[UR36][R124.64] ;  /* 0x000000247c66a981 */ /* 0x000362000c1e1b00 */
[----:B------:R-:W-:Y:S02]  /*59e0*/  ISETP.GE.OR P2, PT, R114, R11, P1 ;  /* 0x0000000b7200720c */ /* 0x000fe40000f46670 */
[----:B-1----:R-:W-:Y:S02]  /*59f0*/  @!P4 LEA.HI.X.SX32 R124, R12, R16, 0x1, P5 ;  /* 0x000000100c7cc211 */ /* 0x002fe400028f0eff */
[----:B0-----:R-:W-:-:S04]  /*5a00*/  @!P4 LEA R12, P5, R13, R14, 0x2 ;  /* 0x0000000e0d0cc211 */ /* 0x001fc800078a10ff */
[----:B------:R-:W-:-:S05]  /*5a10*/  @!P4 LEA.HI.X R13, R13, R15, R124, 0x2, P5 ;  /* 0x0000000f0d0dc211 */ /* 0x000fca00028f147c */
[----:B------:R-:W0:Y:S01]  /*5a20*/  @!P2 LDC.64 R14, c[0x0][0x3b8] ;  /* 0x0000ee00ff0eab82 */ /* 0x000e220000000a00 */
[----:B------:R-:W-:Y:S02]  /*5a30*/  FSEL R105, R105, RZ, P3 ;  /* 0x000000ff69697208 */ /* 0x000fe40001800000 */
[----:B------:R-:W-:Y:S01]  /*5a40*/  FSEL R104, R104, RZ, P3 ;  /* 0x000000ff68687208 */ /* 0x000fe20001800000 */
[----:B------:R-:W-:-:S05]  /*5a50*/  IMAD.IADD R115, R115, 0x1, R0 ;  /* 0x0000000173737824 */ /* 0x000fca00078e0200 */
[----:B------:R1:W5:Y:S01]  /*5a60*/  @!P4 LDG.E.64 R104, desc[UR36][R12.64] ;  /* 0x000000240c68c981 */ /* 0x000362000c1e1b00 */
[----:B------:R-:W-:Y:S01]  /*5a70*/  @!P2 IADD3 R125, P5, PT, R5, R114, RZ ;  /* 0x00000072057da210 */ /* 0x000fe20007fbe0ff */
[----:B-1----:R-:W-:-:S05]  /*5a80*/  IMAD.SHL.U32 R12, R115, 0x4, RZ ;  /* 0x00000004730c7824 */ /* 0x002fca00078e00ff */
[----:B------:R-:W-:Y:S02]  /*5a90*/  ISETP.GE.OR P4, PT, R12, R11, P1 ;  /* 0x0000000b0c00720c */ /* 0x000fe40000f86670 */
[----:B------:R-:W-:Y:S02]  /*5aa0*/  @!P2 LEA.HI.X.SX32 R114, R114, R16, 0x1, P5 ;  /* 0x000000107272a211 */ /* 0x000fe400028f0eff */
[----:B0-----:R-:W-:-:S04]  /*5ab0*/  @!P2 LEA R124, P5, R125, R14, 0x2 ;  /* 0x0000000e7d7ca211 */ /* 0x001fc800078a10ff */
[----:B------:R-:W-:Y:S01]  /*5ac0*/  @!P2 LEA.HI.X R125, R125, R15, R114, 0x2, P5 ;  /* 0x0000000f7d7da211 */ /* 0x000fe200028f1472 */
[----:B------:R-:W-:-:S04]  /*5ad0*/  IMAD.IADD R115, R115, 0x1, R0 ;  /* 0x0000000173737824 */ /* 0x000fc800078e0200 */
[----:B------:R-:W0:Y:S01]  /*5ae0*/  @!P4 LDC.64 R14, c[0x0][0x3b8] ;  /* 0x0000ee00ff0ecb82 */ /* 0x000e220000000a00 */
[----:B------:R-:W-:Y:S02]  /*5af0*/  FSEL R107, R107, RZ, P3 ;  /* 0x000000ff6b6b7208 */ /* 0x000fe40001800000 */
[----:B------:R-:W-:Y:S01]  /*5b00*/  FSEL R106, R106, RZ, P3 ;  /* 0x000000ff6a6a7208 */ /* 0x000fe20001800000 */
[----:B------:R-:W-:-:S05]  /*5b10*/  IMAD.SHL.U32 R114, R115, 0x4, RZ ;  /* 0x0000000473727824 */ /* 0x000fca00078e00ff */
[----:B------:R1:W5:Y:S01]  /*5b20*/  @!P2 LDG.E.64 R106, desc[UR36][R124.64] ;  /* 0x000000247c6aa981 */ /* 0x000362000c1e1b00 */
[----:B------:R-:W-:-:S04]  /*5b30*/  ISETP.GE.AND P2, PT, R114, R11, PT ;  /* 0x0000000b7200720c */ /* 0x000fc80003f46270 */
[----:B------:R-:W-:Y:S02]  /*5b40*/  ISETP.GE.OR P2, PT, R17, UR45, P2 ;  /* 0x0000002d11007c0c */ /* 0x000fe40009746670 */
[----:B------:R-:W-:-:S04]  /*5b50*/  @!P4 IADD3 R13, P5, PT, R5, R12, RZ ;  /* 0x0000000c050dc210 */ /* 0x000fc80007fbe0ff */
[----:B-1----:R-:W-:Y:S02]  /*5b60*/  @!P4 LEA.HI.X.SX32 R124, R12, R16, 0x1, P5 ;  /* 0x000000100c7cc211 */ /* 0x002fe400028f0eff */
[----:B0-----:R-:W-:-:S04]  /*5b70*/  @!P4 LEA R12, P5, R13, R14, 0x2 ;  /* 0x0000000e0d0cc211 */ /* 0x001fc800078a10ff */
[----:B------:R-:W-:Y:S02]  /*5b80*/  @!P4 LEA.HI.X R13, R13, R15, R124, 0x2, P5 ;  /* 0x0000000f0d0dc211 */ /* 0x000fe400028f147c */
[----:B------:R-:W0:Y:S01]  /*5b90*/  @!P2 LDC.64 R14, c[0x0][0x3b8] ;  /* 0x0000ee00ff0eab82 */ /* 0x000e220000000a00 */
[----:B------:R-:W-:Y:S02]  /*5ba0*/  FSEL R109, R109, RZ, P3 ;  /* 0x000000ff6d6d7208 */ /* 0x000fe40001800000 */
[----:B------:R-:W-:-:S06]  /*5bb0*/  FSEL R108, R108, RZ, P3 ;  /* 0x000000ff6c6c7208 */ /* 0x000fcc0001800000 */
[----:B------:R1:W5:Y:S01]  /*5bc0*/  @!P4 LDG.E.64 R108, desc[UR36][R12.64] ;  /* 0x000000240c6cc981 */ /* 0x000362000c1e1b00 */
[----:B------:R-:W-:-:S04]  /*5bd0*/  @!P2 IADD3 R124, P4, PT, R5, R114, RZ ;  /* 0x00000072057ca210 */ /* 0x000fc80007f9e0ff */
[----:B------:R-:W-:Y:S02]  /*5be0*/  @!P2 LEA.HI.X.SX32 R114, R114, R16, 0x1, P4 ;  /* 0x000000107272a211 */ /* 0x000fe400020f0eff */
[----:B------:R-:W-:Y:S02]  /*5bf0*/  FSEL R111, R111, RZ, P3 ;  /* 0x000000ff6f6f7208 */ /* 0x000fe40001800000 */
[----:B------:R-:W-:Y:S02]  /*5c00*/  FSEL R110, R110, RZ, P3 ;  /* 0x000000ff6e6e7208 */ /* 0x000fe40001800000 */
[----:B0-----:R-:W-:-:S04]  /*5c10*/  @!P2 LEA R14, P4, R124, R14, 0x2 ;  /* 0x0000000e7c0ea211 */ /* 0x001fc800078810ff */
[----:B------:R-:W-:-:S05]  /*5c20*/  @!P2 LEA.HI.X R15, R124, R15, R114, 0x2, P4 ;  /* 0x0000000f7c0fa211 */ /* 0x000fca00020f1472 */
[----:B------:R1:W5:Y:S01]  /*5c30*/  @!P2 LDG.E.64 R110, desc[UR36][R14.64] ;  /* 0x000000240e6ea981 */ /* 0x000362000c1e1b00 */
[----:B------:R-:W-:Y:S05]  /*5c40*/  @P1 BRA `(.L_x_1568) ;  /* 0x0000000000341947 */ /* 0x000fea0003800000 */
[----:B------:R-:W-:Y:S01]  /*5c50*/  IMAD.IADD R115, R115, 0x1, R0 ;  /* 0x0000000173737824 */ /* 0x000fe200078e0200 */
[----:B------:R-:W-:Y:S01]  /*5c60*/  UMOV UR4, URZ ;  /* 0x000000ff00047c82 */ /* 0x000fe20008000000 */
[----:B------:R-:W-:Y:S01]  /*5c70*/  UMOV UR5, URZ ;  /* 0x000000ff00057c82 */ /* 0x000fe20008000000 */
[----:B------:R-:W-:Y:S01]  /*5c80*/  MOV R113, UR4 ;  /* 0x0000000400717c02 */ /* 0x000fe20008000f00 */
[----:B-1----:R-:W-:Y:S02]  /*5c90*/  IMAD.SHL.U32 R12, R115, 0x4, RZ ;  /* 0x00000004730c7824 */ /* 0x002fe400078e00ff */
[----:B------:R-:W-:-:S03]  /*5ca0*/  IMAD.U32 R112, RZ, RZ, UR5 ;  /* 0x00000005ff707e24 */ /* 0x000fc6000f8e00ff */
[----:B------:R-:W-:-:S13]  /*5cb0*/  ISETP.GE.AND P1, PT, R12, R11, PT ;  /* 0x0000000b0c00720c */ /* 0x000fda0003f26270 */
[----:B------:R-:W-:Y:S05]  /*5cc0*/  @P1 BRA `(.L_x_1568) ;  /* 0x0000000000141947 */ /* 0x000fea0003800000 */
[----:B------:R-:W-:-:S04]  /*5cd0*/  IADD3 R11, P1, PT, R5, R12, RZ ;  /* 0x0000000c050b7210 */ /* 0x000fc80007f3e0ff */
[----:B------:R-:W-:Y:S02]  /*5ce0*/  LEA.HI.X.SX32 R12, R12, R16, 0x1, P1 ;  /* 0x000000100c0c7211 */ /* 0x000fe400008f0eff */
[----:B------:R-:W-:-:S04]  /*5cf0*/  LEA R112, P1, R11, UR18, 0x2 ;  /* 0x000000120b707c11 */ /* 0x000fc8000f8210ff */
[----:B------:R-:W-:-:S06]  /*5d00*/  LEA.HI.X R113, R11, UR19, R12, 0x2, P1 ;  /* 0x000000130b717c11 */ /* 0x000fcc00088f140c */
[----:B------:R-:W5:Y:S03]  /*5d10*/  LDG.E.64 R112, desc[UR36][R112.64] ;  /* 0x0000002470707981 */ /* 0x000f66000c1e1b00 */
.L_x_1568:
[----:B------:R-:W-:Y:S05]  /*5d20*/  BSYNC.RECONVERGENT B0 ;  /* 0x0000000000007941 */ /* 0x000fea0003800200 */
.L_x_1539:
[----:B-----5:R-:W-:Y:S01]  /*5d30*/  FMUL.FTZ R11, R78, R84 ;  /* 0x000000544e0b7220 */ /* 0x020fe20000410000 */
[----:B01----:R-:W-:Y:S01]  /*5d40*/  FMUL.FTZ R12, R79, R85 ;  /* 0x000000554f0c7220 */ /* 0x003fe20000410000 */
[----:B------:R-:W-:Y:S01]  /*5d50*/  UMOV UR4, 0xffffffff ;  /* 0xffffffff00047882 */ /* 0x000fe20000000000 */
[----:B------:R-:W-:Y:S01]  /*5d60*/  ISETP.GE.AND P1, PT, R17, UR45, PT ;  /* 0x0000002d11007c0c */ /* 0x000fe2000bf26270 */
        /* <DEDUP_REMOVED lines=20> */
[----:B------:R-:W2:Y:S02]  /*5eb0*/  S2R R11, SR_TID.X ;  /* 0x00000000000b7919 */ /* 0x000ea40000002100 */
        /* <DEDUP_REMOVED lines=11> */
[----:B--234-:R-:W-:Y:S01]  /*5f70*/  LOP3.LUT R114, R11, 0x1, RZ, 0xc0, !PT ;  /* 0x000000010b727812 */ /* 0x01cfe200078ec0ff */
[----:B------:R-:W-:Y:S06]  /*5f80*/  BRA.DIV UR4, `(.L_x_1597) ;  /* 0x0000005a040c7947 */ /* 0x000fec000b800000 */
[----:B------:R0:W1:Y:S02]  /*5f90*/  SHFL.BFLY PT, R14, R13, 0x1, 0x1f ;  /* 0x0c201f000d0e7f89 */ /* 0x00006400000e0000 */
.L_x_1677:
        /* <DEDUP_REMOVED lines=25> */
.L_x_1599:
[----:B------:R-:W-:Y:S05]  /*6130*/  BSYNC.RECONVERGENT B0 ;  /* 0x0000000000007941 */ /* 0x000fea0003800200 */
.L_x_1598:
[C---:B-1----:R-:W-:Y:S01]  /*6140*/  VIADD R11, R117.reuse, 0x3f ;  /* 0x0000003f750b7836 */ /* 0x042fe20000000000 */
[----:B------:R-:W-:Y:S01]  /*6150*/  IADD3 R8, P2, PT, R8, 0x40, RZ ;  /* 0x0000004008087810 */ /* 0x000fe20007f5e0ff */
[----:B------:R-:W-:Y:S02]  /*6160*/  VIADD R117, R117, 0x40 ;  /* 0x0000004075757836 */ /* 0x000fe40000000000 */
[----:B------:R-:W-:Y:S01]  /*6170*/  VIADD R116, R116, 0x100 ;  /* 0x0000010074747836 */ /* 0x000fe20000000000 */
[----:B------:R-:W-:Y:S01]  /*6180*/  ISETP.GE.AND P1, PT, R11, R118, PT ;  /* 0x000000760b00720c */ /* 0x000fe20003f26270 */
[----:B------:R-:W-:Y:S02]  /*6190*/  VIADD R7, R7, 0x40 ;  /* 0x0000004007077836 */ /* 0x000fe40000000000 */
[----:B------:R-:W-:-:S10]  /*61a0*/  IMAD.X R9, RZ, RZ, R9, P2 ;  /* 0x000000ffff097224 */ /* 0x000fd400010e0609 */
[----:B------:R-:W-:Y:S05]  /*61b0*/  @!P1 BRA `(.L_x_1600) ;  /* 0xffffffc000449947 */ /* 0x000fea000383ffff */
.L_x_1538:
[----:B01-3--:R-:W-:Y:S05]  /*61c0*/  BSYNC B1 ;  /* 0x0000000000017941 */ /* 0x00bfea0003800000 */
.L_x_1537:
        /* <DEDUP_REMOVED lines=9> */
.L_x_1683:
        /* <DEDUP_REMOVED lines=8> */
[----:B------:R-:W-:Y:S01]  /*62e0*/  @!P0 STS [R4], R5 ;  /* 0x0000000504008388 */ /* 0x000fe20000000800 */
[----:B------:R-:W-:Y:S01]  /*62f0*/  BAR.SYNC.DEFER_BLOCKING 0x0 ;  /* 0x0000000000007b1d */ /* 0x000fe20000010000 */
[C---:B------:R-:W-:Y:S01]  /*6300*/  ISETP.GT.U32.AND P0, PT, R6.reuse, 0x3, PT ;  /* 0x000000030600780c */ /* 0x040fe20003f04070 */
[----:B------:R-:W-:Y:S02]  /*6310*/  IMAD.MOV.U32 R10, RZ, RZ, -0x800001 ;  /* 0xff7fffffff0a7424 */ /* 0x000fe400078e00ff */
[----:B------:R-:W-:Y:S02]  /*6320*/  IMAD R7, R6, 0x4, R7 ;  /* 0x0000000406077824 */ /* 0x000fe400078e0207 */
[----:B------:R-:W-:Y:S01]  /*6330*/  BSSY.RECONVERGENT B0, `(.L_x_1602) ;  /* 0x0000156000007945 */ /* 0x000fe20003800200 */
[----:B------:R-:W-:-:S07]  /*6340*/  IMAD.MOV.U32 R9, RZ, RZ, RZ ;  /* 0x000000ffff097224 */ /* 0x000fce00078e00ff */
[----:B------:R-:W0:Y:S04]  /*6350*/  @!P0 LDS R10, [R7] ;  /* 0x00000000070a8984 */ /* 0x000e280000000800 */
[----:B0-----:R-:W0:Y:S02]  /*6360*/  SHFL.BFLY PT, R5, R10, 0x2, 0x1f ;  /* 0x0c401f000a057f89 */ /* 0x001e2400000e0000 */
[----:B0-----:R-:W-:Y:S02]  /*6370*/  FMNMX.FTZ R11, R5, R10, !PT ;  /* 0x0000000a050b7209 */ /* 0x001fe40007810000 */
[----:B------:R-:W-:-:S03]  /*6380*/  IADD3 R5, PT, PT, R3, UR47, RZ ;  /* 0x0000002f03057c10 */ /* 0x000fc6000fffe0ff */
[----:B------:R-:W0:Y:S01]  /*6390*/  SHFL.BFLY PT, R8, R11, 0x1, 0x1f ;  /* 0x0c201f000b087f89 */ /* 0x000e2200000e0000 */
        /* <DEDUP_REMOVED lines=21> */
[----:B------:R-:W-:-:S03]  /*64f0*/  IMAD.MOV.U32 R10, RZ, RZ, R5 ;  /* 0x000000ffff0a7224 */ /* 0x000fc600078e0005 */
[----:B------:R-:W-:Y:S01]  /*6500*/  LEA R12, R18, R9, 0x18 ;  /* 0x00000009120c7211 */ /* 0x000fe200078ec0ff */
[----:B------:R-:W-:Y:S01]  /*6510*/  IMAD.MOV.U32 R9, RZ, RZ, RZ ;  /* 0x000000ffff097224 */ /* 0x000fe200078e00ff */
[----:B------:R-:W-:-:S03]  /*6520*/  LOP3.LUT R0, R0, 0x3, RZ, 0xc0, !PT ;  /* 0x0000000300007812 */ /* 0x000fc600078ec0ff */
[----:B------:R-:W-:Y:S01]  /*6530*/  IMAD R11, R3, 0x4, R12 ;  /* 0x00000004030b7824 */ /* 0x000fe200078e020c */
[----:B------:R-:W-:-:S07]  /*6540*/  IADD3 R0, PT, PT, -R0, RZ, RZ ;  /* 0x000000ff00007210 */ /* 0x000fce0007ffe1ff */
.L_x_1607:
[----:B------:R-:W0:Y:S01]  /*6550*/  LDS R13, [R11] ;  /* 0x000000000b0d7984 */ /* 0x000e220000000800 */
[----:B------:R-:W-:Y:S02]  /*6560*/  VIADD R0, R0, 0x1 ;  /* 0x0000000100007836 */ /* 0x000fe40000000000 */
[----:B------:R-:W-:-:S03]  /*6570*/  VIADD R10, R10, 0x80 ;  /* 0x000000800a0a7836 */ /* 0x000fc60000000000 */
        /* <DEDUP_REMOVED lines=8> */
.L_x_1606:
[----:B------:R-:W-:Y:S05]  /*6600*/  BSYNC.RECONVERGENT B1 ;  /* 0x0000000000017941 */ /* 0x000fea0003800200 */
.L_x_1605:
        /* <DEDUP_REMOVED lines=11> */
[----:B------:R-:W-:Y:S01]  /*66c0*/  IMAD.U32 R43, RZ, RZ, UR44 ;  /* 0x0000002cff2b7e24 */ /* 0x000fe2000f8e00ff */
[----:B------:R-:W-:-:S03]  /*66d0*/  PLOP3.LUT P0, PT, PT, PT, PT, 0x8, 0x80 ;  /* 0x000000000080781c */ /* 0x000fc60003f0e170 */
[----:B------:R-:W-:-:S10]  /*66e0*/  VIADD R43, R43, 0xfffffa00 ;  /* 0xfffffa002b2b7836 */ /* 0x000fd40000000000 */
.L_x_1610:
        /* <DEDUP_REMOVED lines=8> */
[----:B------:R-:W2:Y:S04]  /*6770*/  LDS R23, [R0+0x800] ;  /* 0x0008000000177984 */ /* 0x000ea80000000800 */
[----:B----4-:R-:W4:Y:S04]  /*6780*/  LDS R25, [R0+0xa00] ;  /* 0x000a000000197984 */ /* 0x010f280000000800 */
        /* <DEDUP_REMOVED lines=21> */
[C---:B------:R-:W-:Y:S02]  /*68e0*/  FADD.FTZ R23, -R8.reuse, R23 ;  /* 0x0000001708177221 */ /* 0x040fe40000010100 */
[----:B------:R-:W-:Y:S02]  /*68f0*/  FMUL.FTZ R21, R21, 1.4426950216293334961 ;  /* 0x3fb8aa3b15157820 */ /* 0x000fe40000410000 */
[----:B------:R-:W1:Y:S01]  /*6900*/  MUFU.EX2 R15, R15 ;  /* 0x0000000f000f7308 */ /* 0x000e620000000800 */
[----:B----4-:R-:W-:Y:S01]  /*6910*/  FADD.FTZ R9, R11, R9 ;  /* 0x000000090b097221 */ /* 0x010fe20000010000 */
[----:B------:R-:W-:Y:S01]  /*6920*/  FMUL.FTZ R23, R23, 1.4426950216293334961 ;  /* 0x3fb8aa3b17177820 */ /* 0x000fe20000410000 */
[C---:B------:R-:W-:Y:S01]  /*6930*/  FADD.FTZ R25, -R8.reuse, R25 ;  /* 0x0000001908197221 */ /* 0x040fe20000010100 */
        /* <DEDUP_REMOVED lines=17> */
[----:B----4-:R-:W-:Y:S01]  /*6a50*/  FADD.FTZ R9, R9, R17 ;  /* 0x0000001109097221 */ /* 0x010fe20000010000 */
[C---:B---3--:R-:W-:Y:S01]  /*6a60*/  FADD.FTZ R35, -R8.reuse, R35 ;  /* 0x0000002308237221 */ /* 0x048fe20000010100 */
        /* <DEDUP_REMOVED lines=44> */
.L_x_1609:
[----:B------:R-:W-:Y:S05]  /*6d30*/  BSYNC.RECONVERGENT B1 ;  /* 0x0000000000017941 */ /* 0x000fea0003800200 */
.L_x_1608:
        /* <DEDUP_REMOVED lines=12> */
[----:B------:R-:W2:Y:S04]  /*6e00*/  LDS R23, [R0+0x800] ;  /* 0x0008000000177984 */ /* 0x000ea80000000800 */
[----:B----4-:R-:W4:Y:S01]  /*6e10*/  LDS R25, [R0+0xa00] ;  /* 0x000a000000197984 */ /* 0x010f220000000800 */
        /* <DEDUP_REMOVED lines=41> */
.L_x_1612:
[----:B------:R-:W-:Y:S05]  /*70b0*/  BSYNC.RECONVERGENT B1 ;  /* 0x0000000000017941 */ /* 0x000fea0003800200 */
.L_x_1611:
        /* <DEDUP_REMOVED lines=27> */
.L_x_1604:
[----:B------:R-:W-:Y:S01]  /*7270*/  IMAD.MOV.U32 R14, RZ, RZ, 0x80 ;  /* 0x00000080ff0e7424 */ /* 0x000fe200078e00ff */
        /* <DEDUP_REMOVED lines=9> */
[----:B-1----:R-:W-:Y:S02]  /*7310*/  IMAD R17, R0, UR4, RZ ;  /* 0x0000000400117c24 */ /* 0x002fe4000f8e02ff */
[----:B------:R-:W-:-:S03]  /*7320*/  IMAD.MOV.U32 R0, RZ, RZ, R5 ;  /* 0x000000ffff007224 */ /* 0x000fc600078e0005 */
[----:B--2---:R-:W-:-:S05]  /*7330*/  SHF.R.S32.HI R20, RZ, 0x1f, R17 ;  /* 0x0000001fff147819 */ /* 0x004fca0000011411 */
[----:B------:R-:W-:Y:S05]  /*7340*/  @!P1 BRA `(.L_x_1614) ;  /* 0x00000000006c9947 */ /* 0x000fea0003800000 */
[----:B------:R-:W-:Y:S01]  /*7350*/  VIADD R15, R15, 0x220 ;  /* 0x000002200f0f7836 */ /* 0x000fe20000000000 */
[----:B------:R-:W-:Y:S01]  /*7360*/  LEA.HI R0, R12, 0x1, RZ, 0x19 ;  /* 0x000000010c007811 */ /* 0x000fe200078fc8ff */
[----:B------:R-:W-:Y:S01]  /*7370*/  IMAD.MOV.U32 R9, RZ, RZ, RZ ;  /* 0x000000ffff097224 */ /* 0x000fe200078e00ff */
[--C-:B------:R-:W-:Y:S02]  /*7380*/  IADD3 R16, P1, P2, R17, R10, R5.reuse ;  /* 0x0000000a11107210 */ /* 0x100fe40007a3e005 */
[----:B------:R-:W-:Y:S02]  /*7390*/  LEA R12, R18, R15, 0x18 ;  /* 0x0000000f120c7211 */ /* 0x000fe400078ec0ff */
[----:B------:R-:W-:Y:S01]  /*73a0*/  LOP3.LUT R10, R0, 0x3, RZ, 0xc0, !PT ;  /* 0x00000003000a7812 */ /* 0x000fe200078ec0ff */
[----:B------:R-:W-:Y:S01]  /*73b0*/  IMAD.MOV.U32 R0, RZ, RZ, R5 ;  /* 0x000000ffff007224 */ /* 0x000fe200078e0005 */
[----:B------:R-:W-:Y:S01]  /*73c0*/  IADD3.X R11, PT, PT, R20, R11, RZ, P1, P2 ;  /* 0x0000000b140b7210 */ /* 0x000fe20000fe44ff */
[----:B------:R-:W-:Y:S01]  /*73d0*/  IMAD R12, R3, 0x4, R12 ;  /* 0x00000004030c7824 */ /* 0x000fe200078e020c */
[----:B------:R-:W-:-:S07]  /*73e0*/  IADD3 R13, PT, PT, -R10, RZ, RZ ;  /* 0x000000ff0a0d7210 */ /* 0x000fce0007ffe1ff */
.L_x_1615:
[----:B------:R-:W-:-:S06]  /*73f0*/  IMAD.MOV.U32 R10, RZ, RZ, R16 ;  /* 0x000000ffff0a7224 */ /* 0x000fcc00078e0010 */
[----:B------:R1:W2:Y:S01]  /*7400*/  LDG.E.U8 R10, desc[UR36][R10.64] ;  /* 0x000000240a0a7981 */ /* 0x0002a2000c1e1100 */
[----:B------:R-:W-:Y:S01]  /*7410*/  IMAD.MOV.U32 R14, RZ, RZ, RZ ;  /* 0x000000ffff0e7224 */ /* 0x000fe200078e00ff */
[----:B------:R-:W-:Y:S01]  /*7420*/  IADD3 R16, P2, PT, R16, 0x80, RZ ;  /* 0x0000008010107810 */ /* 0x000fe20007f5e0ff */
[----:B------:R-:W-:Y:S02]  /*7430*/  VIADD R13, R13, 0x1 ;  /* 0x000000010d0d7836 */ /* 0x000fe40000000000 */
[----:B------:R-:W-:Y:S02]  /*7440*/  VIADD R0, R0, 0x80 ;  /* 0x0000008000007836 */ /* 0x000fe40000000000 */
        /* <DEDUP_REMOVED lines=11> */
.L_x_1614:
[----:B------:R-:W-:Y:S05]  /*7500*/  BSYNC.RECONVERGENT B1 ;  /* 0x0000000000017941 */ /* 0x000fea0003800200 */
.L_x_1613:
[----:B------:R-:W-:Y:S05]  /*7510*/  @!P0 BRA `(.L_x_1603) ;  /* 0x0000000000dc8947 */ /* 0x000fea0003800000 */
[----:B------:R-:W1:Y:S01]  /*7520*/  S2R R12, SR_CgaCtaId ;  /* 0x00000000000c7919 */ /* 0x000e620000008800 */
[----:B------:R-:W2:Y:S01]  /*7530*/  LDCU.64 UR8, c[0x0][0x420] ;  /* 0x00008400ff0877ac */ /* 0x000ea20008000a00 */
[----:B------:R-:W-:Y:S01]  /*7540*/  MOV R10, 0x400 ;  /* 0x00000400000a7802 */ /* 0x000fe20000000f00 */
[----:B------:R-:W-:-:S04]  /*7550*/  USHF.L.U32 UR4, UR47, 0x2, URZ ;  /* 0x000000022f047899 */ /* 0x000fc800080006ff */
[----:B------:R-:W-:Y:S02]  /*7560*/  VIADD R11, R10, 0x220 ;  /* 0x000002200a0b7836 */ /* 0x000fe40000000000 */
[----:B------:R-:W-:Y:S02]  /*7570*/  LEA R10, R0, -UR4, 0x2 ;  /* 0x80000004000a7c11 */ /* 0x000fe4000f8e10ff */
[----:B--2---:R-:W-:-:S04]  /*7580*/  IADD3 R14, P0, P1, R17, UR8, R0 ;  /* 0x00000008110e7c10 */ /* 0x004fc8000f91e000 */
[----:B------:R-:W-:Y:S02]  /*7590*/  IADD3 R14, P2, PT, R14, 0x100, RZ ;  /* 0x000001000e0e7810 */ /* 0x000fe40007f5e0ff */
[----:B-1----:R-:W-:Y:S02]  /*75a0*/  LEA R13, R12, R11, 0x18 ;  /* 0x0000000b0c0d7211 */ /* 0x002fe400078ec0ff */
[----:B------:R-:W-:Y:S02]  /*75b0*/  IADD3.X R11, PT, PT, R20, UR9, RZ, P0, P1 ;  /* 0x00000009140b7c10 */ /* 0x000fe400087e24ff */
[----:B------:R-:W-:-:S03]  /*75c0*/  IADD3 R12, PT, PT, R10, 0x400, R13 ;  /* 0x000004000a0c7810 */ /* 0x000fc60007ffe00d */
[----:B------:R-:W-:-:S07]  /*75d0*/  IMAD.X R11, RZ, RZ, R11, P2 ;  /* 0x000000ffff0b7224 */ /* 0x000fce00010e060b */
.L_x_1616:
        /* <DEDUP_REMOVED lines=15> */
[----:B------:R-:W-:-:S03]  /*76d0*/  IMAD.MOV.U32 R13, RZ, RZ, RZ ;  /* 0x000000ffff0d7224 */ /* 0x000fc600078e00ff */
[----:B------:R-:W-:Y:S01]  /*76e0*/  @!P0 FMUL.FTZ R14, R14, 1.4426950216293334961 ;  /* 0x3fb8aa3b0e0e8820 */ /* 0x000fe20000410000 */
[----:B-1----:R-:W-:Y:S01]  /*76f0*/  @!P1 FADD.FTZ R16, -R8, R15 ;  /* 0x0000000f08109221 */ /* 0x002fe20000010100 */
[----:B------:R-:W-:Y:S02]  /*7700*/  IMAD.MOV.U32 R15, RZ, RZ, RZ ;  /* 0x000000ffff0f7224 */ /* 0x000fe400078e00ff */
[----:B------:R-:W0:Y:S01]  /*7710*/  @!P0 MUFU.EX2 R13, R14 ;  /* 0x0000000e000d8308 */ /* 0x000e220000000800 */
[----:B------:R-:W-:Y:S01]  /*7720*/  @!P1 FMUL.FTZ R16, R16, 1.4426950216293334961 ;  /* 0x3fb8aa3b10109820 */ /* 0x000fe20000410000 */
[C---:B--2---:R-:W-:Y:S01]  /*7730*/  @!P2 FADD.FTZ R18, -R8.reuse, R17 ;  /* 0x000000110812a221 */ /* 0x044fe20000010100 */
[----:B------:R-:W-:Y:S02]  /*7740*/  IMAD.MOV.U32 R17, RZ, RZ, RZ ;  /* 0x000000ffff117224 */ /* 0x000fe400078e00ff */
[----:B---3--:R-:W-:Y:S01]  /*7750*/  @!P3 FADD.FTZ R20, -R8, R19 ;  /* 0x000000130814b221 */ /* 0x008fe20000010100 */
[----:B------:R-:W-:-:S02]  /*7760*/  IMAD.MOV.U32 R19, RZ, RZ, RZ ;  /* 0x000000ffff137224 */ /* 0x000fc400078e00ff */
[----:B------:R-:W-:Y:S01]  /*7770*/  @!P2 FMUL.FTZ R18, R18, 1.4426950216293334961 ;  /* 0x3fb8aa3b1212a820 */ /* 0x000fe20000410000 */
[----:B------:R-:W-:Y:S01]  /*7780*/  ISETP.GE.AND P0, PT, R0, UR44, PT ;  /* 0x0000002c00007c0c */ /* 0x000fe2000bf06270 */
        /* <DEDUP_REMOVED lines=16> */
.L_x_1603:
[----:B------:R-:W-:Y:S05]  /*7890*/  BSYNC.RECONVERGENT B0 ;  /* 0x0000000000007941 */ /* 0x000fea0003800200 */
.L_x_1602:
[----:B0-----:R-:W0:Y:S01]  /*78a0*/  SHFL.BFLY PT, R0, R9, 0x10, 0x1f ;  /* 0x0e001f0009007f89 */ /* 0x001e2200000e0000 */
[C---:B------:R-:W-:Y:S01]  /*78b0*/  ISETP.NE.AND P0, PT, R6.reuse, RZ, PT ;  /* 0x000000ff0600720c */ /* 0x040fe20003f05270 */
[----:B------:R-:W1:Y:S01]  /*78c0*/  LDCU.U8 UR12, c[0x0][0x48c] ;  /* 0x00009180ff0c77ac */ /* 0x000e620008000000 */
[----:B------:R-:W-:Y:S01]  /*78d0*/  ISETP.GT.U32.AND P1, PT, R6, 0x3, PT ;  /* 0x000000030600780c */ /* 0x000fe20003f24070 */
[----:B------:R-:W3:Y:S01]  /*78e0*/  S2UR UR11, SR_CTAID.X ;  /* 0x00000000000b79c3 */ /* 0x000ee20000002500 */
[----:B------:R-:W-:Y:S01]  /*78f0*/  UMOV UR4, URZ ;  /* 0x000000ff00047c82 */ /* 0x000fe20008000000 */
[----:B------:R-:W-:Y:S01]  /*7900*/  UMOV UR5, URZ ;  /* 0x000000ff00057c82 */ /* 0x000fe20008000000 */
        /* <DEDUP_REMOVED lines=15> */
[----:B0-----:R-:W-:-:S05]  /*7a00*/  FADD.FTZ R6, R0, R9 ;  /* 0x0000000900067221 */ /* 0x001fca0000010000 */
[----:B------:R-:W0:Y:S02]  /*7a10*/  SHFL.BFLY PT, R11, R6, 0x1, 0x1f ;  /* 0x0c201f00060b7f89 */ /* 0x000e2400000e0000 */
[----:B0-----:R-:W-:-:S06]  /*7a20*/  FADD.FTZ R11, R6, R11 ;  /* 0x0000000b060b7221 */ /* 0x001fcc0000010000 */
[----:B------:R-:W0:Y:S02]  /*7a30*/  SHFL.IDX PT, R11, R11, RZ, 0x1f ;  /* 0x00001fff0b0b7589 */ /* 0x000e2400000e0000 */
[----:B0-----:R-:W-:-:S06]  /*7a40*/  FADD.FTZ R0, R11, 9.9999999747524270788e-07 ;  /* 0x358637bd0b007421 */ /* 0x001fcc0000010000 */
[----:B------:R-:W0:Y:S01]  /*7a50*/  MUFU.RCP R0, R0 ;  /* 0x0000000000007308 */ /* 0x000e220000001000 */
[----:B---3--:R-:W-:Y:S05]  /*7a60*/  BRA.U !UP0, `(.L_x_1617) ;  /* 0x0000000108247547 */ /* 0x008fea000b800000 */
[----:B------:R-:W1:Y:S01]  /*7a70*/  S2UR UR5, SR_CTAID.Y ;  /* 0x00000000000579c3 */ /* 0x000e620000002600 */
[----:B------:R-:W1:Y:S01]  /*7a80*/  LDCU UR8, c[0x0][0x3f8] ;  /* 0x00007f00ff0877ac */ /* 0x000e620008000800 */
[----:B------:R-:W3:Y:S01]  /*7a90*/  LDCU UR4, c[0x0][0x488] ;  /* 0x00009100ff0477ac */ /* 0x000ee20008000800 */
[----:B------:R-:W3:Y:S01]  /*7aa0*/  LDCU UR9, c[0x0][0x40c] ;  /* 0x00008180ff0977ac */ /* 0x000ee20008000800 */
[----:B------:R-:W5:Y:S01]  /*7ab0*/  LDCU UR10, c[0x0][0x3f4] ;  /* 0x00007e80ff0a77ac */ /* 0x000f620008000800 */
[----:B-1----:R-:W-:-:S04]  /*7ac0*/  UIMAD UR5, UR5, UR8, UR11 ;  /* 0x00000008050572a4 */ /* 0x002fc8000f8e020b */
[----:B---3--:R-:W-:-:S04]  /*7ad0*/  UIMAD UR4, UR5, UR4, UR9 ;  /* 0x00000004050472a4 */ /* 0x008fc8000f8e0209 */
[----:B-----5:R-:W-:-:S04]  /*7ae0*/  UIMAD UR4, UR4, UR10, URZ ;  /* 0x0000000a040472a4 */ /* 0x020fc8000f8e02ff */
[----:B------:R-:W-:-:S12]  /*7af0*/  USHF.R.S32.HI UR5, URZ, 0x1f, UR4 ;  /* 0x0000001fff057899 */ /* 0x000fd80008011404 */
.L_x_1617:
        /* <DEDUP_REMOVED lines=24> */
.L_x_1623:
[----:B------:R-:W0:Y:S01]  /*7c80*/  LDS R9, [R4] ;  /* 0x0000000004097984 */ /* 0x000e220000000800 */
[----:B------:R-:W-:-:S05]  /*7c90*/  VIADD R7, R7, 0x1 ;  /* 0x0000000107077836 */ /* 0x000fca0000000000 */
[----:B------:R-:W-:Y:S01]  /*7ca0*/  ISETP.NE.AND P0, PT, R7, RZ, PT ;  /* 0x000000ff0700720c */ /* 0x000fe20003f05270 */
[----:B0-----:R-:W-:-:S05]  /*7cb0*/  FMUL.FTZ R9, R9, R0 ;  /* 0x0000000009097220 */ /* 0x001fca0000410000 */
[----:B------:R0:W-:Y:S02]  /*7cc0*/  STS [R4], R9 ;  /* 0x0000000904007388 */ /* 0x0001e40000000800 */
[----:B0-----:R-:W-:-:S05]  /*7cd0*/  VIADD R4, R4, 0x200 ;  /* 0x0000020004047836 */ /* 0x001fca0000000000 */
[----:B------:R-:W-:Y:S05]  /*7ce0*/  @P0 BRA `(.L_x_1623) ;  /* 0xfffffffc00e40947 */ /* 0x000fea000383ffff */
.L_x_1622:
[----:B------:R-:W-:Y:S05]  /*7cf0*/  BSYNC.RECONVERGENT B1 ;  /* 0x0000000000017941 */ /* 0x000fea0003800200 */
.L_x_1621:
[----:B------:R-:W-:Y:S05]  /*7d00*/  @!P1 BRA `(.L_x_1619) ;  /* 0x0000001000dc9947 */ /* 0x000fea0003800000 */
[----:B------:R-:W1:Y:S01]  /*7d10*/  S2R R7, SR_CgaCtaId ;  /* 0x0000000000077919 */ /* 0x000e620000008800 */
[C---:B------:R-:W-:Y:S01]  /*7d20*/  IADD3 R6, PT, PT, -R5.reuse, UR44, RZ ;  /* 0x0000002c05067c10 */ /* 0x040fe2000fffe1ff */
[----:B------:R-:W-:Y:S01]  /*7d30*/  USHF.L.U32 UR8, UR47, 0x2, URZ ;  /* 0x000000022f087899 */ /* 0x000fe200080006ff */
[----:B------:R-:W-:Y:S01]  /*7d40*/  MOV R4, 0x400 ;  /* 0x0000040000047802 */ /* 0x000fe20000000f00 */
[----:B------:R-:W-:Y:S01]  /*7d50*/  BSSY.RECONVERGENT B1, `(.L_x_1624) ;  /* 0x000003f000017945 */ /* 0x000fe20003800200 */
[----:B------:R-:W-:Y:S02]  /*7d60*/  ISETP.GT.AND P1, PT, R6, 0x600, PT ;  /* 0x000006000600780c */ /* 0x000fe40003f24270 */
[----:B------:R-:W-:Y:S01]  /*7d70*/  PLOP3.LUT P0, PT, PT, PT, PT, 0x80, 0x8 ;  /* 0x000000000008781c */ /* 0x000fe20003f0f070 */
[----:B------:R-:W-:Y:S01]  /*7d80*/  VIADD R6, R4, 0x220 ;  /* 0x0000022004067836 */ /* 0x000fe20000000000 */
[----:B------:R-:W-:-:S04]  /*7d90*/  LEA R4, R5, -UR8, 0x2 ;  /* 0x8000000805047c11 */ /* 0x000fc8000f8e10ff */
[----:B-1----:R-:W-:-:S04]  /*7da0*/  LEA R7, R7, R6, 0x18 ;  /* 0x0000000607077211 */ /* 0x002fc800078ec0ff */
[----:B------:R-:W-:Y:S01]  /*7db0*/  IADD3 R4, PT, PT, R4, 0x400, R7 ;  /* 0x0000040004047810 */ /* 0x000fe20007ffe007 */
[----:B------:R-:W-:Y:S06]  /*7dc0*/  @!P1 BRA `(.L_x_1625) ;  /* 0x0000000000dc9947 */ /* 0x000fec0003800000 */
[----:B------:R-:W-:Y:S01]  /*7dd0*/  IMAD.U32 R6, RZ, RZ, UR44 ;  /* 0x0000002cff067e24 */ /* 0x000fe2000f8e00ff */
[----:B------:R-:W-:-:S03]  /*7de0*/  PLOP3.LUT P0, PT, PT, PT, PT, 0x8, 0x80 ;  /* 0x000000000080781c */ /* 0x000fc60003f0e170 */
[----:B------:R-:W-:-:S10]  /*7df0*/  VIADD R6, R6, 0xfffffa00 ;  /* 0xfffffa0006067836 */ /* 0x000fd40000000000 */
.L_x_1626:
        /* <DEDUP_REMOVED lines=26> */
[----:B--2---:R-:W-:-:S03]  /*7fa0*/  FMUL.FTZ R21, R0, R21 ;  /* 0x0000001500157220 */ /* 0x004fc60000410000 */
[----:B------:R-:W-:Y:S01]  /*7fb0*/  STS [R4+-0x200], R9 ;  /* 0xfffe000904007388 */ /* 0x000fe20000000800 */
[----:B------:R-:W-:-:S03]  /*7fc0*/  FMUL.FTZ R23, R0, R23 ;  /* 0x0000001700177220 */ /* 0x000fc60000410000 */
[----:B------:R-:W-:Y:S01]  /*7fd0*/  STS [R4], R11 ;  /* 0x0000000b04007388 */ /* 0x000fe20000000800 */
[----:B----4-:R-:W-:-:S03]  /*7fe0*/  FMUL.FTZ R25, R0, R25 ;  /* 0x0000001900197220 */ /* 0x010fc60000410000 */
[----:B------:R-:W-:Y:S01]  /*7ff0*/  STS [R4+0x200], R13 ;  /* 0x0002000d04007388 */ /* 0x000fe20000000800 */
[----:B------:R-:W-:-:S03]  /*8000*/  FMUL.FTZ R27, R0, R27 ;  /* 0x0000001b001b7220 */ /* 0x000fc60000410000 */
        /* <DEDUP_REMOVED lines=19> */
.L_x_1625:
[----:B------:R-:W-:Y:S05]  /*8140*/  BSYNC.RECONVERGENT B1 ;  /* 0x0000000000017941 */ /* 0x000fea0003800200 */
.L_x_1624:
        /* <DEDUP_REMOVED lines=10> */
[----:B------:R-:W4:Y:S04]  /*81f0*/  LDS R15, [R4+0x400] ;  /* 0x00040000040f7984 */ /* 0x000f280000000800 */
[----:B------:R-:W4:Y:S04]  /*8200*/  LDS R17, [R4+0x600] ;  /* 0x0006000004117984 */ /* 0x000f280000000800 */
[----:B------:R-:W4:Y:S04]  /*8210*/  LDS R19, [R4+0x800] ;  /* 0x0008000004137984 */ /* 0x000f280000000800 */
[----:B--2---:R-:W2:Y:S01]  /*8220*/  LDS R21, [R4+0xa00] ;  /* 0x000a000004157984 */ /* 0x004ea20000000800 */
[C---:B0-----:R-:W-:Y:S01]  /*8230*/  FMUL.FTZ R7, R0.reuse, R7 ;  /* 0x0000000700077220 */ /* 0x041fe20000410000 */
[----:B-1----:R-:W-:-:S04]  /*8240*/  FMUL.FTZ R9, R0, R9 ;  /* 0x0000000900097220 */ /* 0x002fc80000410000 */
[----:B------:R-:W-:Y:S01]  /*8250*/  STS [R4+-0x400], R7 ;  /* 0xfffc000704007388 */ /* 0x000fe20000000800 */
[----:B---3--:R-:W-:-:S03]  /*8260*/  FMUL.FTZ R11, R0, R11 ;  /* 0x0000000b000b7220 */ /* 0x008fc60000410000 */
[----:B------:R-:W-:Y:S01]  /*8270*/  STS [R4+-0x200], R9 ;  /* 0xfffe000904007388 */ /* 0x000fe20000000800 */
[----:B-----5:R-:W-:-:S03]  /*8280*/  FMUL.FTZ R13, R0, R13 ;  /* 0x0000000d000d7220 */ /* 0x020fc60000410000 */
[----:B------:R-:W-:Y:S01]  /*8290*/  STS [R4], R11 ;  /* 0x0000000b04007388 */ /* 0x000fe20000000800 */
[----:B----4-:R-:W-:-:S03]  /*82a0*/  FMUL.FTZ R15, R0, R15 ;  /* 0x0000000f000f7220 */ /* 0x010fc60000410000 */
[----:B------:R-:W-:Y:S01]  /*82b0*/  STS [R4+0x200], R13 ;  /* 0x0002000d04007388 */ /* 0x000fe20000000800 */
[----:B------:R-:W-:-:S03]  /*82c0*/  FMUL.FTZ R17, R0, R17 ;  /* 0x0000001100117220 */ /* 0x000fc60000410000 */
[----:B------:R-:W-:Y:S01]  /*82d0*/  STS [R4+0x400], R15 ;  /* 0x0004000f04007388 */ /* 0x000fe20000000800 */
[----:B------:R-:W-:-:S03]  /*82e0*/  FMUL.FTZ R19, R0, R19 ;  /* 0x0000001300137220 */ /* 0x000fc60000410000 */
[----:B------:R-:W-:Y:S01]  /*82f0*/  STS [R4+0x600], R17 ;  /* 0x0006001104007388 */ /* 0x000fe20000000800 */
[----:B--2---:R-:W-:-:S03]  /*8300*/  FMUL.FTZ R21, R0, R21 ;  /* 0x0000001500157220 */ /* 0x004fc60000410000 */
[----:B------:R-:W-:Y:S04]  /*8310*/  STS [R4+0x800], R19 ;  /* 0x0008001304007388 */ /* 0x000fe80000000800 */
[----:B------:R0:W-:Y:S02]  /*8320*/  STS [R4+0xa00], R21 ;  /* 0x000a001504007388 */ /* 0x0001e40000000800 */
[----:B0-----:R-:W-:-:S07]  /*8330*/  VIADD R4, R4, 0x1000 ;  /* 0x0000100004047836 */ /* 0x001fce0000000000 */
.L_x_1628:
[----:B------:R-:W-:Y:S05]  /*8340*/  BSYNC.RECONVERGENT B1 ;  /* 0x0000000000017941 */ /* 0x000fea0003800200 */
.L_x_1627:
        /* <DEDUP_REMOVED lines=15> */
.L_x_1620:
        /* <DEDUP_REMOVED lines=12> */
[----:B------:R-:W-:Y:S01]  /*8500*/  IADD3 R11, P0, PT, R5, UR4, RZ ;  /* 0x00000004050b7c10 */ /* 0x000fe2000ff1e0ff */
[----:B------:R-:W-:Y:S02]  /*8510*/  UMOV UR8, 0x400 ;  /* 0x0000040000087882 */ /* 0x000fe40000000000 */
[----:B------:R-:W-:Y:S01]  /*8520*/  UIADD3 UR8, UPT, UPT, UR8, 0x220, URZ ;  /* 0x0000022008087890 */ /* 0x000fe2000fffe0ff */
[C---:B------:R-:W-:Y:S01]  /*8530*/  IMAD.SHL.U32 R6, R4.reuse, 0x80, RZ ;  /* 0x0000008004067824 */ /* 0x040fe200078e00ff */
[----:B------:R-:W-:Y:S01]  /*8540*/  LOP3.LUT R4, R4, 0x3, RZ, 0xc0, !PT ;  /* 0x0000000304047812 */ /* 0x000fe200078ec0ff */
[----:B------:R-:W-:-:S03]  /*8550*/  IMAD.X R8, RZ, RZ, UR5, P0 ;  /* 0x00000005ff087e24 */ /* 0x000fc600080e06ff */
[----:B------:R-:W-:-:S05]  /*8560*/  LOP3.LUT R6, R6, 0x180, RZ, 0xc0, !PT ;  /* 0x0000018006067812 */ /* 0x000fca00078ec0ff */
[----:B------:R-:W-:Y:S01]  /*8570*/  IMAD.IADD R5, R5, 0x1, R6 ;  /* 0x0000000105057824 */ /* 0x000fe200078e0206 */
[----:B---3--:R-:W-:-:S04]  /*8580*/  LEA R10, P0, R11, UR14, 0x2 ;  /* 0x0000000e0b0a7c11 */ /* 0x008fc8000f8010ff */
[----:B------:R-:W-:Y:S01]  /*8590*/  LEA.HI.X R11, R11, UR15, R8, 0x2, P0 ;  /* 0x0000000f0b0b7c11 */ /* 0x000fe200080f1408 */
[----:B-1----:R-:W-:Y:S01]  /*85a0*/  ULEA UR8, UR9, UR8, 0x18 ;  /* 0x0000000809087291 */ /* 0x002fe2000f8ec0ff */
[----:B------:R-:W-:-:S05]  /*85b0*/  IMAD.MOV R8, RZ, RZ, -R4 ;  /* 0x000000ffff087224 */ /* 0x000fca00078e0a04 */
[----:B------:R-:W-:-:S07]  /*85c0*/  LEA R4, R3, UR8, 0x2 ;  /* 0x0000000803047c11 */ /* 0x000fce000f8e10ff */
.L_x_1631:
[----:B-1----:R-:W0:Y:S01]  /*85d0*/  LDS R7, [R4] ;  /* 0x0000000004077984 */ /* 0x002e220000000800 */
[----:B------:R-:W-:Y:S01]  /*85e0*/  IMAD.MOV.U32 R6, RZ, RZ, R10 ;  /* 0x000000ffff067224 */ /* 0x000fe200078e000a */
[----:B------:R-:W-:Y:S01]  /*85f0*/  IADD3 R10, P2, PT, R10, 0x200, RZ ;  /* 0x000002000a0a7810 */ /* 0x000fe20007f5e0ff */
[----:B------:R-:W-:-:S05]  /*8600*/  VIADD R8, R8, 0x1 ;  /* 0x0000000108087836 */ /* 0x000fca0000000000 */
[----:B------:R-:W-:Y:S01]  /*8610*/  ISETP.NE.AND P0, PT, R8, RZ, PT ;  /* 0x000000ff0800720c */ /* 0x000fe20003f05270 */
[----:B0-----:R-:W-:Y:S01]  /*8620*/  FMUL.FTZ R9, R7, R0 ;  /* 0x0000000007097220 */ /* 0x001fe20000410000 */
[----:B------:R-:W-:Y:S01]  /*8630*/  MOV R7, R11 ;  /* 0x0000000b00077202 */ /* 0x000fe20000000f00 */
[----:B------:R-:W-:-:S03]  /*8640*/  IMAD.X R11, RZ, RZ, R11, P2 ;  /* 0x000000ffff0b7224 */ /* 0x000fc600010e060b */
[----:B------:R0:W-:Y:S04]  /*8650*/  STS [R4], R9 ;  /* 0x0000000904007388 */ /* 0x0001e80000000800 */
[----:B------:R1:W-:Y:S01]  /*8660*/  STG.E desc[UR36][R6.64], R9 ;  /* 0x0000000906007986 */ /* 0x0003e2000c101924 */
[----:B0-----:R-:W-:Y:S02]  /*8670*/  VIADD R4, R4, 0x200 ;  /* 0x0000020004047836 */ /* 0x001fe40000000000 */
[----:B------:R-:W-:Y:S05]  /*8680*/  @P0 BRA `(.L_x_1631) ;  /* 0xfffffffc00d00947 */ /* 0x000fea000383ffff */
.L_x_1630:
[----:B------:R-:W-:Y:S05]  /*8690*/  BSYNC.RECONVERGENT B1 ;  /* 0x0000000000017941 */ /* 0x000fea0003800200 */
.L_x_1629:
[----:B------:R-:W-:Y:S05]  /*86a0*/  @!P1 BRA `(.L_x_1619) ;  /* 0x0000000800749947 */ /* 0x000fea0003800000 */
[----:B-1----:R-:W1:Y:S01]  /*86b0*/  S2R R7, SR_CgaCtaId ;  /* 0x0000000000077919 */ /* 0x002e620000008800 */
[----:B------:R-:W3:Y:S01]  /*86c0*/  LDCU.64 UR8, c[0x0][0x480] ;  /* 0x00009000ff0877ac */ /* 0x000ee20008000a00 */
[C---:B------:R-:W-:Y:S01]  /*86d0*/  IADD3 R11, PT, PT, -R5.reuse, UR44, RZ ;  /* 0x0000002c050b7c10 */ /* 0x040fe2000fffe1ff */
[----:B------:R-:W-:Y:S01]  /*86e0*/  BSSY.RECONVERGENT B1, `(.L_x_1632) ;  /* 0x000005b000017945 */ /* 0x000fe20003800200 */
[----:B------:R-:W-:Y:S02]  /*86f0*/  IADD3 R6, P0, PT, R5, UR4, RZ ;  /* 0x0000000405067c10 */ /* 0x000fe4000ff1e0ff */
[----:B------:R-:W-:Y:S02]  /*8700*/  MOV R4, 0x400 ;  /* 0x0000040000047802 */ /* 0x000fe40000000f00 */
[----:B------:R-:W-:Y:S01]  /*8710*/  ISETP.GT.AND P1, PT, R11, 0x600, PT ;  /* 0x000006000b00780c */ /* 0x000fe20003f24270 */
[----:B------:R-:W-:Y:S02]  /*8720*/  IMAD.X R9, RZ, RZ, UR5, P0 ;  /* 0x00000005ff097e24 */ /* 0x000fe400080e06ff */
[----:B------:R-:W-:Y:S01]  /*8730*/  VIADD R4, R4, 0x220 ;  /* 0x0000022004047836 */ /* 0x000fe20000000000 */
[----:B---3--:R-:W-:Y:S01]  /*8740*/  LEA R8, P0, R6, UR8, 0x2 ;  /* 0x0000000806087c11 */ /* 0x008fe2000f8010ff */
[----:B------:R-:W-:-:S03]  /*8750*/  USHF.L.U32 UR8, UR47, 0x2, URZ ;  /* 0x000000022f087899 */ /* 0x000fc600080006ff */
[----:B------:R-:W-:Y:S02]  /*8760*/  LEA.HI.X R10, R6, UR9, R9, 0x2, P0 ;  /* 0x00000009060a7c11 */ /* 0x000fe400080f1409 */
[----:B------:R-:W-:Y:S02]  /*8770*/  IADD3 R6, P0, PT, R8, 0x400, RZ ;  /* 0x0000040008067810 */ /* 0x000fe40007f1e0ff */
[----:B-1----:R-:W-:-:S03]  /*8780*/  LEA R9, R7, R4, 0x18 ;  /* 0x0000000407097211 */ /* 0x002fc600078ec0ff */
[----:B------:R-:W-:Y:S01]  /*8790*/  IMAD.X R7, RZ, RZ, R10, P0 ;  /* 0x000000ffff077224 */ /* 0x000fe200000e060a */
[----:B------:R-:W-:Y:S02]  /*87a0*/  LEA R4, R5, -UR8, 0x2 ;  /* 0x8000000805047c11 */ /* 0x000fe4000f8e10ff */
[----:B------:R-:W-:Y:S02]  /*87b0*/  PLOP3.LUT P0, PT, PT, PT, PT, 0x80, 0x8 ;  /* 0x000000000008781c */ /* 0x000fe40003f0f070 */
[----:B------:R-:W-:Y:S01]  /*87c0*/  IADD3 R4, PT, PT, R4, 0x400, R9 ;  /* 0x0000040004047810 */ /* 0x000fe20007ffe009 */
[----:B------:R-:W-:Y:S10]  /*87d0*/  @!P1 BRA `(.L_x_1633) ;  /* 0x00000004002c9947 */ /* 0x000ff40003800000 */
[----:B------:R-:W-:Y:S01]  /*87e0*/  IMAD.U32 R10, RZ, RZ, UR44 ;  /* 0x0000002cff0a7e24 */ /* 0x000fe2000f8e00ff */
[----:B------:R-:W-:-:S03]  /*87f0*/  PLOP3.LUT P0, PT, PT, PT, PT, 0x8, 0x80 ;  /* 0x000000000080781c */ /* 0x000fc60003f0e170 */
[----:B------:R-:W-:-:S10]  /*8800*/  VIADD R10, R10, 0xfffffa00 ;  /* 0xfffffa000a0a7836 */ /* 0x000fd40000000000 */
.L_x_1634:
[----:B------:R-:W0:Y:S01]  /*8810*/  LDS R9, [R4+-0x400] ;  /* 0xfffc000004097984 */ /* 0x000e220000000800 */
[----:B------:R-:W-:Y:S02]  /*8820*/  IADD3 R5, PT, PT, R5, 0x800, RZ ;  /* 0x0000080005057810 */ /* 0x000fe40007ffe0ff */
[----:B------:R-:W-:Y:S01]  /*8830*/  IADD3 R8, P1, PT, R6, 0x2000, RZ ;  /* 0x0000200006087810 */ /* 0x000fe20007f3e0ff */
[----:B------:R-:W1:Y:S01]  /*8840*/  LDS R11, [R4+-0x200] ;  /* 0xfffe0000040b7984 */ /* 0x000e620000000800 */
[----:B------:R-:W-:-:S03]  /*8850*/  ISETP.GE.AND P2, PT, R5, R10, PT ;  /* 0x0000000a0500720c */ /* 0x000fc60003f46270 */
[----:B------:R-:W3:Y:S04]  /*8860*/  LDS R13, [R4] ;  /* 0x00000000040d7984 */ /* 0x000ee80000000800 */
[----:B------:R-:W5:Y:S04]  /*8870*/  LDS R15, [R4+0x200] ;  /* 0x00020000040f7984 */ /* 0x000f680000000800 */
[----:B------:R-:W5:Y:S04]  /*8880*/  LDS R17, [R4+0x400] ;  /* 0x0004000004117984 */ /* 0x000f680000000800 */
[----:B------:R-:W5:Y:S04]  /*8890*/  LDS R19, [R4+0x600] ;  /* 0x0006000004137984 */ /* 0x000f680000000800 */
[----:B--2---:R-:W2:Y:S04]  /*88a0*/  LDS R21, [R4+0x800] ;  /* 0x0008000004157984 */ /* 0x004ea80000000800 */
[----:B------:R-:W2:Y:S04]  /*88b0*/  LDS R23, [R4+0xa00] ;  /* 0x000a000004177984 */ /* 0x000ea80000000800 */
[----:B----4-:R-:W4:Y:S04]  /*88c0*/  LDS R25, [R4+0xc00] ;  /* 0x000c000004197984 */ /* 0x010f280000000800 */
[----:B------:R-:W4:Y:S04]  /*88d0*/  LDS R27, [R4+0xe00] ;  /* 0x000e0000041b7984 */ /* 0x000f280000000800 */
        /* <DEDUP_REMOVED lines=12> */
[C---:B--2---:R-:W-:Y:S02]  /*89a0*/  FMUL.FTZ R21, R0.reuse, R21 ;  /* 0x0000001500157220 */ /* 0x044fe40000410000 */
[----:B------:R-:W-:Y:S01]  /*89b0*/  STG.E desc[UR36][R6.64+-0x400], R9 ;  /* 0xfffc000906007986 */ /* 0x000fe2000c101924 */
[----:B------:R-:W-:-:S03]  /*89c0*/  FMUL.FTZ R23, R0, R23 ;  /* 0x0000001700177220 */ /* 0x000fc60000410000 */
[----:B------:R2:W-:Y:S01]  /*89d0*/  STS [R4+-0x400], R9 ;  /* 0xfffc000904007388 */ /* 0x0005e20000000800 */
[----:B----4-:R-:W-:-:S03]  /*89e0*/  FMUL.FTZ R25, R0, R25 ;  /* 0x0000001900197220 */ /* 0x010fc60000410000 */
[----:B------:R-:W-:Y:S01]  /*89f0*/  STG.E desc[UR36][R6.64+-0x200], R11 ;  /* 0xfffe000b06007986 */ /* 0x000fe2000c101924 */
[----:B------:R-:W-:-:S03]  /*8a00*/  FMUL.FTZ R27, R0, R27 ;  /* 0x0000001b001b7220 */ /* 0x000fc60000410000 */
[----:B------:R-:W-:Y:S01]  /*8a10*/  STS [R4+-0x200], R11 ;  /* 0xfffe000b04007388 */ /* 0x000fe20000000800 */
[----:B--2---:R-:W-:Y:S02]  /*8a20*/  IMAD.X R9, RZ, RZ, R7, P1 ;  /* 0x000000ffff097224 */ /* 0x004fe400008e0607 */
[C---:B------:R-:W-:Y:S01]  /*8a30*/  FMUL.FTZ R29, R0.reuse, R29 ;  /* 0x0000001d001d7220 */ /* 0x040fe20000410000 */
[----:B------:R-:W-:Y:S01]  /*8a40*/  STG.E desc[UR36][R6.64], R13 ;  /* 0x0000000d06007986 */ /* 0x000fe2000c101924 */
[----:B0-----:R-:W-:-:S03]  /*8a50*/  FMUL.FTZ R31, R0, R31 ;  /* 0x0000001f001f7220 */ /* 0x001fc60000410000 */
        /* <DEDUP_REMOVED lines=35> */
.L_x_1633:
[----:B------:R-:W-:Y:S05]  /*8c90*/  BSYNC.RECONVERGENT B1 ;  /* 0x0000000000017941 */ /* 0x000fea0003800200 */
.L_x_1632:
        /* <DEDUP_REMOVED lines=11> */
[----:B------:R-:W4:Y:S04]  /*8d50*/  LDS R17, [R4+0x400] ;  /* 0x0004000004117984 */ /* 0x000f280000000800 */
[----:B------:R-:W4:Y:S04]  /*8d60*/  LDS R19, [R4+0x600] ;  /* 0x0006000004137984 */ /* 0x000f280000000800 */
[----:B--2---:R-:W2:Y:S04]  /*8d70*/  LDS R21, [R4+0x800] ;  /* 0x0008000004157984 */ /* 0x004ea80000000800 */
[----:B------:R-:W2:Y:S01]  /*8d80*/  LDS R23, [R4+0xa00] ;  /* 0x000a000004177984 */ /* 0x000ea20000000800 */
[C---:B0-----:R-:W-:Y:S01]  /*8d90*/  FMUL.FTZ R9, R0.reuse, R9 ;  /* 0x0000000900097220 */ /* 0x041fe20000410000 */
[----:B-1----:R-:W-:-:S04]  /*8da0*/  FMUL.FTZ R11, R0, R11 ;  /* 0x0000000b000b7220 */ /* 0x002fc80000410000 */
        /* <DEDUP_REMOVED lines=10> */
[----:B--2---:R-:W-:-:S03]  /*8e50*/  FMUL.FTZ R21, R0, R21 ;  /* 0x0000001500157220 */ /* 0x004fc60000410000 */
        /* <DEDUP_REMOVED lines=15> */
.L_x_1636:
[----:B------:R-:W-:Y:S05]  /*8f50*/  BSYNC.RECONVERGENT B1 ;  /* 0x0000000000017941 */ /* 0x000fea0003800200 */
.L_x_1635:
        /* <DEDUP_REMOVED lines=18> */
.L_x_1619:
[----:B------:R-:W-:Y:S05]  /*9080*/  BSYNC.RECONVERGENT B0 ;  /* 0x0000000000007941 */ /* 0x000fea0003800200 */
.L_x_1618:
[----:B------:R-:W-:Y:S01]  /*9090*/  USHF.R.S32.HI UR4, URZ, 0x1f, UR45 ;  /* 0x0000001fff047899 */ /* 0x000fe2000801142d */
[----:B------:R-:W3:Y:S01]  /*90a0*/  S2UR UR5, SR_CTAID.Y ;  /* 0x00000000000579c3 */ /* 0x000ee20000002600 */
[----:B------:R-:W5:Y:S01]  /*90b0*/  LDCU UR14, c[0x0][0x40c] ;  /* 0x00008180ff0e77ac */ /* 0x000f620008000800 */
[----:B------:R-:W-:Y:S01]  /*90c0*/  SHF.R.U32.HI R19, RZ, 0x4, R3 ;  /* 0x00000004ff137819 */ /* 0x000fe20000011603 */
[C---:B0-----:R-:W-:Y:S01]  /*90d0*/  IMAD.SHL.U32 R0, R3.reuse, 0x4, RZ ;  /* 0x0000000403007824 */ /* 0x041fe200078e00ff */
[----:B------:R-:W-:Y:S01]  /*90e0*/  BSSY.RECONVERGENT B0, `(.L_x_1637) ;  /* 0x0000024000007945 */ /* 0x000fe20003800200 */
[----:B------:R-:W-:Y:S01]  /*90f0*/  ULEA.HI UR4, UR4, UR45, URZ, 0x3 ;  /* 0x0000002d04047291 */ /* 0x000fe2000f8f18ff */
[----:B------:R-:W-:Y:S01]  /*9100*/  IMAD.SHL.U32 R14, R3, 0x10, RZ ;  /* 0x00000010030e7824 */ /* 0x000fe200078e00ff */
[----:B------:R-:W3:Y:S01]  /*9110*/  LDCU UR9, c[0x0][0x3f8] ;  /* 0x00007f00ff0977ac */ /* 0x000ee20008000800 */
[----:B------:R-:W0:Y:S01]  /*9120*/  S2UR UR16, SR_CgaCtaId ;  /* 0x00000000001079c3 */ /* 0x000e220000008800 */
[----:B------:R-:W-:-:S02]  /*9130*/  LOP3.LUT R0, R0, 0x3c, RZ, 0xc0, !PT ;  /* 0x0000003c00007812 */ /* 0x000fc400078ec0ff */
[----:B-1----:R-:W-:Y:S01]  /*9140*/  CS2R R10, SRZ ;  /* 0x00000000000a7805 */ /* 0x002fe2000001ff00 */
[----:B------:R-:W-:Y:S01]  /*9150*/  ULOP3.LUT UR4, UR4, 0xfffffff8, URZ, 0xc0, !UPT ;  /* 0xfffffff804047892 */ /* 0x000fe2000f8ec0ff */
[----:B------:R-:W-:Y:S01]  /*9160*/  CS2R R8, SRZ ;  /* 0x0000000000087805 */ /* 0x000fe2000001ff00 */
[----:B------:R-:W1:Y:S01]  /*9170*/  LDCU UR10, c[0x0][0x3f4] ;  /* 0x00007e80ff0a77ac */ /* 0x000e620008000800 */
[----:B------:R-:W-:Y:S01]  /*9180*/  LOP3.LUT R14, R14, 0xf0, RZ, 0xc0, !PT ;  /* 0x000000f00e0e7812 */ /* 0x000fe200078ec0ff */
[----:B------:R-:W-:Y:S01]  /*9190*/  UIADD3 UR4, UPT, UPT, UR45, -UR4, URZ ;  /* 0x800000042d047290 */ /* 0x000fe2000fffe0ff */
[----:B------:R-:W-:Y:S02]  /*91a0*/  UMOV UR15, 0x400 ;  /* 0x00000400000f7882 */ /* 0x000fe40000000000 */
[----:B------:R-:W-:-:S03]  /*91b0*/  UIADD3 UR8, UPT, UPT, UR15, 0x120, URZ ;  /* 0x000001200f087890 */ /* 0x000fc6000fffe0ff */
[----:B------:R-:W-:Y:S01]  /*91c0*/  ISETP.NE.AND P0, PT, R19, UR4, PT ;  /* 0x0000000413007c0c */ /* 0x000fe2000bf05270 */
[----:B---3--:R-:W-:-:S03]  /*91d0*/  UIMAD UR5, UR5, UR9, UR11 ;  /* 0x00000009050572a4 */ /* 0x008fc6000f8e020b */
[----:B-----5:R-:W-:-:S04]  /*91e0*/  ISETP.NE.OR P0, PT, RZ, UR14, P0 ;  /* 0x0000000eff007c0c */ /* 0x020fc80008705670 */
[----:B------:R-:W-:Y:S01]  /*91f0*/  ISETP.GT.U32.OR P0, PT, R0, 0x2f, P0 ;  /* 0x0000002f0000780c */ /* 0x000fe20000704470 */
[----:B------:R-:W-:Y:S01]  /*9200*/  IMAD.U32 R15, RZ, RZ, UR5 ;  /* 0x00000005ff0f7e24 */ /* 0x000fe2000f8e00ff */
[----:B0-----:R-:W-:Y:S01]  /*9210*/  ULEA UR8, UR16, UR8, 0x18 ;  /* 0x0000000810087291 */ /* 0x001fe2000f8ec0ff */
[----:B-1----:R-:W-:Y:S02]  /*9220*/  IMAD.U32 R27, RZ, RZ, UR10 ;  /* 0x0000000aff1b7e24 */ /* 0x002fe4000f8e00ff */
[----:B------:R-:W-:Y:S02]  /*9230*/  IMAD R15, R15, 0x30, RZ ;  /* 0x000000300f0f7824 */ /* 0x000fe400078e02ff */
[--C-:B------:R-:W-:Y:S02]  /*9240*/  IMAD R29, R27, UR7, R0.reuse ;  /* 0x000000071b1d7c24 */ /* 0x100fe4000f8e0200 */
[----:B--2---:R-:W-:-:S04]  /*9250*/  IMAD R23, R15, UR10, R0 ;  /* 0x0000000a0f177c24 */ /* 0x004fc8000f8e0200 */
        /* <DEDUP_REMOVED lines=11> */
.L_x_1639:
[----:B-----5:R0:W-:Y:S02]  /*9310*/  STS.128 [R14+UR8], R8 ;  /* 0x000000080e007988 */ /* 0x0201e40008000c08 */
.L_x_1638:
[----:B------:R-:W-:Y:S05]  /*9320*/  BSYNC.RECONVERGENT B0 ;  /* 0x0000000000007941 */ /* 0x000fea0003800200 */
.L_x_1637:
[----:B------:R-:W-:Y:S01]  /*9330*/  BAR.SYNC.DEFER_BLOCKING 0x0 ;  /* 0x0000000000007b1d */ /* 0x000fe20000010000 */
[----:B------:R-:W-:Y:S02]  /*9340*/  ISETP.GT.U32.AND P0, PT, R0, 0x2f, PT ;  /* 0x0000002f0000780c */ /* 0x000fe40003f04070 */
[----:B------:R-:W-:Y:S02]  /*9350*/  CS2R R6, SRZ ;  /* 0x0000000000067805 */ /* 0x000fe4000001ff00 */
[----:B------:R-:W-:Y:S01]  /*9360*/  CS2R R4, SRZ ;  /* 0x0000000000047805 */ /* 0x000fe2000001ff00 */
[----:B------:R-:W1:Y:S01]  /*9370*/  LDCU UR10, c[0x0][0x40c] ;  /* 0x00008180ff0a77ac */ /* 0x000e620008000800 */
[----:B------:R-:W-:Y:S07]  /*9380*/  BSSY.RECONVERGENT B0, `(.L_x_1640) ;  /* 0x00001d0000007945 */ /* 0x000fee0003800200 */
[----:B------:R-:W-:Y:S05]  /*9390*/  @P0 BRA `(.L_x_1641) ;  /* 0x0000001c00380947 */ /* 0x000fea0003800000 */
[----:B------:R-:W2:Y:S01]  /*93a0*/  LDC.64 R16, c[0x0][0x3c0] ;  /* 0x0000f000ff107b82 */ /* 0x000ea20000000a00 */
[----:B------:R-:W-:Y:S01]  /*93b0*/  VIADD R18, R19, UR47 ;  /* 0x0000002f13127c36 */ /* 0x000fe20008000000 */
[----:B------:R-:W-:Y:S01]  /*93c0*/  VIMNMX R27, PT, PT, R27, UR45, PT ;  /* 0x0000002d1b1b7c48 */ /* 0x000fe2000bfe0100 */
[----:B------:R-:W-:Y:S01]  /*93d0*/  BSSY.RECONVERGENT B1, `(.L_x_1642) ;  /* 0x00000cd000017945 */ /* 0x000fe20003800200 */
[----:B------:R-:W-:Y:S02]  /*93e0*/  IMAD.MOV.U32 R7, RZ, RZ, RZ ;  /* 0x000000ffff077224 */ /* 0x000fe400078e00ff */
[----:B------:R-:W-:Y:S01]  /*93f0*/  ISETP.GE.AND P0, PT, R18, R27, PT ;  /* 0x0000001b1200720c */ /* 0x000fe20003f06270 */
[----:B--2---:R-:W-:-:S04]  /*9400*/  IMAD.WIDE R12, R23, 0x4, R16 ;  /* 0x00000004170c7825 */ /* 0x004fc800078e0210 */
[----:B------:R-:W-:-:S08]  /*9410*/  IMAD.WIDE R16, R29, 0x4, R16 ;  /* 0x000000041d107825 */ /* 0x000fd000078e0210 */
[----:B------:R-:W-:Y:S05]  /*9420*/  @P0 BRA `(.L_x_1643) ;  /* 0x0000000c001c0947 */ /* 0x000fea0003800000 */
[----:B------:R-:W-:Y:S01]  /*9430*/  ULOP3.LUT UR5, URZ, UR47, URZ, 0x33, !UPT ;  /* 0x0000002fff057292 */ /* 0x000fe2000f8e33ff */
[----:B------:R-:W-:Y:S01]  /*9440*/  VIADDMNMX R4, R18, 0x8, R27, !PT ;  /* 0x0000000812047846 */ /* 0x000fe2000780011b */
[----:B----4-:R-:W2:Y:S01]  /*9450*/  LDC.64 R24, c[0x0][0x458] ;  /* 0x00011600ff187b82 */ /* 0x010ea20000000a00 */
[----:B------:R-:W-:Y:S01]  /*9460*/  UIMAD UR7, UR38, UR9, UR11 ;  /* 0x00000009260772a4 */ /* 0x000fe2000f8e020b */
[----:B------:R-:W-:Y:S01]  /*9470*/  BSSY.RECONVERGENT B2, `(.L_x_1644) ;  /* 0x0000043000027945 */ /* 0x000fe20003800200 */
[----:B------:R-:W-:Y:S02]  /*9480*/  MOV R26, R18 ;  /* 0x00000012001a7202 */ /* 0x000fe40000000f00 */
[----:B------:R-:W-:Y:S02]  /*9490*/  CS2R R6, SRZ ;  /* 0x0000000000067805 */ /* 0x000fe4000001ff00 */
[----:B------:R-:W-:Y:S01]  /*94a0*/  IADD3 R28, PT, PT, -R19, UR5, R4 ;  /* 0x00000005131c7c10 */ /* 0x000fe2000fffe104 */
[----:B------:R-:W-:-:S03]  /*94b0*/  IMAD.U32 R5, RZ, RZ, UR7 ;  /* 0x00000007ff057e24 */ /* 0x000fc6000f8e00ff */
[----:B------:R-:W-:Y:S01]  /*94c0*/  LOP3.LUT R4, R28, 0x18, RZ, 0xc0, !PT ;  /* 0x000000181c047812 */ /* 0x000fe200078ec0ff */
[----:B------:R-:W-:-:S03]  /*94d0*/  IMAD R5, R5, 0x30, R0 ;  /* 0x0000003005057824 */ /* 0x000fc600078e0200 */
[----:B------:R-:W-:Y:S01]  /*94e0*/  ISETP.NE.AND P0, PT, R4, 0x18, PT ;  /* 0x000000180400780c */ /* 0x000fe20003f05270 */
[----:B--2---:R-:W-:Y:S01]  /*94f0*/  IMAD.WIDE R24, R5, 0x4, R24 ;  /* 0x0000000405187825 */ /* 0x004fe200078e0218 */
[----:B------:R-:W-:-:S11]  /*9500*/  CS2R R4, SRZ ;  /* 0x0000000000047805 */ /* 0x000fd6000001ff00 */
[----:B------:R-:W-:Y:S05]  /*9510*/  @!P0 BRA `(.L_x_1645) ;  /* 0x0000000000e08947 */ /* 0x000fea0003800000 */
[----:B------:R-:W2:Y:S01]  /*9520*/  LDCU.64 UR12, c[0x0][0x3c0] ;  /* 0x00007800ff0c77ac */ /* 0x000ea20008000a00 */
[----:B------:R-:W-:Y:S01]  /*9530*/  IMAD R20, R18, 0x30, RZ ;  /* 0x0000003012147824 */ /* 0x000fe200078e02ff */
[----:B------:R-:W-:Y:S01]  /*9540*/  LEA.HI R4, R28, 0x1, RZ, 0x1d ;  /* 0x000000011c047811 */ /* 0x000fe200078fe8ff */
[----:B------:R-:W-:Y:S01]  /*9550*/  IMAD.MOV.U32 R26, RZ, RZ, R18 ;  /* 0x000000ffff1a7224 */ /* 0x000fe200078e0012 */
[----:B------:R-:W-:Y:S01]  /*9560*/  UIADD3 UR5, UPT, UPT, UR15, 0x220, URZ ;  /* 0x000002200f057890 */ /* 0x000fe2000fffe0ff */
[----:B------:R-:W-:-:S03]  /*9570*/  IMAD.WIDE.U32 R20, R20, 0x4, RZ ;  /* 0x0000000414147825 */ /* 0x000fc600078e00ff */
[----:B------:R-:W-:Y:S01]  /*9580*/  ULEA UR5, UR16, UR5, 0x18 ;  /* 0x0000000510057291 */ /* 0x000fe2000f8ec0ff */
[----:B------:R-:W-:-:S04]  /*9590*/  IMAD.WIDE R22, R23, 0x4, R20 ;  /* 0x0000000417167825 */ /* 0x000fc800078e0214 */
[----:B------:R-:W-:Y:S01]  /*95a0*/  IMAD.WIDE R20, R29, 0x4, R20 ;  /* 0x000000041d147825 */ /* 0x000fe200078e0214 */
[----:B--2---:R-:W-:Y:S02]  /*95b0*/  IADD3 R44, P0, PT, R22, UR12, RZ ;  /* 0x0000000c162c7c10 */ /* 0x004fe4000ff1e0ff */
[----:B------:R-:W-:Y:S02]  /*95c0*/  IADD3 R30, P1, PT, R20, UR12, RZ ;  /* 0x0000000c141e7c10 */ /* 0x000fe4000ff3e0ff */
[----:B------:R-:W-:Y:S01]  /*95d0*/  LOP3.LUT R20, R4, 0x3, RZ, 0xc0, !PT ;  /* 0x0000000304147812 */ /* 0x000fe200078ec0ff */
[----:B------:R-:W-:Y:S01]  /*95e0*/  IMAD.MOV.U32 R4, RZ, RZ, RZ ;  /* 0x000000ffff047224 */ /* 0x000fe200078e00ff */
[----:B------:R-:W-:Y:S02]  /*95f0*/  IADD3.X R45, PT, PT, R23, UR13, RZ, P0, !PT ;  /* 0x0000000d172d7c10 */ /* 0x000fe400087fe4ff */
[----:B------:R-:W-:Y:S01]  /*9600*/  IADD3.X R31, PT, PT, R21, UR13, RZ, P1, !PT ;  /* 0x0000000d151f7c10 */ /* 0x000fe20008ffe4ff */
[----:B------:R-:W-:Y:S01]  /*9610*/  IMAD.MOV R23, RZ, RZ, -R20 ;  /* 0x000000ffff177224 */ /* 0x000fe200078e0a14 */
[----:B------:R-:W-:-:S07]  /*9620*/  LEA R22, R19, UR5, 0x2 ;  /* 0x0000000513167c11 */ /* 0x000fce000f8e10ff */
.L_x_1647:
[----:B--2---:R-:W-:Y:S01]  /*9630*/  IMAD.MOV.U32 R20, RZ, RZ, R30 ;  /* 0x000000ffff147224 */ /* 0x004fe200078e001e */
[----:B------:R2:W3:Y:S01]  /*9640*/  LDS R29, [R22] ;  /* 0x00000000161d7984 */ /* 0x0004e20000000800 */
[----:B------:R-:W-:-:S05]  /*9650*/  IMAD.MOV.U32 R21, RZ, RZ, R31 ;  /* 0x000000ffff157224 */ /* 0x000fca00078e001f */
[----:B------:R2:W5:Y:S01]  /*9660*/  LDG.E.128 R32, desc[UR36][R20.64] ;  /* 0x0000002414207981 */ /* 0x000562000c1e1d00 */
[----:B------:R-:W-:Y:S01]  /*9670*/  UISETP.NE.AND UP0, UPT, UR14, URZ, UPT ;  /* 0x000000ff0e00728c */ /* 0x000fe2000bf05270 */
[----:B------:R-:W-:-:S08]  /*9680*/  VIADD R23, R23, 0x1 ;  /* 0x0000000117177836 */ /* 0x000fd00000000000 */
[----:B--2---:R-:W-:Y:S05]  /*9690*/  BRA.U UP0, `(.L_x_1646) ;  /* 0x0000000100507547 */ /* 0x004fea000b800000 */
[----:B------:R-:W-:Y:S01]  /*96a0*/  ISETP.NE.AND P0, PT, R2, RZ, PT ;  /* 0x000000ff0200720c */ /* 0x000fe20003f05270 */
[----:B------:R-:W2:-:S12]  /*96b0*/  LDS.128 R36, [R14+UR8] ;  /* 0x000000080e247984 */ /* 0x000e980008000c00 */
[----:B------:R-:W-:Y:S01]  /*96c0*/  VOTEU.ANY UP0, P0 ;  /* 0x0000000000ff7886 */ /* 0x000fe20000000100 */
[----:B------:R-:W-:-:S13]  /*96d0*/  PLOP3.LUT P0, PT, PT, PT, UP0, 0x80, 0x8 ;  /* 0x000000000008781c */ /* 0x000fda0003f0f008 */
[----:B------:R-:W4:Y:S01]  /*96e0*/  @P0 LDG.E.128 R40, desc[UR36][R24.64] ;  /* 0x0000002418280981 */ /* 0x000f22000c1e1d00 */
[----:B------:R-:W-:Y:S01]  /*96f0*/  PLOP3.LUT P0, PT, PT, PT, UP0, 0x80, 0x8 ;  /* 0x000000000008781c */ /* 0x000fe20003f0f008 */
[----:B------:R-:W-:Y:S01]  /*9700*/  IMAD.MOV.U32 R20, RZ, RZ, R44 ;  /* 0x000000ffff147224 */ /* 0x000fe200078e002c */
[----:B------:R-:W-:Y:S01]  /*9710*/  PLOP3.LUT P1, PT, PT, PT, UP0, 0x80, 0x8 ;  /* 0x000000000008781c */ /* 0x000fe20003f2f008 */
[----:B------:R-:W-:Y:S01]  /*9720*/  IMAD.MOV.U32 R21, RZ, RZ, R45 ;  /* 0x000000ffff157224 */ /* 0x000fe200078e002d */
[----:B------:R-:W-:Y:S02]  /*9730*/  PLOP3.LUT P2, PT, PT, PT, UP0, 0x80, 0x8 ;  /* 0x000000000008781c */ /* 0x000fe40003f4f008 */
[----:B------:R-:W-:Y:S01]  /*9740*/  PLOP3.LUT P3, PT, PT, PT, UP0, 0x80, 0x8 ;  /* 0x000000000008781c */ /* 0x000fe20003f6f008 */
[----:B--2--5:R-:W-:Y:S01]  /*9750*/  FADD.FTZ R32, R32, R36 ;  /* 0x0000002420207221 */ /* 0x024fe20000010000 */
[----:B------:R-:W-:Y:S01]  /*9760*/  FADD.FTZ R33, R33, R37 ;  /* 0x0000002521217221 */ /* 0x000fe20000010000 */
[----:B------:R-:W-:Y:S01]  /*9770*/  FADD.FTZ R34, R34, R38 ;  /* 0x0000002622227221 */ /* 0x000fe20000010000 */
[----:B------:R-:W-:-:S03]  /*9780*/  FADD.FTZ R35, R35, R39 ;  /* 0x0000002723237221 */ /* 0x000fc60000010000 */
[----:B----4-:R-:W-:Y:S02]  /*9790*/  @P0 FMUL.FTZ R32, R32, R40 ;  /* 0x0000002820200220 */ /* 0x010fe40000410000 */
[----:B------:R-:W-:Y:S02]  /*97a0*/  @P1 FMUL.FTZ R33, R33, R41 ;  /* 0x0000002921211220 */ /* 0x000fe40000410000 */
[----:B------:R-:W-:Y:S02]  /*97b0*/  @P2 FMUL.FTZ R34, R34, R42 ;  /* 0x0000002a22222220 */ /* 0x000fe40000410000 */
[----:B------:R-:W-:-:S05]  /*97c0*/  @P3 FMUL.FTZ R35, R35, R43 ;  /* 0x0000002b23233220 */ /* 0x000fca0000410000 */
[----:B------:R2:W-:Y:S02]  /*97d0*/  STG.E.128 desc[UR36][R20.64], R32 ;  /* 0x0000002014007986 */ /* 0x0005e4000c101d24 */
.L_x_1646:
[----:B------:R-:W-:Y:S01]  /*97e0*/  ISETP.NE.AND P0, PT, R23, RZ, PT ;  /* 0x000000ff1700720c */ /* 0x000fe20003f05270 */
[C---:B---3-5:R-:W-:Y:S01]  /*97f0*/  FFMA.FTZ R4, R29.reuse, R32, R4 ;  /* 0x000000201d047223 */ /* 0x068fe20000010004 */
[----:B------:R-:W-:Y:S01]  /*9800*/  IADD3 R30, P2, PT, R30, 0x600, RZ ;  /* 0x000006001e1e7810 */ /* 0x000fe20007f5e0ff */
[C---:B------:R-:W-:Y:S01]  /*9810*/  FFMA.FTZ R5, R29.reuse, R33, R5 ;  /* 0x000000211d057223 */ /* 0x040fe20000010005 */
[----:B------:R-:W-:Y:S01]  /*9820*/  IADD3 R44, P1, PT, R44, 0x600, RZ ;  /* 0x000006002c2c7810 */ /* 0x000fe20007f3e0ff */
[C---:B------:R-:W-:Y:S01]  /*9830*/  FFMA.FTZ R6, R29.reuse, R34, R6 ;  /* 0x000000221d067223 */ /* 0x040fe20000010006 */
[----:B------:R-:W-:Y:S01]  /*9840*/  FFMA.FTZ R7, R29, R35, R7 ;  /* 0x000000231d077223 */ /* 0x000fe20000010007 */
[----:B------:R-:W-:Y:S01]  /*9850*/  IADD3 R26, PT, PT, R26, 0x8, RZ ;  /* 0x000000081a1a7810 */ /* 0x000fe20007ffe0ff */
[----:B------:R-:W-:Y:S02]  /*9860*/  VIADD R22, R22, 0x20 ;  /* 0x0000002016167836 */ /* 0x000fe40000000000 */
[----:B------:R-:W-:-:S02]  /*9870*/  IMAD.X R31, RZ, RZ, R31, P2 ;  /* 0x000000ffff1f7224 */ /* 0x000fc400010e061f */
[----:B------:R-:W-:Y:S01]  /*9880*/  IMAD.X R45, RZ, RZ, R45, P1 ;  /* 0x000000ffff2d7224 */ /* 0x000fe200008e062d */
[----:B------:R-:W-:Y:S06]  /*9890*/  @P0 BRA `(.L_x_1647) ;  /* 0xfffffffc00640947 */ /* 0x000fec000383ffff */
.L_x_1645:
[----:B-1----:R-:W-:Y:S05]  /*98a0*/  BSYNC.RECONVERGENT B2 ;  /* 0x0000000000027941 */ /* 0x002fea0003800200 */
.L_x_1644:
[----:B------:R-:W-:-:S13]  /*98b0*/  ISETP.GE.U32.AND P0, PT, R28, 0x18, PT ;  /* 0x000000181c00780c */ /* 0x000fda0003f06070 */
[----:B------:R-:W-:Y:S05]  /*98c0*/  @!P0 BRA `(.L_x_1643) ;  /* 0x0000000400f48947 */ /* 0x000fea0003800000 */
[----:B------:R-:W1:Y:S02]  /*98d0*/  LDCU UR5, c[0x0][0x40c] ;  /* 0x00008180ff0577ac */ /* 0x000e640008000800 */
[----:B-1----:R-:W-:-:S06]  /*98e0*/  UISETP.NE.AND UP0, UPT, UR5, URZ, UPT ;  /* 0x000000ff0500728c */ /* 0x002fcc000bf05270 */
[----:B------:R-:W-:-:S13]  /*98f0*/  PLOP3.LUT P0, PT, PT, PT, UP0, 0x80, 0x8 ;  /* 0x000000000008781c */ /* 0x000fda0003f0f008 */
.L_x_1653:
[----:B------:R-:W-:Y:S01]  /*9900*/  IMAD R37, R26, 0x30, RZ ;  /* 0x000000301a257824 */ /* 0x000fe200078e02ff */
[----:B------:R-:W-:-:S03]  /*9910*/  ISETP.NE.AND P5, PT, R2, RZ, PT ;  /* 0x000000ff0200720c */ /* 0x000fc60003fa5270 */
[----:B--2---:R-:W-:-:S06]  /*9920*/  IMAD.WIDE.U32 R20, R37, 0x4, R16 ;  /* 0x0000000425147825 */ /* 0x004fcc00078e0010 */
[----:B------:R-:W5:Y:S01]  /*9930*/  LDG.E.128 R20, desc[UR36][R20.64] ;  /* 0x0000002414147981 */ /* 0x000f62000c1e1d00 */
[----:B------:R-:W-:Y:S04]  /*9940*/  BSSY.RECONVERGENT B2, `(.L_x_1648) ;  /* 0x0000014000027945 */ /* 0x000fe80003800200 */
[----:B------:R-:W-:Y:S05]  /*9950*/  @P0 BRA `(.L_x_1649) ;  /* 0x0000000000480947 */ /* 0x000fea0003800000 */
[----:B------:R-:W-:Y:S01]  /*9960*/  VOTEU.ANY UP0, P5 ;  /* 0x0000000000ff7886 */ /* 0x000fe20002800100 */
[----:B------:R-:W-:Y:S01]  /*9970*/  PLOP3.LUT P0, PT, PT, PT, UP0, 0x80, 0x8 ;  /* 0x000000000008781c */ /* 0x000fe20003f0f008 */
[----:B------:R-:W1:-:S12]  /*9980*/  LDS.128 R28, [R14+UR8] ;  /* 0x000000080e1c7984 */ /* 0x000e580008000c00 */
        /* <DEDUP_REMOVED lines=15> */
.L_x_1649:
[----:B------:R-:W-:Y:S05]  /*9a80*/  BSYNC.RECONVERGENT B2 ;  /* 0x0000000000027941 */ /* 0x000fea0003800200 */
.L_x_1648:
[----:B------:R-:W-:Y:S01]  /*9a90*/  VIADD R33, R37, 0x180 ;  /* 0x0000018025217836 */ /* 0x000fe20000000000 */
[----:B------:R-:W2:Y:S01]  /*9aa0*/  S2UR UR7, SR_CgaCtaId ;  /* 0x00000000000779c3 */ /* 0x000ea20000008800 */
[----:B------:R-:W-:Y:S01]  /*9ab0*/  UISETP.NE.AND UP0, UPT, UR10, URZ, UPT ;  /* 0x000000ff0a00728c */ /* 0x000fe2000bf05270 */
[----:B------:R-:W-:Y:S01]  /*9ac0*/  VIADD R32, R26, -UR47 ;  /* 0x8000002f1a207c36 */ /* 0x000fe20008000000 */
[----:B------:R-:W-:Y:S01]  /*9ad0*/  UMOV UR5, 0x400 ;  /* 0x0000040000057882 */ /* 0x000fe20000000000 */
[----:B-1----:R-:W-:Y:S01]  /*9ae0*/  IMAD.WIDE.U32 R28, R33, 0x4, R16 ;  /* 0x00000004211c7825 */ /* 0x002fe200078e0010 */
[----:B------:R-:W-:Y:S02]  /*9af0*/  UIADD3 UR5, UPT, UPT, UR5, 0x220, URZ ;  /* 0x0000022005057890 */ /* 0x000fe4000fffe0ff */
[----:B------:R-:W-:Y:S01]  /*9b00*/  PLOP3.LUT P0, PT, PT, PT, UP0, 0x80, 0x8 ;  /* 0x000000000008781c */ /* 0x000fe20003f0f008 */
[C---:B------:R-:W-:Y:S02]  /*9b10*/  VIADD R45, R37.reuse, 0x300 ;  /* 0x00000300252d7836 */ /* 0x040fe40000000000 */
[----:B------:R-:W5:Y:S01]  /*9b20*/  LDG.E.128 R28, desc[UR36][R28.64] ;  /* 0x000000241c1c7981 */ /* 0x000f62000c1e1d00 */
[----:B------:R-:W-:-:S02]  /*9b30*/  VIADD R47, R37, 0x480 ;  /* 0x00000480252f7836 */ /* 0x000fc40000000000 */
[----:B------:R-:W-:-:S04]  /*9b40*/  IMAD.WIDE.U32 R36, R45, 0x4, R16 ;  /* 0x000000042d247825 */ /* 0x000fc800078e0010 */
[----:B------:R-:W-:Y:S01]  /*9b50*/  IMAD.WIDE.U32 R34, R47, 0x4, R16 ;  /* 0x000000042f227825 */ /* 0x000fe200078e0010 */
[----:B--2---:R-:W-:-:S06]  /*9b60*/  ULEA UR5, UR7, UR5, 0x18 ;  /* 0x0000000507057291 */ /* 0x004fcc000f8ec0ff */
[----:B------:R-:W-:Y:S01]  /*9b70*/  LEA R44, R32, UR5, 0x2 ;  /* 0x00000005202c7c11 */ /* 0x000fe2000f8e10ff */
[----:B------:R-:W-:Y:S06]  /*9b80*/  @P0 BRA `(.L_x_1650) ;  /* 0x0000000000480947 */ /* 0x000fec0003800000 */
[----:B------:R-:W-:Y:S01]  /*9b90*/  VOTEU.ANY UP0, P5 ;  /* 0x0000000000ff7886 */ /* 0x000fe20002800100 */
[----:B------:R-:W-:Y:S01]  /*9ba0*/  PLOP3.LUT P1, PT, PT, PT, UP0, 0x80, 0x8 ;  /* 0x000000000008781c */ /* 0x000fe20003f2f008 */
[----:B------:R-:W1:-:S12]  /*9bb0*/  LDS.128 R48, [R14+UR8] ;  /* 0x000000080e307984 */ /* 0x000e580008000c00 */
[----:B------:R-:W2:Y:S01]  /*9bc0*/  @P1 LDG.E.128 R40, desc[UR36][R24.64] ;  /* 0x0000002418281981 */ /* 0x000ea2000c1e1d00 */
[----:B------:R-:W-:Y:S01]  /*9bd0*/  PLOP3.LUT P1, PT, PT, PT, UP0, 0x80, 0x8 ;  /* 0x000000000008781c */ /* 0x000fe20003f2f008 */
[----:B------:R-:W-:Y:S01]  /*9be0*/  IMAD.WIDE.U32 R32, R33, 0x4, R12 ;  /* 0x0000000421207825 */ /* 0x000fe200078e000c */
[----:B------:R-:W-:Y:S02]  /*9bf0*/  PLOP3.LUT P2, PT, PT, PT, UP0, 0x80, 0x8 ;  /* 0x000000000008781c */ /* 0x000fe40003f4f008 */
[----:B------:R-:W-:Y:S02]  /*9c00*/  PLOP3.LUT P3, PT, PT, PT, UP0, 0x80, 0x8 ;  /* 0x000000000008781c */ /* 0x000fe40003f6f008 */
[----:B------:R-:W-:Y:S01]  /*9c10*/  PLOP3.LUT P4, PT, PT, PT, UP0, 0x80, 0x8 ;  /* 0x000000000008781c */ /* 0x000fe20003f8f008 */
[----:B-1---5:R-:W-:Y:S01]  /*9c20*/  FADD.FTZ R28, R48, R28 ;  /* 0x0000001c301c7221 */ /* 0x022fe20000010000 */
[----:B------:R-:W-:Y:S01]  /*9c30*/  FADD.FTZ R29, R49, R29 ;  /* 0x0000001d311d7221 */ /* 0x000fe20000010000 */
[----:B------:R-:W-:Y:S01]  /*9c40*/  FADD.FTZ R30, R50, R30 ;  /* 0x0000001e321e7221 */ /* 0x000fe20000010000 */
[----:B------:R-:W-:-:S03]  /*9c50*/  FADD.FTZ R31, R51, R31 ;  /* 0x0000001f331f7221 */ /* 0x000fc60000010000 */
[----:B--2---:R-:W-:Y:S02]  /*9c60*/  @P1 FMUL.FTZ R28, R28, R40 ;  /* 0x000000281c1c1220 */ /* 0x004fe40000410000 */
[----:B------:R-:W-:Y:S02]  /*9c70*/  @P2 FMUL.FTZ R29, R29, R41 ;  /* 0x000000291d1d2220 */ /* 0x000fe40000410000 */
[----:B------:R-:W-:Y:S02]  /*9c80*/  @P3 FMUL.FTZ R30, R30, R42 ;  /* 0x0000002a1e1e3220 */ /* 0x000fe40000410000 */
[----:B------:R-:W-:-:S05]  /*9c90*/  @P4 FMUL.FTZ R31, R31, R43 ;  /* 0x0000002b1f1f4220 */ /* 0x000fca0000410000 */
[----:B------:R1:W-:Y:S02]  /*9ca0*/  STG.E.128 desc[UR36][R32.64], R28 ;  /* 0x0000001c20007986 */ /* 0x0003e4000c101d24 */
.L_x_1650:
[----:B------:R-:W5:Y:S01]  /*9cb0*/  LDG.E.128 R36, desc[UR36][R36.64] ;  /* 0x0000002424247981 */ /* 0x000f62000c1e1d00 */
[----:B------:R-:W-:Y:S05]  /*9cc0*/  @P0 BRA `(.L_x_1651) ;  /* 0x0000000000480947 */ /* 0x000fea0003800000 */
[----:B------:R-:W-:Y:S01]  /*9cd0*/  VOTEU.ANY UP0, P5 ;  /* 0x0000000000ff7886 */ /* 0x000fe20002800100 */
[----:B------:R-:W-:Y:S01]  /*9ce0*/  PLOP3.LUT P1, PT, PT, PT, UP0, 0x80, 0x8 ;  /* 0x000000000008781c */ /* 0x000fe20003f2f008 */
[----:B------:R-:W2:-:S12]  /*9cf0*/  LDS.128 R48, [R14+UR8] ;  /* 0x000000080e307984 */ /* 0x000e980008000c00 */
        /* <DEDUP_REMOVED lines=15> */
.L_x_1651:
[----:B-12---:R-:W5:Y:S04]  /*9df0*/  LDG.E.128 R32, desc[UR36][R34.64] ;  /* 0x0000002422207981 */ /* 0x006f68000c1e1d00 */
[----:B------:R-:W1:Y:S04]  /*9e00*/  LDS R41, [R44] ;  /* 0x000000002c297984 */ /* 0x000e680000000800 */
        /* <DEDUP_REMOVED lines=33> */
.L_x_1652:
[----:B------:R-:W1:Y:S01]  /*a020*/  LDS R7, [R44+0x60] ;  /* 0x000060002c077984 */ /* 0x000e620000000800 */
[----:B------:R-:W-:-:S05]  /*a030*/  VIADD R26, R26, 0x20 ;  /* 0x000000201a1a7836 */ /* 0x000fca0000000000 */
[----:B------:R-:W-:Y:S01]  /*a040*/  ISETP.GE.AND P1, PT, R26, R27, PT ;  /* 0x0000001b1a00720c */ /* 0x000fe20003f26270 */
[C---:B-1----:R-:W-:Y:S01]  /*a050*/  FFMA.FTZ R4, R7.reuse, R32, R36 ;  /* 0x0000002007047223 */ /* 0x042fe20000010024 */
[C---:B------:R-:W-:Y:S01]  /*a060*/  FFMA.FTZ R5, R7.reuse, R33, R20 ;  /* 0x0000002107057223 */ /* 0x040fe20000010014 */
[C---:B------:R-:W-:Y:S01]  /*a070*/  FFMA.FTZ R6, R7.reuse, R34, R21 ;  /* 0x0000002207067223 */ /* 0x040fe20000010015 */
[----:B------:R-:W-:-:S09]  /*a080*/  FFMA.FTZ R7, R7, R35, R42 ;  /* 0x0000002307077223 */ /* 0x000fd2000001002a */
[----:B------:R-:W-:Y:S05]  /*a090*/  @!P1 BRA `(.L_x_1653) ;  /* 0xfffffff800189947 */ /* 0x000fea000383ffff */
.L_x_1643:
[----:B-1----:R-:W-:Y:S05]  /*a0a0*/  BSYNC.RECONVERGENT B1 ;  /* 0x0000000000017941 */ /* 0x002fea0003800200 */
.L_x_1642:
[----:B------:R-:W-:Y:S01]  /*a0b0*/  ISETP.GE.AND P0, PT, R18, UR45, PT ;  /* 0x0000002d12007c0c */ /* 0x000fe2000bf06270 */
[----:B------:R-:W-:-:S12]  /*a0c0*/  BSSY.RECONVERGENT B1, `(.L_x_1654) ;  /* 0x00000d4000017945 */ /* 0x000fd80003800200 */
[----:B------:R-:W-:Y:S05]  /*a0d0*/  @P0 BRA `(.L_x_1655) ;  /* 0x0000000c00480947 */ /* 0x000fea0003800000 */
[----:B------:R-:W1:Y:S01]  /*a0e0*/  LDCU UR5, c[0x0][0x3f8] ;  /* 0x00007f00ff0577ac */ /* 0x000e620008000800 */
[----:B----4-:R-:W-:Y:S01]  /*a0f0*/  IADD3 R24, PT, PT, R18, 0x8, RZ ;  /* 0x0000000812187810 */ /* 0x010fe20007ffe0ff */
[----:B--2---:R-:W2:Y:S01]  /*a100*/  LDC.64 R20, c[0x0][0x458] ;  /* 0x00011600ff147b82 */ /* 0x004ea20000000a00 */
[----:B------:R-:W-:Y:S01]  /*a110*/  BSSY.RECONVERGENT B2, `(.L_x_1656) ;  /* 0x000004a000027945 */ /* 0x000fe20003800200 */
[----:B------:R-:W-:Y:S01]  /*a120*/  ULOP3.LUT UR7, URZ, UR47, URZ, 0x33, !UPT ;  /* 0x0000002fff077292 */ /* 0x000fe2000f8e33ff */
[----:B------:R-:W-:-:S05]  /*a130*/  VIMNMX R22, PT, PT, R24, UR45, !PT ;  /* 0x0000002d18167c48 */ /* 0x000fca000ffe0100 */
[----:B------:R-:W-:Y:S01]  /*a140*/  IADD3 R25, PT, PT, -R19, UR7, R22 ;  /* 0x0000000713197c10 */ /* 0x000fe2000fffe116 */
[----:B------:R-:W-:-:S03]  /*a150*/  IMAD.MOV.U32 R22, RZ, RZ, R18 ;  /* 0x000000ffff167224 */ /* 0x000fc600078e0012 */
[----:B------:R-:W-:Y:S01]  /*a160*/  LOP3.LUT P0, RZ, R25, 0x8, RZ, 0xc0, !PT ;  /* 0x0000000819ff7812 */ /* 0x000fe2000780c0ff */
[----:B-1----:R-:W-:-:S06]  /*a170*/  UIMAD UR5, UR38, UR5, UR11 ;  /* 0x00000005260572a4 */ /* 0x002fcc000f8e020b */
[----:B------:R-:W-:-:S04]  /*a180*/  IMAD.U32 R23, RZ, RZ, UR5 ;  /* 0x00000005ff177e24 */ /* 0x000fc8000f8e00ff */
[----:B------:R-:W-:-:S04]  /*a190*/  IMAD R23, R23, 0x30, R0 ;  /* 0x0000003017177824 */ /* 0x000fc800078e0200 */
[----:B--2---:R-:W-:Y:S01]  /*a1a0*/  IMAD.WIDE R20, R23, 0x4, R20 ;  /* 0x0000000417147825 */ /* 0x004fe200078e0214 */
[----:B------:R-:W-:Y:S06]  /*a1b0*/  @P0 BRA `(.L_x_1657) ;  /* 0x0000000000fc0947 */ /* 0x000fec0003800000 */
[----:B------:R-:W1:Y:S01]  /*a1c0*/  LDC R27, c[0x0][0x3f4] ;  /* 0x0000fd00ff1b7b82 */ /* 0x000e620000000800 */
[----:B------:R-:W-:Y:S01]  /*a1d0*/  IMAD.MOV.U32 R22, RZ, RZ, R24 ;  /* 0x000000ffff167224 */ /* 0x000fe200078e0018 */
[----:B-1----:R-:W-:-:S13]  /*a1e0*/  ISETP.GE.AND P0, PT, R18, R27, PT ;  /* 0x0000001b1200720c */ /* 0x002fda0003f06270 */
[----:B------:R-:W-:Y:S05]  /*a1f0*/  @!P0 BRA `(.L_x_1657) ;  /* 0x0000000000ec8947 */ /* 0x000fea0003800000 */
[----:B------:R-:W-:Y:S02]  /*a200*/  IABS R29, R27 ;  /* 0x0000001b001d7213 */ /* 0x000fe40000000000 */
[----:B------:R-:W-:Y:S02]  /*a210*/  IABS R30, R18 ;  /* 0x00000012001e7213 */ /* 0x000fe40000000000 */
[----:B------:R-:W1:Y:S01]  /*a220*/  I2F.RP R26, R29 ;  /* 0x0000001d001a7306 */ /* 0x000e620000209400 */
[----:B------:R-:W-:Y:S02]  /*a230*/  ISETP.GE.AND P1, PT, R18, RZ, PT ;  /* 0x000000ff1200720c */ /* 0x000fe40003f26270 */
[----:B------:R-:W-:-:S05]  /*a240*/  ISETP.NE.AND P2, PT, R27, RZ, PT ;  /* 0x000000ff1b00720c */ /* 0x000fca0003f45270 */
[----:B-1----:R-:W1:Y:S02]  /*a250*/  MUFU.RCP R26, R26 ;  /* 0x0000001a001a7308 */ /* 0x002e640000001000 */
[----:B-1----:R-:W-:-:S06]  /*a260*/  VIADD R28, R26, 0xffffffe ;  /* 0x0ffffffe1a1c7836 */ /* 0x002fcc0000000000 */
[----:B------:R-:W1:Y:S02]  /*a270*/  F2I.FTZ.U32.TRUNC.NTZ R23, R28 ;  /* 0x0000001c00177305 */ /* 0x000e64000021f000 */
[----:B-1----:R-:W-:-:S04]  /*a280*/  IMAD.MOV R22, RZ, RZ, -R23 ;  /* 0x000000ffff167224 */ /* 0x002fc800078e0a17 */
        /* <DEDUP_REMOVED lines=8> */
[----:B------:R-:W-:-:S04]  /*a310*/  @!P0 IADD3 R22, PT, PT, R22, -R29, RZ ;  /* 0x8000001d16168210 */ /* 0x000fc80007ffe0ff */
[----:B------:R-:W-:-:S13]  /*a320*/  ISETP.GT.U32.AND P0, PT, R29, R22, PT ;  /* 0x000000161d00720c */ /* 0x000fda0003f04070 */
[----:B------:R-:W-:-:S04]  /*a330*/  @!P0 IMAD.IADD R22, R22, 0x1, -R29 ;  /* 0x0000000116168824 */ /* 0x000fc800078e0a1d */
[----:B------:R-:W-:Y:S01]  /*a340*/  @!P1 IMAD.MOV R22, RZ, RZ, -R22 ;  /* 0x000000ffff169224 */ /* 0x000fe200078e0a16 */
        /* <DEDUP_REMOVED lines=24> */
[----:B-1---5:R-:W-:Y:S01]  /*a4d0*/  FADD.FTZ R28, R28, R36 ;  /* 0x000000241c1c7221 */ /* 0x022fe20000010000 */
        /* <DEDUP_REMOVED lines=8> */
.L_x_1658:
[C---:B---3-5:R-:W-:Y:S01]  /*a560*/  FFMA.FTZ R4, R27.reuse, R28, R4 ;  /* 0x0000001c1b047223 */ /* 0x068fe20000010004 */
[C---:B------:R-:W-:Y:S01]  /*a570*/  FFMA.FTZ R5, R27.reuse, R29, R5 ;  /* 0x0000001d1b057223 */ /* 0x040fe20000010005 */
[C---:B------:R-:W-:Y:S01]  /*a580*/  FFMA.FTZ R6, R27.reuse, R30, R6 ;  /* 0x0000001e1b067223 */ /* 0x040fe20000010006 */
[----:B------:R-:W-:Y:S01]  /*a590*/  FFMA.FTZ R7, R27, R31, R7 ;  /* 0x0000001f1b077223 */ /* 0x000fe20000010007 */
[----:B-1----:R-:W-:-:S07]  /*a5a0*/  IMAD.MOV.U32 R22, RZ, RZ, R24 ;  /* 0x000000ffff167224 */ /* 0x002fce00078e0018 */
.L_x_1657:
[----:B------:R-:W-:Y:S05]  /*a5b0*/  BSYNC.RECONVERGENT B2 ;  /* 0x0000000000027941 */ /* 0x000fea0003800200 */
.L_x_1656:
[----:B------:R-:W-:-:S13]  /*a5c0*/  ISETP.GE.U32.AND P0, PT, R25, 0x8, PT ;  /* 0x000000081900780c */ /* 0x000fda0003f06070 */
[----:B------:R-:W-:Y:S05]  /*a5d0*/  @!P0 BRA `(.L_x_1655) ;  /* 0x0000000800088947 */ /* 0x000fea0003800000 */
[----:B------:R-:W1:Y:S01]  /*a5e0*/  S2R R24, SR_CgaCtaId ;  /* 0x0000000000187919 */ /* 0x000e620000008800 */
[----:B------:R-:W-:Y:S01]  /*a5f0*/  MOV R18, 0x400 ;  /* 0x0000040000127802 */ /* 0x000fe20000000f00 */
[----:B------:R-:W-:Y:S01]  /*a600*/  USHF.L.U32 UR5, UR47, 0x2, URZ ;  /* 0x000000022f057899 */ /* 0x000fe200080006ff */
[----:B------:R-:W-:-:S03]  /*a610*/  IMAD R25, R22, 0x30, RZ ;  /* 0x0000003016197824 */ /* 0x000fc600078e02ff */
[----:B------:R-:W-:Y:S02]  /*a620*/  VIADD R23, R18, 0x220 ;  /* 0x0000022012177836 */ /* 0x000fe40000000000 */
[----:B------:R-:W-:-:S03]  /*a630*/  LEA R18, R22, -UR5, 0x2 ;  /* 0x8000000516127c11 */ /* 0x000fc6000f8e10ff */
[----:B-1----:R-:W-:Y:S01]  /*a640*/  LEA R23, R24, R23, 0x18 ;  /* 0x0000001718177211 */ /* 0x002fe200078ec0ff */
[----:B------:R-:W-:-:S03]  /*a650*/  VIADD R24, R22, 0x8 ;  /* 0x0000000816187836 */ /* 0x000fc60000000000 */
[----:B------:R-:W-:-:S07]  /*a660*/  IADD3 R18, PT, PT, R18, 0x20, R23 ;  /* 0x0000002012127810 */ /* 0x000fce0007ffe017 */
.L_x_1665:
        /* <DEDUP_REMOVED lines=14> */
[----:B--2---:R-:W-:-:S04]  /*a750*/  IMAD.MOV R22, RZ, RZ, -R23 ;  /* 0x000000ffff167224 */ /* 0x004fc800078e0a17 */
[----:B------:R-:W-:Y:S02]  /*a760*/  IMAD R31, R22, R27, RZ ;  /* 0x0000001b161f7224 */ /* 0x000fe400078e02ff */
[----:B------:R-:W-:-:S05]  /*a770*/  HFMA2 R22, -RZ, RZ, 0, 0 ;  /* 0x00000000ff167431 */ /* 0x000fca00000001ff */
        /* <DEDUP_REMOVED lines=8> */
[----:B------:R-:W-:Y:S02]  /*a800*/  @!P0 IMAD.IADD R22, R22, 0x1, -R27 ;  /* 0x0000000116168824 */ /* 0x000fe400078e0a1b */
[----:B------:R2:W3:Y:S02]  /*a810*/  LDS R27, [R18+-0x20] ;  /* 0xffffe000121b7984 */ /* 0x0004e40000000800 */
[----:B------:R-:W-:Y:S01]  /*a820*/  @!P1 IMAD.MOV R22, RZ, RZ, -R22 ;  /* 0x000000ffff169224 */ /* 0x000fe200078e0a16 */
[----:B------:R-:W-:-:S05]  /*a830*/  @!P2 LOP3.LUT R22, RZ, R41, RZ, 0x33, !PT ;  /* 0x00000029ff16a212 */ /* 0x000fca00078e33ff */
[----:B------:R-:W-:-:S04]  /*a840*/  IMAD R23, R22, 0x30, RZ ;  /* 0x0000003016177824 */ /* 0x000fc800078e02ff */
[----:B------:R-:W-:-:S05]  /*a850*/  IMAD.WIDE.U32 R22, R23, 0x4, R16 ;  /* 0x0000000417167825 */ /* 0x000fca00078e0010 */
[----:B------:R2:W5:Y:S01]  /*a860*/  LDG.E.128 R28, desc[UR36][R22.64] ;  /* 0x00000024161c7981 */ /* 0x000562000c1e1d00 */
[----:B-1----:R-:W-:-:S09]  /*a870*/  UISETP.NE.AND UP0, UPT, UR5, URZ, UPT ;  /* 0x000000ff0500728c */ /* 0x002fd2000bf05270 */
[----:B--2---:R-:W-:Y:S05]  /*a880*/  BRA.U UP0, `(.L_x_1661) ;  /* 0x00000001004c7547 */ /* 0x004fea000b800000 */
[----:B------:R-:W-:Y:S01]  /*a890*/  ISETP.NE.AND P3, PT, R2, RZ, PT ;  /* 0x000000ff0200720c */ /* 0x000fe20003f65270 */
[----:B------:R-:W1:-:S12]  /*a8a0*/  LDS.128 R32, [R14+UR8] ;  /* 0x000000080e207984 */ /* 0x000e580008000c00 */
        /* <DEDUP_REMOVED lines=17> */
.L_x_1661:
[C---:B---3-5:R-:W-:Y:S01]  /*a9c0*/  FFMA.FTZ R4, R27.reuse, R28, R4 ;  /* 0x0000001c1b047223 */ /* 0x068fe20000010004 */
[C---:B------:R-:W-:Y:S01]  /*a9d0*/  FFMA.FTZ R5, R27.reuse, R29, R5 ;  /* 0x0000001d1b057223 */ /* 0x040fe20000010005 */
[C---:B------:R-:W-:Y:S01]  /*a9e0*/  FFMA.FTZ R6, R27.reuse, R30, R6 ;  /* 0x0000001e1b067223 */ /* 0x040fe20000010006 */
[----:B------:R-:W-:-:S07]  /*a9f0*/  FFMA.FTZ R7, R27, R31, R7 ;  /* 0x0000001f1b077223 */ /* 0x000fce0000010007 */
.L_x_1660:
[----:B------:R-:W-:Y:S05]  /*aa00*/  BSYNC.RECONVERGENT B2 ;  /* 0x0000000000027941 */ /* 0x000fea0003800200 */
.L_x_1659:
[----:B------:R-:W-:Y:S01]  /*aa10*/  ISETP.GE.AND P0, PT, R24, R41, PT ;  /* 0x000000291800720c */ /* 0x000fe20003f06270 */
[----:B------:R-:W-:-:S12]  /*aa20*/  BSSY.RECONVERGENT B2, `(.L_x_1662) ;  /* 0x0000037000027945 */ /* 0x000fd80003800200 */
[----:B------:R-:W-:Y:S05]  /*aa30*/  @!P0 BRA `(.L_x_1663) ;  /* 0x0000000000d48947 */ /* 0x000fea0003800000 */
[----:B------:R-:W-:Y:S01]  /*aa40*/  IABS R27, R41 ;  /* 0x00000029001b7213 */ /* 0x000fe20000000000 */
[----:B------:R-:W2:Y:S01]  /*aa50*/  LDCU UR5, c[0x0][0x40c] ;  /* 0x00008180ff0577ac */ /* 0x000ea20008000800 */
[----:B-1----:R-:W-:Y:S02]  /*aa60*/  IABS R30, R24 ;  /* 0x00000018001e7213 */ /* 0x002fe40000000000 */
        /* <DEDUP_REMOVED lines=9> */
[----:B------:R-:W-:Y:S01]  /*ab00*/  IMAD.HI.U32 R22, R23, R29, R22 ;  /* 0x0000001d17167227 */ /* 0x000fe200078e0016 */
[----:B------:R-:W-:-:S05]  /*ab10*/  MOV R23, R30 ;  /* 0x0000001e00177202 */ /* 0x000fca0000000f00 */
[----:B------:R-:W-:-:S04]  /*ab20*/  IMAD.HI.U32 R22, R22, R23, RZ ;  /* 0x0000001716167227 */ /* 0x000fc800078e00ff */
[----:B------:R-:W-:-:S04]  /*ab30*/  IMAD.MOV R22, RZ, RZ, -R22 ;  /* 0x000000ffff167224 */ /* 0x000fc800078e0a16 */
[----:B------:R-:W-:-:S05]  /*ab40*/  IMAD R22, R27, R22, R23 ;  /* 0x000000161b167224 */ /* 0x000fca00078e0217 */
[----:B------:R-:W-:-:S13]  /*ab50*/  ISETP.GT.U32.AND P0, PT, R27, R22, PT ;  /* 0x000000161b00720c */ /* 0x000fda0003f04070 */
[----:B------:R-:W-:-:S05]  /*ab60*/  @!P0 IMAD.IADD R22, R22, 0x1, -R27 ;  /* 0x0000000116168824 */ /* 0x000fca00078e0a1b */
[----:B------:R-:W-:-:S13]  /*ab70*/  ISETP.GT.U32.AND P0, PT, R27, R22, PT ;  /* 0x000000161b00720c */ /* 0x000fda0003f04070 */
[----:B------:R-:W-:Y:S02]  /*ab80*/  @!P0 IMAD.IADD R22, R22, 0x1, -R27 ;  /* 0x0000000116168824 */ /* 0x000fe400078e0a1b */
[----:B------:R1:W3:Y:S02]  /*ab90*/  LDS R27, [R18] ;  /* 0x00000000121b7984 */ /* 0x0002e40000000800 */
[----:B------:R-:W-:Y:S01]  /*aba0*/  @!P1 IMAD.MOV R22, RZ, RZ, -R22 ;  /* 0x000000ffff169224 */ /* 0x000fe200078e0a16 */
[----:B------:R-:W-:-:S05]  /*abb0*/  @!P2 LOP3.LUT R22, RZ, R41, RZ, 0x33, !PT ;  /* 0x00000029ff16a212 */ /* 0x000fca00078e33ff */
[----:B------:R-:W-:-:S04]  /*abc0*/  IMAD R23, R22, 0x30, RZ ;  /* 0x0000003016177824 */ /* 0x000fc800078e02ff */
[----:B------:R-:W-:-:S05]  /*abd0*/  IMAD.WIDE.U32 R22, R23, 0x4, R16 ;  /* 0x0000000417167825 */ /* 0x000fca00078e0010 */
[----:B------:R1:W5:Y:S01]  /*abe0*/  LDG.E.128 R28, desc[UR36][R22.64] ;  /* 0x00000024161c7981 */ /* 0x000362000c1e1d00 */
        /* <DEDUP_REMOVED lines=8> */
[----:B------:R-:W-:Y:S01]  /*ac70*/  VIADD R23, R25, 0x180 ;  /* 0x0000018019177836 */ /* 0x000fe20000000000 */
        /* <DEDUP_REMOVED lines=13> */
.L_x_1664:
[C---:B---3-5:R-:W-:Y:S01]  /*ad50*/  FFMA.FTZ R4, R27.reuse, R28, R4 ;  /* 0x0000001c1b047223 */ /* 0x068fe20000010004 */
[C---:B------:R-:W-:Y:S01]  /*ad60*/  FFMA.FTZ R5, R27.reuse, R29, R5 ;  /* 0x0000001d1b057223 */ /* 0x040fe20000010005 */
[C---:B------:R-:W-:Y:S01]  /*ad70*/  FFMA.FTZ R6, R27.reuse, R30, R6 ;  /* 0x0000001e1b067223 */ /* 0x040fe20000010006 */
[----:B------:R-:W-:-:S07]  /*ad80*/  FFMA.FTZ R7, R27, R31, R7 ;  /* 0x0000001f1b077223 */ /* 0x000fce0000010007 */
.L_x_1663:
[----:B------:R-:W-:Y:S05]  /*ad90*/  BSYNC.RECONVERGENT B2 ;  /* 0x0000000000027941 */ /* 0x000fea0003800200 */
.L_x_1662:
[----:B-1----:R-:W-:Y:S01]  /*ada0*/  VIADD R22, R24, 0x8 ;  /* 0x0000000818167836 */ /* 0x002fe20000000000 */
[----:B------:R-:W-:Y:S01]  /*adb0*/  IADD3 R18, PT, PT, R18, 0x40, RZ ;  /* 0x0000004012127810 */ /* 0x000fe20007ffe0ff */
[----:B------:R-:W-:Y:S02]  /*adc0*/  VIADD R24, R24, 0x10 ;  /* 0x0000001018187836 */ /* 0x000fe40000000000 */
[----:B------:R-:W-:Y:S01]  /*add0*/  VIADD R25, R25, 0x300 ;  /* 0x0000030019197836 */ /* 0x000fe20000000000 */
[----:B------:R-:W-:-:S13]  /*ade0*/  ISETP.GE.AND P0, PT, R22, UR45, PT ;  /* 0x0000002d16007c0c */ /* 0x000fda000bf06270 */
[----:B------:R-:W-:Y:S05]  /*adf0*/  @!P0 BRA `(.L_x_1665) ;  /* 0xfffffff8001c8947 */ /* 0x000fea000383ffff */
.L_x_1655:
[----:B------:R-:W-:Y:S05]  /*ae00*/  BSYNC.RECONVERGENT B1 ;  /* 0x0000000000017941 */ /* 0x000fea0003800200 */
.L_x_1654:
[----:B------:R-:W-:-:S13]  /*ae10*/  ISETP.NE.AND P0, PT, R19, UR4, PT ;  /* 0x0000000413007c0c */ /* 0x000fda000bf05270 */
[----:B------:R-:W-:Y:S05]  /*ae20*/  @P0 BRA `(.L_x_1641) ;  /* 0x0000000000940947 */ /* 0x000fea0003800000 */
[----:B------:R-:W-:Y:S01]  /*ae30*/  UMOV UR5, 0x30 ;  /* 0x0000003000057882 */ /* 0x000fe20000000000 */
[----:B------:R-:W1:Y:S01]  /*ae40*/  LDS R29, [UR6+-0x4] ;  /* 0xfffffc06ff1d7984 */ /* 0x000e620008000800 */
[----:B------:R-:W-:-:S06]  /*ae50*/  UIMAD UR5, UR44, UR5, -0x30 ;  /* 0xffffffd02c0574a4 */ /* 0x000fcc000f8e0205 */
[----:B------:R-:W-:-:S04]  /*ae60*/  IMAD.U32 R17, RZ, RZ, UR5 ;  /* 0x00000005ff117e24 */ /* 0x000fc8000f8e00ff */
[----:B------:R-:W-:Y:S01]  /*ae70*/  IMAD.WIDE R16, R17, 0x4, R12 ;  /* 0x0000000411107825 */ /* 0x000fe200078e020c */
[----:B------:R-:W3:Y:S04]  /*ae80*/  LDCU UR5, c[0x0][0x40c] ;  /* 0x00008180ff0577ac */ /* 0x000ee80008000800 */
[----:B--2---:R2:W5:Y:S01]  /*ae90*/  LDG.E.128 R20, desc[UR36][R16.64] ;  /* 0x0000002410147981 */ /* 0x004562000c1e1d00 */
[----:B---3--:R-:W-:-:S09]  /*aea0*/  UISETP.NE.AND UP0, UPT, UR5, URZ, UPT ;  /* 0x000000ff0500728c */ /* 0x008fd2000bf05270 */
[----:B--2---:R-:W-:Y:S05]  /*aeb0*/  BRA.U UP0, `(.L_x_1666) ;  /* 0x0000000100607547 */ /* 0x004fea000b800000 */
        /* <DEDUP_REMOVED lines=8> */
[----:B----4-:R-:W-:-:S04]  /*af40*/  IMAD.U32 R25, RZ, RZ, UR5 ;  /* 0x00000005ff197e24 */ /* 0x010fc8000f8e00ff */
[----:B------:R-:W-:-:S04]  /*af50*/  @P0 IMAD R25, R25, 0x30, R0 ;  /* 0x0000003019190824 */ /* 0x000fc800078e0200 */
[----:B---3--:R-:W-:-:S05]  /*af60*/  @P0 IMAD.WIDE R16, R25, 0x4, R16 ;  /* 0x0000000419100825 */ /* 0x008fca00078e0210 */
[----:B------:R-:W2:Y:S01]  /*af70*/  @P0 LDG.E.128 R24, desc[UR36][R16.64] ;  /* 0x0000002410180981 */ /* 0x000ea2000c1e1d00 */
        /* <DEDUP_REMOVED lines=12> */
.L_x_1666:
[C---:B-1---5:R-:W-:Y:S01]  /*b040*/  FFMA.FTZ R4, R29.reuse, R20, R4 ;  /* 0x000000141d047223 */ /* 0x062fe20000010004 */
[C---:B------:R-:W-:Y:S01]  /*b050*/  FFMA.FTZ R5, R29.reuse, R21, R5 ;  /* 0x000000151d057223 */ /* 0x040fe20000010005 */
[C---:B------:R-:W-:Y:S01]  /*b060*/  FFMA.FTZ R6, R29.reuse, R22, R6 ;  /* 0x000000161d067223 */ /* 0x040fe20000010006 */
[----:B------:R-:W-:-:S07]  /*b070*/  FFMA.FTZ R7, R29, R23, R7 ;  /* 0x000000171d077223 */ /* 0x000fce0000010007 */
.L_x_1641:
[----:B-1----:R-:W-:Y:S05]  /*b080*/  BSYNC.RECONVERGENT B0 ;  /* 0x0000000000007941 */ /* 0x002fea0003800200 */
.L_x_1640:
        /* <DEDUP_REMOVED lines=44> */
.L_x_1667:
[----:B------:R-:W-:Y:S05]  /*b350*/  @P0 EXIT ;  /* 0x000000000000094d */ /* 0x000fea0003800000 */
[----:B------:R-:W1:Y:S02]  /*b360*/  LDCU UR4, c[0x0][0x478] ;  /* 0x00008f00ff0477ac */ /* 0x000e640008000800 */
[----:B-1----:R-:W-:-:S09]  /*b370*/  UISETP.NE.AND UP0, UPT, UR4, 0x2, UPT ;  /* 0x000000020400788c */ /* 0x002fd2000bf05270 */
[----:B------:R-:W-:Y:S05]  /*b380*/  BRA.U UP0, `(.L_x_1668) ;  /* 0x00000001007c7547 */ /* 0x000fea000b800000 */
[----:B------:R-:W1:Y:S01]  /*b390*/  LDC.64 R2, c[0x0][0x470] ;  /* 0x00011c00ff027b82 */ /* 0x000e620000000a00 */
[----:B------:R-:W3:Y:S01]  /*b3a0*/  LDCU.64 UR4, c[0x0][0x380] ;  /* 0x00007000ff0477ac */ /* 0x000ee20008000a00 */
[----:B-1----:R-:W5:Y:S01]  /*b3b0*/  LDG.E R2, desc[UR36][R2.64] ;  /* 0x0000002402027981 */ /* 0x002f62000c1e1900 */
[----:B------:R-:W-:Y:S02]  /*b3c0*/  IMAD.IADD R15, R15, 0x1, R0 ;  /* 0x000000010f0f7824 */ /* 0x000fe400078e0200 */
[C---:B-----5:R-:W-:Y:S01]  /*b3d0*/  FMUL.FTZ R6, R2.reuse, R6 ;  /* 0x0000000602067220 */ /* 0x060fe20000410000 */
[C---:B------:R-:W-:Y:S01]  /*b3e0*/  FMUL.FTZ R5, R2.reuse, R5 ;  /* 0x0000000502057220 */ /* 0x040fe20000410000 */
[C---:B------:R-:W-:Y:S01]  /*b3f0*/  FMUL.FTZ R7, R2.reuse, R7 ;  /* 0x0000000702077220 */ /* 0x040fe20000410000 */
[----:B------:R-:W-:-:S03]  /*b400*/  FMUL.FTZ R4, R2, R4 ;  /* 0x0000000402047220 */ /* 0x000fc60000410000 */
[----:B------:R-:W0:Y:S08]  /*b410*/  F2I.S8.NTZ R6, R6 ;  /* 0x0000000600067305 */ /* 0x000e300000202100 */
[----:B------:R-:W1:Y:S01]  /*b420*/  F2I.S8.NTZ R5, R5 ;  /* 0x0000000500057305 */ /* 0x000e620000202100 */
[----:B0-----:R-:W-:-:S07]  /*b430*/  PRMT R8, R6, 0x8880, RZ ;  /* 0x0000888006087816 */ /* 0x001fce00000000ff */
[----:B------:R-:W0:Y:S01]  /*b440*/  F2I.S8.NTZ R7, R7 ;  /* 0x0000000700077305 */ /* 0x000e220000202100 */
[----:B------:R-:W-:Y:S02]  /*b450*/  PRMT R2, R8, 0x7710, RZ ;  /* 0x0000771008027816 */ /* 0x000fe400000000ff */
[----:B-1----:R-:W-:-:S05]  /*b460*/  PRMT R8, R5, 0x8880, RZ ;  /* 0x0000888005087816 */ /* 0x002fca00000000ff */
[----:B------:R-:W1:Y:S01]  /*b470*/  F2I.S8.NTZ R4, R4 ;  /* 0x0000000400047305 */ /* 0x000e620000202100 */
[----:B------:R-:W-:-:S05]  /*b480*/  IMAD.U32 R2, R2, 0x10000, RZ ;  /* 0x0001000002027824 */ /* 0x000fca00078e00ff */
[----:B------:R-:W-:Y:S02]  /*b490*/  LOP3.LUT R6, R2, 0xff0000, RZ, 0xc0, !PT ;  /* 0x00ff000002067812 */ /* 0x000fe400078ec0ff */
[----:B0-----:R-:W-:Y:S02]  /*b4a0*/  PRMT R3, R7, 0x8880, RZ ;  /* 0x0000888007037816 */ /* 0x001fe400000000ff */
[----:B------:R-:W-:Y:S02]  /*b4b0*/  PRMT R2, R8, 0x7710, RZ ;  /* 0x0000771008027816 */ /* 0x000fe400000000ff */
[----:B------:R-:W-:Y:S02]  /*b4c0*/  PRMT R3, R3, 0x7710, RZ ;  /* 0x0000771003037816 */ /* 0x000fe400000000ff */
[----:B-1----:R-:W-:Y:S02]  /*b4d0*/  PRMT R5, R4, 0x8880, RZ ;  /* 0x0000888004057816 */ /* 0x002fe400000000ff */
[----:B------:R-:W-:Y:S01]  /*b4e0*/  LOP3.LUT R4, R2, 0xff, RZ, 0xc0, !PT ;  /* 0x000000ff02047812 */ /* 0x000fe200078ec0ff */
[----:B------:R-:W-:Y:S01]  /*b4f0*/  IMAD R3, R3, 0x1000000, R6 ;  /* 0x0100000003037824 */ /* 0x000fe200078e0206 */
[----:B------:R-:W-:-:S02]  /*b500*/  PRMT R0, R5, 0x7710, RZ ;  /* 0x0000771005007816 */ /* 0x000fc400000000ff */
[C---:B---3--:R-:W-:Y:S01]  /*b510*/  IADD3 R2, P0, PT, R15.reuse, UR4, RZ ;  /* 0x000000040f027c10 */ /* 0x048fe2000ff1e0ff */
[----:B------:R-:W-:Y:S01]  /*b520*/  IMAD R4, R4, 0x100, R3 ;  /* 0x0000010004047824 */ /* 0x000fe200078e0203 */
[----:B------:R-:W-:Y:S02]  /*b530*/  LOP3.LUT R5, R0, 0xff, RZ, 0xc0, !PT ;  /* 0x000000ff00057812 */ /* 0x000fe400078ec0ff */
[----:B------:R-:W-:-:S03]  /*b540*/  LEA.HI.X.SX32 R3, R15, UR5, 0x1, P0 ;  /* 0x000000050f037c11 */ /* 0x000fc600080f0eff */
[----:B------:R-:W-:-:S05]  /*b550*/  IMAD.IADD R5, R4, 0x1, R5 ;  /* 0x0000000104057824 */ /* 0x000fca00078e0205 */
[----:B------:R-:W-:Y:S01]  /*b560*/  STG.E desc[UR36][R2.64], R5 ;  /* 0x0000000502007986 */ /* 0x000fe2000c101924 */
[----:B------:R-:W-:Y:S05]  /*b570*/  EXIT ;  /* 0x000000000000794d */ /* 0x000fea0003800000 */
.L_x_1668:
[----:B------:R-:W1:Y:S01]  /*b580*/  LDC.64 R2, c[0x0][0x380] ;  /* 0x0000e000ff027b82 */ /* 0x000e620000000a00 */
[----:B------:R-:W-:-:S05]  /*b590*/  IADD3 R15, PT, PT, R15, R0, RZ ;  /* 0x000000000f0f7210 */ /* 0x000fca0007ffe0ff */
[----:B-1----:R-:W-:-:S05]  /*b5a0*/  IMAD.WIDE R2, R15, 0x4, R2 ;  /* 0x000000040f027825 */ /* 0x002fca00078e0202 */
[----:B------:R-:W-:Y:S01]  /*b5b0*/  STG.E.128 desc[UR36][R2.64], R4 ;  /* 0x0000000402007986 */ /* 0x000fe2000c101d24 */
[----:B------:R-:W-:Y:S05]  /*b5c0*/  EXIT ;  /* 0x000000000000794d */ /* 0x000fea0003800000 */
.L_x_1534:
[----:B------:R-:W-:Y:S02]  /*b5d0*/  IMAD.MOV.U32 R12, RZ, RZ, 0x10 ;  /* 0x00000010ff0c7424 */ /* 0x000fe400078e00ff */
[----:B------:R-:W-:Y:S02]  /*b5e0*/  IMAD.MOV.U32 R11, RZ, RZ, 0x1f ;  /* 0x0000001fff0b7424 */ /* 0x000fe400078e00ff */
[----:B------:R-:W-:-:S07]  /*b5f0*/  IMAD.MOV.U32 R15, RZ, RZ, -0x1 ;  /* 0xffffffffff0f7424 */ /* 0x000fce00078e00ff */
[----:B0-----:R-:W-:Y:S05]  /*b600*/  WARPSYNC.COLLECTIVE R15, `(.L_x_1669) ;  /* 0x000000000f087348 */ /* 0x001fea0003c00000 */
[----:B------:R1:W2:Y:S02]  /*b610*/  SHFL.BFLY P6, R14, R13, R12, R11 ;  /* 0x0c00000c0d0e7389 */ /* 0x0002a400000c000b */
[----:B012---:R-:W-:Y:S05]  /*b620*/  ENDCOLLECTIVE ;  /* 0x000000000000791b */ /* 0x007fea0003800000 */
.L_x_1669:
[----:B------:R-:W-:Y:S02]  /*b630*/  IMAD.MOV.U32 R12, RZ, RZ, 0x8 ;  /* 0x00000008ff0c7424 */ /* 0x000fe400078e00ff */
[----:B------:R-:W-:-:S04]  /*b640*/  FADD.FTZ R0, R13, R14 ;  /* 0x0000000e0d007221 */ /* 0x000fc80000010000 */
[----:B------:R-:W-:-:S07]  /*b650*/  IMAD.MOV.U32 R13, RZ, RZ, R0 ;  /* 0x000000ffff0d7224 */ /* 0x000fce00078e0000 */
[----:B------:R-:W-:Y:S05]  /*b660*/  WARPSYNC.COLLECTIVE R15, `(.L_x_1670) ;  /* 0x000000000f087348 */ /* 0x000fea0003c00000 */
[----:B------:R0:W1:Y:S02]  /*b670*/  SHFL.BFLY P6, R14, R13, R12, R11 ;  /* 0x0c00000c0d0e7389 */ /* 0x00006400000c000b */
[----:B01----:R-:W-:Y:S05]  /*b680*/  ENDCOLLECTIVE ;  /* 0x000000000000791b */ /* 0x003fea0003800000 */
.L_x_1670:
[----:B------:R-:W-:Y:S02]  /*b690*/  IMAD.MOV.U32 R12, RZ, RZ, 0x4 ;  /* 0x00000004ff0c7424 */ /* 0x000fe400078e00ff */
[----:B------:R-:W-:-:S04]  /*b6a0*/  FADD.FTZ R3, R0, R14 ;  /* 0x0000000e00037221 */ /* 0x000fc80000010000 */
[----:B------:R-:W-:-:S07]  /*b6b0*/  IMAD.MOV.U32 R13, RZ, RZ, R3 ;  /* 0x000000ffff0d7224 */ /* 0x000fce00078e0003 */
[----:B------:R-:W-:Y:S05]  /*b6c0*/  WARPSYNC.COLLECTIVE R15, `(.L_x_1671) ;  /* 0x000000000f087348 */ /* 0x000fea0003c00000 */
[----:B------:R0:W1:Y:S02]  /*b6d0*/  SHFL.BFLY P6, R14, R13, R12, R11 ;  /* 0x0c00000c0d0e7389 */ /* 0x00006400000c000b */
[----:B01----:R-:W-:Y:S05]  /*b6e0*/  ENDCOLLECTIVE ;  /* 0x000000000000791b */ /* 0x003fea0003800000 */
.L_x_1671:
[----:B------:R-:W-:Y:S02]  /*b6f0*/  HFMA2 R12, -RZ, RZ, 0, 1.1920928955078125e-07 ;  /* 0x00000002ff0c7431 */ /* 0x000fe400000001ff */
[----:B------:R-:W-:-:S04]  /*b700*/  FADD.FTZ R4, R3, R14 ;  /* 0x0000000e03047221 */ /* 0x000fc80000010000 */
[----:B------:R-:W-:-:S07]  /*b710*/  IMAD.MOV.U32 R13, RZ, RZ, R4 ;  /* 0x000000ffff0d7224 */ /* 0x000fce00078e0004 */
[----:B------:R-:W-:Y:S05]  /*b720*/  WARPSYNC.COLLECTIVE R15, `(.L_x_1672) ;  /* 0x000000000f087348 */ /* 0x000fea0003c00000 */
[----:B------:R0:W1:Y:S02]  /*b730*/  SHFL.BFLY P6, R14, R13, R12, R11 ;  /* 0x0c00000c0d0e7389 */ /* 0x00006400000c000b */
[----:B01----:R-:W-:Y:S05]  /*b740*/  ENDCOLLECTIVE ;  /* 0x000000000000791b */ /* 0x003fea0003800000 */
.L_x_1672:
[----:B------:R-:W-:Y:S02]  /*b750*/  IMAD.MOV.U32 R12, RZ, RZ, 0x1 ;  /* 0x00000001ff0c7424 */ /* 0x000fe400078e00ff */
[----:B------:R-:W-:-:S04]  /*b760*/  FADD.FTZ R5, R4, R14 ;  /* 0x0000000e04057221 */ /* 0x000fc80000010000 */
[----:B------:R-:W-:-:S07]  /*b770*/  IMAD.MOV.U32 R13, RZ, RZ, R5 ;  /* 0x000000ffff0d7224 */ /* 0x000fce00078e0005 */
[----:B------:R-:W-:Y:S05]  /*b780*/  WARPSYNC.COLLECTIVE R15, `(.L_x_1673) ;  /* 0x000000000f087348 */ /* 0x000fea0003c00000 */
[----:B------:R0:W1:Y:S02]  /*b790*/  SHFL.BFLY P6, R14, R13, R12, R11 ;  /* 0x0c00000c0d0e7389 */ /* 0x00006400000c000b */
[----:B01----:R-:W-:Y:S05]  /*b7a0*/  ENDCOLLECTIVE ;  /* 0x000000000000791b */ /* 0x003fea0003800000 */
.L_x_1673:
[----:B------:R-:W-:Y:S05]  /*b7b0*/  BRA `(.L_x_1674) ;  /* 0xffffff6000e47947 */ /* 0x000fea000383ffff */
.L_x_1597:
[----:B------:R-:W-:Y:S01]  /*b7c0*/  BSSY B0, `(.L_x_1675) ;  /* 0x0000007000007945 */ /* 0x000fe20003800000 */
[----:B------:R-:W-:Y:S02]  /*b7d0*/  IMAD.MOV.U32 R12, RZ, RZ, 0x1 ;  /* 0x00000001ff0c7424 */ /* 0x000fe400078e00ff */
[----:B------:R-:W-:Y:S02]  /*b7e0*/  IMAD.MOV.U32 R11, RZ, RZ, 0x1f ;  /* 0x0000001fff0b7424 */ /* 0x000fe400078e00ff */
[----:B------:R-:W-:-:S07]  /*b7f0*/  IMAD.MOV.U32 R15, RZ, RZ, -0x1 ;  /* 0xffffffffff0f7424 */ /* 0x000fce00078e00ff */
[----:B------:R-:W-:Y:S05]  /*b800*/  WARPSYNC.COLLECTIVE R15, `(.L_x_1676) ;  /* 0x000000000f087348 */ /* 0x000fea0003c00000 */
[----:B------:R0:W1:Y:S02]  /*b810*/  SHFL.BFLY P6, R14, R13, R12, R11 ;  /* 0x0c00000c0d0e7389 */ /* 0x00006400000c000b */
[----:B01----:R-:W-:Y:S05]  /*b820*/  ENDCOLLECTIVE ;  /* 0x000000000000791b */ /* 0x003fea0003800000 */
.L_x_1676:
[----:B------:R-:W-:Y:S05]  /*b830*/  BSYNC B0 ;  /* 0x0000000000007941 */ /* 0x000fea0003800000 */
.L_x_1675:
[----:B------:R-:W-:Y:S05]  /*b840*/  BRA `(.L_x_1677) ;  /* 0xffffffa400d47947 */ /* 0x000fea000383ffff */
.L_x_1601:
[----:B------:R-:W-:Y:S01]  /*b850*/  BSSY B0, `(.L_x_1678) ;  /* 0x0000008000007945 */ /* 0x000fe20003800000 */
[----:B------:R-:W-:Y:S01]  /*b860*/  IMAD.MOV.U32 R13, RZ, RZ, R119 ;  /* 0x000000ffff0d7224 */ /* 0x000fe200078e0077 */
[----:B------:R-:W-:Y:S01]  /*b870*/  MOV R15, 0xffffffff ;  /* 0xffffffff000f7802 */ /* 0x000fe20000000f00 */
[----:B------:R-:W-:Y:S02]  /*b880*/  IMAD.MOV.U32 R12, RZ, RZ, 0x10 ;  /* 0x00000010ff0c7424 */ /* 0x000fe400078e00ff */
[----:B------:R-:W-:-:S07]  /*b890*/  IMAD.MOV.U32 R11, RZ, RZ, 0x1f ;  /* 0x0000001fff0b7424 */ /* 0x000fce00078e00ff */
[----:B--2-4-:R-:W-:Y:S05]  /*b8a0*/  WARPSYNC.COLLECTIVE R15, `(.L_x_1679) ;  /* 0x000000000f087348 */ /* 0x014fea0003c00000 */
[----:B------:R0:W1:Y:S02]  /*b8b0*/  SHFL.BFLY P6, R14, R13, R12, R11 ;  /* 0x0c00000c0d0e7389 */ /* 0x00006400000c000b */
[----:B012-4-:R-:W-:Y:S05]  /*b8c0*/  ENDCOLLECTIVE ;  /* 0x000000000000791b */ /* 0x017fea0003800000 */
.L_x_1679:
[----:B------:R-:W-:Y:S05]  /*b8d0*/  BSYNC B0 ;  /* 0x0000000000007941 */ /* 0x000fea0003800000 */
.L_x_1678:
[----:B------:R-:W-:Y:S01]  /*b8e0*/  FMNMX.FTZ R13, R14, R119, !PT ;  /* 0x000000770e0d7209 */ /* 0x000fe20007810000 */
[----:B------:R-:W-:Y:S02]  /*b8f0*/  IMAD.MOV.U32 R12, RZ, RZ, 0x8 ;  /* 0x00000008ff0c7424 */ /* 0x000fe400078e00ff */
[----:B------:R-:W-:Y:S02]  /*b900*/  IMAD.MOV.U32 R11, RZ, RZ, 0x1f ;  /* 0x0000001fff0b7424 */ /* 0x000fe400078e00ff */
[----:B------:R-:W-:-:S07]  /*b910*/  IMAD.MOV.U32 R15, RZ, RZ, -0x1 ;  /* 0xffffffffff0f7424 */ /* 0x000fce00078e00ff */
[----:B------:R-:W-:Y:S05]  /*b920*/  WARPSYNC.COLLECTIVE R15, `(.L_x_1680) ;  /* 0x000000000f087348 */ /* 0x000fea0003c00000 */
[----:B------:R0:W1:Y:S02]  /*b930*/  SHFL.BFLY P6, R14, R13, R12, R11 ;  /* 0x0c00000c0d0e7389 */ /* 0x00006400000c000b */
[----:B01----:R-:W-:Y:S05]  /*b940*/  ENDCOLLECTIVE ;  /* 0x000000000000791b */ /* 0x003fea0003800000 */
.L_x_1680:
[----:B------:R-:W-:Y:S01]  /*b950*/  IMAD.MOV.U32 R12, RZ, RZ, 0x4 ;  /* 0x00000004ff0c7424 */ /* 0x000fe200078e00ff */
[----:B------:R-:W-:-:S05]  /*b960*/  FMNMX.FTZ R3, R13, R14, !PT ;  /* 0x0000000e0d037209 */ /* 0x000fca0007810000 */
[----:B------:R-:W-:-:S07]  /*b970*/  IMAD.MOV.U32 R13, RZ, RZ, R3 ;  /* 0x000000ffff0d7224 */ /* 0x000fce00078e0003 */
[----:B------:R-:W-:Y:S05]  /*b980*/  WARPSYNC.COLLECTIVE R15, `(.L_x_1681) ;  /* 0x000000000f087348 */ /* 0x000fea0003c00000 */
[----:B------:R0:W1:Y:S02]  /*b990*/  SHFL.BFLY P6, R14, R13, R12, R11 ;  /* 0x0c00000c0d0e7389 */ /* 0x00006400000c000b */
[----:B01----:R-:W-:Y:S05]  /*b9a0*/  ENDCOLLECTIVE ;  /* 0x000000000000791b */ /* 0x003fea0003800000 */
.L_x_1681:
[----:B------:R-:W-:Y:S01]  /*b9b0*/  IMAD.MOV.U32 R12, RZ, RZ, 0x2 ;  /* 0x00000002ff0c7424 */ /* 0x000fe200078e00ff */
[----:B------:R-:W-:-:S05]  /*b9c0*/  FMNMX.FTZ R4, R3, R14, !PT ;  /* 0x0000000e03047209 */ /* 0x000fca0007810000 */
[----:B------:R-:W-:-:S07]  /*b9d0*/  IMAD.MOV.U32 R13, RZ, RZ, R4 ;  /* 0x000000ffff0d7224 */ /* 0x000fce00078e0004 */
[----:B------:R-:W-:Y:S05]  /*b9e0*/  WARPSYNC.COLLECTIVE R15, `(.L_x_1682) ;  /* 0x000000000f087348 */ /* 0x000fea0003c00000 */
[----:B------:R0:W1:Y:S02]  /*b9f0*/  SHFL.BFLY P6, R14, R13, R12, R11 ;  /* 0x0c00000c0d0e7389 */ /* 0x00006400000c000b */
[----:B01----:R-:W-:Y:S05]  /*ba00*/  ENDCOLLECTIVE ;  /* 0x000000000000791b */ /* 0x003fea0003800000 */
.L_x_1682:
[----:B------:R-:W-:Y:S05]  /*ba10*/  BRA `(.L_x_1683) ;  /* 0xffffffa800107947 */ /* 0x000fea000383ffff */
.L_x_1684:
        /* <DEDUP_REMOVED lines=14> */
.L_x_3257:


//--------------------- .text._ZN4mmha33masked_multihead_attention_kernelIfLi48ELi64ELi4ELi16ELi64ELb1ELb0EEEv26Multihead_attention_paramsIT_XT5_EE --------------------------
	.section	.text._ZN4mmha33masked_multihead_attention_kernelIfLi48ELi64ELi4ELi16ELi64ELb1ELb0EEEv26Multihead_attention_paramsIT_XT5_EE,"ax",@progbits
	.align	128
        .global         _ZN4mmha33masked_multihead_attention_kernelIfLi48ELi64ELi4ELi16ELi64ELb1ELb0EEEv26Multihead_attention_paramsIT_XT5_EE
        .type           _ZN4mmha33masked_multihead_attention_kernelIfLi48ELi64ELi4ELi16ELi64ELb1ELb0EEEv26Multihead_attention_paramsIT_XT5_EE,@function
        .size           _ZN4mmha33masked_multihead_attention_kernelIfLi48ELi64ELi4ELi16ELi64ELb1ELb0EEEv26Multihead_attention_paramsIT_XT5_EE,(.L_x_3258 - _ZN4mmha33masked_multihead_attention_kernelIfLi48ELi64ELi4ELi16ELi64ELb1ELb0EEEv26Multihead_attention_paramsIT_XT5_EE)
        .other          _ZN4mmha33masked_multihead_attention_kernelIfLi48ELi64ELi4ELi16ELi64ELb1ELb0EEEv26Multihead_attention_paramsIT_XT5_EE,@"STO_CUDA_ENTRY STV_DEFAULT"
_ZN4mmha33masked_multihead_attention_kernelIfLi48ELi64ELi4ELi16ELi64ELb1ELb0EEEv26Multihead_attention_paramsIT_XT5_EE:
.text._ZN4mmha33masked_multihead_attention_kernelIfLi48ELi64ELi4ELi16ELi64ELb1ELb0EEEv26Multihead_attention_paramsIT_XT5_EE:
[----:B------:R-:W0:Y:S01]  /*0000*/  LDC R1, c[0x0][0x37c] ;  /* 0x0000df00ff017b82 */ /* 0x000e220000000800 */
[----:B------:R-:W1:Y:S01]  /*0010*/  LDCU.64 UR4, c[0x0][0x490] ;  /* 0x00009200ff0477ac */ /* 0x000e620008000a00 */
[----:B------:R-:W2:Y:S01]  /*0020*/  S2R R0, SR_CTAID.Y ;  /* 0x0000000000007919 */ /* 0x000ea20000002600 */
[----:B------:R-:W3:Y:S01]  /*0030*/  LDCU.64 UR36, c[0x0][0x358] ;  /* 0x00006b00ff2477ac */ /* 0x000ee20008000a00 */
[----:B-1----:R-:W-:-:S04]  /*0040*/  UISETP.NE.U32.AND UP0, UPT, UR4, URZ, UPT ;  /* 0x000000ff0400728c */ /* 0x002fc8000bf05070 */
[----:B------:R-:W-:-:S09]  /*0050*/  UISETP.NE.AND.EX UP0, UPT, UR5, URZ, UPT, UP0 ;  /* 0x000000ff0500728c */ /* 0x000fd2000bf05300 */
[----:B---3--:R-:W-:Y:S05]  /*0060*/  BRA.U !UP0, `(.L_x_1685) ;  /* 0x0000000108147547 */ /* 0x008fea000b800000 */
[----:B--2---:R-:W-:-:S05]  /*0070*/  IADD3 R2, P0, PT, R0, UR4, RZ ;  /* 0x0000000400027c10 */ /* 0x004fca000ff1e0ff */
[----:B------:R-:W-:-:S05]  /*0080*/  IMAD.X R3, RZ, RZ, UR5, P0 ;  /* 0x00000005ff037e24 */ /* 0x000fca00080e06ff */
[----:B------:R-:W2:Y:S02]  /*0090*/  LDG.E.U8 R2, desc[UR36][R2.64] ;  /* 0x0000002402027981 */ /* 0x000ea4000c1e1100 */
[----:B--2---:R-:W-:-:S13]  /*00a0*/  ISETP.NE.AND P0, PT, R2, 0x1, PT ;  /* 0x000000010200780c */ /* 0x004fda0003f05270 */
[----:B------:R-:W-:Y:S05]  /*00b0*/  @!P0 EXIT ;  /* 0x000000000000894d */ /* 0x000fea0003800000 */
.L_x_1685:
[----:B------:R-:W2:Y:S01]  /*00c0*/  LDC.64 R2, c[0x0][0x498] ;  /* 0x00012600ff027b82 */ /* 0x000ea20000000a00 */
[----:B------:R-:W1:Y:S07]  /*00d0*/  LDCU UR4, c[0x0][0x3f4] ;  /* 0x00007e80ff0477ac */ /* 0x000e6e0008000800 */
[----:B------:R-:W3:Y:S08]  /*00e0*/  LDC R9, c[0x0][0x3f0] ;  /* 0x0000fc00ff097b82 */ /* 0x000ef00000000800 */
[----:B------:R-:W4:Y:S01]  /*00f0*/  LDC.64 R12, c[0x0][0x460] ;  /* 0x00011800ff0c7b82 */ /* 0x000f220000000a00 */
[----:B--2---:R-:W-:-:S05]  /*0100*/  IMAD.WIDE.U32 R2, R0, 0x4, R2 ;  /* 0x0000000400027825 */ /* 0x004fca00078e0002 */
[----:B------:R2:W4:Y:S01]  /*0110*/  LDG.E R10, desc[UR36][R2.64] ;  /* 0x00000024020a7981 */ /* 0x000522000c1e1900 */
[----:B---3--:R-:W-:-:S04]  /*0120*/  IABS R7, R9 ;  /* 0x0000000900077213 */ /* 0x008fc80000000000 */
[----:B------:R-:W3:Y:S01]  /*0130*/  I2F.RP R6, R7 ;  /* 0x0000000700067306 */ /* 0x000ee20000209400 */
[----:B--2---:R-:W2:Y:S07]  /*0140*/  LDC R3, c[0x0][0x40c] ;  /* 0x00010300ff037b82 */ /* 0x004eae0000000800 */
[----:B---3--:R-:W3:Y:S02]  /*0150*/  MUFU.RCP R6, R6 ;  /* 0x0000000600067308 */ /* 0x008ee40000001000 */
[----:B---3--:R-:W-:-:S06]  /*0160*/  VIADD R4, R6, 0xffffffe ;  /* 0x0ffffffe06047836 */ /* 0x008fcc0000000000 */
[----:B------:R3:W0:Y:S02]  /*0170*/  F2I.FTZ.U32.TRUNC.NTZ R5, R4 ;  /* 0x0000000400057305 */ /* 0x000624000021f000 */
[----:B---3--:R-:W-:Y:S02]  /*0180*/  HFMA2 R4, -RZ, RZ, 0, 0 ;  /* 0x00000000ff047431 */ /* 0x008fe400000001ff */
[----:B0-----:R-:W-:-:S04]  /*0190*/  IMAD.MOV R8, RZ, RZ, -R5 ;  /* 0x000000ffff087224 */ /* 0x001fc800078e0a05 */
[----:B------:R-:W-:Y:S01]  /*01a0*/  IMAD R11, R8, R7, RZ ;  /* 0x00000007080b7224 */ /* 0x000fe200078e02ff */
[----:B------:R-:W-:-:S03]  /*01b0*/  IABS R2, R0 ;  /* 0x0000000000027213 */ /* 0x000fc60000000000 */
[----:B------:R-:W-:-:S06]  /*01c0*/  IMAD.HI.U32 R5, R5, R11, R4 ;  /* 0x0000000b05057227 */ /* 0x000fcc00078e0004 */
[----:B------:R-:W-:-:S04]  /*01d0*/  IMAD.HI.U32 R30, R5, R2, RZ ;  /* 0x00000002051e7227 */ /* 0x000fc800078e00ff */
[----:B------:R-:W-:-:S04]  /*01e0*/  IMAD.MOV R4, RZ, RZ, -R30 ;  /* 0x000000ffff047224 */ /* 0x000fc800078e0a1e */
[----:B------:R-:W-:-:S05]  /*01f0*/  IMAD R2, R7, R4, R2 ;  /* 0x0000000407027224 */ /* 0x000fca00078e0202 */
[----:B------:R-:W-:Y:S02]  /*0200*/  ISETP.GT.U32.AND P1, PT, R7, R2, PT ;  /* 0x000000020700720c */ /* 0x000fe40003f24070 */
[----:B----4-:R-:W-:-:S04]  /*0210*/  ISETP.NE.U32.AND P0, PT, R12, RZ, PT ;  /* 0x000000ff0c00720c */ /* 0x010fc80003f05070 */
[----:B------:R-:W-:-:S07]  /*0220*/  ISETP.NE.AND.EX P0, PT, R13, RZ, PT, P0 ;  /* 0x000000ff0d00720c */ /* 0x000fce0003f05300 */
[----:B------:R-:W-:Y:S01]  /*0230*/  @!P1 IMAD.IADD R2, R2, 0x1, -R7 ;  /* 0x0000000102029824 */ /* 0x000fe200078e0a07 */
[----:B--2---:R-:W-:-:S04]  /*0240*/  ISETP.EQ.AND P5, PT, R3, RZ, P0 ;  /* 0x000000ff0300720c */ /* 0x004fc800007a2270 */
[----:B------:R-:W-:Y:S02]  /*0250*/  ISETP.GE.U32.AND P0, PT, R2, R7, PT ;  /* 0x000000070200720c */ /* 0x000fe40003f06070 */
[----:B------:R-:W-:Y:S01]  /*0260*/  LOP3.LUT R2, R0, R9, RZ, 0x3c, !PT ;  /* 0x0000000900027212 */ /* 0x000fe200078e3cff */
[----:B------:R-:W-:Y:S01]  /*0270*/  @!P1 VIADD R30, R30, 0x1 ;  /* 0x000000011e1e9836 */ /* 0x000fe20000000000 */
[----:B------:R-:W-:Y:S02]  /*0280*/  ISETP.NE.AND P1, PT, R9, RZ, PT ;  /* 0x000000ff0900720c */ /* 0x000fe40003f25270 */
[----:B------:R-:W-:Y:S01]  /*0290*/  ISETP.GE.AND P2, PT, R2, RZ, PT ;  /* 0x000000ff0200720c */ /* 0x000fe20003f46270 */
[----:B-1----:R-:W-:Y:S02]  /*02a0*/  IMAD.U32 R8, RZ, RZ, UR4 ;  /* 0x00000004ff087e24 */ /* 0x002fe4000f8e00ff */
[----:B------:R-:W0:Y:S04]  /*02b0*/  @P5 LDC.64 R4, c[0x0][0x460] ;  /* 0x00011800ff045b82 */ /* 0x000e280000000a00 */
[----:B------:R-:W-:-:S06]  /*02c0*/  @P0 IADD3 R30, PT, PT, R30, 0x1, RZ ;  /* 0x000000011e1e0810 */ /* 0x000fcc0007ffe0ff */
[----:B------:R-:W-:Y:S01]  /*02d0*/  @!P2 IMAD.MOV R30, RZ, RZ, -R30 ;  /* 0x000000ffff1ea224 */ /* 0x000fe200078e0a1e */
[----:B------:R-:W-:Y:S02]  /*02e0*/  @!P1 LOP3.LUT R30, RZ, R9, RZ, 0x33, !PT ;  /* 0x00000009ff1e9212 */ /* 0x000fe400078e33ff */
[----:B------:R-:W-:-:S04]  /*02f0*/  IABS R9, R8 ;  /* 0x0000000800097213 */ /* 0x000fc80000000000 */
[----:B------:R-:W1:Y:S08]  /*0300*/  I2F.RP R2, R9 ;  /* 0x0000000900027306 */ /* 0x000e700000209400 */
[----:B-1----:R-:W1:Y:S01]  /*0310*/  MUFU.RCP R2, R2 ;  /* 0x0000000200027308 */ /* 0x002e620000001000 */
[----:B0-----:R-:W-:-:S05]  /*0320*/  @P5 IMAD.WIDE R4, R30, 0x4, R4 ;  /* 0x000000041e045825 */ /* 0x001fca00078e0204 */
[----:B------:R0:W5:Y:S01]  /*0330*/  @P5 LDG.E R18, desc[UR36][R4.64] ;  /* 0x0000002404125981 */ /* 0x000162000c1e1900 */
[----:B-1----:R-:W-:-:S04]  /*0340*/  VIADD R6, R2, 0xffffffe ;  /* 0x0ffffffe02067836 */ /* 0x002fc80000000000 */
[----:B------:R1:W0:Y:S02]  /*0350*/  F2I.FTZ.U32.TRUNC.NTZ R7, R6 ;  /* 0x0000000600077305 */ /* 0x000224000021f000 */
[----:B-1----:R-:W-:Y:S01]  /*0360*/  IMAD.MOV.U32 R6, RZ, RZ, RZ ;  /* 0x000000ffff067224 */ /* 0x002fe200078e00ff */
[----:B0-----:R-:W-:-:S05]  /*0370*/  IADD3 R4, PT, PT, RZ, -R7, RZ ;  /* 0x80000007ff047210 */ /* 0x001fca0007ffe0ff */
[----:B------:R-:W-:-:S04]  /*0380*/  IMAD R5, R4, R9, RZ ;  /* 0x0000000904057224 */ /* 0x000fc800078e02ff */
[----:B------:R-:W-:Y:S01]  /*0390*/  IMAD.HI.U32 R7, R7, R5, R6 ;  /* 0x0000000507077227 */ /* 0x000fe200078e0006 */
[----:B------:R-:W0:Y:S01]  /*03a0*/  S2R R28, SR_TID.X ;  /* 0x00000000001c7919 */ /* 0x000e220000002100 */
[----:B------:R-:W1:Y:S01]  /*03b0*/  LDC R5, c[0x0][0x3e8] ;  /* 0x0000fa00ff057b82 */ /* 0x000e620000000800 */
[----:B------:R-:W2:Y:S01]  /*03c0*/  S2R R29, SR_CTAID.X ;  /* 0x00000000001d7919 */ /* 0x000ea20000002500 */
[----:B------:R-:W-:Y:S01]  /*03d0*/  UISETP.NE.AND UP0, UPT, UR4, URZ, UPT ;  /* 0x000000ff0400728c */ /* 0x000fe2000bf05270 */
[----:B------:R-:W-:-:S13]  /*03e0*/  R2UR UR41, R10 ;  /* 0x000000000a2972ca */ /* 0x000fda00000e0000 */
[----:B------:R-:W-:-:S06]  /*03f0*/  UIADD3 UR40, UPT, UPT, UR41, -0x1, URZ ;  /* 0xffffffff29287890 */ /* 0x000fcc000fffe0ff */
[----:B------:R-:W-:-:S05]  /*0400*/  IABS R2, UR40 ;  /* 0x0000002800027c13 */ /* 0x000fca0008000000 */
[----:B------:R-:W-:-:S04]  /*0410*/  IMAD.HI.U32 R7, R7, R2, RZ ;  /* 0x0000000207077227 */ /* 0x000fc800078e00ff */
[----:B------:R-:W-:-:S04]  /*0420*/  IMAD.MOV R7, RZ, RZ, -R7 ;  /* 0x000000ffff077224 */ /* 0x000fc800078e0a07 */
[----:B------:R-:W-:-:S05]  /*0430*/  IMAD R7, R9, R7, R2 ;  /* 0x0000000709077224 */ /* 0x000fca00078e0202 */
[----:B------:R-:W-:Y:S02]  /*0440*/  R2UR UR39, R7 ;  /* 0x00000000072772ca */ /* 0x000fe400000e0000 */
[----:B------:R-:W2:Y:S11]  /*0450*/  LDC R7, c[0x0][0x3f8] ;  /* 0x0000fe00ff077b82 */ /* 0x000eb60000000800 */
[----:B------:R-:W-:-:S13]  /*0460*/  ISETP.GT.U32.AND P0, PT, R9, UR39, PT ;  /* 0x0000002709007c0c */ /* 0x000fda000bf04070 */
[----:B------:R-:W-:-:S04]  /*0470*/  @!P0 IADD3 R2, PT, PT, -R9, UR39, RZ ;  /* 0x0000002709028c10 */ /* 0x000fc8000fffe1ff */
[----:B------:R-:W-:-:S13]  /*0480*/  @!P0 R2UR UR39, R2 ;  /* 0x00000000022782ca */ /* 0x000fda00000e0000 */
[----:B------:R-:W-:Y:S02]  /*0490*/  ISETP.GT.U32.AND P1, PT, R9, UR39, PT ;  /* 0x0000002709007c0c */ /* 0x000fe4000bf24070 */
[----:B-1----:R-:W-:Y:S01]  /*04a0*/  ISETP.NE.AND P0, PT, R5, RZ, PT ;  /* 0x000000ff0500720c */ /* 0x002fe20003f05270 */
[----:B------:R-:W-:Y:S01]  /*04b0*/  UISETP.GE.AND UP1, UPT, UR40, URZ, UPT ;  /* 0x000000ff2800728c */ /* 0x000fe2000bf26270 */
[----:B0-----:R-:W-:-:S09]  /*04c0*/  ISETP.GT.U32.AND P2, PT, R28, 0x17, PT ;  /* 0x000000171c00780c */ /* 0x001fd20003f44070 */
[----:B------:R-:W-:-:S04]  /*04d0*/  @!P1 IADD3 R9, PT, PT, -R9, UR39, RZ ;  /* 0x0000002709099c10 */ /* 0x000fc8000fffe1ff */
[----:B------:R-:W-:Y:S01]  /*04e0*/  @!P1 R2UR UR39, R9 ;  /* 0x00000000092792ca */ /* 0x000fe200000e0000 */
[C---:B--2---:R-:W-:Y:S01]  /*04f0*/  IMAD R23, R0.reuse, R7, R29 ;  /* 0x0000000700177224 */ /* 0x044fe200078e021d */
[----:B------:R-:W-:Y:S01]  /*0500*/  UMOV UR38, URZ ;  /* 0x000000ff00267c82 */ /* 0x000fe20008000000 */
[----:B------:R-:W-:Y:S01]  /*0510*/  @P0 IMAD R2, R0, R5, RZ ;  /* 0x0000000500020224 */ /* 0x000fe200078e02ff */
[----:B------:R-:W-:Y:S01]  /*0520*/  BSSY.RECONVERGENT B0, `(.L_x_1686) ;  /* 0x000001a000007945 */ /* 0x000fe20003800200 */
[----:B------:R-:W-:Y:S02]  /*0530*/  HFMA2 R4, -RZ, RZ, 0, 0 ;  /* 0x00000000ff047431 */ /* 0x000fe400000001ff */
[----:B------:R-:W-:Y:S01]  /*0540*/  @!P0 IMAD R9, R23, 0x30, RZ ;  /* 0x0000003017098824 */ /* 0x000fe200078e02ff */
[----:B------:R-:W-:Y:S01]  /*0550*/  P2R R16, PR, RZ, 0x20 ;  /* 0x00000020ff107803 */ /* 0x000fe20000000000 */
[----:B------:R-:W-:-:S04]  /*0560*/  @P0 IMAD R9, R29, 0x30, R2 ;  /* 0x000000301d090824 */ /* 0x000fc800078e0202 */
[----:B------:R-:W-:Y:S02]  /*0570*/  @!UP1 UIADD3 UR39, UPT, UPT, -UR39, URZ, URZ ;  /* 0x000000ff27279290 */ /* 0x000fe4000fffe1ff */
[----:B------:R-:W-:Y:S01]  /*0580*/  @!UP0 ULOP3.LUT UR39, URZ, UR4, URZ, 0x33, !UPT ;  /* 0x00000004ff278292 */ /* 0x000fe2000f8e33ff */
[----:B------:R-:W-:Y:S02]  /*0590*/  IMAD.MOV.U32 R5, RZ, RZ, RZ ;  /* 0x000000ffff057224 */ /* 0x000fe400078e00ff */
[----:B------:R-:W-:Y:S01]  /*05a0*/  IMAD.SHL.U32 R6, R28, 0x2, RZ ;  /* 0x000000021c067824 */ /* 0x000fe200078e00ff */
[----:B------:R-:W-:Y:S08]  /*05b0*/  @P2 BRA `(.L_x_1687) ;  /* 0x0000000000402947 */ /* 0x000ff00003800000 */
        /* <DEDUP_REMOVED lines=16> */
.L_x_1687:
[----:B------:R-:W-:Y:S05]  /*06c0*/  BSYNC.RECONVERGENT B0 ;  /* 0x0000000000007941 */ /* 0x000fea0003800200 */
.L_x_1686:
        /* <DEDUP_REMOVED lines=10> */
[----:B------:R-:W-:Y:S01]  /*0770*/  @!P2 IMAD R9, R17, R8, UR40 ;  /* 0x000000281109ae24 */ /* 0x000fe2000f8e0208 */
[----:B------:R-:W-:Y:S01]  /*0780*/  CS2R R18, SRZ ;  /* 0x0000000000127805 */ /* 0x000fe2000001ff00 */
[----:B------:R-:W-:Y:S01]  /*0790*/  @!P2 IMAD R2, R23, UR4, R22 ;  /* 0x000000041702ac24 */ /* 0x000fe2000f8e0216 */
[----:B------:R-:W-:Y:S01]  /*07a0*/  CS2R R32, SRZ ;  /* 0x0000000000207805 */ /* 0x000fe2000001ff00 */
[----:B------:R-:W4:Y:S02]  /*07b0*/  LDCU.U8 UR4, c[0x0][0x404] ;  /* 0x00008080ff0477ac */ /* 0x000f240008000000 */
[----:B------:R-:W4:Y:S01]  /*07c0*/  @!P3 LDC.64 R20, c[0x0][0x450] ;  /* 0x00011400ff14bb82 */ /* 0x000f220000000a00 */
[----:B-1----:R-:W-:Y:S01]  /*07d0*/  ISETP.NE.U32.AND P0, PT, RZ, UR8, PT ;  /* 0x00000008ff007c0c */ /* 0x002fe2000bf05070 */
[----:B------:R-:W-:-:S03]  /*07e0*/  @!P2 IMAD R9, R9, 0x4, R2 ;  /* 0x000000040909a824 */ /* 0x000fc600078e0202 */
[----:B------:R-:W-:Y:S01]  /*07f0*/  ISETP.NE.AND.EX P0, PT, RZ, UR9, PT, P0 ;  /* 0x00000009ff007c0c */ /* 0x000fe2000bf05300 */
[----:B------:R-:W-:Y:S01]  /*0800*/  @!P3 IMAD R2, R7, UR38, RZ ;  /* 0x000000260702bc24 */ /* 0x000fe2000f8e02ff */
[----:B--2---:R-:W-:Y:S02]  /*0810*/  ISETP.NE.U32.AND P1, PT, RZ, UR6, PT ;  /* 0x00000006ff007c0c */ /* 0x004fe4000bf25070 */
[C---:B------:R-:W-:Y:S02]  /*0820*/  ISETP.GT.U32.OR P0, PT, R28.reuse, 0x17, !P0 ;  /* 0x000000171c00780c */ /* 0x040fe40004704470 */
[----:B------:R-:W-:Y:S02]  /*0830*/  ISETP.NE.AND.EX P1, PT, RZ, UR7, PT, P1 ;  /* 0x00000007ff007c0c */ /* 0x000fe4000bf25310 */
[----:B------:R-:W-:Y:S02]  /*0840*/  ISETP.NE.OR P0, PT, R3, RZ, P0 ;  /* 0x000000ff0300720c */ /* 0x000fe40000705670 */
[----:B------:R-:W-:Y:S01]  /*0850*/  ISETP.GT.U32.OR P1, PT, R28, 0x17, !P1 ;  /* 0x000000171c00780c */ /* 0x000fe20004f24470 */
[----:B---3--:R-:W-:Y:S01]  /*0860*/  @!P2 IMAD.WIDE R10, R9, 0x4, R10 ;  /* 0x00000004090aa825 */ /* 0x008fe200078e020a */
[----:B0-----:R-:W-:-:S03]  /*0870*/  ISETP.NE.U32.AND P4, PT, R12, RZ, PT ;  /* 0x000000ff0c00720c */ /* 0x001fc60003f85070 */
[----:B------:R-:W-:Y:S01]  /*0880*/  IMAD R9, R29, 0x30, R6 ;  /* 0x000000301d097824 */ /* 0x000fe200078e0206 */
[----:B------:R-:W-:Y:S01]  /*0890*/  ISETP.NE.AND.EX P4, PT, R13, RZ, PT, P4 ;  /* 0x000000ff0d00720c */ /* 0x000fe20003f85340 */
[----:B------:R-:W2:Y:S04]  /*08a0*/  @!P2 LDG.E.64 R26, desc[UR36][R10.64] ;  /* 0x000000240a1aa981 */ /* 0x000ea8000c1e1b00 */
[----:B------:R-:W0:Y:S08]  /*08b0*/  @!P0 LDC.64 R14, c[0x0][0x3a0] ;  /* 0x0000e800ff0e8b82 */ /* 0x000e300000000a00 */
[----:B------:R-:W1:Y:S01]  /*08c0*/  @!P1 LDC.64 R12, c[0x0][0x390] ;  /* 0x0000e400ff0c9b82 */ /* 0x000e620000000a00 */
[----:B------:R-:W-:-:S04]  /*08d0*/  @!P3 IMAD R31, R2, 0x30, R9 ;  /* 0x00000030021fb824 */ /* 0x000fc800078e0209 */
[----:B----4-:R-:W-:-:S03]  /*08e0*/  @!P3 IMAD.WIDE R20, R31, 0x4, R20 ;  /* 0x000000041f14b825 */ /* 0x010fc600078e0214 */
[----:B------:R-:W3:Y:S03]  /*08f0*/  @P4 LDC.64 R24, c[0x0][0x418] ;  /* 0x00010600ff184b82 */ /* 0x000ee60000000a00 */
[----:B------:R-:W4:Y:S01]  /*0900*/  @!P3 LDG.E.64 R20, desc[UR36][R20.64] ;  /* 0x000000241414b981 */ /* 0x000f22000c1e1b00 */
[----:B0-----:R-:W-:-:S05]  /*0910*/  @!P0 IMAD.WIDE.U32 R14, R9, 0x4, R14 ;  /* 0x00000004090e8825 */ /* 0x001fca00078e000e */
[----:B------:R-:W2:Y:S01]  /*0920*/  @!P0 LDG.E.64 R18, desc[UR36][R14.64] ;  /* 0x000000240e128981 */ /* 0x000ea2000c1e1b00 */
[----:B-1----:R-:W-:Y:S02]  /*0930*/  @!P1 IMAD.WIDE.U32 R12, R9, 0x4, R12 ;  /* 0x00000004090c9825 */ /* 0x002fe400078e000c */
[----:B------:R-:W0:Y:S03]  /*0940*/  LDC R9, c[0x0][0x400] ;  /* 0x00010000ff097b82 */ /* 0x000e260000000800 */
[----:B------:R-:W4:Y:S01]  /*0950*/  @!P1 LDG.E.64 R32, desc[UR36][R12.64] ;  /* 0x000000240c209981 */ /* 0x000f22000c1e1b00 */
[----:B------:R-:W-:Y:S01]  /*0960*/  ISETP.NE.AND P0, PT, RZ, UR4, PT ;  /* 0x00000004ff007c0c */ /* 0x000fe2000bf05270 */
[----:B------:R-:W-:Y:S01]  /*0970*/  IMAD.MOV R8, RZ, RZ, -R8 ;  /* 0x000000ffff087224 */ /* 0x000fe200078e0a08 */
[----:B------:R-:W-:Y:S01]  /*0980*/  MOV R2, RZ ;  /* 0x000000ff00027202 */ /* 0x000fe20000000f00 */
[----:B---3--:R-:W-:Y:S01]  /*0990*/  @P4 IMAD.WIDE.U32 R24, R0, 0x4, R24 ;  /* 0x0000000400184825 */ /* 0x008fe200078e0018 */
[----:B------:R-:W-:-:S02]  /*09a0*/  ISETP.NE.AND P1, PT, R3, RZ, PT ;  /* 0x000000ff0300720c */ /* 0x000fc40003f25270 */
[----:B------:R-:W-:Y:S01]  /*09b0*/  VIADDMNMX R8, R8, UR41, RZ, !PT ;  /* 0x0000002908087c46 */ /* 0x000fe2000f8001ff */
[----:B------:R-:W-:Y:S01]  /*09c0*/  BSSY.RECONVERGENT B6, `(.L_x_1688) ;  /* 0x00000d3000067945 */ /* 0x000fe20003800200 */
[----:B------:R1:W5:Y:S01]  /*09d0*/  @P4 LDG.E R2, desc[UR36][R24.64] ;  /* 0x0000002418024981 */ /* 0x000362000c1e1900 */
[----:B0-----:R-:W-:Y:S02]  /*09e0*/  ISETP.LT.OR P0, PT, R9, 0x1, P0 ;  /* 0x000000010900780c */ /* 0x001fe40000701670 */
[----:B------:R-:W-:Y:S01]  /*09f0*/  R2UR UR42, R8 ;  /* 0x00000000082a72ca */ /* 0x000fe200000e0000 */
[----:B------:R-:W-:Y:S02]  /*0a00*/  IMAD R30, R30, R7, RZ ;  /* 0x000000071e1e7224 */ /* 0x000fe400078e02ff */
[----:B--2---:R-:W-:Y:S01]  /*0a10*/  FADD.FTZ R11, R18, R26 ;  /* 0x0000001a120b7221 */ /* 0x004fe20000010000 */
[----:B------:R-:W-:-:S04]  /*0a20*/  FADD.FTZ R0, R19, R27 ;  /* 0x0000001b13007221 */ /* 0x000fc80000010000 */
[C---:B-1----:R-:W-:Y:S01]  /*0a30*/  FSEL R24, R11.reuse, R26, !P1 ;  /* 0x0000001a0b187208 */ /* 0x042fe20004800000 */
[----:B----4-:R-:W-:Y:S01]  /*0a40*/  @!P3 FMUL.FTZ R24, R11, R20 ;  /* 0x000000140b18b220 */ /* 0x010fe20000410000 */
[----:B------:R-:W-:Y:S01]  /*0a50*/  FSEL R25, R0, R27, !P1 ;  /* 0x0000001b00197208 */ /* 0x000fe20004800000 */
[----:B------:R-:W-:Y:S01]  /*0a60*/  FADD.FTZ R26, R32, R4 ;  /* 0x00000004201a7221 */ /* 0x000fe20000010000 */
[----:B------:R-:W-:Y:S01]  /*0a70*/  FADD.FTZ R27, R33, R5 ;  /* 0x00000005211b7221 */ /* 0x000fe20000010000 */
[----:B------:R-:W-:Y:S01]  /*0a80*/  @!P3 FMUL.FTZ R25, R0, R21 ;  /* 0x000000150019b220 */ /* 0x000fe20000410000 */
[----:B------:R-:W-:Y:S06]  /*0a90*/  @P0 BRA `(.L_x_1689) ;  /* 0x0000000000b00947 */ /* 0x000fec0003800000 */
[----:B------:R-:W-:-:S13]  /*0aa0*/  ISETP.NE.AND P0, PT, R3, RZ, PT ;  /* 0x000000ff0300720c */ /* 0x000fda0003f05270 */
[----:B------:R-:W-:Y:S05]  /*0ab0*/  @P0 BRA `(.L_x_1690) ;  /* 0x00000000005c0947 */ /* 0x000fea0003800000 */
[----:B------:R-:W-:-:S13]  /*0ac0*/  ISETP.GE.AND P0, PT, R6, R9, PT ;  /* 0x000000090600720c */ /* 0x000fda0003f06270 */
[----:B------:R-:W-:Y:S05]  /*0ad0*/  @P0 BRA `(.L_x_1691) ;  /* 0x0000000c00040947 */ /* 0x000fea0003800000 */
[----:B------:R-:W-:Y:S01]  /*0ae0*/  I2FP.F32.U32 R0, R9 ;  /* 0x0000000900007245 */ /* 0x000fe20000201000 */
[----:B-----5:R-:W-:Y:S01]  /*0af0*/  IMAD.IADD R3, R3, 0x1, -R2 ;  /* 0x0000000103037824 */ /* 0x020fe200078e0a02 */
        /* <DEDUP_REMOVED lines=19> */
.L_x_1690:
        /* <DEDUP_REMOVED lines=19> */
.L_x_1689:
        /* <DEDUP_REMOVED lines=10> */
[----:B0-----:R-:W-:-:S06]  /*0e00*/  IADD3 R4, PT, PT, R0, 0xffffffe, RZ ;  /* 0x0ffffffe00047810 */ /* 0x001fcc0007ffe0ff */
[----:B------:R0:W1:Y:S02]  /*0e10*/  F2I.FTZ.U32.TRUNC.NTZ R5, R4 ;  /* 0x0000000400057305 */ /* 0x000064000021f000 */
[----:B0-----:R-:W-:Y:S02]  /*0e20*/  IMAD.MOV.U32 R4, RZ, RZ, RZ ;  /* 0x000000ffff047224 */ /* 0x001fe400078e00ff */
[----:B-1----:R-:W-:-:S04]  /*0e30*/  IMAD.MOV R8, RZ, RZ, -R5 ;  /* 0x000000ffff087224 */ /* 0x002fc800078e0a05 */
[----:B------:R-:W-:Y:S02]  /*0e40*/  IMAD R7, R8, R3, RZ ;  /* 0x0000000308077224 */ /* 0x000fe400078e02ff */
[----:B------:R-:W-:Y:S02]  /*0e50*/  IMAD.MOV.U32 R8, RZ, RZ, R10 ;  /* 0x000000ffff087224 */ /* 0x000fe400078e000a */
[----:B------:R-:W-:Y:S01]  /*0e60*/  IMAD.HI.U32 R5, R5, R7, R4 ;  /* 0x0000000705057227 */ /* 0x000fe200078e0004 */
[----:B------:R-:W-:-:S05]  /*0e70*/  IADD3 R7, PT, PT, RZ, -R11, RZ ;  /* 0x8000000bff077210 */ /* 0x000fca0007ffe0ff */
        /* <DEDUP_REMOVED lines=26> */
[----:B------:R-:W-:Y:S01]  /*1020*/  IMAD.MOV.U32 R13, RZ, RZ, RZ ;  /* 0x000000ffff0d7224 */ /* 0x000fe200078e00ff */
[----:B------:R-:W4:Y:S01]  /*1030*/  LDCU.64 UR8, c[0x4][0x68] ;  /* 0x01000d00ff0877ac */ /* 0x000f220008000a00 */
[----:B0-----:R-:W-:Y:S02]  /*1040*/  IMAD.U32 R4, RZ, RZ, UR4 ;  /* 0x00000004ff047e24 */ /* 0x001fe4000f8e00ff */
[----:B------:R-:W-:Y:S01]  /*1050*/  IMAD.U32 R5, RZ, RZ, UR5 ;  /* 0x00000005ff057e24 */ /* 0x000fe2000f8e00ff */
[----:B---3--:R-:W-:Y:S01]  /*1060*/  MOV R6, UR6 ;  /* 0x0000000600067c02 */ /* 0x008fe20008000f00 */
[----:B------:R-:W-:-:S02]  /*1070*/  IMAD.U32 R7, RZ, RZ, UR7 ;  /* 0x00000007ff077e24 */ /* 0x000fc4000f8e00ff */
[----:B----4-:R-:W-:Y:S02]  /*1080*/  IMAD.U32 R10, RZ, RZ, UR8 ;  /* 0x00000008ff0a7e24 */ /* 0x010fe4000f8e00ff */
[----:B-1----:R-:W-:-:S07]  /*1090*/  IMAD.U32 R11, RZ, RZ, UR9 ;  /* 0x00000009ff0b7e24 */ /* 0x002fce000f8e00ff */
[----:B------:R-:W-:-:S07]  /*10a0*/  LEPC R20, `(.L_x_1692) ;  /* 0x000000001014794e */ /* 0x000fce0000000000 */
[----:B--2--5:R-:W-:Y:S05]  /*10b0*/  CALL.ABS.NOINC R14 ;  /* 0x000000000e007343 */ /* 0x024fea0003c00000 */
.L_x_1692:
        /* <DEDUP_REMOVED lines=15> */
.L_x_1693:
        /* <DEDUP_REMOVED lines=18> */
[C---:B------:R-:W-:Y:S01]  /*12d0*/  IMAD R13, R5.reuse, 0x4, R3 ;  /* 0x00000004050d7824 */ /* 0x040fe200078e0203 */
[----:B------:R-:W-:Y:S01]  /*12e0*/  SHF.L.U32 R4, R5, 0x1, RZ ;  /* 0x0000000105047819 */ /* 0x000fe200000006ff */
[----:B------:R-:W-:Y:S02]  /*12f0*/  BSSY.RECONVERGENT B2, `(.L_x_1698) ;  /* 0x000001a000027945 */ /* 0x000fe40003800200 */
[----:B------:R-:W-:Y:S01]  /*1300*/  IMAD R14, R31, 0x4, R13 ;  /* 0x000000041f0e7824 */ /* 0x000fe200078e020d */
        /* <DEDUP_REMOVED lines=24> */
.L_x_1699:
[----:B------:R-:W-:Y:S05]  /*1490*/  BSYNC.RECONVERGENT B2 ;  /* 0x0000000000027941 */ /* 0x000fea0003800200 */
.L_x_1698:
[----:B-1----:R0:W-:Y:S04]  /*14a0*/  STS [R13], R24 ;  /* 0x000000180d007388 */ /* 0x0021e80000000800 */
[----:B--2---:R0:W-:Y:S01]  /*14b0*/  STS [R14], R25 ;  /* 0x000000190e007388 */ /* 0x0041e20000000800 */
[----:B------:R-:W-:Y:S05]  /*14c0*/  BRA `(.L_x_1700) ;  /* 0x0000000000487947 */ /* 0x000fea0003800000 */
.L_x_1697:
        /* <DEDUP_REMOVED lines=18> */
.L_x_1700:
[----:B------:R-:W-:Y:S05]  /*15f0*/  BSYNC.RECONVERGENT B1 ;  /* 0x0000000000017941 */ /* 0x000fea0003800200 */
.L_x_1696:
[----:B------:R1:W-:Y:S04]  /*1600*/  STS [R11], R26 ;  /* 0x0000001a0b007388 */ /* 0x0003e80000000800 */
[----:B------:R1:W-:Y:S02]  /*1610*/  STS [R12], R27 ;  /* 0x0000001b0c007388 */ /* 0x0003e40000000800 */
.L_x_1695:
[----:B------:R-:W-:Y:S05]  /*1620*/  BSYNC.RECONVERGENT B0 ;  /* 0x0000000000007941 */ /* 0x000fea0003800200 */
.L_x_1694:
        /* <DEDUP_REMOVED lines=10> */
.L_x_1702:
[----:B------:R-:W-:Y:S05]  /*16d0*/  BSYNC.RECONVERGENT B0 ;  /* 0x0000000000007941 */ /* 0x000fea0003800200 */
.L_x_1701:
[----:B------:R-:W-:Y:S06]  /*16e0*/  BAR.SYNC.DEFER_BLOCKING 0x0 ;  /* 0x0000000000007b1d */ /* 0x000fec0000010000 */
.L_x_1691:
[----:B------:R-:W-:Y:S05]  /*16f0*/  BSYNC.RECONVERGENT B6 ;  /* 0x0000000000067941 */ /* 0x000fea0003800200 */
.L_x_1688:
[----:B------:R-:W0:Y:S01]  /*1700*/  S2UR UR9, SR_CgaCtaId ;  /* 0x00000000000979c3 */ /* 0x000e220000008800 */
[----:B------:R-:W-:Y:S01]  /*1710*/  ISETP.GT.U32.AND P0, PT, R28, 0x1f, PT ;  /* 0x0000001f1c00780c */ /* 0x000fe20003f04070 */
[----:B------:R-:W-:Y:S01]  /*1720*/  UMOV UR8, 0x400 ;  /* 0x0000040000087882 */ /* 0x000fe20000000000 */
[----:B------:R-:W-:Y:S01]  /*1730*/  UIADD3 UR6, UPT, UPT, UR41, -UR42, URZ ;  /* 0x8000002a29067290 */ /* 0x000fe2000fffe0ff */
[----:B------:R-:W-:Y:S01]  /*1740*/  MOV R55, 0xff7fffff ;  /* 0xff7fffff00377802 */ /* 0x000fe20000000f00 */
[----:B------:R-:W-:-:S04]  /*1750*/  UIADD3 UR4, UPT, UPT, UR8, 0x210, URZ ;  /* 0x0000021008047890 */ /* 0x000fc8000fffe0ff */
[----:B0-----:R-:W-:-:S04]  /*1760*/  ULEA UR4, UR9, UR4, 0x18 ;  /* 0x0000000409047291 */ /* 0x001fc8000f8ec0ff */
[----:B------:R-:W-:Y:S01]  /*1770*/  ULEA UR6, UR6, UR4, 0x2 ;  /* 0x0000000406067291 */ /* 0x000fe2000f8e10ff */
[----:B------:R-:W-:Y:S11]  /*1780*/  @P0 BRA `(.L_x_1703) ;  /* 0x0000000000cc0947 */ /* 0x000ff60003800000 */
[----:B------:R-:W0:Y:S01]  /*1790*/  LDCU UR5, c[0x0][0x40c] ;  /* 0x00008180ff0577ac */ /* 0x000e220008000800 */
[----:B--2-4-:R-:W-:Y:S01]  /*17a0*/  FMUL.FTZ R6, R24, R26 ;  /* 0x0000001a18067220 */ /* 0x014fe20000410000 */
[----:B------:R-:W3:Y:S03]  /*17b0*/  LDCU UR7, c[0x0][0x3f4] ;  /* 0x00007e80ff0777ac */ /* 0x000ee60008000800 */
[----:B------:R-:W-:Y:S01]  /*17c0*/  FFMA.FTZ R13, R25, R27, R6 ;  /* 0x0000001b190d7223 */ /* 0x000fe20000010006 */
[----:B0-----:R-:W-:Y:S02]  /*17d0*/  UISETP.NE.AND UP0, UPT, UR5, URZ, UPT ;  /* 0x000000ff0500728c */ /* 0x001fe4000bf05270 */
[----:B------:R-:W-:Y:S01]  /*17e0*/  UIADD3 UR5, UPT, UPT, UR8, 0x10, URZ ;  /* 0x0000001008057890 */ /* 0x000fe2000fffe0ff */
[----:B---3--:R-:W-:-:S03]  /*17f0*/  IMAD.U32 R0, RZ, RZ, UR7 ;  /* 0x00000007ff007e24 */ /* 0x008fc6000f8e00ff */
[----:B------:R-:W-:Y:S01]  /*1800*/  PLOP3.LUT P1, PT, PT, PT, UP0, 0x80, 0x8 ;  /* 0x000000000008781c */ /* 0x000fe20003f2f008 */
[----:B------:R-:W-:Y:S01]  /*1810*/  IMAD R22, R23, UR7, R22 ;  /* 0x0000000717167c24 */ /* 0x000fe2000f8e0216 */
[----:B------:R-:W-:Y:S01]  /*1820*/  ULEA UR5, UR9, UR5, 0x18 ;  /* 0x0000000509057291 */ /* 0x000fe2000f8ec0ff */
[----:B------:R-:W-:Y:S01]  /*1830*/  IMAD R17, R17, R0, UR39 ;  /* 0x0000002711117e24 */ /* 0x000fe2000f8e0200 */
[C---:B------:R-:W-:Y:S01]  /*1840*/  ISETP.GT.U32.OR P0, PT, R28.reuse, 0x17, P1 ;  /* 0x000000171c00780c */ /* 0x040fe20000f04470 */
[----:B------:R-:W-:Y:S02]  /*1850*/  @!UP0 UIADD3 UR7, UPT, UPT, UR8, 0x110, URZ ;  /* 0x0000011008078890 */ /* 0x000fe4000fffe0ff */
[----:B------:R-:W-:Y:S01]  /*1860*/  IMAD R17, R17, 0x4, R22 ;  /* 0x0000000411117824 */ /* 0x000fe200078e0216 */
[----:B------:R-:W-:Y:S01]  /*1870*/  LEA R0, R28, UR5, 0x3 ;  /* 0x000000051c007c11 */ /* 0x000fe2000f8e18ff */
[----:B------:R-:W-:Y:S01]  /*1880*/  @!UP0 ULEA UR7, UR9, UR7, 0x18 ;  /* 0x0000000709078291 */ /* 0x000fe2000f8ec0ff */
[----:B------:R-:W-:-:S03]  /*1890*/  UMOV UR5, 0xffffffff ;  /* 0xffffffff00057882 */ /* 0x000fc60000000000 */
[----:B------:R0:W-:Y:S02]  /*18a0*/  STS.64 [R0], R26 ;  /* 0x0000001a00007388 */ /* 0x0001e40000000a00 */
[----:B------:R-:W-:Y:S02]  /*18b0*/  @!P1 LEA R3, R28, UR7, 0x3 ;  /* 0x000000071c039c11 */ /* 0x000fe4000f8e18ff */
        /* <DEDUP_REMOVED lines=14> */
.L_x_1856:
        /* <DEDUP_REMOVED lines=11> */
[----:B-----5:R-:W-:-:S05]  /*1a50*/  IADD3 R0, PT, PT, -R2, UR40, RZ ;  /* 0x0000002802007c10 */ /* 0x020fca000fffe1ff */
[----:B-1----:R-:W-:-:S04]  /*1a60*/  IMAD R3, R29, UR5, R0 ;  /* 0x000000051d037c24 */ /* 0x002fc8000f8e0200 */
[----:B------:R-:W-:-:S04]  /*1a70*/  IMAD R3, R3, UR5, R0 ;  /* 0x0000000503037c24 */ /* 0x000fc8000f8e0200 */
[----:B0-----:R-:W-:-:S06]  /*1a80*/  IMAD.WIDE R4, R3, 0x4, R4 ;  /* 0x0000000403047825 */ /* 0x001fcc00078e0204 */
[----:B------:R-:W2:Y:S02]  /*1a90*/  LDG.E R4, desc[UR36][R4.64] ;  /* 0x0000002404047981 */ /* 0x000ea4000c1e1900 */
[----:B--2---:R-:W-:-:S07]  /*1aa0*/  FADD.FTZ R55, R55, R4 ;  /* 0x0000000437377221 */ /* 0x004fce0000010000 */
.L_x_1705:
[----:B------:R1:W-:Y:S02]  /*1ab0*/  STS [UR6+-0x4], R55 ;  /* 0xfffffc37ff007988 */ /* 0x0003e40008000806 */
.L_x_1703:
[----:B------:R-:W-:Y:S05]  /*1ac0*/  WARPSYNC.ALL ;  /* 0x0000000000007948 */ /* 0x000fea0003800000 */
[----:B------:R-:W-:Y:S01]  /*1ad0*/  BAR.SYNC.DEFER_BLOCKING 0x0 ;  /* 0x0000000000007b1d */ /* 0x000fe20000010000 */
[----:B------:R-:W-:Y:S01]  /*1ae0*/  UIADD3 UR5, UPT, UPT, UR8, 0x10, URZ ;  /* 0x0000001008057890 */ /* 0x000fe2000fffe0ff */
[C---:B---3--:R-:W-:Y:S02]  /*1af0*/  SHF.L.U32 R0, R28.reuse, 0x2, RZ ;  /* 0x000000021c007819 */ /* 0x048fe400000006ff */
[----:B------:R-:W-:Y:S01]  /*1b00*/  LOP3.LUT R33, R28, 0x3, RZ, 0xc0, !PT ;  /* 0x000000031c217812 */ /* 0x000fe200078ec0ff */
[----:B------:R-:W-:Y:S01]  /*1b10*/  ULEA UR5, UR9, UR5, 0x18 ;  /* 0x0000000509057291 */ /* 0x000fe2000f8ec0ff */
[----:B------:R-:W-:Y:S01]  /*1b20*/  LOP3.LUT R6, R0, 0xc, RZ, 0xc0, !PT ;  /* 0x0000000c00067812 */ /* 0x000fe200078ec0ff */
[----:B------:R-:W3:Y:S07]  /*1b30*/  LDCU UR7, c[0x0][0x40c] ;  /* 0x00008180ff0777ac */ /* 0x000eee0008000800 */
[----:B------:R0:W0:Y:S01]  /*1b40*/  LDS R54, [R6+UR5] ;  /* 0x0000000506367984 */ /* 0x0000220008000800 */
[----:B---3--:R-:W-:-:S03]  /*1b50*/  UISETP.NE.AND UP0, UPT, UR7, URZ, UPT ;  /* 0x000000ff0700728c */ /* 0x008fc6000bf05270 */
[----:B------:R3:W0:Y:S04]  /*1b60*/  LDS R53, [R6+UR5+0x10] ;  /* 0x0000100506357984 */ /* 0x0006280008000800 */
[----:B------:R3:W0:Y:S04]  /*1b70*/  LDS R52, [R6+UR5+0x20] ;  /* 0x0000200506347984 */ /* 0x0006280008000800 */
[----:B------:R3:W0:Y:S04]  /*1b80*/  LDS R51, [R6+UR5+0x30] ;  /* 0x0000300506337984 */ /* 0x0006280008000800 */
[----:B------:R3:W0:Y:S04]  /*1b90*/  LDS R50, [R6+UR5+0x40] ;  /* 0x0000400506327984 */ /* 0x0006280008000800 */
[----:B------:R3:W0:Y:S04]  /*1ba0*/  LDS R49, [R6+UR5+0x50] ;  /* 0x0000500506317984 */ /* 0x0006280008000800 */
[----:B------:R3:W2:Y:S04]  /*1bb0*/  LDS R48, [R6+UR5+0x60] ;  /* 0x0000600506307984 */ /* 0x0006a80008000800 */
[----:B------:R3:W2:Y:S04]  /*1bc0*/  LDS R47, [R6+UR5+0x70] ;  /* 0x00007005062f7984 */ /* 0x0006a80008000800 */
[----:B------:R3:W2:Y:S04]  /*1bd0*/  LDS R46, [R6+UR5+0x80] ;  /* 0x00008005062e7984 */ /* 0x0006a80008000800 */
[----:B------:R3:W2:Y:S04]  /*1be0*/  LDS R45, [R6+UR5+0x90] ;  /* 0x00009005062d7984 */ /* 0x0006a80008000800 */
[----:B------:R3:W2:Y:S04]  /*1bf0*/  LDS R44, [R6+UR5+0xa0] ;  /* 0x0000a005062c7984 */ /* 0x0006a80008000800 */
[----:B------:R3:W2:Y:S04]  /*1c00*/  LDS R43, [R6+UR5+0xb0] ;  /* 0x0000b005062b7984 */ /* 0x0006a80008000800 */
[----:B------:R3:W2:Y:S04]  /*1c10*/  LDS R0, [R6+UR5+0xc0] ;  /* 0x0000c00506007984 */ /* 0x0006a80008000800 */
[----:B------:R3:W2:Y:S04]  /*1c20*/  LDS R3, [R6+UR5+0xd0] ;  /* 0x0000d00506037984 */ /* 0x0006a80008000800 */
[----:B-1----:R3:W1:Y:S04]  /*1c30*/  LDS R4, [R6+UR5+0xe0] ;  /* 0x0000e00506047984 */ /* 0x0026680008000800 */
[----:B0-----:R3:W0:Y:S01]  /*1c40*/  LDS R5, [R6+UR5+0xf0] ;  /* 0x0000f00506057984 */ /* 0x0016220008000800 */
        /* <DEDUP_REMOVED lines=19> */
[----:B------:R3:W0:Y:S02]  /*1d80*/  LDS R27, [R11+0xf0] ;  /* 0x0000f0000b1b7984 */ /* 0x0006240000000800 */
.L_x_1706:
[----:B---3--:R-:W-:Y:S01]  /*1d90*/  IMAD.U32 R11, RZ, RZ, UR40 ;  /* 0x00000028ff0b7e24 */ /* 0x008fe2000f8e00ff */
[----:B------:R-:W3:Y:S01]  /*1da0*/  LDCU.64 UR18, c[0x0][0x3f0] ;  /* 0x00007e00ff1277ac */ /* 0x000ee20008000a00 */
[----:B------:R-:W-:Y:S01]  /*1db0*/  IMAD.U32 R12, RZ, RZ, UR42 ;  /* 0x0000002aff0c7e24 */ /* 0x000fe2000f8e00ff */
[----:B------:R-:W-:Y:S01]  /*1dc0*/  SHF.R.U32.HI R28, RZ, 0x2, R28 ;  /* 0x00000002ff1c7819 */ /* 0x000fe2000001161c */
[----:B------:R-:W-:Y:S01]  /*1dd0*/  BSSY B1, `(.L_x_1707) ;  /* 0x00004d5000017945 */ /* 0x000fe20003800000 */
[----:B------:R-:W0:Y:S02]  /*1de0*/  LDCU UR14, c[0x0][0x3f8] ;  /* 0x00007f00ff0e77ac */ /* 0x000e240008000800 */
[----:B------:R-:W-:Y:S01]  /*1df0*/  IADD3 R11, PT, PT, R11, 0x7, -R12 ;  /* 0x000000070b0b7810 */ /* 0x000fe20007ffe80c */
[----:B------:R-:W0:Y:S03]  /*1e00*/  LDCU UR15, c[0x0][0x40c] ;  /* 0x00008180ff0f77ac */ /* 0x000e260008000800 */
[----:B------:R-:W-:Y:S01]  /*1e10*/  SHF.R.S32.HI R12, RZ, 0x1f, R11 ;  /* 0x0000001fff0c7819 */ /* 0x000fe2000001140b */
[----:B------:R-:W0:Y:S03]  /*1e20*/  LDCU UR16, c[0x0][0x3f4] ;  /* 0x00007e80ff1077ac */ /* 0x000e260008000800 */
[----:B------:R-:W-:Y:S01]  /*1e30*/  LEA.HI R12, R12, R11, RZ, 0x3 ;  /* 0x0000000b0c0c7211 */ /* 0x000fe200078f18ff */
[----:B------:R-:W0:Y:S03]  /*1e40*/  LDCU UR17, c[0x0][0x410] ;  /* 0x00008200ff1177ac */ /* 0x000e260008000800 */
[----:B------:R-:W-:Y:S01]  /*1e50*/  LOP3.LUT R11, R12, 0xfffffff8, RZ, 0xc0, !PT ;  /* 0xfffffff80c0b7812 */ /* 0x000fe200078ec0ff */
[----:B---3--:R-:W-:Y:S01]  /*1e60*/  IMAD R29, R30, UR18, R29 ;  /* 0x000000121e1d7c24 */ /* 0x008fe2000f8e021d */
[----:B------:R-:W3:Y:S02]  /*1e70*/  LDCU.64 UR8, c[0x0][0x3b8] ;  /* 0x00007700ff0877ac */ /* 0x000ee40008000a00 */
[----:B------:R-:W-:Y:S01]  /*1e80*/  ISETP.GE.AND P0, PT, R28, R11, PT ;  /* 0x0000000b1c00720c */ /* 0x000fe20003f06270 */
[----:B------:R-:W-:Y:S01]  /*1e90*/  IMAD R29, R29, 0x30, RZ ;  /* 0x000000301d1d7824 */ /* 0x000fe200078e02ff */
[----:B------:R-:W0:Y:S01]  /*1ea0*/  LDCU.64 UR10, c[0x0][0x438] ;  /* 0x00008700ff0a77ac */ /* 0x000e220008000a00 */
[----:B------:R-:W-:Y:S01]  /*1eb0*/  MOV R28, UR19 ;  /* 0x00000013001c7c02 */ /* 0x000fe20008000f00 */
[----:B------:R-:W0:Y:S09]  /*1ec0*/  LDCU.64 UR12, c[0x0][0x448] ;  /* 0x00008900ff0c77ac */ /* 0x000e320008000a00 */
[----:B------:R-:W-:Y:S05]  /*1ed0*/  @P0 BRA `(.L_x_1708) ;  /* 0x0000004c00100947 */ /* 0x000fea0003800000 */
[----:B------:R-:W-:Y:S01]  /*1ee0*/  IABS R30, R28 ;  /* 0x0000001c001e7213 */ /* 0x000fe20000000000 */
[----:B------:R-:W1:Y:S01]  /*1ef0*/  S2UR UR5, SR_CTAID.X ;  /* 0x00000000000579c3 */ /* 0x000e620000002500 */
[----:B------:R-:W2:Y:S01]  /*1f00*/  S2R R40, SR_TID.X ;  /* 0x0000000000287919 */ /* 0x000ea20000002100 */
[----:B------:R-:W1:Y:S01]  /*1f10*/  LDCU UR7, c[0x0][0x3f8] ;  /* 0x00007f00ff0777ac */ /* 0x000e620008000800 */
[----:B------:R-:W3:Y:S01]  /*1f20*/  I2F.RP R14, R30 ;  /* 0x0000001e000e7306 */ /* 0x000ee20000209400 */
[----:B------:R-:W-:Y:S01]  /*1f30*/  VIADD R36, R11, UR42 ;  /* 0x0000002a0b247c36 */ /* 0x000fe20008000000 */
[----:B------:R-:W4:Y:S01]  /*1f40*/  S2R R32, SR_CTAID.X ;  /* 0x0000000000207919 */ /* 0x000f220000002500 */
[----:B------:R-:W0:Y:S01]  /*1f50*/  LDCU.64 UR18, c[0x0][0x420] ;  /* 0x00008400ff1277ac */ /* 0x000e220008000a00 */
[----:B------:R-:W-:Y:S01]  /*1f60*/  IMAD R37, R28, 0x30, RZ ;  /* 0x000000301c257824 */ /* 0x000fe200078e02ff */
[----:B------:R-:W2:Y:S08]  /*1f70*/  S2UR UR20, SR_CTAID.Y ;  /* 0x00000000001479c3 */ /* 0x000eb00000002600 */
[----:B------:R-:W4:Y:S01]  /*1f80*/  LDC R15, c[0x0][0x440] ;  /* 0x00011000ff0f7b82 */ /* 0x000f220000000800 */
[----:B---3--:R-:W3:Y:S07]  /*1f90*/  MUFU.RCP R14, R14 ;  /* 0x0000000e000e7308 */ /* 0x008eee0000001000 */
[----:B------:R-:W4:Y:S01]  /*1fa0*/  LDC.64 R72, c[0x0][0x450] ;  /* 0x00011400ff487b82 */ /* 0x000f220000000a00 */
[----:B-1----:R-:W-:Y:S01]  /*1fb0*/  UIMAD UR5, UR38, UR7, UR5 ;  /* 0x00000007260572a4 */ /* 0x002fe2000f8e0205 */
[----:B0-----:R-:W-:Y:S01]  /*1fc0*/  ISETP.NE.U32.AND P0, PT, RZ, UR18, PT ;  /* 0x00000012ff007c0c */ /* 0x001fe2000bf05070 */
[----:B------:R-:W0:Y:S03]  /*1fd0*/  LDCU UR7, c[0x0][0x408] ;  /* 0x00008100ff0777ac */ /* 0x000e260008000800 */
[----:B------:R-:W-:-:S02]  /*1fe0*/  ISETP.NE.AND.EX P0, PT, RZ, UR19, PT, P0 ;  /* 0x00000013ff007c0c */ /* 0x000fc4000bf05300 */
[----:B------:R-:W0:Y:S01]  /*1ff0*/  LDC R39, c[0x0][0x430] ;  /* 0x00010c00ff277b82 */ /* 0x000e220000000800 */
[----:B------:R-:W-:Y:S01]  /*2000*/  MOV R34, UR5 ;  /* 0x0000000500227c02 */ /* 0x000fe20008000f00 */
[----:B---3--:R-:W-:Y:S01]  /*2010*/  VIADD R12, R14, 0xffffffe ;  /* 0x0ffffffe0e0c7836 */ /* 0x008fe20000000000 */
[----:B--2---:R-:W-:Y:S01]  /*2020*/  LEA.HI R41, R40, UR42, RZ, 0x1e ;  /* 0x0000002a28297c11 */ /* 0x004fe2000f8ff0ff */
[----:B------:R-:W-:Y:S01]  /*2030*/  IMAD R14, R28, UR20, RZ ;  /* 0x000000141c0e7c24 */ /* 0x000fe2000f8e02ff */
[----:B------:R-:W-:Y:S01]  /*2040*/  LOP3.LUT R40, R40, 0x3fc, RZ, 0xc0, !PT ;  /* 0x000003fc28287812 */ /* 0x000fe200078ec0ff */
[----:B------:R1:W2:Y:S01]  /*2050*/  F2I.FTZ.U32.TRUNC.NTZ R13, R12 ;  /* 0x0000000c000d7305 */ /* 0x0002a2000021f000 */
[----:B----4-:R-:W-:-:S03]  /*2060*/  IMAD R32, R32, R15, UR40 ;  /* 0x0000002820207e24 */ /* 0x010fc6000f8e020f */
[----:B------:R-:W-:Y:S02]  /*2070*/  VIADD R40, R40, UR4 ;  /* 0x0000000428287c36 */ /* 0x000fe40008000000 */
[----:B------:R-:W-:Y:S02]  /*2080*/  IMAD R32, R32, R15, R41 ;  /* 0x0000000f20207224 */ /* 0x000fe400078e0229 */
[----:B-1----:R-:W-:Y:S02]  /*2090*/  IMAD.MOV.U32 R12, RZ, RZ, RZ ;  /* 0x000000ffff0c7224 */ /* 0x002fe400078e00ff */
[----:B--2---:R-:W-:Y:S01]  /*20a0*/  IMAD.MOV R31, RZ, RZ, -R13 ;  /* 0x000000ffff1f7224 */ /* 0x004fe200078e0a0d */
[----:B0-----:R-:W-:-:S03]  /*20b0*/  IADD3 R39, PT, PT, R39, UR7, RZ ;  /* 0x0000000727277c10 */ /* 0x001fc6000fffe0ff */
[----:B------:R-:W-:-:S04]  /*20c0*/  IMAD R31, R31, R30, RZ ;  /* 0x0000001e1f1f7224 */ /* 0x000fc800078e02ff */
[----:B------:R-:W-:-:S04]  /*20d0*/  IMAD.HI.U32 R31, R13, R31, R12 ;  /* 0x0000001f0d1f7227 */ /* 0x000fc800078e000c */
[----:B------:R-:W-:Y:S01]  /*20e0*/  IMAD R13, R34, 0x30, R33 ;  /* 0x00000030220d7824 */ /* 0x000fe200078e0221 */
[----:B------:R-:W-:Y:S01]  /*20f0*/  IADD3 R34, P1, P2, R14, UR18, R41 ;  /* 0x000000120e227c10 */ /* 0x000fe2000fa3e029 */
[----:B------:R-:W-:Y:S01]  /*2100*/  IMAD R33, R29, R28, R33 ;  /* 0x0000001c1d217224 */ /* 0x000fe200078e0221 */
[----:B------:R-:W-:Y:S01]  /*2110*/  SHF.R.S32.HI R14, RZ, 0x1f, R14 ;  /* 0x0000001fff0e7819 */ /* 0x000fe2000001140e */
[----:B------:R-:W-:-:S03]  /*2120*/  IMAD.WIDE R72, R13, 0x4, R72 ;  /* 0x000000040d487825 */ /* 0x000fc600078e0248 */
[----:B------:R-:W-:Y:S01]  /*2130*/  IADD3.X R35, PT, PT, R14, UR19, RZ, P1, P2 ;  /* 0x000000130e237c10 */ /* 0x000fe20008fe44ff */
[----:B------:R-:W-:Y:S01]  /*2140*/  VIADD R41, R41, 0x1 ;  /* 0x0000000129297836 */ /* 0x000fe20000000000 */
[----:B------:R-:W-:-:S07]  /*2150*/  SHF.R.S32.HI R38, RZ, 0x1f, R33 ;  /* 0x0000001fff267819 */ /* 0x000fce0000011421 */
.L_x_1778:
[----:B------:R-:W2:Y:S01]  /*2160*/  @P0 LDG.E.U8 R15, desc[UR36][R34.64] ;  /* 0x00000024220f0981 */ /* 0x000ea2000c1e1100 */
[----:B------:R-:W-:Y:S01]  /*2170*/  IADD3 R42, PT, PT, R41, -0x1, RZ ;  /* 0xffffffff292a7810 */ /* 0x000fe20007ffe0ff */
[----:B------:R-:W-:Y:S01]  /*2180*/  IMAD.U32 R28, RZ, RZ, UR16 ;  /* 0x00000010ff1c7e24 */ /* 0x000fe2000f8e00ff */
[----:B------:R-:W-:Y:S01]  /*2190*/  UISETP.NE.AND UP0, UPT, UR15, URZ, UPT ;  /* 0x000000ff0f00728c */ /* 0x000fe2000bf05270 */
[----:B------:R-:W-:Y:S01]  /*21a0*/  BSSY.RECONVERGENT B0, `(.L_x_1709) ;  /* 0x000045f000007945 */ /* 0x000fe20003800200 */
[----:B------:R-:W-:Y:S02]  /*21b0*/  IABS R12, R42 ;  /* 0x0000002a000c7213 */ /* 0x000fe40000000000 */
[----:B------:R-:W-:Y:S02]  /*21c0*/  IABS R14, R28 ;  /* 0x0000001c000e7213 */ /* 0x000fe40000000000 */
[----:B------:R-:W-:Y:S01]  /*21d0*/  ISETP.GE.AND P3, PT, R42, RZ, PT ;  /* 0x000000ff2a00720c */ /* 0x000fe20003f66270 */
[----:B------:R-:W-:-:S04]  /*21e0*/  IMAD.HI.U32 R11, R31, R12, RZ ;  /* 0x0000000c1f0b7227 */ /* 0x000fc800078e00ff */
[----:B------:R-:W-:-:S04]  /*21f0*/  IMAD.MOV R11, RZ, RZ, -R11 ;  /* 0x000000ffff0b7224 */ /* 0x000fc800078e0a0b */
[----:B0-----:R-:W-:-:S05]  /*2200*/  IMAD R13, R14, R11, R12 ;  /* 0x0000000b0e0d7224 */ /* 0x001fca00078e020c */
[----:B------:R-:W-:-:S13]  /*2210*/  ISETP.GT.U32.AND P1, PT, R30, R13, PT ;  /* 0x0000000d1e00720c */ /* 0x000fda0003f24070 */
[----:B------:R-:W-:-:S04]  /*2220*/  @!P1 IADD3 R13, PT, PT, R13, -R14, RZ ;  /* 0x8000000e0d0d9210 */ /* 0x000fc80007ffe0ff */
[----:B------:R-:W-:-:S13]  /*2230*/  ISETP.GT.U32.AND P1, PT, R30, R13, PT ;  /* 0x0000000d1e00720c */ /* 0x000fda0003f24070 */
[----:B------:R-:W-:Y:S01]  /*2240*/  @!P1 IMAD.IADD R13, R13, 0x1, -R14 ;  /* 0x000000010d0d9824 */ /* 0x000fe200078e0a0e */
[----:B------:R-:W-:-:S03]  /*2250*/  ISETP.NE.AND P1, PT, R28, RZ, PT ;  /* 0x000000ff1c00720c */ /* 0x000fc60003f25270 */
[----:B------:R-:W-:-:S10]  /*2260*/  @!P3 IMAD.MOV R13, RZ, RZ, -R13 ;  /* 0x000000ffff0db224 */ /* 0x000fd400078e0a0d */
[----:B------:R-:W-:Y:S02]  /*2270*/  @!P1 LOP3.LUT R13, RZ, R28, RZ, 0x33, !PT ;  /* 0x0000001cff0d9212 */ /* 0x000fe400078e33ff */
[----:B--2---:R-:W-:Y:S01]  /*2280*/  ISETP.NE.AND P2, PT, R15, RZ, P0 ;  /* 0x000000ff0f00720c */ /* 0x004fe20000745270 */
[----:B------:R-:W-:-:S12]  /*2290*/  BRA.U UP0, `(.L_x_1710) ;  /* 0x0000003900bc7547 */ /* 0x000fd8000b800000 */
[----:B------:R-:W-:-:S13]  /*22a0*/  ISETP.NE.AND P4, PT, R16, RZ, PT ;  /* 0x000000ff1000720c */ /* 0x000fda0003f85270 */
[----:B------:R-:W-:Y:S05]  /*22b0*/  @!P4 BRA `(.L_x_1711) ;  /* 0x0000001c0078c947 */ /* 0x000fea0003800000 */
[----:B------:R-:W-:Y:S01]  /*22c0*/  ISETP.GE.AND P1, PT, R42, UR40, PT ;  /* 0x000000282a007c0c */ /* 0x000fe2000bf26270 */
[----:B------:R-:W-:Y:S01]  /*22d0*/  BSSY.RECONVERGENT B2, `(.L_x_1712) ;  /* 0x000001c000027945 */ /* 0x000fe20003800200 */
[C---:B------:R-:W-:Y:S01]  /*22e0*/  IADD3 R11, PT, PT, R13.reuse, R28, RZ ;  /* 0x0000001c0d0b7210 */ /* 0x040fe20007ffe0ff */
[----:B------:R-:W-:-:S10]  /*22f0*/  IMAD.SHL.U32 R13, R13, 0x4, RZ ;  /* 0x000000040d0d7824 */ /* 0x000fd400078e00ff */
[----:B------:R-:W-:Y:S05]  /*2300*/  @P1 BRA `(.L_x_1713) ;  /* 0x0000000000601947 */ /* 0x000fea0003800000 */
[----:B------:R-:W-:-:S13]  /*2310*/  ISETP.GE.AND P5, PT, R13, R37, PT ;  /* 0x000000250d00720c */ /* 0x000fda0003fa6270 */
[----:B------:R-:W0:Y:S01]  /*2320*/  @!P5 LDC.64 R14, c[0x0][0x3b8] ;  /* 0x0000ee00ff0edb82 */ /* 0x000e220000000a00 */
[----:B------:R-:W-:-:S05]  /*2330*/  @!P5 IADD3 R12, P3, PT, R33, R13, RZ ;  /* 0x0000000d210cd210 */ /* 0x000fca0007f7e0ff */
[----:B------:R-:W-:Y:S01]  /*2340*/  @!P5 IMAD.X R71, RZ, RZ, R38, P3 ;  /* 0x000000ffff47d224 */ /* 0x000fe200018e0626 */
        /* <DEDUP_REMOVED lines=9> */
[----:B------:R-:W-:Y:S08]  /*23e0*/  S2UR UR5, SR_CTAID.Y ;  /* 0x00000000000579c3 */ /* 0x000ff00000002600 */
[----:B------:R-:W1:Y:S01]  /*23f0*/  S2UR UR7, SR_CTAID.X ;  /* 0x00000000000779c3 */ /* 0x000e620000002500 */
[----:B0-----:R-:W-:Y:S01]  /*2400*/  LOP3.LUT R15, R12, 0x3, RZ, 0xc0, !PT ;  /* 0x000000030c0f7812 */ /* 0x001fe200078ec0ff */
[----:B-1----:R-:W-:-:S06]  /*2410*/  UIMAD UR5, UR5, UR14, UR7 ;  /* 0x0000000e050572a4 */ /* 0x002fcc000f8e0207 */
[----:B------:R-:W-:-:S04]  /*2420*/  IMAD R12, R28, UR5, RZ ;  /* 0x000000051c0c7c24 */ /* 0x000fc8000f8e02ff */
[----:B------:R-:W-:-:S05]  /*2430*/  IMAD R12, R12, 0x30, R15 ;  /* 0x000000300c0c7824 */ /* 0x000fca00078e020f */
[----:B------:R-:W-:-:S04]  /*2440*/  IADD3 R15, P3, PT, R13, R12, RZ ;  /* 0x0000000c0d0f7210 */ /* 0x000fc80007f7e0ff */
[----:B------:R-:W-:Y:S02]  /*2450*/  LEA.HI.X.SX32 R12, R12, RZ, 0x1, P3 ;  /* 0x000000ff0c0c7211 */ /* 0x000fe400018f0eff */
[----:B------:R-:W-:-:S04]  /*2460*/  LEA R14, P3, R15, UR8, 0x2 ;  /* 0x000000080f0e7c11 */ /* 0x000fc8000f8610ff */
[----:B------:R-:W-:-:S05]  /*2470*/  LEA.HI.X R15, R15, UR9, R12, 0x2, P3 ;  /* 0x000000090f0f7c11 */ /* 0x000fca00098f140c */
[----:B------:R0:W-:Y:S04]  /*2480*/  STG.E desc[UR36][R14.64], R71 ;  /* 0x000000470e007986 */ /* 0x0001e8000c101924 */
.L_x_1713:
[----:B------:R-:W-:Y:S05]  /*2490*/  BSYNC.RECONVERGENT B2 ;  /* 0x0000000000027941 */ /* 0x000fea0003800200 */
.L_x_1712:
[----:B------:R-:W-:Y:S04]  /*24a0*/  BSSY.RECONVERGENT B2, `(.L_x_1714) ;  /* 0x000001c000027945 */ /* 0x000fe80003800200 */
[----:B------:R-:W-:Y:S05]  /*24b0*/  @P1 BRA `(.L_x_1715) ;  /* 0x0000000000681947 */ /* 0x000fea0003800000 */
[----:B------:R-:W-:Y:S01]  /*24c0*/  IMAD.SHL.U32 R12, R11, 0x4, RZ ;  /* 0x000000040b0c7824 */ /* 0x000fe200078e00ff */
[----:B------:R-:W2:Y:S04]  /*24d0*/  LDG.E R75, desc[UR36][R72.64+0x10] ;  /* 0x00001024484b7981 */ /* 0x000ea8000c1e1900 */
[----:B------:R-:W-:-:S13]  /*24e0*/  ISETP.GE.AND P3, PT, R12, R37, PT ;  /* 0x000000250c00720c */ /* 0x000fda0003f66270 */
[----:B0-----:R-:W0:Y:S01]  /*24f0*/  @!P3 LDC.64 R14, c[0x0][0x3b8] ;  /* 0x0000ee00ff0ebb82 */ /* 0x001e220000000a00 */
        /* <DEDUP_REMOVED lines=15> */
[----:B------:R-:W-:Y:S01]  /*25f0*/  IMAD R14, R14, 0x30, R15 ;  /* 0x000000300e0e7824 */ /* 0x000fe200078e020f */
[----:B------:R-:W-:-:S04]  /*2600*/  SHF.R.S32.HI R15, RZ, 0x1f, R12 ;  /* 0x0000001fff0f7819 */ /* 0x000fc8000001140c */
[----:B------:R-:W-:-:S04]  /*2610*/  IADD3 R12, P3, PT, R14, R12, RZ ;  /* 0x0000000c0e0c7210 */ /* 0x000fc80007f7e0ff */
[----:B------:R-:W-:Y:S02]  /*2620*/  LEA.HI.X.SX32 R15, R14, R15, 0x1, P3 ;  /* 0x0000000f0e0f7211 */ /* 0x000fe400018f0eff */
[----:B------:R-:W-:-:S04]  /*2630*/  LEA R14, P3, R12, UR8, 0x2 ;  /* 0x000000080c0e7c11 */ /* 0x000fc8000f8610ff */
[----:B------:R-:W-:-:S05]  /*2640*/  LEA.HI.X R15, R12, UR9, R15, 0x2, P3 ;  /* 0x000000090c0f7c11 */ /* 0x000fca00098f140f */
[----:B------:R1:W-:Y:S04]  /*2650*/  STG.E desc[UR36][R14.64], R70 ;  /* 0x000000460e007986 */ /* 0x0003e8000c101924 */
.L_x_1715:
[----:B------:R-:W-:Y:S05]  /*2660*/  BSYNC.RECONVERGENT B2 ;  /* 0x0000000000027941 */ /* 0x000fea0003800200 */
.L_x_1714:
[----:B------:R-:W-:Y:S04]  /*2670*/  BSSY.RECONVERGENT B2, `(.L_x_1716) ;  /* 0x000001d000027945 */ /* 0x000fe80003800200 */
[----:B------:R-:W-:Y:S05]  /*2680*/  @P1 BRA `(.L_x_1717) ;  /* 0x00000000006c1947 */ /* 0x000fea0003800000 */
[----:B------:R-:W-:-:S04]  /*2690*/  LEA R12, R28, R13, 0x3 ;  /* 0x0000000d1c0c7211 */ /* 0x000fc800078e18ff */
[----:B------:R-:W-:-:S13]  /*26a0*/  ISETP.GE.AND P3, PT, R12, R37, PT ;  /* 0x000000250c00720c */ /* 0x000fda0003f66270 */
[----:B01----:R-:W0:Y:S01]  /*26b0*/  @!P3 LDC.64 R14, c[0x0][0x3b8] ;  /* 0x0000ee00ff0ebb82 */ /* 0x003e220000000a00 */
[----:B------:R-:W-:-:S04]  /*26c0*/  @!P3 IADD3 R69, P4, PT, R33, R12, RZ ;  /* 0x0000000c2145b210 */ /* 0x000fc80007f9e0ff */
[----:B------:R-:W-:Y:S02]  /*26d0*/  @!P3 LEA.HI.X.SX32 R74, R12, R38, 0x1, P4 ;  /* 0x000000260c4ab211 */ /* 0x000fe400020f0eff */
        /* <DEDUP_REMOVED lines=22> */
.L_x_1717:
[----:B------:R-:W-:Y:S05]  /*2840*/  BSYNC.RECONVERGENT B2 ;  /* 0x0000000000027941 */ /* 0x000fea0003800200 */
.L_x_1716:
[----:B------:R-:W-:Y:S04]  /*2850*/  BSSY.RECONVERGENT B2, `(.L_x_1718) ;  /* 0x000001e000027945 */ /* 0x000fe80003800200 */
[----:B------:R-:W-:Y:S05]  /*2860*/  @P1 BRA `(.L_x_1719) ;  /* 0x0000000000701947 */ /* 0x000fea0003800000 */
[----:B------:R-:W-:Y:S01]  /*2870*/  IMAD R12, R28, 0x2, R11 ;  /* 0x000000021c0c7824 */ /* 0x000fe200078e020b */
[----:B------:R-:W3:Y:S04]  /*2880*/  LDG.E R75, desc[UR36][R72.64+0x30] ;  /* 0x00003024484b7981 */ /* 0x000ee8000c1e1900 */
[----:B------:R-:W-:-:S04]  /*2890*/  SHF.L.U32 R12, R12, 0x2, RZ ;  /* 0x000000020c0c7819 */ /* 0x000fc800000006ff */
[----:B------:R-:W-:-:S13]  /*28a0*/  ISETP.GE.AND P3, PT, R12, R37, PT ;  /* 0x000000250c00720c */ /* 0x000fda0003f66270 */
[----:B012---:R-:W0:Y:S01]  /*28b0*/  @!P3 LDC.64 R14, c[0x0][0x3b8] ;  /* 0x0000ee00ff0ebb82 */ /* 0x007e220000000a00 */
[----:B------:R-:W-:-:S04]  /*28c0*/  @!P3 IADD3 R68, P4, PT, R33, R12, RZ ;  /* 0x0000000c2144b210 */ /* 0x000fc80007f9e0ff */
[----:B------:R-:W-:Y:S02]  /*28d0*/  @!P3 LEA.HI.X.SX32 R74, R12, R38, 0x1, P4 ;  /* 0x000000260c4ab211 */ /* 0x000fe400020f0eff */
[----:B0-----:R-:W-:-:S04]  /*28e0*/  @!P3 LEA R14, P5, R68, R14, 0x2 ;  /* 0x0000000e440eb211 */ /* 0x001fc800078a10ff */
[----:B------:R-:W-:Y:S01]  /*28f0*/  @!P3 LEA.HI.X R15, R68, R15, R74, 0x2, P5 ;  /* 0x0000000f440fb211 */ /* 0x000fe200028f144a */
[----:B------:R-:W-:-:S06]  /*2900*/  IMAD.MOV.U32 R68, RZ, RZ, RZ ;  /* 0x000000ffff447224 */ /* 0x000fcc00078e00ff */
[----:B------:R-:W2:Y:S01]  /*2910*/  @!P3 LDG.E R68, desc[UR36][R14.64] ;  /* 0x000000240e44b981 */ /* 0x000ea2000c1e1900 */
[----:B------:R-:W-:Y:S01]  /*2920*/  ISETP.GE.AND P3, PT, R12, R37, PT ;  /* 0x000000250c00720c */ /* 0x000fe20003f66270 */
[----:B--2---:R-:W-:-:S04]  /*2930*/  FADD.FTZ R68, R9, R68 ;  /* 0x0000004409447221 */ /* 0x004fc80000010000 */
[----:B---3--:R-:W-:-:S08]  /*2940*/  FMUL.FTZ R68, R68, R75 ;  /* 0x0000004b44447220 */ /* 0x008fd00000410000 */
        /* <DEDUP_REMOVED lines=14> */
.L_x_1719:
[----:B------:R-:W-:Y:S05]  /*2a30*/  BSYNC.RECONVERGENT B2 ;  /* 0x0000000000027941 */ /* 0x000fea0003800200 */
.L_x_1718:
[----:B------:R-:W-:Y:S04]  /*2a40*/  BSSY.RECONVERGENT B2, `(.L_x_1720) ;  /* 0x000001d000027945 */ /* 0x000fe80003800200 */
[----:B------:R-:W-:Y:S05]  /*2a50*/  @P1 BRA `(.L_x_1721) ;  /* 0x00000000006c1947 */ /* 0x000fea0003800000 */
[----:B------:R-:W-:-:S05]  /*2a60*/  IMAD R12, R28, 0x10, R13 ;  /* 0x000000101c0c7824 */ /* 0x000fca00078e020d */
[----:B------:R-:W-:-:S13]  /*2a70*/  ISETP.GE.AND P3, PT, R12, R37, PT ;  /* 0x000000250c00720c */ /* 0x000fda0003f66270 */
[----:B0123--:R-:W0:Y:S01]  /*2a80*/  @!P3 LDC.64 R14, c[0x0][0x3b8] ;  /* 0x0000ee00ff0ebb82 */ /* 0x00fe220000000a00 */
[----:B------:R-:W-:-:S04]  /*2a90*/  @!P3 IADD3 R67, P4, PT, R33, R12, RZ ;  /* 0x0000000c2143b210 */ /* 0x000fc80007f9e0ff */
[----:B------:R-:W-:Y:S02]  /*2aa0*/  @!P3 LEA.HI.X.SX32 R74, R12, R38, 0x1, P4 ;  /* 0x000000260c4ab211 */ /* 0x000fe400020f0eff */
[----:B0-----:R-:W-:-:S04]  /*2ab0*/  @!P3 LEA R14, P5, R67, R14, 0x2 ;  /* 0x0000000e430eb211 */ /* 0x001fc800078a10ff */
[----:B------:R-:W-:Y:S02]  /*2ac0*/  @!P3 LEA.HI.X R15, R67, R15, R74, 0x2, P5 ;  /* 0x0000000f430fb211 */ /* 0x000fe400028f144a */
[----:B------:R-:W-:Y:S01]  /*2ad0*/  MOV R67, RZ ;  /* 0x000000ff00437202 */ /* 0x000fe20000000f00 */
        /* <DEDUP_REMOVED lines=19> */
.L_x_1721:
[----:B------:R-:W-:Y:S05]  /*2c10*/  BSYNC.RECONVERGENT B2 ;  /* 0x0000000000027941 */ /* 0x000fea0003800200 */
.L_x_1720:
[----:B------:R-:W-:Y:S01]  /*2c20*/  BSSY.RECONVERGENT B2, `(.L_x_1722) ;  /* 0x000001e000027945 */ /* 0x000fe20003800200 */
[C---:B------:R-:W-:Y:S02]  /*2c30*/  IMAD R12, R28.reuse, 0x20, R13 ;  /* 0x000000201c0c7824 */ /* 0x040fe400078e020d */
[----:B------:R-:W-:Y:S01]  /*2c40*/  IMAD R11, R28, 0x4, R11 ;  /* 0x000000041c0b7824 */ /* 0x000fe200078e020b */
[----:B------:R-:W-:Y:S06]  /*2c50*/  @P1 BRA `(.L_x_1723) ;  /* 0x0000000000681947 */ /* 0x000fec0003800000 */
[----:B------:R-:W-:-:S04]  /*2c60*/  SHF.L.U32 R74, R11, 0x2, RZ ;  /* 0x000000020b4a7819 */ /* 0x000fc800000006ff */
[----:B------:R-:W-:-:S13]  /*2c70*/  ISETP.GE.AND P3, PT, R74, R37, PT ;  /* 0x000000254a00720c */ /* 0x000fda0003f66270 */
[----:B01234-:R-:W0:Y:S01]  /*2c80*/  @!P3 LDC.64 R14, c[0x0][0x3b8] ;  /* 0x0000ee00ff0ebb82 */ /* 0x01fe220000000a00 */
[----:B------:R-:W-:-:S04]  /*2c90*/  @!P3 IADD3 R13, P4, PT, R33, R74, RZ ;  /* 0x0000004a210db210 */ /* 0x000fc80007f9e0ff */
[----:B------:R-:W-:Y:S02]  /*2ca0*/  @!P3 LEA.HI.X.SX32 R66, R74, R38, 0x1, P4 ;  /* 0x000000264a42b211 */ /* 0x000fe400020f0eff */
        /* <DEDUP_REMOVED lines=21> */
.L_x_1723:
[----:B------:R-:W-:Y:S05]  /*2e00*/  BSYNC.RECONVERGENT B2 ;  /* 0x0000000000027941 */ /* 0x000fea0003800200 */
.L_x_1722:
[----:B------:R-:W-:Y:S01]  /*2e10*/  BSSY.RECONVERGENT B2, `(.L_x_1724) ;  /* 0x000001d000027945 */ /* 0x000fe20003800200 */
[----:B------:R-:W-:-:S03]  /*2e20*/  IMAD.IADD R11, R11, 0x1, R28 ;  /* 0x000000010b0b7824 */ /* 0x000fc600078e021c */
[----:B------:R-:W-:Y:S05]  /*2e30*/  @P1 BRA `(.L_x_1725) ;  /* 0x0000000000681947 */ /* 0x000fea0003800000 */
        /* <DEDUP_REMOVED lines=26> */
.L_x_1725:
[----:B------:R-:W-:Y:S05]  /*2fe0*/  BSYNC.RECONVERGENT B2 ;  /* 0x0000000000027941 */ /* 0x000fea0003800200 */
.L_x_1724:
        /* <DEDUP_REMOVED lines=29> */
.L_x_1727:
[----:B------:R-:W-:Y:S05]  /*31c0*/  BSYNC.RECONVERGENT B2 ;  /* 0x0000000000027941 */ /* 0x000fea0003800200 */
.L_x_1726:
[----:B------:R-:W-:Y:S04]  /*31d0*/  BSSY.RECONVERGENT B2, `(.L_x_1728) ;  /* 0x000001b000027945 */ /* 0x000fe80003800200 */
[----:B------:R-:W-:Y:S05]  /*31e0*/  @P1 BRA `(.L_x_1729) ;  /* 0x0000000000641947 */ /* 0x000fea0003800000 */
        /* <DEDUP_REMOVED lines=25> */
.L_x_1729:
[----:B------:R-:W-:Y:S05]  /*3380*/  BSYNC.RECONVERGENT B2 ;  /* 0x0000000000027941 */ /* 0x000fea0003800200 */
.L_x_1728:
[----:B------:R-:W-:Y:S01]  /*3390*/  BSSY.RECONVERGENT B2, `(.L_x_1730) ;  /* 0x000001d000027945 */ /* 0x000fe20003800200 */
[----:B------:R-:W-:-:S03]  /*33a0*/  LEA R11, R28, R11, 0x1 ;  /* 0x0000000b1c0b7211 */ /* 0x000fc600078e08ff */
[----:B------:R-:W-:Y:S05]  /*33b0*/  @P1 BRA `(.L_x_1731) ;  /* 0x0000000000681947 */ /* 0x000fea0003800000 */
[----:B0-----:R-:W-:-:S05]  /*33c0*/  IMAD.SHL.U32 R12, R11, 0x4, RZ ;  /* 0x000000040b0c7824 */ /* 0x001fca00078e00ff */
[----:B------:R-:W-:-:S13]  /*33d0*/  ISETP.GE.AND P3, PT, R12, R37, PT ;  /* 0x000000250c00720c */ /* 0x000fda0003f66270 */
[----:B-1234-:R-:W0:Y:S01]  /*33e0*/  @!P3 LDC.64 R14, c[0x0][0x3b8] ;  /* 0x0000ee00ff0ebb82 */ /* 0x01ee220000000a00 */
        /* <DEDUP_REMOVED lines=23> */
.L_x_1731:
[----:B------:R-:W-:Y:S05]  /*3560*/  BSYNC.RECONVERGENT B2 ;  /* 0x0000000000027941 */ /* 0x000fea0003800200 */
.L_x_1730:
[----:B------:R-:W-:Y:S01]  /*3570*/  BSSY.RECONVERGENT B2, `(.L_x_1732) ;  /* 0x000001d000027945 */ /* 0x000fe20003800200 */
[----:B------:R-:W-:-:S03]  /*3580*/  IADD3 R11, PT, PT, R11, R28, RZ ;  /* 0x0000001c0b0b7210 */ /* 0x000fc60007ffe0ff */
        /* <DEDUP_REMOVED lines=27> */
.L_x_1733:
[----:B------:R-:W-:Y:S05]  /*3740*/  BSYNC.RECONVERGENT B2 ;  /* 0x0000000000027941 */ /* 0x000fea0003800200 */
.L_x_1732:
        /* <DEDUP_REMOVED lines=29> */
.L_x_1735:
[----:B------:R-:W-:Y:S05]  /*3920*/  BSYNC.RECONVERGENT B2 ;  /* 0x0000000000027941 */ /* 0x000fea0003800200 */
.L_x_1734:
        /* <DEDUP_REMOVED lines=29> */
.L_x_1737:
[----:B------:R-:W-:Y:S05]  /*3b00*/  BSYNC.RECONVERGENT B2 ;  /* 0x0000000000027941 */ /* 0x000fea0003800200 */
.L_x_1736:
        /* <DEDUP_REMOVED lines=29> */
.L_x_1739:
[----:B------:R-:W-:Y:S05]  /*3ce0*/  BSYNC.RECONVERGENT B2 ;  /* 0x0000000000027941 */ /* 0x000fea0003800200 */
.L_x_1738:
        /* <DEDUP_REMOVED lines=29> */
.L_x_1741:
[----:B------:R-:W-:Y:S05]  /*3ec0*/  BSYNC.RECONVERGENT B2 ;  /* 0x0000000000027941 */ /* 0x000fea0003800200 */
.L_x_1740:
[----:B------:R-:W-:Y:S05]  /*3ed0*/  @P1 BRA `(.L_x_1742) ;  /* 0x00000028002c1947 */ /* 0x000fea0003800000 */
[----:B0-----:R-:W-:-:S05]  /*3ee0*/  IADD3 R12, PT, PT, R11, R28, RZ ;  /* 0x0000001c0b0c7210 */ /* 0x001fca0007ffe0ff */
[----:B------:R-:W-:-:S05]  /*3ef0*/  IMAD.SHL.U32 R12, R12, 0x4, RZ ;  /* 0x000000040c0c7824 */ /* 0x000fca00078e00ff */
        /* <DEDUP_REMOVED lines=24> */
[----:B------:R0:W-:Y:S01]  /*4080*/  STG.E desc[UR36][R12.64], R56 ;  /* 0x000000380c007986 */ /* 0x0001e2000c101924 */
[----:B------:R-:W-:Y:S05]  /*4090*/  BRA `(.L_x_1742) ;  /* 0x0000002400bc7947 */ /* 0x000fea0003800000 */
.L_x_1711:
[----:B------:R-:W-:Y:S01]  /*40a0*/  ISETP.GE.AND P1, PT, R42, UR40, PT ;  /* 0x000000282a007c0c */ /* 0x000fe2000bf26270 */
[----:B------:R-:W-:Y:S01]  /*40b0*/  BSSY.RECONVERGENT B2, `(.L_x_1743) ;  /* 0x000001b000027945 */ /* 0x000fe20003800200 */
[C---:B------:R-:W-:Y:S01]  /*40c0*/  IADD3 R11, PT, PT, R13.reuse, R28, RZ ;  /* 0x0000001c0d0b7210 */ /* 0x040fe20007ffe0ff */
[----:B------:R-:W-:-:S10]  /*40d0*/  IMAD.SHL.U32 R13, R13, 0x4, RZ ;  /* 0x000000040d0d7824 */ /* 0x000fd400078e00ff */
[----:B------:R-:W-:Y:S05]  /*40e0*/  @P1 BRA `(.L_x_1744) ;  /* 0x00000000005c1947 */ /* 0x000fea0003800000 */
[----:B------:R-:W-:Y:S01]  /*40f0*/  ISETP.GE.AND P3, PT, R13, R37, PT ;  /* 0x000000250d00720c */ /* 0x000fe20003f66270 */
[----:B------:R-:W-:-:S12]  /*4100*/  HFMA2 R71, -RZ, RZ, 0, 0 ;  /* 0x00000000ff477431 */ /* 0x000fd800000001ff */
[----:B------:R-:W0:Y:S01]  /*4110*/  @!P3 LDC.64 R14, c[0x0][0x3b8] ;  /* 0x0000ee00ff0ebb82 */ /* 0x000e220000000a00 */
[----:B------:R-:W-:-:S04]  /*4120*/  @!P3 IADD3 R12, P4, PT, R33, R13, RZ ;  /* 0x0000000d210cb210 */ /* 0x000fc80007f9e0ff */
[----:B0-----:R-:W-:Y:S01]  /*4130*/  @!P3 LEA R74, P5, R12, R14, 0x2 ;  /* 0x0000000e0c4ab211 */ /* 0x001fe200078a10ff */
[----:B------:R-:W-:-:S05]  /*4140*/  @!P3 IMAD.X R14, RZ, RZ, R38, P4 ;  /* 0x000000ffff0eb224 */ /* 0x000fca00020e0626 */
[----:B------:R-:W-:Y:S02]  /*4150*/  @!P3 LEA.HI.X R75, R12, R15, R14, 0x2, P5 ;  /* 0x0000000f0c4bb211 */ /* 0x000fe400028f140e */
[----:B------:R-:W0:Y:S01]  /*4160*/  @!P3 S2R R12, SR_CTAID.Y ;  /* 0x00000000000cb919 */ /* 0x000e220000002600 */
[----:B------:R-:W0:Y:S02]  /*4170*/  @!P3 LDC R14, c[0x0][0x3f8] ;  /* 0x0000fe00ff0ebb82 */ /* 0x000e240000000800 */
[----:B------:R1:W2:Y:S01]  /*4180*/  @!P3 LDG.E R71, desc[UR36][R74.64] ;  /* 0x000000244a47b981 */ /* 0x0002a2000c1e1900 */
[----:B------:R-:W0:Y:S01]  /*4190*/  @!P3 S2R R15, SR_CTAID.X ;  /* 0x00000000000fb919 */ /* 0x000e220000002500 */
[----:B------:R-:W3:Y:S01]  /*41a0*/  @!P3 S2R R76, SR_TID.X ;  /* 0x00000000004cb919 */ /* 0x000ee20000002100 */
[----:B0-----:R-:W-:-:S03]  /*41b0*/  @!P3 IMAD R77, R12, R14, R15 ;  /* 0x0000000e0c4db224 */ /* 0x001fc600078e020f */
[----:B------:R-:W0:Y:S01]  /*41c0*/  @!P3 LDC.64 R14, c[0x0][0x3b8] ;  /* 0x0000ee00ff0ebb82 */ /* 0x000e220000000a00 */
[----:B---3--:R-:W-:Y:S01]  /*41d0*/  @!P3 LOP3.LUT R76, R76, 0x3, RZ, 0xc0, !PT ;  /* 0x000000034c4cb812 */ /* 0x008fe200078ec0ff */
[----:B------:R-:W-:-:S04]  /*41e0*/  @!P3 IMAD R77, R77, R28, RZ ;  /* 0x0000001c4d4db224 */ /* 0x000fc800078e02ff */
[----:B------:R-:W-:-:S05]  /*41f0*/  @!P3 IMAD R76, R77, 0x30, R76 ;  /* 0x000000304d4cb824 */ /* 0x000fca00078e024c */
[----:B------:R-:W-:-:S04]  /*4200*/  @!P3 IADD3 R12, P4, PT, R76, R13, RZ ;  /* 0x0000000d4c0cb210 */ /* 0x000fc80007f9e0ff */
[----:B-1----:R-:W-:Y:S02]  /*4210*/  @!P3 LEA.HI.X.SX32 R74, R76, RZ, 0x1, P4 ;  /* 0x000000ff4c4ab211 */ /* 0x002fe400020f0eff */
[----:B0-----:R-:W-:-:S04]  /*4220*/  @!P3 LEA R14, P4, R12, R14, 0x2 ;  /* 0x0000000e0c0eb211 */ /* 0x001fc800078810ff */
[----:B------:R-:W-:Y:S01]  /*4230*/  @!P3 LEA.HI.X R15, R12, R15, R74, 0x2, P4 ;  /* 0x0000000f0c0fb211 */ /* 0x000fe200020f144a */
[----:B--2---:R-:W-:-:S05]  /*4240*/  FADD.FTZ R71, R6, R71 ;  /* 0x0000004706477221 */ /* 0x004fca0000010000 */
[----:B------:R0:W-:Y:S03]  /*4250*/  @!P3 STG.E desc[UR36][R14.64], R71 ;  /* 0x000000470e00b986 */ /* 0x0001e6000c101924 */
.L_x_1744:
[----:B------:R-:W-:Y:S05]  /*4260*/  BSYNC.RECONVERGENT B2 ;  /* 0x0000000000027941 */ /* 0x000fea0003800200 */
.L_x_1743:
[----:B------:R-:W-:Y:S04]  /*4270*/  BSSY.RECONVERGENT B2, `(.L_x_1745) ;  /* 0x000001b000027945 */ /* 0x000fe80003800200 */
[----:B------:R-:W-:Y:S05]  /*4280*/  @P1 BRA `(.L_x_1746) ;  /* 0x0000000000641947 */ /* 0x000fea0003800000 */
[----:B------:R-:W-:-:S05]  /*4290*/  IMAD.SHL.U32 R12, R11, 0x4, RZ ;  /* 0x000000040b0c7824 */ /* 0x000fca00078e00ff */
[----:B------:R-:W-:-:S13]  /*42a0*/  ISETP.GE.AND P3, PT, R12, R37, PT ;  /* 0x000000250c00720c */ /* 0x000fda0003f66270 */
[----:B0-----:R-:W0:Y:S01]  /*42b0*/  @!P3 LDC.64 R14, c[0x0][0x3b8] ;  /* 0x0000ee00ff0ebb82 */ /* 0x001e220000000a00 */
[----:B------:R-:W-:-:S04]  /*42c0*/  @!P3 IADD3 R70, P4, PT, R33, R12, RZ ;  /* 0x0000000c2146b210 */ /* 0x000fc80007f9e0ff */
[----:B------:R-:W-:-:S03]  /*42d0*/  @!P3 LEA.HI.X.SX32 R74, R12, R38, 0x1, P4 ;  /* 0x000000260c4ab211 */ /* 0x000fc600020f0eff */
[----:B------:R-:W1:Y:S01]  /*42e0*/  @!P3 LDC R76, c[0x0][0x3f8] ;  /* 0x0000fe00ff4cbb82 */ /* 0x000e620000000800 */
[----:B0-----:R-:W-:-:S04]  /*42f0*/  @!P3 LEA R14, P5, R70, R14, 0x2 ;  /* 0x0000000e460eb211 */ /* 0x001fc800078a10ff */
[----:B------:R-:W-:Y:S01]  /*4300*/  @!P3 LEA.HI.X R15, R70, R15, R74, 0x2, P5 ;  /* 0x0000000f460fb211 */ /* 0x000fe200028f144a */
[----:B------:R-:W-:-:S06]  /*4310*/  IMAD.MOV.U32 R70, RZ, RZ, RZ ;  /* 0x000000ffff467224 */ /* 0x000fcc00078e00ff */
[----:B------:R0:W2:Y:S01]  /*4320*/  @!P3 LDG.E R70, desc[UR36][R14.64] ;  /* 0x000000240e46b981 */ /* 0x0000a2000c1e1900 */
[----:B------:R-:W1:Y:S01]  /*4330*/  @!P3 S2R R74, SR_CTAID.Y ;  /* 0x00000000004ab919 */ /* 0x000e620000002600 */
[----:B------:R-:W1:Y:S01]  /*4340*/  @!P3 S2R R75, SR_CTAID.X ;  /* 0x00000000004bb919 */ /* 0x000e620000002500 */
[----:B0-----:R-:W0:Y:S01]  /*4350*/  @!P3 LDC.64 R14, c[0x0][0x3b8] ;  /* 0x0000ee00ff0ebb82 */ /* 0x001e220000000a00 */
[----:B-1----:R-:W-:Y:S02]  /*4360*/  @!P3 IMAD R75, R74, R76, R75 ;  /* 0x0000004c4a4bb224 */ /* 0x002fe400078e024b */
        /* <DEDUP_REMOVED lines=11> */
.L_x_1746:
[----:B------:R-:W-:Y:S05]  /*4420*/  BSYNC.RECONVERGENT B2 ;  /* 0x0000000000027941 */ /* 0x000fea0003800200 */
.L_x_1745:
        /* <DEDUP_REMOVED lines=9> */
[----:B------:R-:W-:-:S06]  /*44c0*/  IMAD.MOV.U32 R69, RZ, RZ, RZ ;  /* 0x000000ffff457224 */ /* 0x000fcc00078e00ff */
[----:B------:R0:W2:Y:S01]  /*44d0*/  @!P3 LDG.E R69, desc[UR36][R14.64] ;  /* 0x000000240e45b981 */ /* 0x0000a2000c1e1900 */
[----:B------:R-:W-:-:S13]  /*44e0*/  ISETP.GE.AND P3, PT, R12, R37, PT ;  /* 0x000000250c00720c */ /* 0x000fda0003f66270 */
[----:B------:R-:W1:Y:S01]  /*44f0*/  @!P3 S2R R74, SR_CTAID.Y ;  /* 0x00000000004ab919 */ /* 0x000e620000002600 */
[----:B------:R-:W1:Y:S01]  /*4500*/  @!P3 LDC R76, c[0x0][0x3f8] ;  /* 0x0000fe00ff4cbb82 */ /* 0x000e620000000800 */
[----:B------:R-:W1:Y:S07]  /*4510*/  @!P3 S2R R75, SR_CTAID.X ;  /* 0x00000000004bb919 */ /* 0x000e6e0000002500 */
        /* <DEDUP_REMOVED lines=13> */
.L_x_1748:
[----:B------:R-:W-:Y:S05]  /*45f0*/  BSYNC.RECONVERGENT B2 ;  /* 0x0000000000027941 */ /* 0x000fea0003800200 */
.L_x_1747:
[----:B------:R-:W-:Y:S04]  /*4600*/  BSSY.RECONVERGENT B2, `(.L_x_1749) ;  /* 0x000001d000027945 */ /* 0x000fe80003800200 */
[----:B------:R-:W-:Y:S05]  /*4610*/  @P1 BRA `(.L_x_1750) ;  /* 0x00000000006c1947 */ /* 0x000fea0003800000 */
[----:B------:R-:W-:-:S05]  /*4620*/  IMAD R12, R28, 0x2, R11 ;  /* 0x000000021c0c7824 */ /* 0x000fca00078e020b */
        /* <DEDUP_REMOVED lines=26> */
.L_x_1750:
[----:B------:R-:W-:Y:S05]  /*47d0*/  BSYNC.RECONVERGENT B2 ;  /* 0x0000000000027941 */ /* 0x000fea0003800200 */
.L_x_1749:
        /* <DEDUP_REMOVED lines=9> */
[----:B------:R-:W-:-:S06]  /*4870*/  MOV R67, RZ ;  /* 0x000000ff00437202 */ /* 0x000fcc0000000f00 */
        /* <DEDUP_REMOVED lines=18> */
.L_x_1752:
[----:B------:R-:W-:Y:S05]  /*49a0*/  BSYNC.RECONVERGENT B2 ;  /* 0x0000000000027941 */ /* 0x000fea0003800200 */
.L_x_1751:
        /* <DEDUP_REMOVED lines=29> */
.L_x_1754:
[----:B------:R-:W-:Y:S05]  /*4b80*/  BSYNC.RECONVERGENT B2 ;  /* 0x0000000000027941 */ /* 0x000fea0003800200 */
.L_x_1753:
[----:B------:R-:W-:Y:S01]  /*4b90*/  BSSY.RECONVERGENT B2, `(.L_x_1755) ;  /* 0x000001c000027945 */ /* 0x000fe20003800200 */
[----:B------:R-:W-:-:S03]  /*4ba0*/  IMAD.IADD R11, R11, 0x1, R28 ;  /* 0x000000010b0b7824 */ /* 0x000fc600078e021c */
[----:B------:R-:W-:Y:S05]  /*4bb0*/  @P1 BRA `(.L_x_1756) ;  /* 0x0000000000641947 */ /* 0x000fea0003800000 */
[----:B------:R-:W-:Y:S01]  /*4bc0*/  SHF.L.U32 R74, R11, 0x2, RZ ;  /* 0x000000020b4a7819 */ /* 0x000fe200000006ff */
[----:B------:R-:W-:-:S03]  /*4bd0*/  IMAD.MOV.U32 R65, RZ, RZ, RZ ;  /* 0x000000ffff417224 */ /* 0x000fc600078e00ff */
[----:B------:R-:W-:-:S13]  /*4be0*/  ISETP.GE.AND P3, PT, R74, R37, PT ;  /* 0x000000254a00720c */ /* 0x000fda0003f66270 */
[----:B01234-:R-:W0:Y:S01]  /*4bf0*/  @!P3 LDC.64 R14, c[0x0][0x3b8] ;  /* 0x0000ee00ff0ebb82 */ /* 0x01fe220000000a00 */
[----:B------:R-:W-:-:S04]  /*4c00*/  @!P3 IADD3 R13, P4, PT, R33, R74, RZ ;  /* 0x0000004a210db210 */ /* 0x000fc80007f9e0ff */
[----:B------:R-:W-:-:S03]  /*4c10*/  @!P3 LEA.HI.X.SX32 R76, R74, R38, 0x1, P4 ;  /* 0x000000264a4cb211 */ /* 0x000fc600020f0eff */
[----:B------:R-:W1:Y:S01]  /*4c20*/  @!P3 LDC R75, c[0x0][0x3f8] ;  /* 0x0000fe00ff4bbb82 */ /* 0x000e620000000800 */
[----:B0-----:R-:W-:-:S04]  /*4c30*/  @!P3 LEA R14, P5, R13, R14, 0x2 ;  /* 0x0000000e0d0eb211 */ /* 0x001fc800078a10ff */
[----:B------:R-:W-:-:S05]  /*4c40*/  @!P3 LEA.HI.X R15, R13, R15, R76, 0x2, P5 ;  /* 0x0000000f0d0fb211 */ /* 0x000fca00028f144c */
        /* <DEDUP_REMOVED lines=16> */
.L_x_1756:
[----:B------:R-:W-:Y:S05]  /*4d50*/  BSYNC.RECONVERGENT B2 ;  /* 0x0000000000027941 */ /* 0x000fea0003800200 */
.L_x_1755:
[----:B------:R-:W-:Y:S01]  /*4d60*/  BSSY.RECONVERGENT B2, `(.L_x_1757) ;  /* 0x000001c000027945 */ /* 0x000fe20003800200 */
[----:B------:R-:W-:-:S03]  /*4d70*/  IMAD.IADD R11, R11, 0x1, R28 ;  /* 0x000000010b0b7824 */ /* 0x000fc600078e021c */
[----:B------:R-:W-:Y:S05]  /*4d80*/  @P1 BRA `(.L_x_1758) ;  /* 0x0000000000641947 */ /* 0x000fea0003800000 */
        /* <DEDUP_REMOVED lines=25> */
.L_x_1758:
[----:B------:R-:W-:Y:S05]  /*4f20*/  BSYNC.RECONVERGENT B2 ;  /* 0x0000000000027941 */ /* 0x000fea0003800200 */
.L_x_1757:
[----:B------:R-:W-:Y:S04]  /*4f30*/  BSSY.RECONVERGENT B2, `(.L_x_1759) ;  /* 0x000001a000027945 */ /* 0x000fe80003800200 */
[----:B------:R-:W-:Y:S05]  /*4f40*/  @P1 BRA `(.L_x_1760) ;  /* 0x0000000000601947 */ /* 0x000fea0003800000 */
[----:B------:R-:W-:Y:S01]  /*4f50*/  ISETP.GE.AND P3, PT, R12, R37, PT ;  /* 0x000000250c00720c */ /* 0x000fe20003f66270 */
[----:B------:R-:W-:-:S12]  /*4f60*/  IMAD.MOV.U32 R63, RZ, RZ, RZ ;  /* 0x000000ffff3f7224 */ /* 0x000fd800078e00ff */
[----:B01234-:R-:W0:Y:S01]  /*4f70*/  @!P3 LDC.64 R14, c[0x0][0x3b8] ;  /* 0x0000ee00ff0ebb82 */ /* 0x01fe220000000a00 */
[----:B------:R-:W-:-:S04]  /*4f80*/  @!P3 IADD3 R13, P4, PT, R33, R12, RZ ;  /* 0x0000000c210db210 */ /* 0x000fc80007f9e0ff */
[----:B0-----:R-:W-:Y:S02]  /*4f90*/  @!P3 LEA R74, P5, R13, R14, 0x2 ;  /* 0x0000000e0d4ab211 */ /* 0x001fe400078a10ff */
[----:B------:R-:W-:-:S04]  /*4fa0*/  @!P3 LEA.HI.X.SX32 R14, R12, R38, 0x1, P4 ;  /* 0x000000260c0eb211 */ /* 0x000fc800020f0eff */
[----:B------:R-:W-:Y:S02]  /*4fb0*/  @!P3 LEA.HI.X R75, R13, R15, R14, 0x2, P5 ;  /* 0x0000000f0d4bb211 */ /* 0x000fe400028f140e */
[----:B------:R-:W0:Y:S01]  /*4fc0*/  @!P3 S2R R13, SR_CTAID.Y ;  /* 0x00000000000db919 */ /* 0x000e220000002600 */
[----:B------:R-:W0:Y:S02]  /*4fd0*/  @!P3 LDC R15, c[0x0][0x3f8] ;  /* 0x0000fe00ff0fbb82 */ /* 0x000e240000000800 */
[----:B------:R-:W2:Y:S01]  /*4fe0*/  @!P3 LDG.E R63, desc[UR36][R74.64] ;  /* 0x000000244a3fb981 */ /* 0x000ea2000c1e1900 */
[----:B------:R-:W0:Y:S01]  /*4ff0*/  @!P3 S2R R14, SR_CTAID.X ;  /* 0x00000000000eb919 */ /* 0x000e220000002500 */
[----:B------:R-:W1:Y:S01]  /*5000*/  @!P3 S2R R76, SR_TID.X ;  /* 0x00000000004cb919 */ /* 0x000e620000002100 */
[----:B0-----:R-:W-:-:S03]  /*5010*/  @!P3 IMAD R13, R13, R15, R14 ;  /* 0x0000000f0d0db224 */ /* 0x001fc600078e020e */
[----:B------:R-:W0:Y:S01]  /*5020*/  @!P3 LDC.64 R14, c[0x0][0x3b8] ;  /* 0x0000ee00ff0ebb82 */ /* 0x000e220000000a00 */
[----:B-1----:R-:W-:Y:S01]  /*5030*/  @!P3 LOP3.LUT R76, R76, 0x3, RZ, 0xc0, !PT ;  /* 0x000000034c4cb812 */ /* 0x002fe200078ec0ff */
        /* <DEDUP_REMOVED lines=9> */
.L_x_1760:
[----:B------:R-:W-:Y:S05]  /*50d0*/  BSYNC.RECONVERGENT B2 ;  /* 0x0000000000027941 */ /* 0x000fea0003800200 */
.L_x_1759:
[----:B------:R-:W-:Y:S01]  /*50e0*/  BSSY.RECONVERGENT B2, `(.L_x_1761) ;  /* 0x000001c000027945 */ /* 0x000fe20003800200 */
[----:B------:R-:W-:-:S03]  /*50f0*/  LEA R11, R28, R11, 0x1 ;  /* 0x0000000b1c0b7211 */ /* 0x000fc600078e08ff */
[----:B------:R-:W-:Y:S05]  /*5100*/  @P1 BRA `(.L_x_1762) ;  /* 0x0000000000641947 */ /* 0x000fea0003800000 */
[----:B------:R-:W-:Y:S02]  /*5110*/  IMAD.SHL.U32 R74, R11, 0x4, RZ ;  /* 0x000000040b4a7824 */ /* 0x000fe400078e00ff */
[----:B------:R-:W-:-:S03]  /*5120*/  IMAD.MOV.U32 R62, RZ, RZ, RZ ;  /* 0x000000ffff3e7224 */ /* 0x000fc600078e00ff */
[----:B------:R-:W-:-:S13]  /*5130*/  ISETP.GE.AND P3, PT, R74, R37, PT ;  /* 0x000000254a00720c */ /* 0x000fda0003f66270 */
[----:B01234-:R-:W0:Y:S01]  /*5140*/  @!P3 LDC.64 R14, c[0x0][0x3b8] ;  /* 0x0000ee00ff0ebb82 */ /* 0x01fe220000000a00 */
[----:B------:R-:W-:Y:S01]  /*5150*/  @!P3 IADD3 R13, P4, PT, R33, R74, RZ ;  /* 0x0000004a210db210 */ /* 0x000fe20007f9e0ff */
[----:B------:R-:W1:Y:S06]  /*5160*/  @!P3 S2R R76, SR_TID.X ;  /* 0x00000000004cb919 */ /* 0x000e6c0000002100 */
[----:B------:R-:W2:Y:S01]  /*5170*/  @!P3 LDC R75, c[0x0][0x3f8] ;  /* 0x0000fe00ff4bbb82 */ /* 0x000ea20000000800 */
[----:B0-----:R-:W-:Y:S02]  /*5180*/  @!P3 LEA R12, P5, R13, R14, 0x2 ;  /* 0x0000000e0d0cb211 */ /* 0x001fe400078a10ff */
[----:B------:R-:W-:-:S04]  /*5190*/  @!P3 LEA.HI.X.SX32 R14, R74, R38, 0x1, P4 ;  /* 0x000000264a0eb211 */ /* 0x000fc800020f0eff */
[----:B------:R-:W-:-:S05]  /*51a0*/  @!P3 LEA.HI.X R13, R13, R15, R14, 0x2, P5 ;  /* 0x0000000f0d0db211 */ /* 0x000fca00028f140e */
[----:B------:R0:W3:Y:S01]  /*51b0*/  @!P3 LDG.E R62, desc[UR36][R12.64] ;  /* 0x000000240c3eb981 */ /* 0x0000e2000c1e1900 */
[----:B-1----:R-:W-:Y:S01]  /*51c0*/  @!P3 LOP3.LUT R76, R76, 0x3, RZ, 0xc0, !PT ;  /* 0x000000034c4cb812 */ /* 0x002fe200078ec0ff */
[----:B------:R-:W2:Y:S01]  /*51d0*/  @!P3 S2R R14, SR_CTAID.Y ;  /* 0x00000000000eb919 */ /* 0x000ea20000002600 */
[----:B------:R-:W2:Y:S02]  /*51e0*/  @!P3 S2R R15, SR_CTAID.X ;  /* 0x00000000000fb919 */ /* 0x000ea40000002500 */
[----:B--2---:R-:W-:Y:S02]  /*51f0*/  @!P3 IMAD R75, R14, R75, R15 ;  /* 0x0000004b0e4bb224 */ /* 0x004fe400078e020f */
[----:B------:R-:W1:Y:S02]  /*5200*/  @!P3 LDC.64 R14, c[0x0][0x3b8] ;  /* 0x0000ee00ff0ebb82 */ /* 0x000e640000000a00 */
[----:B------:R-:W-:-:S04]  /*5210*/  @!P3 IMAD R75, R75, R28, RZ ;  /* 0x0000001c4b4bb224 */ /* 0x000fc800078e02ff */
[----:B------:R-:W-:Y:S01]  /*5220*/  @!P3 IMAD R76, R75, 0x30, R76 ;  /* 0x000000304b4cb824 */ /* 0x000fe200078e024c */
[----:B------:R-:W-:-:S04]  /*5230*/  @!P3 SHF.R.S32.HI R75, RZ, 0x1f, R74 ;  /* 0x0000001fff4bb819 */ /* 0x000fc8000001144a */
[----:B------:R-:W-:-:S04]  /*5240*/  @!P3 IADD3 R74, P4, PT, R76, R74, RZ ;  /* 0x0000004a4c4ab210 */ /* 0x000fc80007f9e0ff */
[----:B0-----:R-:W-:Y:S02]  /*5250*/  @!P3 LEA.HI.X.SX32 R12, R76, R75, 0x1, P4 ;  /* 0x0000004b4c0cb211 */ /* 0x001fe400020f0eff */
[----:B-1----:R-:W-:-:S04]  /*5260*/  @!P3 LEA R14, P4, R74, R14, 0x2 ;  /* 0x0000000e4a0eb211 */ /* 0x002fc800078810ff */
[----:B------:R-:W-:Y:S01]  /*5270*/  @!P3 LEA.HI.X R15, R74, R15, R12, 0x2, P4 ;  /* 0x0000000f4a0fb211 */ /* 0x000fe200020f140c */
[----:B---3--:R-:W-:-:S05]  /*5280*/  FADD.FTZ R62, R21, R62 ;  /* 0x0000003e153e7221 */ /* 0x008fca0000010000 */
[----:B------:R0:W-:Y:S03]  /*5290*/  @!P3 STG.E desc[UR36][R14.64], R62 ;  /* 0x0000003e0e00b986 */ /* 0x0001e6000c101924 */
.L_x_1762:
[----:B------:R-:W-:Y:S05]  /*52a0*/  BSYNC.RECONVERGENT B2 ;  /* 0x0000000000027941 */ /* 0x000fea0003800200 */
.L_x_1761:
[----:B------:R-:W-:Y:S01]  /*52b0*/  BSSY.RECONVERGENT B2, `(.L_x_1763) ;  /* 0x000001c000027945 */ /* 0x000fe20003800200 */
[----:B------:R-:W-:-:S03]  /*52c0*/  IADD3 R11, PT, PT, R11, R28, RZ ;  /* 0x0000001c0b0b7210 */ /* 0x000fc60007ffe0ff */
        /* <DEDUP_REMOVED lines=26> */
.L_x_1764:
[----:B------:R-:W-:Y:S05]  /*5470*/  BSYNC.RECONVERGENT B2 ;  /* 0x0000000000027941 */ /* 0x000fea0003800200 */
.L_x_1763:
        /* <DEDUP_REMOVED lines=28> */
.L_x_1766:
[----:B------:R-:W-:Y:S05]  /*5640*/  BSYNC.RECONVERGENT B2 ;  /* 0x0000000000027941 */ /* 0x000fea0003800200 */
.L_x_1765:
        /* <DEDUP_REMOVED lines=28> */
.L_x_1768:
[----:B------:R-:W-:Y:S05]  /*5810*/  BSYNC.RECONVERGENT B2 ;  /* 0x0000000000027941 */ /* 0x000fea0003800200 */
.L_x_1767:
        /* <DEDUP_REMOVED lines=28> */
.L_x_1770:
[----:B------:R-:W-:Y:S05]  /*59e0*/  BSYNC.RECONVERGENT B2 ;  /* 0x0000000000027941 */ /* 0x000fea0003800200 */
.L_x_1769:
        /* <DEDUP_REMOVED lines=28> */
.L_x_1772:
[----:B------:R-:W-:Y:S05]  /*5bb0*/  BSYNC.RECONVERGENT B2 ;  /* 0x0000000000027941 */ /* 0x000fea0003800200 */
.L_x_1771:
[----:B------:R-:W-:Y:S05]  /*5bc0*/  @P1 BRA `(.L_x_1742) ;  /* 0x0000000800f01947 */ /* 0x000fea0003800000 */
[----:B01234-:R-:W-:Y:S01]  /*5bd0*/  IADD3 R14, PT, PT, R11, R28, RZ ;  /* 0x0000001c0b0e7210 */ /* 0x01ffe20007ffe0ff */
[----:B------:R-:W-:Y:S01]  /*5be0*/  BSSY.RECONVERGENT B2, `(.L_x_1773) ;  /* 0x000000a000027945 */ /* 0x000fe20003800200 */
[----:B------:R-:W-:-:S03]  /*5bf0*/  IMAD.MOV.U32 R12, RZ, RZ, RZ ;  /* 0x000000ffff0c7224 */ /* 0x000fc600078e00ff */
[----:B------:R-:W-:-:S05]  /*5c00*/  IMAD.SHL.U32 R14, R14, 0x4, RZ ;  /* 0x000000040e0e7824 */ /* 0x000fca00078e00ff */
[----:B------:R-:W-:-:S13]  /*5c10*/  ISETP.GE.AND P3, PT, R14, R37, PT ;  /* 0x000000250e00720c */ /* 0x000fda0003f66270 */
[----:B------:R-:W-:Y:S05]  /*5c20*/  @P3 BRA `(.L_x_1774) ;  /* 0x0000000000143947 */ /* 0x000fea0003800000 */
[----:B------:R-:W-:-:S04]  /*5c30*/  IADD3 R11, P1, PT, R33, R14, RZ ;  /* 0x0000000e210b7210 */ /* 0x000fc80007f3e0ff */
[----:B------:R-:W-:Y:S02]  /*5c40*/  LEA.HI.X.SX32 R56, R14, R38, 0x1, P1 ;  /* 0x000000260e387211 */ /* 0x000fe400008f0eff */
[----:B------:R-:W-:-:S04]  /*5c50*/  LEA R12, P1, R11, UR8, 0x2 ;  /* 0x000000080b0c7c11 */ /* 0x000fc8000f8210ff */
[----:B------:R-:W-:-:S05]  /*5c60*/  LEA.HI.X R13, R11, UR9, R56, 0x2, P1 ;  /* 0x000000090b0d7c11 */ /* 0x000fca00088f1438 */
[----:B------:R0:W5:Y:S04]  /*5c70*/  LDG.E R12, desc[UR36][R12.64] ;  /* 0x000000240c0c7981 */ /* 0x000168000c1e1900 */
.L_x_1774:
[----:B------:R-:W-:Y:S05]  /*5c80*/  BSYNC.RECONVERGENT B2 ;  /* 0x0000000000027941 */ /* 0x000fea0003800200 */
.L_x_1773:
[----:B-----5:R-:W-:Y:S01]  /*5c90*/  FADD.FTZ R56, R27, R12 ;  /* 0x0000000c1b387221 */ /* 0x020fe20000010000 */
[----:B------:R-:W-:Y:S06]  /*5ca0*/  @P3 BRA `(.L_x_1742) ;  /* 0x0000000800b83947 */ /* 0x000fec0003800000 */
[----:B------:R-:W1:Y:S01]  /*5cb0*/  S2R R11, SR_TID.X ;  /* 0x00000000000b7919 */ /* 0x000e620000002100 */
[----:B------:R-:W-:Y:S08]  /*5cc0*/  S2UR UR5, SR_CTAID.Y ;  /* 0x00000000000579c3 */ /* 0x000ff00000002600 */
[----:B------:R-:W2:Y:S01]  /*5cd0*/  S2UR UR7, SR_CTAID.X ;  /* 0x00000000000779c3 */ /* 0x000ea20000002500 */
[----:B-1----:R-:W-:Y:S01]  /*5ce0*/  LOP3.LUT R12, R11, 0x3, RZ, 0xc0, !PT ;  /* 0x000000030b0c7812 */ /* 0x002fe200078ec0ff */
[----:B--2---:R-:W-:-:S06]  /*5cf0*/  UIMAD UR5, UR5, UR14, UR7 ;  /* 0x0000000e050572a4 */ /* 0x004fcc000f8e0207 */
[----:B------:R-:W-:-:S04]  /*5d00*/  IMAD R11, R28, UR5, RZ ;  /* 0x000000051c0b7c24 */ /* 0x000fc8000f8e02ff */
[----:B------:R-:W-:Y:S01]  /*5d10*/  IMAD R12, R11, 0x30, R12 ;  /* 0x000000300b0c7824 */ /* 0x000fe200078e020c */
[----:B------:R-:W-:-:S04]  /*5d20*/  SHF.R.S32.HI R11, RZ, 0x1f, R14 ;  /* 0x0000001fff0b7819 */ /* 0x000fc8000001140e */
[----:B------:R-:W-:-:S04]  /*5d30*/  IADD3 R14, P1, PT, R12, R14, RZ ;  /* 0x0000000e0c0e7210 */ /* 0x000fc80007f3e0ff */
[----:B------:R-:W-:Y:S02]  /*5d40*/  LEA.HI.X.SX32 R11, R12, R11, 0x1, P1 ;  /* 0x0000000b0c0b7211 */ /* 0x000fe400008f0eff */
[----:B------:R-:W-:-:S04]  /*5d50*/  LEA R12, P1, R14, UR8, 0x2 ;  /* 0x000000080e0c7c11 */ /* 0x000fc8000f8210ff */
[----:B0-----:R-:W-:-:S05]  /*5d60*/  LEA.HI.X R13, R14, UR9, R11, 0x2, P1 ;  /* 0x000000090e0d7c11 */ /* 0x001fca00088f140b */
[----:B------:R0:W-:Y:S01]  /*5d70*/  STG.E desc[UR36][R12.64], R56 ;  /* 0x000000380c007986 */ /* 0x0001e2000c101924 */
[----:B------:R-:W-:Y:S05]  /*5d80*/  BRA `(.L_x_1742) ;  /* 0x0000000800807947 */ /* 0x000fea0003800000 */
.L_x_1710:
[----:B------:R-:W-:Y:S02]  /*5d90*/  SHF.L.U32 R11, R13, 0x2, RZ ;  /* 0x000000020d0b7819 */ /* 0x000fe400000006ff */
[C---:B------:R-:W-:Y:S02]  /*5da0*/  ISETP.GE.AND P3, PT, R42.reuse, UR40, PT ;  /* 0x000000282a007c0c */ /* 0x040fe4000bf66270 */
[----:B------:R-:W-:Y:S01]  /*5db0*/  ISETP.GE.AND P5, PT, R42, UR40, PT ;  /* 0x000000282a007c0c */ /* 0x000fe2000bfa6270 */
[----:B------:R-:W-:-:S03]  /*5dc0*/  IMAD R74, R28, 0x8, R11 ;  /* 0x000000081c4a7824 */ /* 0x000fc600078e020b */
[----:B------:R-:W-:Y:S02]  /*5dd0*/  FSEL R69, R69, RZ, P5 ;  /* 0x000000ff45457208 */ /* 0x000fe40002800000 */
[----:B------:R-:W-:-:S13]  /*5de0*/  ISETP.GE.OR P1, PT, R74, R37, P3 ;  /* 0x000000254a00720c */ /* 0x000fda0001f26670 */
[----:B------:R-:W0:Y:S01]  /*5df0*/  @!P1 LDC.64 R14, c[0x0][0x3b8] ;  /* 0x0000ee00ff0e9b82 */ /* 0x000e220000000a00 */
[----:B------:R-:W-:-:S04]  /*5e00*/  @!P1 IADD3 R12, P4, PT, R33, R74, RZ ;  /* 0x0000004a210c9210 */ /* 0x000fc80007f9e0ff */
[----:B------:R-:W-:Y:S02]  /*5e10*/  @!P1 LEA.HI.X.SX32 R74, R74, R38, 0x1, P4 ;  /* 0x000000264a4a9211 */ /* 0x000fe400020f0eff */
[----:B0-----:R-:W-:-:S04]  /*5e20*/  @!P1 LEA R76, P4, R12, R14, 0x2 ;  /* 0x0000000e0c4c9211 */ /* 0x001fc800078810ff */
[----:B------:R-:W-:Y:S01]  /*5e30*/  @!P1 LEA.HI.X R77, R12, R15, R74, 0x2, P4 ;  /* 0x0000000f0c4d9211 */ /* 0x000fe200020f144a */
[----:B------:R-:W-:-:S04]  /*5e40*/  IMAD R74, R28, 0x10, R11 ;  /* 0x000000101c4a7824 */ /* 0x000fc800078e020b */
[----:B------:R0:W5:Y:S01]  /*5e50*/  @!P1 LDG.E R69, desc[UR36][R76.64] ;  /* 0x000000244c459981 */ /* 0x000162000c1e1900 */
[----:B------:R-:W-:-:S13]  /*5e60*/  ISETP.GE.OR P4, PT, R74, R37, P3 ;  /* 0x000000254a00720c */ /* 0x000fda0001f86670 */
[----:B------:R-:W1:Y:S01]  /*5e70*/  @!P4 LDC.64 R14, c[0x0][0x3b8] ;  /* 0x0000ee00ff0ecb82 */ /* 0x000e620000000a00 */
[----:B------:R-:W-:-:S04]  /*5e80*/  @!P4 IADD3 R12, P1, PT, R33, R74, RZ ;  /* 0x0000004a210cc210 */ /* 0x000fc80007f3e0ff */
[----:B------:R-:W-:Y:S02]  /*5e90*/  @!P4 LEA.HI.X.SX32 R75, R74, R38, 0x1, P1 ;  /* 0x000000264a4bc211 */ /* 0x000fe400008f0eff */
[----:B-1----:R-:W-:-:S04]  /*5ea0*/  @!P4 LEA R74, P1, R12, R14, 0x2 ;  /* 0x0000000e0c4ac211 */ /* 0x002fc800078210ff */
[----:B------:R-:W-:Y:S02]  /*5eb0*/  @!P4 LEA.HI.X R75, R12, R15, R75, 0x2, P1 ;  /* 0x0000000f0c4bc211 */ /* 0x000fe400008f144b */
[----:B------:R-:W-:-:S13]  /*5ec0*/  ISETP.GE.OR P1, PT, R11, R37, P3 ;  /* 0x000000250b00720c */ /* 0x000fda0001f26670 */
[----:B------:R-:W1:Y:S01]  /*5ed0*/  @!P1 LDC.64 R14, c[0x0][0x3b8] ;  /* 0x0000ee00ff0e9b82 */ /* 0x000e620000000a00 */
[----:B------:R-:W-:-:S06]  /*5ee0*/  FSEL R67, R67, RZ, P5 ;  /* 0x000000ff43437208 */ /* 0x000fcc0002800000 */
[----:B------:R2:W5:Y:S01]  /*5ef0*/  @!P4 LDG.E R67, desc[UR36][R74.64] ;  /* 0x000000244a43c981 */ /* 0x000562000c1e1900 */
[----:B------:R-:W-:-:S04]  /*5f00*/  @!P1 IADD3 R12, P4, PT, R33, R11, RZ ;  /* 0x0000000b210c9210 */ /* 0x000fc80007f9e0ff */
[----:B0-----:R-:W-:Y:S02]  /*5f10*/  @!P1 IADD3.X R77, PT, PT, RZ, R38, RZ, P4, !PT ;  /* 0x00000026ff4d9210 */ /* 0x001fe400027fe4ff */
[----:B-1----:R-:W-:-:S04]  /*5f20*/  @!P1 LEA R76, P4, R12, R14, 0x2 ;  /* 0x0000000e0c4c9211 */ /* 0x002fc800078810ff */
[----:B------:R-:W-:Y:S01]  /*5f30*/  @!P1 LEA.HI.X R77, R12, R15, R77, 0x2, P4 ;  /* 0x0000000f0c4d9211 */ /* 0x000fe200020f144d */
[----:B------:R-:W-:-:S05]  /*5f40*/  IMAD R12, R28, 0x20, R11 ;  /* 0x000000201c0c7824 */ /* 0x000fca00078e020b */
[----:B------:R-:W-:-:S13]  /*5f50*/  ISETP.GE.OR P4, PT, R12, R37, P3 ;  /* 0x000000250c00720c */ /* 0x000fda0001f86670 */
[----:B------:R-:W2:Y:S01]  /*5f60*/  @!P4 LDC.64 R14, c[0x0][0x3b8] ;  /* 0x0000ee00ff0ecb82 */ /* 0x000ea20000000a00 */
[----:B------:R-:W-:-:S06]  /*5f70*/  FSEL R71, R71, RZ, P5 ;  /* 0x000000ff47477208 */ /* 0x000fcc0002800000 */
[----:B------:R0:W5:Y:S01]  /*5f80*/  @!P1 LDG.E R71, desc[UR36][R76.64] ;  /* 0x000000244c479981 */ /* 0x000162000c1e1900 */
[----:B------:R-:W-:-:S04]  /*5f90*/  @!P4 IADD3 R11, P1, PT, R33, R12, RZ ;  /* 0x0000000c210bc210 */ /* 0x000fc80007f3e0ff */
[----:B------:R-:W-:Y:S02]  /*5fa0*/  @!P4 LEA.HI.X.SX32 R12, R12, R38, 0x1, P1 ;  /* 0x000000260c0cc211 */ /* 0x000fe400008f0eff */
[----:B--2---:R-:W-:-:S04]  /*5fb0*/  @!P4 LEA R74, P1, R11, R14, 0x2 ;  /* 0x0000000e0b4ac211 */ /* 0x004fc800078210ff */
[----:B------:R-:W-:Y:S01]  /*5fc0*/  @!P4 LEA.HI.X R75, R11, R15, R12, 0x2, P1 ;  /* 0x0000000f0b4bc211 */ /* 0x000fe200008f140c */
[----:B------:R-:W-:-:S05]  /*5fd0*/  IMAD.IADD R11, R13, 0x1, R28 ;  /* 0x000000010d0b7824 */ /* 0x000fca00078e021c */
[----:B------:R-:W-:-:S04]  /*5fe0*/  SHF.L.U32 R12, R11, 0x2, RZ ;  /* 0x000000020b0c7819 */ /* 0x000fc800000006ff */
[----:B------:R-:W-:-:S13]  /*5ff0*/  ISETP.GE.OR P1, PT, R12, R37, P3 ;  /* 0x000000250c00720c */ /* 0x000fda0001f26670 */
[----:B------:R-:W0:Y:S01]  /*6000*/  @!P1 LDC.64 R14, c[0x0][0x3b8] ;  /* 0x0000ee00ff0e9b82 */ /* 0x000e220000000a00 */
[----:B------:R-:W-:-:S06]  /*6010*/  FSEL R63, R63, RZ, P5 ;  /* 0x000000ff3f3f7208 */ /* 0x000fcc0002800000 */
[----:B------:R1:W5:Y:S01]  /*6020*/  @!P4 LDG.E R63, desc[UR36][R74.64] ;  /* 0x000000244a3fc981 */ /* 0x000362000c1e1900 */
[----:B------:R-:W-:-:S04]  /*6030*/  @!P1 IADD3 R13, P4, PT, R33, R12, RZ ;  /* 0x0000000c210d9210 */ /* 0x000fc80007f9e0ff */
[----:B------:R-:W-:Y:S02]  /*6040*/  @!P1 LEA.HI.X.SX32 R12, R12, R38, 0x1, P4 ;  /* 0x000000260c0c9211 */ /* 0x000fe400020f0eff */
[----:B0-----:R-:W-:-:S04]  /*6050*/  @!P1 LEA R76, P4, R13, R14, 0x2 ;  /* 0x0000000e0d4c9211 */ /* 0x001fc800078810ff */
[----:B------:R-:W-:Y:S01]  /*6060*/  @!P1 LEA.HI.X R77, R13, R15, R12, 0x2, P4 ;  /* 0x0000000f0d4d9211 */ /* 0x000fe200020f140c */
[----:B------:R-:W-:-:S04]  /*6070*/  IMAD R12, R28, 0x2, R11 ;  /* 0x000000021c0c7824 */ /* 0x000fc800078e020b */
[----:B------:R-:W-:-:S05]  /*6080*/  IMAD.SHL.U32 R12, R12, 0x4, RZ ;  /* 0x000000040c0c7824 */ /* 0x000fca00078e00ff */
[----:B------:R-:W-:-:S13]  /*6090*/  ISETP.GE.OR P4, PT, R12, R37, P3 ;  /* 0x000000250c00720c */ /* 0x000fda0001f86670 */
[----:B------:R-:W0:Y:S01]  /*60a0*/  @!P4 LDC.64 R14, c[0x0][0x3b8] ;  /* 0x0000ee00ff0ecb82 */ /* 0x000e220000000a00 */
[----:B------:R-:W-:-:S06]  /*60b0*/  FSEL R70, R70, RZ, P5 ;  /* 0x000000ff46467208 */ /* 0x000fcc0002800000 */
[----:B------:R2:W5:Y:S01]  /*60c0*/  @!P1 LDG.E R70, desc[UR36][R76.64] ;  /* 0x000000244c469981 */ /* 0x000562000c1e1900 */
[----:B------:R-:W-:Y:S02]  /*60d0*/  @!P4 IADD3 R13, P1, PT, R33, R12, RZ ;  /* 0x0000000c210dc210 */ /* 0x000fe40007f3e0ff */
[----:B------:R-:W-:Y:S02]  /*60e0*/  LEA R11, R28, R11, 0x2 ;  /* 0x0000000b1c0b7211 */ /* 0x000fe400078e10ff */
[----:B-1----:R-:W-:Y:S02]  /*60f0*/  @!P4 LEA.HI.X.SX32 R74, R12, R38, 0x1, P1 ;  /* 0x000000260c4ac211 */ /* 0x002fe400008f0eff */
[----:B0-----:R-:W-:-:S04]  /*6100*/  @!P4 LEA R12, P1, R13, R14, 0x2 ;  /* 0x0000000e0d0cc211 */ /* 0x001fc800078210ff */
[----:B------:R-:W-:Y:S01]  /*6110*/  @!P4 LEA.HI.X R13, R13, R15, R74, 0x2, P1 ;  /* 0x0000000f0d0dc211 */ /* 0x000fe200008f144a */
[----:B------:R-:W-:-:S05]  /*6120*/  IMAD.SHL.U32 R74, R11, 0x4, RZ ;  /* 0x000000040b4a7824 */ /* 0x000fca00078e00ff */
[----:B------:R-:W-:-:S13]  /*6130*/  ISETP.GE.OR P1, PT, R74, R37, P3 ;  /* 0x000000254a00720c */ /* 0x000fda0001f26670 */
[----:B------:R-:W0:Y:S01]  /*6140*/  @!P1 LDC.64 R14, c[0x0][0x3b8] ;  /* 0x0000ee00ff0e9b82 */ /* 0x000e220000000a00 */
[----:B------:R-:W-:-:S06]  /*6150*/  FSEL R68, R68, RZ, P5 ;  /* 0x000000ff44447208 */ /* 0x000fcc0002800000 */
[----:B------:R1:W5:Y:S01]  /*6160*/  @!P4 LDG.E R68, desc[UR36][R12.64] ;  /* 0x000000240c44c981 */ /* 0x000362000c1e1900 */
[----:B------:R-:W-:Y:S01]  /*6170*/  @!P1 IADD3 R75, P4, PT, R33, R74, RZ ;  /* 0x0000004a214b9210 */ /* 0x000fe20007f9e0ff */
[----:B------:R-:W-:-:S03]  /*6180*/  IMAD.IADD R11, R11, 0x1, R28 ;  /* 0x000000010b0b7824 */ /* 0x000fc600078e021c */
[----:B--2---:R-:W-:Y:S02]  /*6190*/  @!P1 LEA.HI.X.SX32 R76, R74, R38, 0x1, P4 ;  /* 0x000000264a4c9211 */ /* 0x004fe400020f0eff */
[----:B0-----:R-:W-:-:S04]  /*61a0*/  @!P1 LEA R74, P4, R75, R14, 0x2 ;  /* 0x0000000e4b4a9211 */ /* 0x001fc800078810ff */
[----:B------:R-:W-:Y:S02]  /*61b0*/  @!P1 LEA.HI.X R75, R75, R15, R76, 0x2, P4 ;  /* 0x0000000f4b4b9211 */ /* 0x000fe400020f144c */
[----:B------:R-:W-:-:S04]  /*61c0*/  SHF.L.U32 R76, R11, 0x2, RZ ;  /* 0x000000020b4c7819 */ /* 0x000fc800000006ff */
[----:B------:R-:W-:-:S13]  /*61d0*/  ISETP.GE.OR P4, PT, R76, R37, P3 ;  /* 0x000000254c00720c */ /* 0x000fda0001f86670 */
[----:B------:R-:W0:Y:S01]  /*61e0*/  @!P4 LDC.64 R14, c[0x0][0x3b8] ;  /* 0x0000ee00ff0ecb82 */ /* 0x000e220000000a00 */
[----:B------:R-:W-:-:S06]  /*61f0*/  FSEL R66, R66, RZ, P5 ;  /* 0x000000ff42427208 */ /* 0x000fcc0002800000 */
[----:B------:R2:W5:Y:S01]  /*6200*/  @!P1 LDG.E R66, desc[UR36][R74.64] ;  /* 0x000000244a429981 */ /* 0x000562000c1e1900 */
[----:B-1----:R-:W-:Y:S01]  /*6210*/  @!P4 IADD3 R13, P1, PT, R33, R76, RZ ;  /* 0x0000004c210dc210 */ /* 0x002fe20007f3e0ff */
[----:B------:R-:W-:-:S03]  /*6220*/  IMAD.IADD R11, R11, 0x1, R28 ;  /* 0x000000010b0b7824 */ /* 0x000fc600078e021c */
[----:B------:R-:W-:Y:S02]  /*6230*/  @!P4 LEA.HI.X.SX32 R76, R76, R38, 0x1, P1 ;  /* 0x000000264c4cc211 */ /* 0x000fe400008f0eff */
[----:B0-----:R-:W-:-:S04]  /*6240*/  @!P4 LEA R12, P1, R13, R14, 0x2 ;  /* 0x0000000e0d0cc211 */ /* 0x001fc800078210ff */
[----:B------:R-:W-:Y:S01]  /*6250*/  @!P4 LEA.HI.X R13, R13, R15, R76, 0x2, P1 ;  /* 0x0000000f0d0dc211 */ /* 0x000fe200008f144c */
[----:B------:R-:W-:-:S05]  /*6260*/  IMAD.SHL.U32 R76, R11, 0x4, RZ ;  /* 0x000000040b4c7824 */ /* 0x000fca00078e00ff */
[----:B------:R-:W-:-:S13]  /*6270*/  ISETP.GE.OR P1, PT, R76, R37, P3 ;  /* 0x000000254c00720c */ /* 0x000fda0001f26670 */
[----:B------:R-:W0:Y:S01]  /*6280*/  @!P1 LDC.64 R14, c[0x0][0x3b8] ;  /* 0x0000ee00ff0e9b82 */ /* 0x000e220000000a00 */
[----:B------:R-:W-:-:S06]  /*6290*/  FSEL R65, R65, RZ, P5 ;  /* 0x000000ff41417208 */ /* 0x000fcc0002800000 */
[----:B------:R1:W5:Y:S01]  /*62a0*/  @!P4 LDG.E R65, desc[UR36][R12.64] ;  /* 0x000000240c41c981 */ /* 0x000362000c1e1900 */
[----:B--2---:R-:W-:Y:S02]  /*62b0*/  @!P1 IADD3 R75, P4, PT, R33, R76, RZ ;  /* 0x0000004c214b9210 */ /* 0x004fe40007f9e0ff */
[----:B------:R-:W-:Y:S02]  /*62c0*/  LEA R11, R28, R11, 0x1 ;  /* 0x0000000b1c0b7211 */ /* 0x000fe400078e08ff */
        /* <DEDUP_REMOVED lines=12> */
[----:B------:R-:W-:Y:S02]  /*6390*/  @!P4 LEA.HI.X R13, R13, R15, R76, 0x2, P1 ;  /* 0x0000000f0d0dc211 */ /* 0x000fe400008f144c */
[----:B------:R-:W-:-:S04]  /*63a0*/  SHF.L.U32 R76, R11, 0x2, RZ ;  /* 0x000000020b4c7819 */ /* 0x000fc800000006ff */
[----:B------:R-:W-:-:S13]  /*63b0*/  ISETP.GE.OR P1, PT, R76, R37, P3 ;  /* 0x000000254c00720c */ /* 0x000fda0001f26670 */
[----:B------:R-:W0:Y:S01]  /*63c0*/  @!P1 LDC.64 R14, c[0x0][0x3b8] ;  /* 0x0000ee00ff0e9b82 */ /* 0x000e220000000a00 */
[----:B------:R-:W-:-:S06]  /*63d0*/  FSEL R62, R62, RZ, P5 ;  /* 0x000000ff3e3e7208 */ /* 0x000fcc0002800000 */
[----:B------:R1:W5:Y:S01]  /*63e0*/  @!P4 LDG.E R62, desc[UR36][R12.64] ;  /* 0x000000240c3ec981 */ /* 0x000362000c1e1900 */
[----:B--2---:R-:W-:Y:S01]  /*63f0*/  @!P1 IADD3 R75, P4, PT, R33, R76, RZ ;  /* 0x0000004c214b9210 */ /* 0x004fe20007f9e0ff */
        /* <DEDUP_REMOVED lines=9> */
[----:B-1----:R-:W-:Y:S02]  /*6490*/  @!P4 IADD3 R13, P1, PT, R33, R76, RZ ;  /* 0x0000004c210dc210 */ /* 0x002fe40007f3e0ff */
[----:B------:R-:W-:Y:S02]  /*64a0*/  IADD3 R11, PT, PT, R11, R28, RZ ;  /* 0x0000001c0b0b7210 */ /* 0x000fe40007ffe0ff */
        /* <DEDUP_REMOVED lines=24> */
[----:B------:R-:W-:-:S04]  /*6630*/  ISETP.GE.AND P1, PT, R76, R37, PT ;  /* 0x000000254c00720c */ /* 0x000fc80003f26270 */
[----:B------:R-:W-:-:S13]  /*6640*/  ISETP.GE.OR P1, PT, R42, UR40, P1 ;  /* 0x000000282a007c0c */ /* 0x000fda0008f26670 */
[----:B------:R-:W0:Y:S01]  /*6650*/  @!P1 LDC.64 R14, c[0x0][0x3b8] ;  /* 0x0000ee00ff0e9b82 */ /* 0x000e220000000a00 */
[----:B------:R-:W-:-:S06]  /*6660*/  FSEL R58, R58, RZ, P5 ;  /* 0x000000ff3a3a7208 */ /* 0x000fcc0002800000 */
[----:B------:R1:W5:Y:S01]  /*6670*/  @!P4 LDG.E R58, desc[UR36][R12.64] ;  /* 0x000000240c3ac981 */ /* 0x000362000c1e1900 */
[----:B--2---:R-:W-:-:S04]  /*6680*/  @!P1 IADD3 R74, P4, PT, R33, R76, RZ ;  /* 0x0000004c214a9210 */ /* 0x004fc80007f9e0ff */
[----:B------:R-:W-:Y:S02]  /*6690*/  @!P1 LEA.HI.X.SX32 R76, R76, R38, 0x1, P4 ;  /* 0x000000264c4c9211 */ /* 0x000fe400020f0eff */
[----:B------:R-:W-:Y:S02]  /*66a0*/  FSEL R57, R57, RZ, P5 ;  /* 0x000000ff39397208 */ /* 0x000fe40002800000 */
[----:B0-----:R-:W-:-:S04]  /*66b0*/  @!P1 LEA R14, P4, R74, R14, 0x2 ;  /* 0x0000000e4a0e9211 */ /* 0x001fc800078810ff */
[----:B------:R-:W-:-:S05]  /*66c0*/  @!P1 LEA.HI.X R15, R74, R15, R76, 0x2, P4 ;  /* 0x0000000f4a0f9211 */ /* 0x000fca00020f144c */
[----:B------:R1:W5:Y:S01]  /*66d0*/  @!P1 LDG.E R57, desc[UR36][R14.64] ;  /* 0x000000240e399981 */ /* 0x000362000c1e1900 */
[----:B------:R-:W-:Y:S05]  /*66e0*/  @P3 BRA `(.L_x_1742) ;  /* 0x0000000000283947 */ /* 0x000fea0003800000 */
[----:B------:R-:W-:Y:S01]  /*66f0*/  IADD3 R11, PT, PT, R11, R28, RZ ;  /* 0x0000001c0b0b7210 */ /* 0x000fe20007ffe0ff */
[----:B------:R-:W-:-:S04]  /*6700*/  IMAD.MOV.U32 R56, RZ, RZ, RZ ;  /* 0x000000ffff387224 */ /* 0x000fc800078e00ff */
[----:B-1----:R-:W-:-:S05]  /*6710*/  IMAD.SHL.U32 R14, R11, 0x4, RZ ;  /* 0x000000040b0e7824 */ /* 0x002fca00078e00ff */
[----:B------:R-:W-:-:S13]  /*6720*/  ISETP.GE.AND P1, PT, R14, R37, PT ;  /* 0x000000250e00720c */ /* 0x000fda0003f26270 */
[----:B------:R-:W-:Y:S05]  /*6730*/  @P1 BRA `(.L_x_1742) ;  /* 0x0000000000141947 */ /* 0x000fea0003800000 */
[----:B------:R-:W-:-:S04]  /*6740*/  IADD3 R11, P1, PT, R33, R14, RZ ;  /* 0x0000000e210b7210 */ /* 0x000fc80007f3e0ff */
[----:B------:R-:W-:Y:S02]  /*6750*/  LEA.HI.X.SX32 R14, R14, R38, 0x1, P1 ;  /* 0x000000260e0e7211 */ /* 0x000fe400008f0eff */
[----:B------:R-:W-:-:S04]  /*6760*/  LEA R12, P1, R11, UR8, 0x2 ;  /* 0x000000080b0c7c11 */ /* 0x000fc8000f8210ff */
[----:B------:R-:W-:-:S05]  /*6770*/  LEA.HI.X R13, R11, UR9, R14, 0x2, P1 ;  /* 0x000000090b0d7c11 */ /* 0x000fca00088f140e */
[----:B------:R0:W5:Y:S04]  /*6780*/  LDG.E R56, desc[UR36][R12.64] ;  /* 0x000000240c387981 */ /* 0x000168000c1e1900 */
.L_x_1742:
[----:B------:R-:W-:Y:S05]  /*6790*/  BSYNC.RECONVERGENT B0 ;  /* 0x0000000000007941 */ /* 0x000fea0003800200 */
.L_x_1709:
[----:B-----5:R-:W-:Y:S01]  /*67a0*/  FMUL.FTZ R11, R53, R70 ;  /* 0x00000046350b7220 */ /* 0x020fe20000410000 */
[----:B01----:R-:W0:Y:S01]  /*67b0*/  S2R R13, SR_TID.X ;  /* 0x00000000000d7919 */ /* 0x003e220000002100 */
        /* <DEDUP_REMOVED lines=18> */
[----:B--234-:R-:W0:Y:S02]  /*68e0*/  SHFL.BFLY PT, R14, R13, 0x2, 0x1f ;  /* 0x0c401f000d0e7f89 */ /* 0x01ce2400000e0000 */
[----:B0-----:R-:W-:-:S05]  /*68f0*/  FADD.FTZ R13, R13, R14 ;  /* 0x0000000e0d0d7221 */ /* 0x001fca0000010000 */
[----:B------:R0:W1:Y:S02]  /*6900*/  SHFL.BFLY PT, R14, R13, 0x1, 0x1f ;  /* 0x0c201f000d0e7f89 */ /* 0x00006400000e0000 */
.L_x_1860:
        /* <DEDUP_REMOVED lines=17> */
[----:B------:R-:W-:-:S04]  /*6a20*/  @P1 SEL R42, R2, RZ, !P4 ;  /* 0x000000ff022a1207 */ /* 0x000fc80006000000 */
[----:B------:R-:W-:-:S04]  /*6a30*/  @P1 IADD3 R42, PT, PT, R41, -UR41, R42 ;  /* 0x80000029292a1c10 */ /* 0x000fc8000fffe02a */
[----:B------:R-:W-:Y:S01]  /*6a40*/  @P1 I2FP.F32.S32 R42, R42 ;  /* 0x0000002a002a1245 */ /* 0x000fe20000201400 */
[----:B--2---:R-:W-:-:S04]  /*6a50*/  @P3 FADD.FTZ R11, R11, R12 ;  /* 0x0000000c0b0b3221 */ /* 0x004fc80000010000 */
[----:B---3--:R-:W-:-:S05]  /*6a60*/  @P1 FFMA.FTZ R11, R42, R14, R11 ;  /* 0x0000000e2a0b1223 */ /* 0x008fca000001000b */
[----:B------:R1:W-:Y:S01]  /*6a70*/  STS [R40], R11 ;  /* 0x0000000b28007388 */ /* 0x0003e20000000800 */
[----:B------:R-:W-:-:S07]  /*6a80*/  @!P2 FMNMX.FTZ R55, R55, R11, !PT ;  /* 0x0000000b3737a209 */ /* 0x000fce0007810000 */
.L_x_1777:
[----:B------:R-:W-:Y:S05]  /*6a90*/  BSYNC.RECONVERGENT B0 ;  /* 0x0000000000007941 */ /* 0x000fea0003800200 */
.L_x_1776:
[C---:B-1----:R-:W-:Y:S01]  /*6aa0*/  IADD3 R11, PT, PT, R41.reuse, 0xf, RZ ;  /* 0x0000000f290b7810 */ /* 0x042fe20007ffe0ff */
[----:B------:R-:W-:Y:S01]  /*6ab0*/  VIADD R41, R41, 0x10 ;  /* 0x0000001029297836 */ /* 0x000fe20000000000 */
[----:B------:R-:W-:Y:S01]  /*6ac0*/  IADD3 R34, P2, PT, R34, 0x10, RZ ;  /* 0x0000001022227810 */ /* 0x000fe20007f5e0ff */
[----:B------:R-:W-:Y:S01]  /*6ad0*/  VIADD R40, R40, 0x40 ;  /* 0x0000004028287836 */ /* 0x000fe20000000000 */
[----:B------:R-:W-:Y:S02]  /*6ae0*/  ISETP.GE.AND P1, PT, R11, R36, PT ;  /* 0x000000240b00720c */ /* 0x000fe40003f26270 */
[----:B------:R-:W-:Y:S01]  /*6af0*/  IADD3 R32, PT, PT, R32, 0x10, RZ ;  /* 0x0000001020207810 */ /* 0x000fe20007ffe0ff */
[----:B------:R-:W-:-:S10]  /*6b00*/  IMAD.X R35, RZ, RZ, R35, P2 ;  /* 0x000000ffff237224 */ /* 0x000fd400010e0623 */
[----:B------:R-:W-:Y:S05]  /*6b10*/  @!P1 BRA `(.L_x_1778) ;  /* 0xffffffb400909947 */ /* 0x000fea000383ffff */
.L_x_1708:
[----:B0--3--:R-:W-:Y:S05]  /*6b20*/  BSYNC B1 ;  /* 0x0000000000017941 */ /* 0x009fea0003800000 */
.L_x_1707:
[----:B------:R-:W-:-:S03]  /*6b30*/  UMOV UR5, 0xffffffff ;  /* 0xffffffff00057882 */ /* 0x000fc60000000000 */
[----:B------:R-:W-:Y:S05]  /*6b40*/  BRA.DIV UR5, `(.L_x_1779) ;  /* 0x0000005e05447947 */ /* 0x000fea000b800000 */
[----:B------:R-:W0:Y:S02]  /*6b50*/  SHFL.BFLY PT, R14, R55, 0x10, 0x1f ;  /* 0x0e001f00370e7f89 */ /* 0x000e2400000e0000 */
[----:B0-----:R-:W-:-:S05]  /*6b60*/  FMNMX.FTZ R13, R14, R55, !PT ;  /* 0x000000370e0d7209 */ /* 0x001fca0007810000 */
[----:B------:R-:W2:Y:S02]  /*6b70*/  SHFL.BFLY PT, R14, R13, 0x8, 0x1f ;  /* 0x0d001f000d0e7f89 */ /* 0x000ea400000e0000 */
[----:B--2---:R-:W-:-:S05]  /*6b80*/  FMNMX.FTZ R0, R13, R14, !PT ;  /* 0x0000000e0d007209 */ /* 0x004fca0007810000 */
[----:B------:R0:W2:Y:S02]  /*6b90*/  SHFL.BFLY PT, R14, R0, 0x4, 0x1f ;  /* 0x0c801f00000e7f89 */ /* 0x0000a400000e0000 */
.L_x_1865:
[----:B------:R-:W3:Y:S01]  /*6ba0*/  S2R R17, SR_TID.X ;  /* 0x0000000000117919 */ /* 0x000ee20000002100 */
[----:B------:R-:W-:Y:S01]  /*6bb0*/  MOV R11, 0x400 ;  /* 0x00000400000b7802 */ /* 0x000fe20000000f00 */
[----:B------:R-:W-:Y:S05]  /*6bc0*/  WARPSYNC.ALL ;  /* 0x0000000000007948 */ /* 0x000fea0003800000 */
[----:B------:R-:W1:Y:S01]  /*6bd0*/  S2R R12, SR_CgaCtaId ;  /* 0x00000000000c7919 */ /* 0x000e620000008800 */
[----:B--2---:R-:W-:Y:S02]  /*6be0*/  FMNMX.FTZ R3, R0, R14, !PT ;  /* 0x0000000e00037209 */ /* 0x004fe40007810000 */
[----:B---3-5:R-:W-:-:S02]  /*6bf0*/  LOP3.LUT P0, R2, R17, 0x1f, RZ, 0xc0, !PT ;  /* 0x0000001f11027812 */ /* 0x028fc4000780c0ff */
[----:B-1----:R-:W-:-:S04]  /*6c00*/  LEA R4, R12, R11, 0x18 ;  /* 0x0000000b0c047211 */ /* 0x002fc800078ec0ff */
[----:B0-----:R-:W-:-:S07]  /*6c10*/  LEA.HI R0, R17, R4, RZ, 0x1d ;  /* 0x0000000411007211 */ /* 0x001fce00078fe8ff */
[----:B------:R0:W-:Y:S01]  /*6c20*/  @!P0 STS [R0], R3 ;  /* 0x0000000300008388 */ /* 0x0001e20000000800 */
[----:B------:R-:W-:Y:S01]  /*6c30*/  BAR.SYNC.DEFER_BLOCKING 0x0 ;  /* 0x0000000000007b1d */ /* 0x000fe20000010000 */
[C---:B------:R-:W-:Y:S01]  /*6c40*/  ISETP.GT.U32.AND P0, PT, R2.reuse, 0x1, PT ;  /* 0x000000010200780c */ /* 0x040fe20003f04070 */
[----:B------:R-:W-:Y:S01]  /*6c50*/  IMAD R4, R2, 0x4, R4 ;  /* 0x0000000402047824 */ /* 0x000fe200078e0204 */
[----:B------:R-:W-:Y:S01]  /*6c60*/  MOV R7, 0xff7fffff ;  /* 0xff7fffff00077802 */ /* 0x000fe20000000f00 */
[----:B0-----:R-:W-:Y:S02]  /*6c70*/  VIADD R3, R17, UR42 ;  /* 0x0000002a11037c36 */ /* 0x001fe40008000000 */
[----:B------:R-:W-:Y:S08]  /*6c80*/  BSSY.RECONVERGENT B0, `(.L_x_1780) ;  /* 0x0000155000007945 */ /* 0x000ff00003800200 */
[----:B------:R-:W0:Y:S01]  /*6c90*/  @!P0 LDS R7, [R4] ;  /* 0x0000000004078984 */ /* 0x000e220000000800 */
[----:B------:R-:W-:-:S03]  /*6ca0*/  ISETP.GE.AND P0, PT, R3, UR41, PT ;  /* 0x0000002903007c0c */ /* 0x000fc6000bf06270 */
[----:B0-----:R-:W0:Y:S02]  /*6cb0*/  SHFL.BFLY PT, R6, R7, 0x1, 0x1f ;  /* 0x0c201f0007067f89 */ /* 0x001e2400000e0000 */
[----:B0-----:R-:W-:Y:S01]  /*6cc0*/  FMNMX.FTZ R5, R6, R7, !PT ;  /* 0x0000000706057209 */ /* 0x001fe20007810000 */
[----:B------:R-:W-:-:S05]  /*6cd0*/  IMAD.MOV.U32 R6, RZ, RZ, RZ ;  /* 0x000000ffff067224 */ /* 0x000fca00078e00ff */
[----:B------:R-:W0:Y:S02]  /*6ce0*/  SHFL.IDX PT, R5, R5, RZ, 0x1f ;  /* 0x00001fff05057589 */ /* 0x000e2400000e0000 */
[----:B------:R-:W-:Y:S05]  /*6cf0*/  @P0 BRA `(.L_x_1781) ;  /* 0x0000001400340947 */ /* 0x000fea0003800000 */
[----:B------:R-:W1:Y:S02]  /*6d00*/  LDC.64 R8, c[0x0][0x420] ;  /* 0x00010800ff087b82 */ /* 0x000e640000000a00 */
[----:B-1----:R-:W-:-:S04]  /*6d10*/  ISETP.NE.U32.AND P0, PT, R8, RZ, PT ;  /* 0x000000ff0800720c */ /* 0x002fc80003f05070 */
        /* <DEDUP_REMOVED lines=13> */
[----:B------:R-:W-:Y:S01]  /*6df0*/  LEA.HI R6, R7, 0x1, RZ, 0x1a ;  /* 0x0000000107067811 */ /* 0x000fe200078fd0ff */
[----:B------:R-:W-:Y:S01]  /*6e00*/  IMAD.MOV.U32 R8, RZ, RZ, R3 ;  /* 0x000000ffff087224 */ /* 0x000fe200078e0003 */
[----:B------:R-:W-:Y:S02]  /*6e10*/  IADD3 R9, PT, PT, R11, 0x210, RZ ;  /* 0x000002100b097810 */ /* 0x000fe40007ffe0ff */
[----:B------:R-:W-:Y:S01]  /*6e20*/  LOP3.LUT R7, R6, 0x3, RZ, 0xc0, !PT ;  /* 0x0000000306077812 */ /* 0x000fe200078ec0ff */
[----:B------:R-:W-:Y:S01]  /*6e30*/  IMAD.MOV.U32 R6, RZ, RZ, RZ ;  /* 0x000000ffff067224 */ /* 0x000fe200078e00ff */
[----:B------:R-:W-:-:S03]  /*6e40*/  LEA R10, R12, R9, 0x18 ;  /* 0x000000090c0a7211 */ /* 0x000fc600078ec0ff */
[----:B------:R-:W-:Y:S01]  /*6e50*/  IMAD.MOV R7, RZ, RZ, -R7 ;  /* 0x000000ffff077224 */ /* 0x000fe200078e0a07 */
[----:B------:R-:W-:-:S07]  /*6e60*/  LEA R9, R17, R10, 0x2 ;  /* 0x0000000a11097211 */ /* 0x000fce00078e10ff */
.L_x_1785:
        /* <DEDUP_REMOVED lines=11> */
.L_x_1784:
[----:B------:R-:W-:Y:S05]  /*6f20*/  BSYNC.RECONVERGENT B1 ;  /* 0x0000000000017941 */ /* 0x000fea0003800200 */
.L_x_1783:
[----:B------:R-:W-:Y:S05]  /*6f30*/  @!P1 BRA `(.L_x_1781) ;  /* 0x0000001000a49947 */ /* 0x000fea0003800000 */
[----:B------:R-:W-:Y:S01]  /*6f40*/  IADD3 R9, PT, PT, -R8, UR41, RZ ;  /* 0x0000002908097c10 */ /* 0x000fe2000fffe1ff */
[----:B------:R-:W-:Y:S01]  /*6f50*/  IMAD.U32 R7, RZ, RZ, UR42 ;  /* 0x0000002aff077e24 */ /* 0x000fe2000f8e00ff */
[----:B------:R-:W-:Y:S01]  /*6f60*/  IADD3 R11, PT, PT, R11, 0x210, RZ ;  /* 0x000002100b0b7810 */ /* 0x000fe20007ffe0ff */
[----:B------:R-:W-:Y:S01]  /*6f70*/  BSSY.RECONVERGENT B1, `(.L_x_1786) ;  /* 0x000006f000017945 */ /* 0x000fe20003800200 */
[----:B------:R-:W-:Y:S01]  /*6f80*/  ISETP.GT.AND P1, PT, R9, 0x300, PT ;  /* 0x000003000900780c */ /* 0x000fe20003f24270 */
[----:B------:R-:W-:Y:S01]  /*6f90*/  IMAD.SHL.U32 R7, R7, 0x4, RZ ;  /* 0x0000000407077824 */ /* 0x000fe200078e00ff */
[----:B------:R-:W-:Y:S02]  /*6fa0*/  LEA R12, R12, R11, 0x18 ;  /* 0x0000000b0c0c7211 */ /* 0x000fe400078ec0ff */
[----:B------:R-:W-:Y:S01]  /*6fb0*/  PLOP3.LUT P0, PT, PT, PT, PT, 0x80, 0x8 ;  /* 0x000000000008781c */ /* 0x000fe20003f0f070 */
[----:B------:R-:W-:-:S05]  /*6fc0*/  IMAD R7, R8, 0x4, -R7 ;  /* 0x0000000408077824 */ /* 0x000fca00078e0a07 */
[----:B------:R-:W-:-:S03]  /*6fd0*/  IADD3 R7, PT, PT, R7, 0x200, R12 ;  /* 0x0000020007077810 */ /* 0x000fc60007ffe00c */
[----:B------:R-:W-:Y:S05]  /*6fe0*/  @!P1 BRA `(.L_x_1787) ;  /* 0x00000004009c9947 */ /* 0x000fea0003800000 */
[----:B------:R-:W-:Y:S02]  /*6ff0*/  MOV R9, UR41 ;  /* 0x0000002900097c02 */ /* 0x000fe40008000f00 */
[----:B------:R-:W-:-:S03]  /*7000*/  PLOP3.LUT P0, PT, PT, PT, PT, 0x8, 0x80 ;  /* 0x000000000080781c */ /* 0x000fc60003f0e170 */
[----:B------:R-:W-:-:S10]  /*7010*/  VIADD R9, R9, 0xfffffd00 ;  /* 0xfffffd0009097836 */ /* 0x000fd40000000000 */
.L_x_1788:
[----:B------:R-:W0:Y:S01]  /*7020*/  LDS R10, [R7+-0x200] ;  /* 0xfffe0000070a7984 */ /* 0x000e220000000800 */
[----:B------:R-:W-:-:S03]  /*7030*/  VIADD R8, R8, 0x400 ;  /* 0x0000040008087836 */ /* 0x000fc60000000000 */
[----:B------:R-:W1:Y:S02]  /*7040*/  LDS R12, [R7+-0x100] ;  /* 0xffff0000070c7984 */ /* 0x000e640000000800 */
[----:B------:R-:W-:Y:S02]  /*7050*/  ISETP.GE.AND P1, PT, R8, R9, PT ;  /* 0x000000090800720c */ /* 0x000fe40003f26270 */
[----:B------:R-:W2:Y:S04]  /*7060*/  LDS R14, [R7] ;  /* 0x00000000070e7984 */ /* 0x000ea80000000800 */
[----:B------:R-:W3:Y:S04]  /*7070*/  LDS R18, [R7+0x100] ;  /* 0x0001000007127984 */ /* 0x000ee80000000800 */
[----:B------:R-:W5:Y:S04]  /*7080*/  LDS R20, [R7+0x200] ;  /* 0x0002000007147984 */ /* 0x000f680000000800 */
[----:B------:R-:W5:Y:S04]  /*7090*/  LDS R22, [R7+0x300] ;  /* 0x0003000007167984 */ /* 0x000f680000000800 */
[----:B------:R-:W5:Y:S04]  /*70a0*/  LDS R24, [R7+0x400] ;  /* 0x0004000007187984 */ /* 0x000f680000000800 */
        /* <DEDUP_REMOVED lines=18> */
[----:B------:R-:W0:Y:S01]  /*71d0*/  MUFU.EX2 R12, R12 ;  /* 0x0000000c000c7308 */ /* 0x000e220000000800 */
[----:B------:R-:W-:Y:S01]  /*71e0*/  FMUL.FTZ R20, R20, 1.4426950216293334961 ;  /* 0x3fb8aa3b14147820 */ /* 0x000fe20000410000 */
[C---:B------:R-:W-:Y:S01]  /*71f0*/  FADD.FTZ R22, -R5.reuse, R22 ;  /* 0x0000001605167221 */ /* 0x040fe20000010100 */
[----:B------:R-:W5:Y:S01]  /*7200*/  LDS R42, [R7+0xd00] ;  /* 0x000d0000072a7984 */ /* 0x000f620000000800 */
        /* <DEDUP_REMOVED lines=24> */
[C---:B--2---:R-:W-:Y:S01]  /*7390*/  FADD.FTZ R36, -R5.reuse, R36 ;  /* 0x0000002405247221 */ /* 0x044fe20000010100 */
[C---:B---3--:R-:W-:Y:S01]  /*73a0*/  FADD.FTZ R38, -R5.reuse, R38 ;  /* 0x0000002605267221 */ /* 0x048fe20000010100 */
[----:B------:R-:W-:Y:S02]  /*73b0*/  STS [R7+0x100], R18 ;  /* 0x0001001207007388 */ /* 0x000fe40000000800 */
[----:B------:R-:W-:Y:S01]  /*73c0*/  FMUL.FTZ R36, R36, 1.4426950216293334961 ;  /* 0x3fb8aa3b24247820 */ /* 0x000fe20000410000 */
[----:B------:R-:W-:Y:S01]  /*73d0*/  FMUL.FTZ R38, R38, 1.4426950216293334961 ;  /* 0x3fb8aa3b26267820 */ /* 0x000fe20000410000 */
[----:B------:R-:W2:Y:S01]  /*73e0*/  MUFU.EX2 R24, R24 ;  /* 0x0000001800187308 */ /* 0x000ea20000000800 */
[----:B0-----:R-:W-:Y:S01]  /*73f0*/  FADD.FTZ R6, R6, R20 ;  /* 0x0000001406067221 */ /* 0x001fe20000010000 */
[C---:B-----5:R-:W-:Y:S01]  /*7400*/  FADD.FTZ R40, -R5.reuse, R40 ;  /* 0x0000002805287221 */ /* 0x060fe20000010100 */
        /* <DEDUP_REMOVED lines=37> */
.L_x_1787:
[----:B------:R-:W-:Y:S05]  /*7660*/  BSYNC.RECONVERGENT B1 ;  /* 0x0000000000017941 */ /* 0x000fea0003800200 */
.L_x_1786:
        /* <DEDUP_REMOVED lines=8> */
[----:B------:R-:W2:Y:S04]  /*76f0*/  LDS R14, [R7] ;  /* 0x00000000070e7984 */ /* 0x000ea80000000800 */
[----:B------:R-:W3:Y:S04]  /*7700*/  LDS R18, [R7+0x100] ;  /* 0x0001000007127984 */ /* 0x000ee80000000800 */
[----:B------:R-:W5:Y:S04]  /*7710*/  LDS R20, [R7+0x200] ;  /* 0x0002000007147984 */ /* 0x000f680000000800 */
[----:B------:R-:W5:Y:S04]  /*7720*/  LDS R22, [R7+0x300] ;  /* 0x0003000007167984 */ /* 0x000f680000000800 */
[----:B------:R-:W5:Y:S04]  /*7730*/  LDS R24, [R7+0x400] ;  /* 0x0004000007187984 */ /* 0x000f680000000800 */
[----:B----4-:R-:W4:Y:S01]  /*7740*/  LDS R26, [R7+0x500] ;  /* 0x00050000071a7984 */ /* 0x010f220000000800 */
        /* <DEDUP_REMOVED lines=41> */
.L_x_1790:
[----:B------:R-:W-:Y:S05]  /*79e0*/  BSYNC.RECONVERGENT B1 ;  /* 0x0000000000017941 */ /* 0x000fea0003800200 */
.L_x_1789:
        /* <DEDUP_REMOVED lines=27> */
.L_x_1782:
[----:B------:R-:W-:Y:S01]  /*7ba0*/  HFMA2 R6, -RZ, RZ, 0, 3.814697265625e-06 ;  /* 0x00000040ff067431 */ /* 0x000fe200000001ff */
[----:B------:R-:W1:Y:S01]  /*7bb0*/  S2UR UR4, SR_CTAID.Y ;  /* 0x00000000000479c3 */ /* 0x000e620000002600 */
[----:B------:R-:W-:Y:S01]  /*7bc0*/  LOP3.LUT R7, RZ, R17, RZ, 0x33, !PT ;  /* 0x00000011ff077212 */ /* 0x000fe200078e33ff */
[----:B------:R-:W-:Y:S02]  /*7bd0*/  BSSY.RECONVERGENT B1, `(.L_x_1791) ;  /* 0x0000026000017945 */ /* 0x000fe40003800200 */
[----:B------:R-:W-:-:S04]  /*7be0*/  VIADDMNMX R6, R3, R6, UR41, !PT ;  /* 0x0000002903067e46 */ /* 0x000fc8000f800106 */
[----:B------:R-:W-:Y:S01]  /*7bf0*/  IADD3 R10, PT, PT, R6, -UR42, R7 ;  /* 0x8000002a060a7c10 */ /* 0x000fe2000fffe007 */
[----:B------:R-:W-:-:S03]  /*7c00*/  IMAD.MOV.U32 R7, RZ, RZ, R3 ;  /* 0x000000ffff077224 */ /* 0x000fc600078e0003 */
[C---:B------:R-:W-:Y:S02]  /*7c10*/  LOP3.LUT R6, R10.reuse, 0xc0, RZ, 0xc0, !PT ;  /* 0x000000c00a067812 */ /* 0x040fe400078ec0ff */
[----:B------:R-:W-:Y:S02]  /*7c20*/  ISETP.GE.U32.AND P0, PT, R10, 0xc0, PT ;  /* 0x000000c00a00780c */ /* 0x000fe40003f06070 */
[----:B------:R-:W-:Y:S01]  /*7c30*/  ISETP.NE.AND P1, PT, R6, 0xc0, PT ;  /* 0x000000c00600780c */ /* 0x000fe20003f25270 */
[----:B------:R-:W-:Y:S02]  /*7c40*/  IMAD.MOV.U32 R6, RZ, RZ, RZ ;  /* 0x000000ffff067224 */ /* 0x000fe400078e00ff */
[----:B-1----:R-:W-:-:S05]  /*7c50*/  IMAD R28, R28, UR4, RZ ;  /* 0x000000041c1c7c24 */ /* 0x002fca000f8e02ff */
[----:B------:R-:W-:-:S05]  /*7c60*/  SHF.R.S32.HI R18, RZ, 0x1f, R28 ;  /* 0x0000001fff127819 */ /* 0x000fca000001141c */
[----:B------:R-:W-:Y:S05]  /*7c70*/  @!P1 BRA `(.L_x_1792) ;  /* 0x00000000006c9947 */ /* 0x000fea0003800000 */
[----:B------:R-:W-:Y:S01]  /*7c80*/  LEA.HI R6, R10, 0x1, RZ, 0x1a ;  /* 0x000000010a067811 */ /* 0x000fe200078fd0ff */
[--C-:B------:R-:W-:Y:S01]  /*7c90*/  IMAD.MOV.U32 R7, RZ, RZ, R3.reuse ;  /* 0x000000ffff077224 */ /* 0x100fe200078e0003 */
[----:B------:R-:W-:Y:S02]  /*7ca0*/  IADD3 R11, PT, PT, R11, 0x210, RZ ;  /* 0x000002100b0b7810 */ /* 0x000fe40007ffe0ff */
[----:B------:R-:W-:Y:S02]  /*7cb0*/  IADD3 R14, P1, P2, R28, R8, R3 ;  /* 0x000000081c0e7210 */ /* 0x000fe40007a3e003 */
[----:B------:R-:W-:Y:S01]  /*7cc0*/  LOP3.LUT R8, R6, 0x3, RZ, 0xc0, !PT ;  /* 0x0000000306087812 */ /* 0x000fe200078ec0ff */
[----:B------:R-:W-:Y:S01]  /*7cd0*/  IMAD.MOV.U32 R6, RZ, RZ, RZ ;  /* 0x000000ffff067224 */ /* 0x000fe200078e00ff */
[----:B------:R-:W-:Y:S02]  /*7ce0*/  LEA R10, R12, R11, 0x18 ;  /* 0x0000000b0c0a7211 */ /* 0x000fe400078ec0ff */
[----:B------:R-:W-:Y:S01]  /*7cf0*/  IADD3.X R9, PT, PT, R18, R9, RZ, P1, P2 ;  /* 0x0000000912097210 */ /* 0x000fe20000fe44ff */
[----:B------:R-:W-:Y:S01]  /*7d00*/  IMAD.MOV R11, RZ, RZ, -R8 ;  /* 0x000000ffff0b7224 */ /* 0x000fe200078e0a08 */
[----:B------:R-:W-:-:S07]  /*7d10*/  LEA R10, R17, R10, 0x2 ;  /* 0x0000000a110a7211 */ /* 0x000fce00078e10ff */
.L_x_1793:
[----:B------:R-:W-:-:S06]  /*7d20*/  IMAD.MOV.U32 R8, RZ, RZ, R14 ;  /* 0x000000ffff087224 */ /* 0x000fcc00078e000e */
[----:B------:R1:W2:Y:S01]  /*7d30*/  LDG.E.U8 R8, desc[UR36][R8.64] ;  /* 0x0000002408087981 */ /* 0x0002a2000c1e1100 */
[----:B------:R-:W-:Y:S01]  /*7d40*/  MOV R13, RZ ;  /* 0x000000ff000d7202 */ /* 0x000fe20000000f00 */
[----:B------:R-:W-:Y:S01]  /*7d50*/  VIADD R11, R11, 0x1 ;  /* 0x000000010b0b7836 */ /* 0x000fe20000000000 */
[----:B------:R-:W-:Y:S01]  /*7d60*/  IADD3 R14, P2, PT, R14, 0x40, RZ ;  /* 0x000000400e0e7810 */ /* 0x000fe20007f5e0ff */
[----:B------:R-:W-:-:S03]  /*7d70*/  VIADD R7, R7, 0x40 ;  /* 0x0000004007077836 */ /* 0x000fc60000000000 */
        /* <DEDUP_REMOVED lines=11> */
.L_x_1792:
[----:B------:R-:W-:Y:S05]  /*7e30*/  BSYNC.RECONVERGENT B1 ;  /* 0x0000000000017941 */ /* 0x000fea0003800200 */
.L_x_1791:
[----:B------:R-:W-:Y:S05]  /*7e40*/  @!P0 BRA `(.L_x_1781) ;  /* 0x0000000000e08947 */ /* 0x000fea0003800000 */
[----:B------:R-:W1:Y:S01]  /*7e50*/  S2R R10, SR_CgaCtaId ;  /* 0x00000000000a7919 */ /* 0x000e620000008800 */
[----:B------:R-:W2:Y:S01]  /*7e60*/  LDCU.64 UR4, c[0x0][0x420] ;  /* 0x00008400ff0477ac */ /* 0x000ea20008000a00 */
[----:B------:R-:W-:Y:S01]  /*7e70*/  MOV R8, 0x400 ;  /* 0x0000040000087802 */ /* 0x000fe20000000f00 */
[----:B------:R-:W-:-:S03]  /*7e80*/  IMAD.U32 R11, RZ, RZ, UR42 ;  /* 0x0000002aff0b7e24 */ /* 0x000fc6000f8e00ff */
[----:B------:R-:W-:Y:S01]  /*7e90*/  IADD3 R9, PT, PT, R8, 0x210, RZ ;  /* 0x0000021008097810 */ /* 0x000fe20007ffe0ff */
[----:B------:R-:W-:-:S04]  /*7ea0*/  IMAD.SHL.U32 R8, R11, 0x4, RZ ;  /* 0x000000040b087824 */ /* 0x000fc800078e00ff */
[----:B------:R-:W-:Y:S01]  /*7eb0*/  IMAD R8, R7, 0x4, -R8 ;  /* 0x0000000407087824 */ /* 0x000fe200078e0a08 */
[----:B--2---:R-:W-:-:S04]  /*7ec0*/  IADD3 R12, P0, P1, R28, UR4, R7 ;  /* 0x000000041c0c7c10 */ /* 0x004fc8000f91e007 */
[----:B------:R-:W-:Y:S02]  /*7ed0*/  IADD3 R12, P2, PT, R12, 0x80, RZ ;  /* 0x000000800c0c7810 */ /* 0x000fe40007f5e0ff */
[----:B-1----:R-:W-:Y:S02]  /*7ee0*/  LEA R11, R10, R9, 0x18 ;  /* 0x000000090a0b7211 */ /* 0x002fe400078ec0ff */
[----:B------:R-:W-:Y:S02]  /*7ef0*/  IADD3.X R9, PT, PT, R18, UR5, RZ, P0, P1 ;  /* 0x0000000512097c10 */ /* 0x000fe400087e24ff */
[----:B------:R-:W-:Y:S02]  /*7f00*/  IADD3 R10, PT, PT, R8, 0x200, R11 ;  /* 0x00000200080a7810 */ /* 0x000fe40007ffe00b */
[----:B------:R-:W-:-:S07]  /*7f10*/  IADD3.X R9, PT, PT, RZ, R9, RZ, P2, !PT ;  /* 0x00000009ff097210 */ /* 0x000fce00017fe4ff */
.L_x_1794:
[----:B------:R-:W-:-:S05]  /*7f20*/  IMAD.MOV.U32 R8, RZ, RZ, R12 ;  /* 0x000000ffff087224 */ /* 0x000fca00078e000c */
[----:B------:R-:W2:Y:S04]  /*7f30*/  LDG.E.U8 R12, desc[UR36][R8.64+-0x80] ;  /* 0xffff8024080c7981 */ /* 0x000ea8000c1e1100 */
[----:B------:R-:W3:Y:S04]  /*7f40*/  LDG.E.U8 R11, desc[UR36][R8.64+-0x40] ;  /* 0xffffc024080b7981 */ /* 0x000ee8000c1e1100 */
[----:B------:R-:W5:Y:S04]  /*7f50*/  LDG.E.U8 R13, desc[UR36][R8.64] ;  /* 0x00000024080d7981 */ /* 0x000f68000c1e1100 */
[----:B------:R-:W4:Y:S01]  /*7f60*/  LDG.E.U8 R15, desc[UR36][R8.64+0x40] ;  /* 0x00004024080f7981 */ /* 0x000f22000c1e1100 */
[----:B------:R-:W-:Y:S01]  /*7f70*/  IMAD.MOV.U32 R19, RZ, RZ, RZ ;  /* 0x000000ffff137224 */ /* 0x000fe200078e00ff */
[----:B------:R-:W-:-:S02]  /*7f80*/  IADD3 R7, PT, PT, R7, 0x100, RZ ;  /* 0x0000010007077810 */ /* 0x000fc40007ffe0ff */
[----:B--2---:R-:W-:Y:S02]  /*7f90*/  ISETP.NE.AND P0, PT, R12, RZ, PT ;  /* 0x000000ff0c00720c */ /* 0x004fe40003f05270 */
[----:B---3--:R-:W-:Y:S01]  /*7fa0*/  ISETP.NE.AND P1, PT, R11, RZ, PT ;  /* 0x000000ff0b00720c */ /* 0x008fe20003f25270 */
[----:B------:R-:W-:Y:S01]  /*7fb0*/  IMAD.MOV.U32 R11, RZ, RZ, RZ ;  /* 0x000000ffff0b7224 */ /* 0x000fe200078e00ff */
[----:B-----5:R-:W-:Y:S01]  /*7fc0*/  ISETP.NE.AND P2, PT, R13, RZ, PT ;  /* 0x000000ff0d00720c */ /* 0x020fe20003f45270 */
[----:B------:R-:W-:Y:S01]  /*7fd0*/  HFMA2 R13, -RZ, RZ, 0, 0 ;  /* 0x00000000ff0d7431 */ /* 0x000fe200000001ff */
        /* <DEDUP_REMOVED lines=31> */
.L_x_1781:
[----:B------:R-:W-:Y:S05]  /*81d0*/  BSYNC.RECONVERGENT B0 ;  /* 0x0000000000007941 */ /* 0x000fea0003800200 */
.L_x_1780:
[----:B0-----:R-:W0:Y:S01]  /*81e0*/  SHFL.BFLY PT, R5, R6, 0x10, 0x1f ;  /* 0x0e001f0006057f89 */ /* 0x001e2200000e0000 */
[C---:B------:R-:W-:Y:S01]  /*81f0*/  ISETP.NE.AND P0, PT, R2.reuse, RZ, PT ;  /* 0x000000ff0200720c */ /* 0x040fe20003f05270 */
[----:B------:R-:W1:Y:S01]  /*8200*/  LDCU.U8 UR10, c[0x0][0x48c] ;  /* 0x00009180ff0a77ac */ /* 0x000e620008000000 */
[----:B------:R-:W-:Y:S01]  /*8210*/  ISETP.GT.U32.AND P1, PT, R2, 0x1, PT ;  /* 0x000000010200780c */ /* 0x000fe20003f24070 */
[----:B------:R-:W2:Y:S01]  /*8220*/  S2UR UR11, SR_CTAID.X ;  /* 0x00000000000b79c3 */ /* 0x000ea20000002500 */
[----:B------:R-:W-:Y:S01]  /*8230*/  UMOV UR4, URZ ;  /* 0x000000ff00047c82 */ /* 0x000fe20008000000 */
[----:B------:R-:W-:Y:S01]  /*8240*/  UMOV UR5, URZ ;  /* 0x000000ff00057c82 */ /* 0x000fe20008000000 */
[----:B-1----:R-:W-:Y:S01]  /*8250*/  UISETP.NE.AND UP0, UPT, UR10, URZ, UPT ;  /* 0x000000ff0a00728c */ /* 0x002fe2000bf05270 */
[----:B0-----:R-:W-:-:S05]  /*8260*/  FADD.FTZ R5, R5, R6 ;  /* 0x0000000605057221 */ /* 0x001fca0000010000 */
[----:B---3--:R-:W0:Y:S02]  /*8270*/  SHFL.BFLY PT, R8, R5, 0x8, 0x1f ;  /* 0x0d001f0005087f89 */ /* 0x008e2400000e0000 */
        /* <DEDUP_REMOVED lines=16> */
[----:B--2---:R-:W-:Y:S05]  /*8380*/  BRA.U !UP0, `(.L_x_1795) ;  /* 0x0000000108247547 */ /* 0x004fea000b800000 */
[----:B------:R-:W1:Y:S01]  /*8390*/  S2UR UR5, SR_CTAID.Y ;  /* 0x00000000000579c3 */ /* 0x000e620000002600 */
[----:B------:R-:W1:Y:S01]  /*83a0*/  LDCU UR7, c[0x0][0x3f8] ;  /* 0x00007f00ff0777ac */ /* 0x000e620008000800 */
[----:B------:R-:W2:Y:S01]  /*83b0*/  LDCU UR4, c[0x0][0x488] ;  /* 0x00009100ff0477ac */ /* 0x000ea20008000800 */
[----:B------:R-:W2:Y:S01]  /*83c0*/  LDCU UR8, c[0x0][0x40c] ;  /* 0x00008180ff0877ac */ /* 0x000ea20008000800 */
[----:B------:R-:W3:Y:S01]  /*83d0*/  LDCU UR9, c[0x0][0x3f4] ;  /* 0x00007e80ff0977ac */ /* 0x000ee20008000800 */
[----:B-1----:R-:W-:-:S04]  /*83e0*/  UIMAD UR5, UR5, UR7, UR11 ;  /* 0x00000007050572a4 */ /* 0x002fc8000f8e020b */
[----:B--2---:R-:W-:-:S04]  /*83f0*/  UIMAD UR4, UR5, UR4, UR8 ;  /* 0x00000004050472a4 */ /* 0x004fc8000f8e0208 */
[----:B---3--:R-:W-:-:S04]  /*8400*/  UIMAD UR4, UR4, UR9, URZ ;  /* 0x00000009040472a4 */ /* 0x008fc8000f8e02ff */
[----:B------:R-:W-:-:S12]  /*8410*/  USHF.R.S32.HI UR5, URZ, 0x1f, UR4 ;  /* 0x0000001fff057899 */ /* 0x000fd80008011404 */
.L_x_1795:
[----:B------:R-:W-:Y:S04]  /*8420*/  BSSY.RECONVERGENT B0, `(.L_x_1796) ;  /* 0x000015a000007945 */ /* 0x000fe80003800200 */
[----:B------:R-:W-:Y:S05]  /*8430*/  @P0 BRA `(.L_x_1797) ;  /* 0x0000001400600947 */ /* 0x000fea0003800000 */
[----:B------:R-:W-:-:S09]  /*8440*/  UISETP.NE.AND UP0, UPT, UR10, URZ, UPT ;  /* 0x000000ff0a00728c */ /* 0x000fd2000bf05270 */
[----:B------:R-:W-:Y:S05]  /*8450*/  BRA.U UP0, `(.L_x_1798) ;  /* 0x0000000900447547 */ /* 0x000fea000b800000 */
        /* <DEDUP_REMOVED lines=12> */
[----:B------:R-:W-:Y:S02]  /*8520*/  UIADD3 UR7, UPT, UPT, UR7, 0x210, URZ ;  /* 0x0000021007077890 */ /* 0x000fe4000fffe0ff */
[C---:B------:R-:W-:Y:S01]  /*8530*/  IMAD.SHL.U32 R4, R0.reuse, 0x40, RZ ;  /* 0x0000004000047824 */ /* 0x040fe200078e00ff */
[----:B------:R-:W-:-:S04]  /*8540*/  LOP3.LUT R0, R0, 0x3, RZ, 0xc0, !PT ;  /* 0x0000000300007812 */ /* 0x000fc800078ec0ff */
[----:B------:R-:W-:Y:S01]  /*8550*/  LOP3.LUT R4, R4, 0xc0, RZ, 0xc0, !PT ;  /* 0x000000c004047812 */ /* 0x000fe200078ec0ff */
[----:B------:R-:W-:-:S03]  /*8560*/  IMAD.MOV R5, RZ, RZ, -R0 ;  /* 0x000000ffff057224 */ /* 0x000fc600078e0a00 */
[----:B------:R-:W-:Y:S01]  /*8570*/  IADD3 R3, PT, PT, R3, R4, RZ ;  /* 0x0000000403037210 */ /* 0x000fe20007ffe0ff */
[----:B-1----:R-:W-:-:S06]  /*8580*/  ULEA UR7, UR8, UR7, 0x18 ;  /* 0x0000000708077291 */ /* 0x002fcc000f8ec0ff */
[----:B------:R-:W-:-:S07]  /*8590*/  LEA R0, R17, UR7, 0x2 ;  /* 0x0000000711007c11 */ /* 0x000fce000f8e10ff */
.L_x_1801:
[----:B------:R-:W0:Y:S01]  /*85a0*/  LDS R7, [R0] ;  /* 0x0000000000077984 */ /* 0x000e220000000800 */
[----:B------:R-:W-:-:S05]  /*85b0*/  VIADD R5, R5, 0x1 ;  /* 0x0000000105057836 */ /* 0x000fca0000000000 */
[----:B------:R-:W-:Y:S01]  /*85c0*/  ISETP.NE.AND P0, PT, R5, RZ, PT ;  /* 0x000000ff0500720c */ /* 0x000fe20003f05270 */
[----:B0-----:R-:W-:-:S05]  /*85d0*/  FMUL.FTZ R7, R7, R2 ;  /* 0x0000000207077220 */ /* 0x001fca0000410000 */
[----:B------:R0:W-:Y:S02]  /*85e0*/  STS [R0], R7 ;  /* 0x0000000700007388 */ /* 0x0001e40000000800 */
[----:B0-----:R-:W-:-:S05]  /*85f0*/  VIADD R0, R0, 0x100 ;  /* 0x0000010000007836 */ /* 0x001fca0000000000 */
[----:B------:R-:W-:Y:S05]  /*8600*/  @P0 BRA `(.L_x_1801) ;  /* 0xfffffffc00e40947 */ /* 0x000fea000383ffff */
.L_x_1800:
[----:B------:R-:W-:Y:S05]  /*8610*/  BSYNC.RECONVERGENT B1 ;  /* 0x0000000000017941 */ /* 0x000fea0003800200 */
.L_x_1799:
[----:B------:R-:W-:Y:S05]  /*8620*/  @!P1 BRA `(.L_x_1797) ;  /* 0x0000001000e49947 */ /* 0x000fea0003800000 */
[----:B------:R-:W1:Y:S01]  /*8630*/  S2R R5, SR_CgaCtaId ;  /* 0x0000000000057919 */ /* 0x000e620000008800 */
[----:B------:R-:W-:Y:S01]  /*8640*/  IADD3 R4, PT, PT, -R3, UR41, RZ ;  /* 0x0000002903047c10 */ /* 0x000fe2000fffe1ff */
[----:B------:R-:W-:Y:S01]  /*8650*/  BSSY.RECONVERGENT B1, `(.L_x_1802) ;  /* 0x0000042000017945 */ /* 0x000fe20003800200 */
[----:B------:R-:W-:Y:S02]  /*8660*/  MOV R0, 0x400 ;  /* 0x0000040000007802 */ /* 0x000fe40000000f00 */
[----:B------:R-:W-:Y:S02]  /*8670*/  ISETP.GT.AND P1, PT, R4, 0x300, PT ;  /* 0x000003000400780c */ /* 0x000fe40003f24270 */
[----:B------:R-:W-:Y:S01]  /*8680*/  MOV R6, UR42 ;  /* 0x0000002a00067c02 */ /* 0x000fe20008000f00 */
[----:B------:R-:W-:Y:S01]  /*8690*/  VIADD R4, R0, 0x210 ;  /* 0x0000021000047836 */ /* 0x000fe20000000000 */
[----:B------:R-:W-:-:S03]  /*86a0*/  PLOP3.LUT P0, PT, PT, PT, PT, 0x80, 0x8 ;  /* 0x000000000008781c */ /* 0x000fc60003f0f070 */
[----:B------:R-:W-:-:S05]  /*86b0*/  IMAD.SHL.U32 R0, R6, 0x4, RZ ;  /* 0x0000000406007824 */ /* 0x000fca00078e00ff */
[----:B------:R-:W-:Y:S02]  /*86c0*/  LEA R0, R3, -R0, 0x2 ;  /* 0x8000000003007211 */ /* 0x000fe400078e10ff */
[----:B-1----:R-:W-:-:S04]  /*86d0*/  LEA R5, R5, R4, 0x18 ;  /* 0x0000000405057211 */ /* 0x002fc800078ec0ff */
[----:B------:R-:W-:Y:S01]  /*86e0*/  IADD3 R0, PT, PT, R0, 0x200, R5 ;  /* 0x0000020000007810 */ /* 0x000fe20007ffe005 */
[----:B------:R-:W-:Y:S06]  /*86f0*/  @!P1 BRA `(.L_x_1803) ;  /* 0x0000000000dc9947 */ /* 0x000fec0003800000 */
[----:B------:R-:W-:Y:S01]  /*8700*/  IMAD.U32 R4, RZ, RZ, UR41 ;  /* 0x00000029ff047e24 */ /* 0x000fe2000f8e00ff */
[----:B------:R-:W-:-:S03]  /*8710*/  PLOP3.LUT P0, PT, PT, PT, PT, 0x8, 0x80 ;  /* 0x000000000080781c */ /* 0x000fc60003f0e170 */
[----:B------:R-:W-:-:S10]  /*8720*/  VIADD R4, R4, 0xfffffd00 ;  /* 0xfffffd0004047836 */ /* 0x000fd40000000000 */
.L_x_1804:
[----:B------:R-:W0:Y:S01]  /*8730*/  LDS R5, [R0+-0x200] ;  /* 0xfffe000000057984 */ /* 0x000e220000000800 */
[----:B------:R-:W-:-:S03]  /*8740*/  IADD3 R3, PT, PT, R3, 0x400, RZ ;  /* 0x0000040003037810 */ /* 0x000fc60007ffe0ff */
[----:B------:R-:W1:Y:S01]  /*8750*/  LDS R7, [R0+-0x100] ;  /* 0xffff000000077984 */ /* 0x000e620000000800 */
[----:B------:R-:W-:-:S03]  /*8760*/  ISETP.GE.AND P1, PT, R3, R4, PT ;  /* 0x000000040300720c */ /* 0x000fc60003f26270 */
[----:B------:R-:W2:Y:S04]  /*8770*/  LDS R9, [R0] ;  /* 0x0000000000097984 */ /* 0x000ea80000000800 */
[----:B------:R-:W3:Y:S04]  /*8780*/  LDS R11, [R0+0x100] ;  /* 0x00010000000b7984 */ /* 0x000ee80000000800 */
[----:B------:R-:W5:Y:S04]  /*8790*/  LDS R13, [R0+0x200] ;  /* 0x00020000000d7984 */ /* 0x000f680000000800 */
[----:B------:R-:W5:Y:S04]  /*87a0*/  LDS R15, [R0+0x300] ;  /* 0x00030000000f7984 */ /* 0x000f680000000800 */
[----:B------:R-:W5:Y:S04]  /*87b0*/  LDS R19, [R0+0x400] ;  /* 0x0004000000137984 */ /* 0x000f680000000800 */
[----:B------:R-:W5:Y:S04]  /*87c0*/  LDS R21, [R0+0x500] ;  /* 0x0005000000157984 */ /* 0x000f680000000800 */
[----:B------:R-:W5:Y:S04]  /*87d0*/  LDS R23, [R0+0x600] ;  /* 0x0006000000177984 */ /* 0x000f680000000800 */
[----:B------:R-:W5:Y:S04]  /*87e0*/  LDS R25, [R0+0x700] ;  /* 0x0007000000197984 */ /* 0x000f680000000800 */
[----:B----4-:R-:W4:Y:S01]  /*87f0*/  LDS R27, [R0+0x800] ;  /* 0x00080000001b7984 */ /* 0x010f220000000800 */
[----:B0-----:R-:W-:-:S03]  /*8800*/  FMUL.FTZ R5, R2, R5 ;  /* 0x0000000502057220 */ /* 0x001fc60000410000 */
[----:B------:R-:W0:Y:S01]  /*8810*/  LDS R31, [R0+0x900] ;  /* 0x00090000001f7984 */ /* 0x000e220000000800 */
[----:B-1----:R-:W-:-:S03]  /*8820*/  FMUL.FTZ R7, R2, R7 ;  /* 0x0000000702077220 */ /* 0x002fc60000410000 */
[----:B------:R-:W1:Y:S01]  /*8830*/  LDS R33, [R0+0xa00] ;  /* 0x000a000000217984 */ /* 0x000e620000000800 */
[----:B--2---:R-:W-:-:S03]  /*8840*/  FMUL.FTZ R9, R2, R9 ;  /* 0x0000000902097220 */ /* 0x004fc60000410000 */
[----:B------:R-:W2:Y:S01]  /*8850*/  LDS R35, [R0+0xb00] ;  /* 0x000b000000237984 */ /* 0x000ea20000000800 */
[----:B---3--:R-:W-:-:S03]  /*8860*/  FMUL.FTZ R11, R2, R11 ;  /* 0x0000000b020b7220 */ /* 0x008fc60000410000 */
[----:B------:R-:W3:Y:S01]  /*8870*/  LDS R37, [R0+0xc00] ;  /* 0x000c000000257984 */ /* 0x000ee20000000800 */
[----:B-----5:R-:W-:-:S03]  /*8880*/  FMUL.FTZ R13, R2, R13 ;  /* 0x0000000d020d7220 */ /* 0x020fc60000410000 */
        /* <DEDUP_REMOVED lines=8> */
[----:B------:R-:W-:-:S03]  /*8910*/  FMUL.FTZ R25, R2, R25 ;  /* 0x0000001902197220 */ /* 0x000fc60000410000 */
[----:B------:R-:W-:Y:S01]  /*8920*/  STS [R0+0x100], R11 ;  /* 0x0001000b00007388 */ /* 0x000fe20000000800 */
[----:B----4-:R-:W-:-:S03]  /*8930*/  FMUL.FTZ R27, R2, R27 ;  /* 0x0000001b021b7220 */ /* 0x010fc60000410000 */
[----:B------:R-:W-:Y:S01]  /*8940*/  STS [R0+0x200], R13 ;  /* 0x0002000d00007388 */ /* 0x000fe20000000800 */
[----:B0-----:R-:W-:-:S03]  /*8950*/  FMUL.FTZ R31, R2, R31 ;  /* 0x0000001f021f7220 */ /* 0x001fc60000410000 */
[----:B------:R-:W-:Y:S01]  /*8960*/  STS [R0+0x300], R15 ;  /* 0x0003000f00007388 */ /* 0x000fe20000000800 */
[----:B-1----:R-:W-:-:S03]  /*8970*/  FMUL.FTZ R33, R2, R33 ;  /* 0x0000002102217220 */ /* 0x002fc60000410000 */
[----:B------:R-:W-:Y:S01]  /*8980*/  STS [R0+0x400], R19 ;  /* 0x0004001300007388 */ /* 0x000fe20000000800 */
[----:B--2---:R-:W-:-:S03]  /*8990*/  FMUL.FTZ R35, R2, R35 ;  /* 0x0000002302237220 */ /* 0x004fc60000410000 */
[----:B------:R-:W-:Y:S01]  /*89a0*/  STS [R0+0x500], R21 ;  /* 0x0005001500007388 */ /* 0x000fe20000000800 */
[----:B---3--:R-:W-:-:S03]  /*89b0*/  FMUL.FTZ R37, R2, R37 ;  /* 0x0000002502257220 */ /* 0x008fc60000410000 */
        /* <DEDUP_REMOVED lines=11> */
.L_x_1803:
[----:B------:R-:W-:Y:S05]  /*8a70*/  BSYNC.RECONVERGENT B1 ;  /* 0x0000000000017941 */ /* 0x000fea0003800200 */
.L_x_1802:
        /* <DEDUP_REMOVED lines=11> */
[----:B------:R-:W4:Y:S04]  /*8b30*/  LDS R15, [R0+0x300] ;  /* 0x00030000000f7984 */ /* 0x000f280000000800 */
[----:B------:R-:W4:Y:S04]  /*8b40*/  LDS R19, [R0+0x400] ;  /* 0x0004000000137984 */ /* 0x000f280000000800 */
[----:B------:R-:W4:Y:S01]  /*8b50*/  LDS R21, [R0+0x500] ;  /* 0x0005000000157984 */ /* 0x000f220000000800 */
[C---:B0-----:R-:W-:Y:S01]  /*8b60*/  FMUL.FTZ R5, R2.reuse, R5 ;  /* 0x0000000502057220 */ /* 0x041fe20000410000 */
[----:B-1----:R-:W-:-:S04]  /*8b70*/  FMUL.FTZ R7, R2, R7 ;  /* 0x0000000702077220 */ /* 0x002fc80000410000 */
[----:B------:R-:W-:Y:S01]  /*8b80*/  STS [R0+-0x200], R5 ;  /* 0xfffe000500007388 */ /* 0x000fe20000000800 */
[----:B--2---:R-:W-:-:S03]  /*8b90*/  FMUL.FTZ R9, R2, R9 ;  /* 0x0000000902097220 */ /* 0x004fc60000410000 */
[----:B------:R-:W-:Y:S01]  /*8ba0*/  STS [R0+-0x100], R7 ;  /* 0xffff000700007388 */ /* 0x000fe20000000800 */
[----:B---3--:R-:W-:-:S03]  /*8bb0*/  FMUL.FTZ R11, R2, R11 ;  /* 0x0000000b020b7220 */ /* 0x008fc60000410000 */
[----:B------:R-:W-:Y:S01]  /*8bc0*/  STS [R0], R9 ;  /* 0x0000000900007388 */ /* 0x000fe20000000800 */
[----:B-----5:R-:W-:-:S03]  /*8bd0*/  FMUL.FTZ R13, R2, R13 ;  /* 0x0000000d020d7220 */ /* 0x020fc60000410000 */
        /* <DEDUP_REMOVED lines=9> */
.L_x_1806:
[----:B------:R-:W-:Y:S05]  /*8c70*/  BSYNC.RECONVERGENT B1 ;  /* 0x0000000000017941 */ /* 0x000fea0003800200 */
.L_x_1805:
[----:B------:R-:W-:-:S13]  /*8c80*/  ISETP.LT.OR P0, PT, R3, UR41, P0 ;  /* 0x0000002903007c0c */ /* 0x000fda0008701670 */
[----:B------:R-:W-:Y:S05]  /*8c90*/  @!P0 BRA `(.L_x_1797) ;  /* 0x0000000c00488947 */ /* 0x000fea0003800000 */
[----:B------:R-:W0:Y:S04]  /*8ca0*/  LDS R3, [R0+-0x200] ;  /* 0xfffe000000037984 */ /* 0x000e280000000800 */
[----:B------:R-:W1:Y:S04]  /*8cb0*/  LDS R5, [R0+-0x100] ;  /* 0xffff000000057984 */ /* 0x000e680000000800 */
[----:B------:R-:W2:Y:S04]  /*8cc0*/  LDS R7, [R0] ;  /* 0x0000000000077984 */ /* 0x000ea80000000800 */
[----:B------:R-:W3:Y:S01]  /*8cd0*/  LDS R9, [R0+0x100] ;  /* 0x0001000000097984 */ /* 0x000ee20000000800 */
[-C--:B0-----:R-:W-:Y:S01]  /*8ce0*/  FMUL.FTZ R3, R3, R2.reuse ;  /* 0x0000000203037220 */ /* 0x081fe20000410000 */
[----:B-1----:R-:W-:-:S04]  /*8cf0*/  FMUL.FTZ R5, R5, R2 ;  /* 0x0000000205057220 */ /* 0x002fc80000410000 */
[----:B------:R1:W-:Y:S01]  /*8d00*/  STS [R0+-0x200], R3 ;  /* 0xfffe000300007388 */ /* 0x0003e20000000800 */
[----:B--2---:R-:W-:-:S03]  /*8d10*/  FMUL.FTZ R7, R7, R2 ;  /* 0x0000000207077220 */ /* 0x004fc60000410000 */
[----:B------:R1:W-:Y:S01]  /*8d20*/  STS [R0+-0x100], R5 ;  /* 0xffff000500007388 */ /* 0x0003e20000000800 */
[----:B---3--:R-:W-:-:S03]  /*8d30*/  FMUL.FTZ R9, R9, R2 ;  /* 0x0000000209097220 */ /* 0x008fc60000410000 */
[----:B------:R1:W-:Y:S04]  /*8d40*/  STS [R0], R7 ;  /* 0x0000000700007388 */ /* 0x0003e80000000800 */
[----:B------:R1:W-:Y:S01]  /*8d50*/  STS [R0+0x100], R9 ;  /* 0x0001000900007388 */ /* 0x0003e20000000800 */
[----:B------:R-:W-:Y:S05]  /*8d60*/  BRA `(.L_x_1797) ;  /* 0x0000000c00147947 */ /* 0x000fea0003800000 */
.L_x_1798:
        /* <DEDUP_REMOVED lines=10> */
[----:B------:R-:W2:Y:S01]  /*8e10*/  LDCU.64 UR12, c[0x0][0x480] ;  /* 0x00009000ff0c77ac */ /* 0x000ea20008000a00 */
[----:B------:R-:W-:Y:S02]  /*8e20*/  LEA.HI R0, R0, 0x1, RZ, 0x1a ;  /* 0x0000000100007811 */ /* 0x000fe400078fd0ff */
[----:B------:R-:W-:Y:S01]  /*8e30*/  IADD3 R9, P0, PT, R3, UR4, RZ ;  /* 0x0000000403097c10 */ /* 0x000fe2000ff1e0ff */
[----:B------:R-:W-:Y:S02]  /*8e40*/  UMOV UR7, 0x400 ;  /* 0x0000040000077882 */ /* 0x000fe40000000000 */
[----:B------:R-:W-:Y:S01]  /*8e50*/  UIADD3 UR7, UPT, UPT, UR7, 0x210, URZ ;  /* 0x0000021007077890 */ /* 0x000fe2000fffe0ff */
[C---:B------:R-:W-:Y:S01]  /*8e60*/  IMAD.SHL.U32 R4, R0.reuse, 0x40, RZ ;  /* 0x0000004000047824 */ /* 0x040fe200078e00ff */
[----:B------:R-:W-:Y:S02]  /*8e70*/  IADD3.X R6, PT, PT, RZ, UR5, RZ, P0, !PT ;  /* 0x00000005ff067c10 */ /* 0x000fe400087fe4ff */
[----:B------:R-:W-:-:S02]  /*8e80*/  LOP3.LUT R0, R0, 0x3, RZ, 0xc0, !PT ;  /* 0x0000000300007812 */ /* 0x000fc400078ec0ff */
[----:B------:R-:W-:-:S05]  /*8e90*/  LOP3.LUT R4, R4, 0xc0, RZ, 0xc0, !PT ;  /* 0x000000c004047812 */ /* 0x000fca00078ec0ff */
[----:B------:R-:W-:Y:S01]  /*8ea0*/  IMAD.IADD R3, R3, 0x1, R4 ;  /* 0x0000000103037824 */ /* 0x000fe200078e0204 */
[----:B--2---:R-:W-:-:S04]  /*8eb0*/  LEA R8, P0, R9, UR12, 0x2 ;  /* 0x0000000c09087c11 */ /* 0x004fc8000f8010ff */
[----:B------:R-:W-:Y:S01]  /*8ec0*/  LEA.HI.X R9, R9, UR13, R6, 0x2, P0 ;  /* 0x0000000d09097c11 */ /* 0x000fe200080f1406 */
[----:B-1----:R-:W-:Y:S01]  /*8ed0*/  ULEA UR7, UR8, UR7, 0x18 ;  /* 0x0000000708077291 */ /* 0x002fe2000f8ec0ff */
[----:B------:R-:W-:-:S05]  /*8ee0*/  IMAD.MOV R6, RZ, RZ, -R0 ;  /* 0x000000ffff067224 */ /* 0x000fca00078e0a00 */
[----:B------:R-:W-:-:S07]  /*8ef0*/  LEA R0, R17, UR7, 0x2 ;  /* 0x0000000711007c11 */ /* 0x000fce000f8e10ff */
.L_x_1809:
[----:B-1----:R-:W0:Y:S01]  /*8f00*/  LDS R5, [R0] ;  /* 0x0000000000057984 */ /* 0x002e220000000800 */
[----:B------:R-:W-:Y:S01]  /*8f10*/  MOV R4, R8 ;  /* 0x0000000800047202 */ /* 0x000fe20000000f00 */
[----:B------:R-:W-:Y:S01]  /*8f20*/  VIADD R6, R6, 0x1 ;  /* 0x0000000106067836 */ /* 0x000fe20000000000 */
[----:B------:R-:W-:-:S04]  /*8f30*/  IADD3 R8, P2, PT, R8, 0x100, RZ ;  /* 0x0000010008087810 */ /* 0x000fc80007f5e0ff */
[----:B------:R-:W-:Y:S01]  /*8f40*/  ISETP.NE.AND P0, PT, R6, RZ, PT ;  /* 0x000000ff0600720c */ /* 0x000fe20003f05270 */
[----:B0-----:R-:W-:Y:S01]  /*8f50*/  FMUL.FTZ R7, R5, R2 ;  /* 0x0000000205077220 */ /* 0x001fe20000410000 */
[----:B------:R-:W-:Y:S01]  /*8f60*/  IMAD.MOV.U32 R5, RZ, RZ, R9 ;  /* 0x000000ffff057224 */ /* 0x000fe200078e0009 */
[----:B------:R-:W-:-:S03]  /*8f70*/  IADD3.X R9, PT, PT, RZ, R9, RZ, P2, !PT ;  /* 0x00000009ff097210 */ /* 0x000fc600017fe4ff */
[----:B------:R0:W-:Y:S04]  /*8f80*/  STS [R0], R7 ;  /* 0x0000000700007388 */ /* 0x0001e80000000800 */
[----:B------:R1:W-:Y:S01]  /*8f90*/  STG.E desc[UR36][R4.64], R7 ;  /* 0x0000000704007986 */ /* 0x0003e2000c101924 */
[----:B0-----:R-:W-:Y:S02]  /*8fa0*/  VIADD R0, R0, 0x100 ;  /* 0x0000010000007836 */ /* 0x001fe40000000000 */
[----:B------:R-:W-:Y:S05]  /*8fb0*/  @P0 BRA `(.L_x_1809) ;  /* 0xfffffffc00d00947 */ /* 0x000fea000383ffff */
.L_x_1808:
[----:B------:R-:W-:Y:S05]  /*8fc0*/  BSYNC.RECONVERGENT B1 ;  /* 0x0000000000017941 */ /* 0x000fea0003800200 */
.L_x_1807:
[----:B------:R-:W-:Y:S05]  /*8fd0*/  @!P1 BRA `(.L_x_1797) ;  /* 0x0000000800789947 */ /* 0x000fea0003800000 */
[----:B------:R-:W2:Y:S01]  /*8fe0*/  S2R R6, SR_CgaCtaId ;  /* 0x0000000000067919 */ /* 0x000ea20000008800 */
[----:B------:R-:W3:Y:S01]  /*8ff0*/  LDCU.64 UR8, c[0x0][0x480] ;  /* 0x00009000ff0877ac */ /* 0x000ee20008000a00 */
[C---:B-1----:R-:W-:Y:S01]  /*9000*/  IADD3 R4, P0, PT, R3.reuse, UR4, RZ ;  /* 0x0000000403047c10 */ /* 0x042fe2000ff1e0ff */
[----:B------:R-:W-:Y:S01]  /*9010*/  BSSY.RECONVERGENT B1, `(.L_x_1810) ;  /* 0x000005c000017945 */ /* 0x000fe20003800200 */
[----:B------:R-:W-:Y:S02]  /*9020*/  IADD3 R10, PT, PT, -R3, UR41, RZ ;  /* 0x00000029030a7c10 */ /* 0x000fe4000fffe1ff */
[----:B------:R-:W-:Y:S01]  /*9030*/  MOV R0, 0x400 ;  /* 0x0000040000007802 */ /* 0x000fe20000000f00 */
[----:B------:R-:W-:Y:S01]  /*9040*/  IMAD.X R5, RZ, RZ, UR5, P0 ;  /* 0x00000005ff057e24 */ /* 0x000fe200080e06ff */
[----:B------:R-:W-:Y:S02]  /*9050*/  ISETP.GT.AND P1, PT, R10, 0x300, PT ;  /* 0x000003000a00780c */ /* 0x000fe40003f24270 */
[----:B------:R-:W-:-:S02]  /*9060*/  MOV R9, UR42 ;  /* 0x0000002a00097c02 */ /* 0x000fc40008000f00 */
[----:B---3--:R-:W-:-:S04]  /*9070*/  LEA R7, P0, R4, UR8, 0x2 ;  /* 0x0000000804077c11 */ /* 0x008fc8000f8010ff */
[----:B------:R-:W-:Y:S01]  /*9080*/  LEA.HI.X R8, R4, UR9, R5, 0x2, P0 ;  /* 0x0000000904087c11 */ /* 0x000fe200080f1405 */
[----:B------:R-:W-:Y:S01]  /*9090*/  VIADD R5, R0, 0x210 ;  /* 0x0000021000057836 */ /* 0x000fe20000000000 */
[----:B------:R-:W-:Y:S01]  /*90a0*/  IADD3 R4, P0, PT, R7, 0x200, RZ ;  /* 0x0000020007047810 */ /* 0x000fe20007f1e0ff */
[----:B------:R-:W-:-:S05]  /*90b0*/  IMAD.SHL.U32 R0, R9, 0x4, RZ ;  /* 0x0000000409007824 */ /* 0x000fca00078e00ff */
[----:B------:R-:W-:Y:S02]  /*90c0*/  LEA R0, R3, -R0, 0x2 ;  /* 0x8000000003007211 */ /* 0x000fe400078e10ff */
[----:B--2---:R-:W-:Y:S01]  /*90d0*/  LEA R7, R6, R5, 0x18 ;  /* 0x0000000506077211 */ /* 0x004fe200078ec0ff */
[----:B------:R-:W-:Y:S01]  /*90e0*/  IMAD.X R5, RZ, RZ, R8, P0 ;  /* 0x000000ffff057224 */ /* 0x000fe200000e0608 */
[----:B------:R-:W-:Y:S02]  /*90f0*/  PLOP3.LUT P0, PT, PT, PT, PT, 0x80, 0x8 ;  /* 0x000000000008781c */ /* 0x000fe40003f0f070 */
[----:B------:R-:W-:Y:S01]  /*9100*/  IADD3 R0, PT, PT, R0, 0x200, R7 ;  /* 0x0000020000007810 */ /* 0x000fe20007ffe007 */
[----:B------:R-:W-:Y:S10]  /*9110*/  @!P1 BRA `(.L_x_1811) ;  /* 0x00000004002c9947 */ /* 0x000ff40003800000 */
[----:B------:R-:W-:Y:S01]  /*9120*/  IMAD.U32 R8, RZ, RZ, UR41 ;  /* 0x00000029ff087e24 */ /* 0x000fe2000f8e00ff */
[----:B------:R-:W-:-:S04]  /*9130*/  PLOP3.LUT P0, PT, PT, PT, PT, 0x8, 0x80 ;  /* 0x000000000080781c */ /* 0x000fc80003f0e170 */
[----:B------:R-:W-:-:S09]  /*9140*/  IADD3 R8, PT, PT, R8, -0x300, RZ ;  /* 0xfffffd0008087810 */ /* 0x000fd20007ffe0ff */
.L_x_1812:
[----:B------:R-:W0:Y:S01]  /*9150*/  LDS R7, [R0+-0x200] ;  /* 0xfffe000000077984 */ /* 0x000e220000000800 */
[----:B------:R-:W-:Y:S01]  /*9160*/  VIADD R3, R3, 0x400 ;  /* 0x0000040003037836 */ /* 0x000fe20000000000 */
[----:B------:R-:W-:Y:S02]  /*9170*/  IADD3 R6, P1, PT, R4, 0x1000, RZ ;  /* 0x0000100004067810 */ /* 0x000fe40007f3e0ff */
[----:B------:R-:W1:Y:S02]  /*9180*/  LDS R9, [R0+-0x100] ;  /* 0xffff000000097984 */ /* 0x000e640000000800 */
[----:B------:R-:W-:Y:S02]  /*9190*/  ISETP.GE.AND P2, PT, R3, R8, PT ;  /* 0x000000080300720c */ /* 0x000fe40003f46270 */
[----:B------:R-:W2:Y:S04]  /*91a0*/  LDS R11, [R0] ;  /* 0x00000000000b7984 */ /* 0x000ea80000000800 */
[----:B------:R-:W3:Y:S04]  /*91b0*/  LDS R13, [R0+0x100] ;  /* 0x00010000000d7984 */ /* 0x000ee80000000800 */
[----:B------:R-:W5:Y:S04]  /*91c0*/  LDS R15, [R0+0x200] ;  /* 0x00020000000f7984 */ /* 0x000f680000000800 */
[----:B------:R-:W5:Y:S04]  /*91d0*/  LDS R19, [R0+0x300] ;  /* 0x0003000000137984 */ /* 0x000f680000000800 */
[----:B------:R-:W5:Y:S04]  /*91e0*/  LDS R21, [R0+0x400] ;  /* 0x0004000000157984 */ /* 0x000f680000000800 */
[----:B------:R-:W5:Y:S04]  /*91f0*/  LDS R23, [R0+0x500] ;  /* 0x0005000000177984 */ /* 0x000f680000000800 */
[----:B------:R-:W5:Y:S04]  /*9200*/  LDS R25, [R0+0x600] ;  /* 0x0006000000197984 */ /* 0x000f680000000800 */
[----:B----4-:R-:W4:Y:S04]  /*9210*/  LDS R27, [R0+0x700] ;  /* 0x00070000001b7984 */ /* 0x010f280000000800 */
[----:B------:R-:W4:Y:S01]  /*9220*/  LDS R31, [R0+0x800] ;  /* 0x00080000001f7984 */ /* 0x000f220000000800 */
        /* <DEDUP_REMOVED lines=12> */
[----:B------:R-:W-:Y:S01]  /*92f0*/  STG.E desc[UR36][R4.64+-0x200], R7 ;  /* 0xfffe000704007986 */ /* 0x000fe2000c101924 */
[----:B------:R-:W-:-:S03]  /*9300*/  FMUL.FTZ R23, R2, R23 ;  /* 0x0000001702177220 */ /* 0x000fc60000410000 */
[----:B------:R0:W-:Y:S01]  /*9310*/  STS [R0+-0x200], R7 ;  /* 0xfffe000700007388 */ /* 0x0001e20000000800 */
[----:B------:R-:W-:-:S03]  /*9320*/  FMUL.FTZ R25, R2, R25 ;  /* 0x0000001902197220 */ /* 0x000fc60000410000 */
        /* <DEDUP_REMOVED lines=10> */
[----:B--2---:R-:W-:-:S03]  /*93d0*/  FMUL.FTZ R37, R2, R37 ;  /* 0x0000002502257220 */ /* 0x004fc60000410000 */
[----:B------:R-:W-:Y:S01]  /*93e0*/  STS [R0+0x100], R13 ;  /* 0x0001000d00007388 */ /* 0x000fe20000000800 */
[----:B---3--:R-:W-:-:S03]  /*93f0*/  FMUL.FTZ R39, R2, R39 ;  /* 0x0000002702277220 */ /* 0x008fc60000410000 */
[----:B------:R-:W-:Y:S01]  /*9400*/  STG.E desc[UR36][R4.64+0x200], R15 ;  /* 0x0002000f04007986 */ /* 0x000fe2000c101924 */
[----:B-----5:R-:W-:-:S03]  /*9410*/  FMUL.FTZ R41, R2, R41 ;  /* 0x0000002902297220 */ /* 0x020fc60000410000 */
        /* <DEDUP_REMOVED lines=24> */
[----:B-1----:R-:W-:Y:S01]  /*95a0*/  IADD3 R0, PT, PT, R0, 0x1000, RZ ;  /* 0x0000100000007810 */ /* 0x002fe20007ffe0ff */
[----:B------:R-:W-:Y:S01]  /*95b0*/  IMAD.MOV.U32 R5, RZ, RZ, R7 ;  /* 0x000000ffff057224 */ /* 0x000fe200078e0007 */
[----:B------:R-:W-:Y:S06]  /*95c0*/  @!P2 BRA `(.L_x_1812) ;  /* 0xfffffff800e0a947 */ /* 0x000fec000383ffff */
.L_x_1811:
[----:B------:R-:W-:Y:S05]  /*95d0*/  BSYNC.RECONVERGENT B1 ;  /* 0x0000000000017941 */ /* 0x000fea0003800200 */
.L_x_1810:
        /* <DEDUP_REMOVED lines=17> */
[----:B------:R-:W-:Y:S01]  /*96f0*/  STG.E desc[UR36][R4.64+-0x200], R7 ;  /* 0xfffe000704007986 */ /* 0x000fe2000c101924 */
[----:B--2---:R-:W-:-:S03]  /*9700*/  FMUL.FTZ R11, R2, R11 ;  /* 0x0000000b020b7220 */ /* 0x004fc60000410000 */
[----:B------:R0:W-:Y:S01]  /*9710*/  STS [R0+-0x200], R7 ;  /* 0xfffe000700007388 */ /* 0x0001e20000000800 */
[----:B---3--:R-:W-:-:S03]  /*9720*/  FMUL.FTZ R13, R2, R13 ;  /* 0x0000000d020d7220 */ /* 0x008fc60000410000 */
[----:B------:R-:W-:Y:S01]  /*9730*/  STG.E desc[UR36][R4.64+-0x100], R9 ;  /* 0xffff000904007986 */ /* 0x000fe2000c101924 */
[----:B-----5:R-:W-:-:S03]  /*9740*/  FMUL.FTZ R15, R2, R15 ;  /* 0x0000000f020f7220 */ /* 0x020fc60000410000 */
[----:B------:R-:W-:Y:S01]  /*9750*/  STS [R0+-0x100], R9 ;  /* 0xffff000900007388 */ /* 0x000fe20000000800 */
[----:B0-----:R-:W-:Y:S01]  /*9760*/  IADD3.X R7, PT, PT, RZ, R5, RZ, P1, !PT ;  /* 0x00000005ff077210 */ /* 0x001fe20000ffe4ff */
[C---:B----4-:R-:W-:Y:S02]  /*9770*/  FMUL.FTZ R19, R2.reuse, R19 ;  /* 0x0000001302137220 */ /* 0x050fe40000410000 */
        /* <DEDUP_REMOVED lines=16> */
[----:B-1----:R-:W-:-:S07]  /*9880*/  VIADD R0, R0, 0x800 ;  /* 0x0000080000007836 */ /* 0x002fce0000000000 */
.L_x_1814:
[----:B------:R-:W-:Y:S05]  /*9890*/  BSYNC.RECONVERGENT B1 ;  /* 0x0000000000017941 */ /* 0x000fea0003800200 */
.L_x_1813:
        /* <DEDUP_REMOVED lines=8> */
[----:B------:R0:W-:Y:S01]  /*9920*/  STG.E desc[UR36][R4.64+-0x200], R3 ;  /* 0xfffe000304007986 */ /* 0x0001e2000c101924 */
[----:B--2---:R-:W-:-:S03]  /*9930*/  FMUL.FTZ R9, R9, R2 ;  /* 0x0000000209097220 */ /* 0x004fc60000410000 */
[----:B------:R0:W-:Y:S01]  /*9940*/  STS [R0+-0x200], R3 ;  /* 0xfffe000300007388 */ /* 0x0001e20000000800 */
[----:B---3--:R-:W-:-:S03]  /*9950*/  FMUL.FTZ R11, R11, R2 ;  /* 0x000000020b0b7220 */ /* 0x008fc60000410000 */
[----:B------:R0:W-:Y:S04]  /*9960*/  STG.E desc[UR36][R4.64+-0x100], R7 ;  /* 0xffff000704007986 */ /* 0x0001e8000c101924 */
[----:B------:R0:W-:Y:S04]  /*9970*/  STS [R0+-0x100], R7 ;  /* 0xffff000700007388 */ /* 0x0001e80000000800 */
[----:B------:R0:W-:Y:S04]  /*9980*/  STG.E desc[UR36][R4.64], R9 ;  /* 0x0000000904007986 */ /* 0x0001e8000c101924 */
[----:B------:R0:W-:Y:S04]  /*9990*/  STS [R0], R9 ;  /* 0x0000000900007388 */ /* 0x0001e80000000800 */
[----:B------:R0:W-:Y:S04]  /*99a0*/  STG.E desc[UR36][R4.64+0x100], R11 ;  /* 0x0001000b04007986 */ /* 0x0001e8000c101924 */
[----:B------:R0:W-:Y:S02]  /*99b0*/  STS [R0+0x100], R11 ;  /* 0x0001000b00007388 */ /* 0x0001e40000000800 */
.L_x_1797:
[----:B------:R-:W-:Y:S05]  /*99c0*/  BSYNC.RECONVERGENT B0 ;  /* 0x0000000000007941 */ /* 0x000fea0003800200 */
.L_x_1796:
[----:B01----:R-:W-:Y:S01]  /*99d0*/  IMAD.U32 R0, RZ, RZ, UR40 ;  /* 0x00000028ff007e24 */ /* 0x003fe2000f8e00ff */
[----:B------:R-:W0:Y:S01]  /*99e0*/  LDCU UR12, c[0x0][0x40c] ;  /* 0x00008180ff0c77ac */ /* 0x000e220008000800 */
[----:B------:R-:W1:Y:S01]  /*99f0*/  S2R R53, SR_CgaCtaId ;  /* 0x0000000000357919 */ /* 0x000e620000008800 */
[----:B------:R-:W2:Y:S01]  /*9a00*/  S2UR UR4, SR_CTAID.Y ;  /* 0x00000000000479c3 */ /* 0x000ea20000002600 */
[----:B------:R-:W-:Y:S01]  /*9a10*/  IMAD.SHL.U32 R48, R17, 0x4, RZ ;  /* 0x0000000411307824 */ /* 0x000fe200078e00ff */
[----:B------:R-:W-:Y:S01]  /*9a20*/  SHF.R.S32.HI R0, RZ, 0x1f, R0 ;  /* 0x0000001fff007819 */ /* 0x000fe20000011400 */
[----:B------:R-:W2:Y:S01]  /*9a30*/  LDCU UR10, c[0x0][0x3f8] ;  /* 0x00007f00ff0a77ac */ /* 0x000ea20008000800 */
[----:B------:R-:W-:Y:S01]  /*9a40*/  MOV R52, 0x400 ;  /* 0x0000040000347802 */ /* 0x000fe20000000f00 */
[----:B------:R-:W-:Y:S01]  /*9a50*/  BSSY.RECONVERGENT B0, `(.L_x_1815) ;  /* 0x0000022000007945 */ /* 0x000fe20003800200 */
[----:B------:R-:W-:Y:S01]  /*9a60*/  LEA.HI R0, R0, UR40, RZ, 0x2 ;  /* 0x0000002800007c11 */ /* 0x000fe2000f8f10ff */
[----:B------:R-:W3:Y:S01]  /*9a70*/  LDCU UR7, c[0x0][0x3f4] ;  /* 0x00007e80ff0777ac */ /* 0x000ee20008000800 */
[----:B------:R-:W-:Y:S01]  /*9a80*/  LOP3.LUT R48, R48, 0x3c, RZ, 0xc0, !PT ;  /* 0x0000003c30307812 */ /* 0x000fe200078ec0ff */
[----:B------:R-:W-:Y:S01]  /*9a90*/  VIADD R4, R52, 0x110 ;  /* 0x0000011034047836 */ /* 0x000fe20000000000 */
[----:B------:R-:W-:-:S02]  /*9aa0*/  LOP3.LUT R49, R0, 0xfffffffc, RZ, 0xc0, !PT ;  /* 0xfffffffc00317812 */ /* 0x000fc400078ec0ff */
[----:B------:R-:W-:Y:S02]  /*9ab0*/  CS2R R6, SRZ ;  /* 0x0000000000067805 */ /* 0x000fe4000001ff00 */
[----:B------:R-:W-:Y:S02]  /*9ac0*/  SHF.R.U32.HI R0, RZ, 0x4, R17 ;  /* 0x00000004ff007819 */ /* 0x000fe40000011611 */
[----:B------:R-:W-:Y:S02]  /*9ad0*/  IADD3 R49, PT, PT, -R49, UR40, RZ ;  /* 0x0000002831317c10 */ /* 0x000fe4000fffe1ff */
[----:B------:R-:W-:Y:S02]  /*9ae0*/  SHF.L.U32 R2, R17, 0x4, RZ ;  /* 0x0000000411027819 */ /* 0x000fe400000006ff */
[----:B------:R-:W-:Y:S02]  /*9af0*/  ISETP.NE.AND P0, PT, R0, R49, PT ;  /* 0x000000310000720c */ /* 0x000fe40003f05270 */
[----:B------:R-:W-:-:S02]  /*9b00*/  LOP3.LUT R2, R2, 0xf0, RZ, 0xc0, !PT ;  /* 0x000000f002027812 */ /* 0x000fc400078ec0ff */
[----:B0-----:R-:W-:Y:S01]  /*9b10*/  ISETP.NE.OR P0, PT, RZ, UR12, P0 ;  /* 0x0000000cff007c0c */ /* 0x001fe20008705670 */
[----:B--2---:R-:W-:Y:S01]  /*9b20*/  UIMAD UR4, UR4, UR10, UR11 ;  /* 0x0000000a040472a4 */ /* 0x004fe2000f8e020b */
[----:B---3--:R-:W-:Y:S02]  /*9b30*/  IMAD.U32 R13, RZ, RZ, UR7 ;  /* 0x00000007ff0d7e24 */ /* 0x008fe4000f8e00ff */
[----:B------:R-:W-:Y:S01]  /*9b40*/  ISETP.GT.U32.OR P0, PT, R48, 0x2f, P0 ;  /* 0x0000002f3000780c */ /* 0x000fe20000704470 */
[----:B------:R-:W-:Y:S01]  /*9b50*/  IMAD R29, R29, UR7, R48 ;  /* 0x000000071d1d7c24 */ /* 0x000fe2000f8e0230 */
[----:B------:R-:W-:Y:S01]  /*9b60*/  UIMAD UR5, UR4, 0x30, URZ ;  /* 0x00000030040578a4 */ /* 0x000fe2000f8e02ff */
[----:B-1----:R-:W-:Y:S02]  /*9b70*/  LEA R3, R53, R4, 0x18 ;  /* 0x0000000435037211 */ /* 0x002fe400078ec0ff */
[----:B------:R-:W-:-:S03]  /*9b80*/  CS2R R4, SRZ ;  /* 0x0000000000047805 */ /* 0x000fc6000001ff00 */
[----:B------:R-:W-:Y:S01]  /*9b90*/  IMAD R23, R13, UR5, R48 ;  /* 0x000000050d177c24 */ /* 0x000fe2000f8e0230 */
[----:B------:R-:W-:-:S04]  /*9ba0*/  IADD3 R50, PT, PT, R3, R2, RZ ;  /* 0x0000000203327210 */ /* 0x000fc80007ffe0ff */
        /* <DEDUP_REMOVED lines=11> */
.L_x_1817:
[----:B-----5:R0:W-:Y:S02]  /*9c60*/  STS.128 [R50], R4 ;  /* 0x0000000432007388 */ /* 0x0201e40000000c00 */
.L_x_1816:
[----:B------:R-:W-:Y:S05]  /*9c70*/  BSYNC.RECONVERGENT B0 ;  /* 0x0000000000007941 */ /* 0x000fea0003800200 */
.L_x_1815:
[----:B------:R-:W-:Y:S01]  /*9c80*/  BAR.SYNC.DEFER_BLOCKING 0x0 ;  /* 0x0000000000007b1d */ /* 0x000fe20000010000 */
[----:B------:R-:W-:Y:S02]  /*9c90*/  ISETP.GT.U32.AND P0, PT, R48, 0x2f, PT ;  /* 0x0000002f3000780c */ /* 0x000fe40003f04070 */
[----:B------:R-:W-:Y:S02]  /*9ca0*/  CS2R R10, SRZ ;  /* 0x00000000000a7805 */ /* 0x000fe4000001ff00 */
[----:B------:R-:W-:Y:S01]  /*9cb0*/  CS2R R8, SRZ ;  /* 0x0000000000087805 */ /* 0x000fe2000001ff00 */
[----:B------:R-:W-:Y:S08]  /*9cc0*/  BSSY.RECONVERGENT B0, `(.L_x_1818) ;  /* 0x0000241000007945 */ /* 0x000ff00003800200 */
[----:B------:R-:W-:Y:S05]  /*9cd0*/  @P0 BRA `(.L_x_1819) ;  /* 0x0000002000fc0947 */ /* 0x000fea0003800000 */
[----:B------:R-:W1:Y:S01]  /*9ce0*/  LDC.64 R18, c[0x0][0x3c0] ;  /* 0x0000f000ff127b82 */ /* 0x000e620000000a00 */
[----:B------:R-:W-:Y:S01]  /*9cf0*/  VIMNMX R44, PT, PT, R13, UR40, PT ;  /* 0x000000280d2c7c48 */ /* 0x000fe2000bfe0100 */
[----:B------:R-:W-:Y:S01]  /*9d00*/  BSSY.RECONVERGENT B1, `(.L_x_1820) ;  /* 0x000014f000017945 */ /* 0x000fe20003800200 */
[----:B------:R-:W-:Y:S01]  /*9d10*/  IADD3 R51, PT, PT, R0, UR42, RZ ;  /* 0x0000002a00337c10 */ /* 0x000fe2000fffe0ff */
[----:B------:R-:W-:-:S03]  /*9d20*/  IMAD.MOV.U32 R11, RZ, RZ, RZ ;  /* 0x000000ffff0b7224 */ /* 0x000fc600078e00ff */
[----:B------:R-:W-:Y:S01]  /*9d30*/  ISETP.GE.AND P0, PT, R51, R44, PT ;  /* 0x0000002c3300720c */ /* 0x000fe20003f06270 */
[----:B-1----:R-:W-:-:S04]  /*9d40*/  IMAD.WIDE R2, R23, 0x4, R18 ;  /* 0x0000000417027825 */ /* 0x002fc800078e0212 */
[----:B------:R-:W-:-:S08]  /*9d50*/  IMAD.WIDE R18, R29, 0x4, R18 ;  /* 0x000000041d127825 */ /* 0x000fd000078e0212 */
[----:B------:R-:W-:Y:S05]  /*9d60*/  @P0 BRA `(.L_x_1821) ;  /* 0x0000001400200947 */ /* 0x000fea0003800000 */
[----:B------:R-:W-:-:S09]  /*9d70*/  UISETP.NE.AND UP0, UPT, UR12, URZ, UPT ;  /* 0x000000ff0c00728c */ /* 0x000fd2000bf05270 */
[----:B------:R-:W-:Y:S05]  /*9d80*/  BRA.U UP0, `(.L_x_1822) ;  /* 0x0000000900687547 */ /* 0x000fea000b800000 */
[----:B------:R-:W-:Y:S01]  /*9d90*/  ULOP3.LUT UR4, URZ, UR42, URZ, 0x33, !UPT ;  /* 0x0000002aff047292 */ /* 0x000fe2000f8e33ff */
[----:B------:R-:W-:Y:S01]  /*9da0*/  VIADDMNMX R9, R51, 0x4, R44, !PT ;  /* 0x0000000433097846 */ /* 0x000fe2000780012c */
[----:B------:R-:W1:Y:S01]  /*9db0*/  LDC.64 R40, c[0x0][0x458] ;  /* 0x00011600ff287b82 */ /* 0x000e620000000a00 */
[----:B------:R-:W-:Y:S01]  /*9dc0*/  UIMAD UR7, UR38, UR10, UR11 ;  /* 0x0000000a260772a4 */ /* 0x000fe2000f8e020b */
[----:B------:R-:W-:Y:S01]  /*9dd0*/  BSSY.RECONVERGENT B2, `(.L_x_1823) ;  /* 0x000003a000027945 */ /* 0x000fe20003800200 */
[----:B------:R-:W-:Y:S02]  /*9de0*/  MOV R42, R51 ;  /* 0x00000033002a7202 */ /* 0x000fe40000000f00 */
[----:B------:R-:W-:Y:S02]  /*9df0*/  CS2R R10, SRZ ;  /* 0x00000000000a7805 */ /* 0x000fe4000001ff00 */
[----:B------:R-:W-:Y:S01]  /*9e00*/  IADD3 R24, PT, PT, -R0, UR4, R9 ;  /* 0x0000000400187c10 */ /* 0x000fe2000fffe109 */
[----:B------:R-:W-:-:S03]  /*9e10*/  IMAD.U32 R9, RZ, RZ, UR7 ;  /* 0x00000007ff097e24 */ /* 0x000fc6000f8e00ff */
[C---:B------:R-:W-:Y:S01]  /*9e20*/  LOP3.LUT R8, R24.reuse, 0xc, RZ, 0xc0, !PT ;  /* 0x0000000c18087812 */ /* 0x040fe200078ec0ff */
[----:B------:R-:W-:Y:S01]  /*9e30*/  IMAD R9, R9, 0x30, R48 ;  /* 0x0000003009097824 */ /* 0x000fe200078e0230 */
[----:B------:R-:W-:Y:S02]  /*9e40*/  ISETP.GE.U32.AND P0, PT, R24, 0xc, PT ;  /* 0x0000000c1800780c */ /* 0x000fe40003f06070 */
[----:B------:R-:W-:Y:S01]  /*9e50*/  ISETP.NE.AND P1, PT, R8, 0xc, PT ;  /* 0x0000000c0800780c */ /* 0x000fe20003f25270 */
[----:B-1----:R-:W-:Y:S01]  /*9e60*/  IMAD.WIDE R40, R9, 0x4, R40 ;  /* 0x0000000409287825 */ /* 0x002fe200078e0228 */
[----:B------:R-:W-:-:S11]  /*9e70*/  CS2R R8, SRZ ;  /* 0x0000000000087805 */ /* 0x000fd6000001ff00 */
[----:B------:R-:W-:Y:S05]  /*9e80*/  @!P1 BRA `(.L_x_1824) ;  /* 0x0000000000b89947 */ /* 0x000fea0003800000 */
[----:B------:R1:W2:Y:S01]  /*9e90*/  LDS.128 R12, [R50] ;  /* 0x00000000320c7984 */ /* 0x0002a20000000c00 */
[----:B------:R-:W3:Y:S01]  /*9ea0*/  LDCU.64 UR8, c[0x0][0x3c0] ;  /* 0x00007800ff0877ac */ /* 0x000ee20008000a00 */
[----:B------:R-:W-:Y:S01]  /*9eb0*/  IMAD R20, R51, 0x30, RZ ;  /* 0x0000003033147824 */ /* 0x000fe200078e02ff */
[----:B------:R-:W-:Y:S01]  /*9ec0*/  LEA.HI R24, R24, 0x1, RZ, 0x1e ;  /* 0x0000000118187811 */ /* 0x000fe200078ff0ff */
[----:B------:R-:W-:Y:S02]  /*9ed0*/  VIADD R52, R52, 0x210 ;  /* 0x0000021034347836 */ /* 0x000fe40000000000 */
[----:B------:R-:W-:Y:S02]  /*9ee0*/  HFMA2 R8, -RZ, RZ, 0, 0 ;  /* 0x00000000ff087431 */ /* 0x000fe400000001ff */
[----:B------:R-:W-:Y:S01]  /*9ef0*/  IMAD.WIDE.U32 R20, R20, 0x4, RZ ;  /* 0x0000000414147825 */ /* 0x000fe200078e00ff */
[----:B------:R-:W-:Y:S02]  /*9f00*/  LOP3.LUT R24, R24, 0x3, RZ, 0xc0, !PT ;  /* 0x0000000318187812 */ /* 0x000fe400078ec0ff */
[----:B------:R-:W-:Y:S01]  /*9f10*/  LEA R53, R53, R52, 0x18 ;  /* 0x0000003435357211 */ /* 0x000fe200078ec0ff */
[----:B------:R-:W-:-:S02]  /*9f20*/  IMAD.MOV.U32 R42, RZ, RZ, R51 ;  /* 0x000000ffff2a7224 */ /* 0x000fc400078e0033 */
[----:B------:R-:W-:-:S04]  /*9f30*/  IMAD.WIDE R22, R23, 0x4, R20 ;  /* 0x0000000417167825 */ /* 0x000fc800078e0214 */
[----:B------:R-:W-:Y:S01]  /*9f40*/  IMAD.WIDE R20, R29, 0x4, R20 ;  /* 0x000000041d147825 */ /* 0x000fe200078e0214 */
[----:B---3--:R-:W-:-:S03]  /*9f50*/  IADD3 R32, P1, PT, R22, UR8, RZ ;  /* 0x0000000816207c10 */ /* 0x008fc6000ff3e0ff */
[----:B------:R-:W-:Y:S01]  /*9f60*/  IMAD R30, R0, 0x4, R53 ;  /* 0x00000004001e7824 */ /* 0x000fe200078e0235 */
[----:B------:R-:W-:Y:S01]  /*9f70*/  IADD3 R28, P2, PT, R20, UR8, RZ ;  /* 0x00000008141c7c10 */ /* 0x000fe2000ff5e0ff */
[----:B------:R-:W-:Y:S01]  /*9f80*/  IMAD.MOV R31, RZ, RZ, -R24 ;  /* 0x000000ffff1f7224 */ /* 0x000fe200078e0a18 */
[----:B------:R-:W-:Y:S02]  /*9f90*/  IADD3.X R35, PT, PT, R23, UR9, RZ, P1, !PT ;  /* 0x0000000917237c10 */ /* 0x000fe40008ffe4ff */
[----:B-1----:R-:W-:-:S09]  /*9fa0*/  IADD3.X R29, PT, PT, R21, UR9, RZ, P2, !PT ;  /* 0x00000009151d7c10 */ /* 0x002fd200097fe4ff */
.L_x_1825:
[----:B------:R-:W-:Y:S01]  /*9fb0*/  ISETP.NE.AND P1, PT, R16, RZ, PT ;  /* 0x000000ff1000720c */ /* 0x000fe20003f25270 */
[----:B-1--4-:R1:W2:Y:S04]  /*9fc0*/  LDG.E.128 R24, desc[UR36][R28.64] ;  /* 0x000000241c187981 */ /* 0x0122a8000c1e1d00 */
[----:B------:R3:W4:Y:S08]  /*9fd0*/  LDS R33, [R30] ;  /* 0x000000001e217984 */ /* 0x0007300000000800 */
[----:B------:R-:W5:Y:S01]  /*9fe0*/  @P1 LDG.E.128 R20, desc[UR36][R40.64] ;  /* 0x0000002428141981 */ /* 0x000f62000c1e1d00 */
[----:B------:R-:W-:Y:S01]  /*9ff0*/  VIADD R31, R31, 0x1 ;  /* 0x000000011f1f7836 */ /* 0x000fe20000000000 */
[----:B-1----:R-:W-:Y:S01]  /*a000*/  IADD3 R28, P3, PT, R28, 0x300, RZ ;  /* 0x000003001c1c7810 */ /* 0x002fe20007f7e0ff */
[----:B---3--:R-:W-:Y:S01]  /*a010*/  VIADD R30, R30, 0x10 ;  /* 0x000000101e1e7836 */ /* 0x008fe20000000000 */
[----:B------:R-:W-:-:S02]  /*a020*/  IADD3 R42, PT, PT, R42, 0x4, RZ ;  /* 0x000000042a2a7810 */ /* 0x000fc40007ffe0ff */
[----:B------:R-:W-:Y:S01]  /*a030*/  IADD3.X R29, PT, PT, RZ, R29, RZ, P3, !PT ;  /* 0x0000001dff1d7210 */ /* 0x000fe20001ffe4ff */
[----:B--2---:R-:W-:Y:S01]  /*a040*/  FADD.FTZ R24, R12, R24 ;  /* 0x000000180c187221 */ /* 0x004fe20000010000 */
[----:B------:R-:W-:Y:S01]  /*a050*/  FADD.FTZ R25, R13, R25 ;  /* 0x000000190d197221 */ /* 0x000fe20000010000 */
[----:B------:R-:W-:Y:S01]  /*a060*/  FADD.FTZ R26, R14, R26 ;  /* 0x0000001a0e1a7221 */ /* 0x000fe20000010000 */
[----:B------:R-:W-:Y:S01]  /*a070*/  FADD.FTZ R27, R15, R27 ;  /* 0x0000001b0f1b7221 */ /* 0x000fe20000010000 */
[----:B-----5:R-:W-:Y:S01]  /*a080*/  @P1 FMUL.FTZ R24, R24, R20 ;  /* 0x0000001418181220 */ /* 0x020fe20000410000 */
[----:B------:R-:W-:Y:S01]  /*a090*/  @P1 FMUL.FTZ R25, R25, R21 ;  /* 0x0000001519191220 */ /* 0x000fe20000410000 */
[----:B------:R-:W-:Y:S01]  /*a0a0*/  @P1 FMUL.FTZ R26, R26, R22 ;  /* 0x000000161a1a1220 */ /* 0x000fe20000410000 */
[----:B------:R-:W-:Y:S01]  /*a0b0*/  @P1 FMUL.FTZ R27, R27, R23 ;  /* 0x000000171b1b1220 */ /* 0x000fe20000410000 */
[----:B------:R-:W-:Y:S01]  /*a0c0*/  MOV R20, R32 ;  /* 0x0000002000147202 */ /* 0x000fe20000000f00 */
[----:B------:R-:W-:Y:S01]  /*a0d0*/  IMAD.MOV.U32 R21, RZ, RZ, R35 ;  /* 0x000000ffff157224 */ /* 0x000fe200078e0023 */
[----:B------:R-:W-:Y:S01]  /*a0e0*/  ISETP.NE.AND P1, PT, R31, RZ, PT ;  /* 0x000000ff1f00720c */ /* 0x000fe20003f25270 */
[C---:B----4-:R-:W-:Y:S01]  /*a0f0*/  FFMA.FTZ R8, R33.reuse, R24, R8 ;  /* 0x0000001821087223 */ /* 0x050fe20000010008 */
[----:B------:R-:W-:Y:S01]  /*a100*/  IADD3 R32, P2, PT, R32, 0x300, RZ ;  /* 0x0000030020207810 */ /* 0x000fe20007f5e0ff */
[C---:B------:R-:W-:Y:S01]  /*a110*/  FFMA.FTZ R9, R33.reuse, R25, R9 ;  /* 0x0000001921097223 */ /* 0x040fe20000010009 */
[----:B------:R1:W-:Y:S01]  /*a120*/  STG.E.128 desc[UR36][R20.64], R24 ;  /* 0x0000001814007986 */ /* 0x0003e2000c101d24 */
[C---:B------:R-:W-:Y:S01]  /*a130*/  FFMA.FTZ R10, R33.reuse, R26, R10 ;  /* 0x0000001a210a7223 */ /* 0x040fe2000001000a */
[----:B------:R-:W-:Y:S01]  /*a140*/  FFMA.FTZ R11, R33, R27, R11 ;  /* 0x0000001b210b7223 */ /* 0x000fe2000001000b */
[----:B------:R-:W-:-:S06]  /*a150*/  IMAD.X R35, RZ, RZ, R35, P2 ;  /* 0x000000ffff237224 */ /* 0x000fcc00010e0623 */
[----:B------:R-:W-:Y:S05]  /*a160*/  @P1 BRA `(.L_x_1825) ;  /* 0xfffffffc00901947 */ /* 0x000fea000383ffff */
.L_x_1824:
[----:B------:R-:W-:Y:S05]  /*a170*/  BSYNC.RECONVERGENT B2 ;  /* 0x0000000000027941 */ /* 0x000fea0003800200 */
.L_x_1823:
[----:B------:R-:W-:Y:S04]  /*a180*/  BSSY.RECONVERGENT B2, `(.L_x_1826) ;  /* 0x0000059000027945 */ /* 0x000fe80003800200 */
[----:B------:R-:W-:Y:S05]  /*a190*/  @!P0 BRA `(.L_x_1827) ;  /* 0x00000004005c8947 */ /* 0x000fea0003800000 */
[----:B------:R2:W3:Y:S01]  /*a1a0*/  LDS.128 R12, [R50] ;  /* 0x00000000320c7984 */ /* 0x0004e20000000c00 */
[----:B-1----:R-:W-:Y:S01]  /*a1b0*/  MOV R20, 0x400 ;  /* 0x0000040000147802 */ /* 0x002fe20000000f00 */
[----:B------:R-:W1:Y:S04]  /*a1c0*/  S2R R43, SR_CgaCtaId ;  /* 0x00000000002b7919 */ /* 0x000e680000008800 */
[----:B------:R-:W-:-:S05]  /*a1d0*/  VIADD R20, R20, 0x210 ;  /* 0x0000021014147836 */ /* 0x000fca0000000000 */
[----:B-12---:R-:W-:-:S07]  /*a1e0*/  LEA R43, R43, R20, 0x18 ;  /* 0x000000142b2b7211 */ /* 0x006fce00078ec0ff */
.L_x_1828:
[----:B------:R-:W-:Y:S01]  /*a1f0*/  ISETP.NE.AND P0, PT, R16, RZ, PT ;  /* 0x000000ff1000720c */ /* 0x000fe20003f05270 */
[----:B------:R-:W-:-:S04]  /*a200*/  IMAD R45, R42, 0x30, RZ ;  /* 0x000000302a2d7824 */ /* 0x000fc800078e02ff */
[----:B------:R-:W-:-:S05]  /*a210*/  IMAD.WIDE.U32 R24, R45, 0x4, R18 ;  /* 0x000000042d187825 */ /* 0x000fca00078e0012 */
[----:B------:R-:W3:Y:S04]  /*a220*/  LDG.E.128 R28, desc[UR36][R24.64] ;  /* 0x00000024181c7981 */ /* 0x000ee8000c1e1d00 */
[----:B--2---:R-:W2:Y:S01]  /*a230*/  @P0 LDG.E.128 R20, desc[UR36][R40.64] ;  /* 0x0000002428140981 */ /* 0x004ea2000c1e1d00 */
[C---:B------:R-:W-:Y:S02]  /*a240*/  VIADD R37, R45.reuse, 0xc0 ;  /* 0x000000c02d257836 */ /* 0x040fe40000000000 */
[----:B------:R-:W-:-:S04]  /*a250*/  IMAD.WIDE.U32 R32, R45, 0x4, R2 ;  /* 0x000000042d207825 */ /* 0x000fc800078e0002 */
[----:B------:R-:W-:-:S04]  /*a260*/  IMAD.WIDE.U32 R34, R37, 0x4, R18 ;  /* 0x0000000425227825 */ /* 0x000fc800078e0012 */
        /* <DEDUP_REMOVED lines=8> */
[----:B------:R1:W-:Y:S04]  /*a2f0*/  STG.E.128 desc[UR36][R32.64], R28 ;  /* 0x0000001c20007986 */ /* 0x0003e8000c101d24 */
[----:B----4-:R-:W2:Y:S04]  /*a300*/  LDG.E.128 R24, desc[UR36][R34.64] ;  /* 0x0000002422187981 */ /* 0x010ea8000c1e1d00 */
[----:B------:R-:W3:Y:S01]  /*a310*/  @P0 LDG.E.128 R20, desc[UR36][R40.64] ;  /* 0x0000002428140981 */ /* 0x000ee2000c1e1d00 */
[----:B------:R-:W-:Y:S01]  /*a320*/  IADD3 R47, PT, PT, R45, 0x180, RZ ;  /* 0x000001802d2f7810 */ /* 0x000fe20007ffe0ff */
[----:B------:R-:W-:-:S04]  /*a330*/  IMAD.WIDE.U32 R36, R37, 0x4, R2 ;  /* 0x0000000425247825 */ /* 0x000fc800078e0002 */
[----:B------:R-:W-:-:S04]  /*a340*/  IMAD.WIDE.U32 R38, R47, 0x4, R18 ;  /* 0x000000042f267825 */ /* 0x000fc800078e0012 */
        /* <DEDUP_REMOVED lines=8> */
[----:B------:R2:W-:Y:S04]  /*a3d0*/  STG.E.128 desc[UR36][R36.64], R24 ;  /* 0x0000001824007986 */ /* 0x0005e8000c101d24 */
[----:B------:R-:W3:Y:S04]  /*a3e0*/  LDG.E.128 R20, desc[UR36][R38.64] ;  /* 0x0000002426147981 */ /* 0x000ee8000c1e1d00 */
[----:B-1----:R-:W4:Y:S01]  /*a3f0*/  @P0 LDG.E.128 R32, desc[UR36][R40.64] ;  /* 0x0000002428200981 */ /* 0x002f22000c1e1d00 */
[----:B------:R-:W-:Y:S02]  /*a400*/  VIADD R59, R45, 0x240 ;  /* 0x000002402d3b7836 */ /* 0x000fe40000000000 */
[----:B------:R-:W-:-:S04]  /*a410*/  IMAD.WIDE.U32 R46, R47, 0x4, R2 ;  /* 0x000000042f2e7825 */ /* 0x000fc800078e0002 */
[----:B------:R-:W-:-:S04]  /*a420*/  IMAD.WIDE.U32 R52, R59, 0x4, R18 ;  /* 0x000000043b347825 */ /* 0x000fc800078e0012 */
[----:B------:R-:W-:-:S05]  /*a430*/  VIADD R54, R42, -UR42 ;  /* 0x8000002a2a367c36 */ /* 0x000fca0008000000 */
[----:B------:R-:W-:-:S05]  /*a440*/  LEA R57, R54, R43, 0x2 ;  /* 0x0000002b36397211 */ /* 0x000fca00078e10ff */
[----:B------:R-:W1:Y:S04]  /*a450*/  LDS R45, [R57] ;  /* 0x00000000392d7984 */ /* 0x000e680000000800 */
[----:B------:R-:W5:Y:S04]  /*a460*/  LDS R54, [R57+0x10] ;  /* 0x0000100039367984 */ /* 0x000f680000000800 */
[----:B------:R-:W0:Y:S04]  /*a470*/  LDS R55, [R57+0x20] ;  /* 0x0000200039377984 */ /* 0x000e280000000800 */
[----:B------:R-:W0:Y:S01]  /*a480*/  LDS R56, [R57+0x30] ;  /* 0x0000300039387984 */ /* 0x000e220000000800 */
[----:B---3--:R-:W-:Y:S01]  /*a490*/  FADD.FTZ R20, R12, R20 ;  /* 0x000000140c147221 */ /* 0x008fe20000010000 */
[----:B------:R-:W-:Y:S01]  /*a4a0*/  FADD.FTZ R21, R13, R21 ;  /* 0x000000150d157221 */ /* 0x000fe20000010000 */
[----:B------:R-:W-:Y:S01]  /*a4b0*/  FADD.FTZ R22, R14, R22 ;  /* 0x000000160e167221 */ /* 0x000fe20000010000 */
[----:B------:R-:W-:Y:S01]  /*a4c0*/  FADD.FTZ R23, R15, R23 ;  /* 0x000000170f177221 */ /* 0x000fe20000010000 */
[----:B----4-:R-:W-:Y:S01]  /*a4d0*/  @P0 FMUL.FTZ R20, R20, R32 ;  /* 0x0000002014140220 */ /* 0x010fe20000410000 */
[----:B------:R-:W-:Y:S01]  /*a4e0*/  @P0 FMUL.FTZ R21, R21, R33 ;  /* 0x0000002115150220 */ /* 0x000fe20000410000 */
[----:B------:R-:W-:Y:S01]  /*a4f0*/  @P0 FMUL.FTZ R22, R22, R34 ;  /* 0x0000002216160220 */ /* 0x000fe20000410000 */
[----:B------:R-:W-:-:S05]  /*a500*/  @P0 FMUL.FTZ R23, R23, R35 ;  /* 0x0000002317170220 */ /* 0x000fca0000410000 */
[----:B------:R3:W-:Y:S04]  /*a510*/  STG.E.128 desc[UR36][R46.64], R20 ;  /* 0x000000142e007986 */ /* 0x0007e8000c101d24 */
[----:B--2---:R-:W2:Y:S04]  /*a520*/  LDG.E.128 R36, desc[UR36][R52.64] ;  /* 0x0000002434247981 */ /* 0x004ea8000c1e1d00 */
[----:B------:R-:W4:Y:S01]  /*a530*/  @P0 LDG.E.128 R32, desc[UR36][R40.64] ;  /* 0x0000002428200981 */ /* 0x000f22000c1e1d00 */
[----:B------:R-:W-:Y:S02]  /*a540*/  VIADD R42, R42, 0x10 ;  /* 0x000000102a2a7836 */ /* 0x000fe40000000000 */
[----:B--2---:R-:W-:Y:S01]  /*a550*/  FADD.FTZ R36, R12, R36 ;  /* 0x000000240c247221 */ /* 0x004fe20000010000 */
[----:B------:R-:W-:Y:S01]  /*a560*/  FADD.FTZ R37, R13, R37 ;  /* 0x000000250d257221 */ /* 0x000fe20000010000 */
[----:B------:R-:W-:Y:S01]  /*a570*/  FADD.FTZ R38, R14, R38 ;  /* 0x000000260e267221 */ /* 0x000fe20000010000 */
[----:B------:R-:W-:Y:S01]  /*a580*/  FADD.FTZ R39, R15, R39 ;  /* 0x000000270f277221 */ /* 0x000fe20000010000 */
[----:B----4-:R-:W-:Y:S01]  /*a590*/  @P0 FMUL.FTZ R36, R36, R32 ;  /* 0x0000002024240220 */ /* 0x010fe20000410000 */
[----:B------:R-:W-:Y:S01]  /*a5a0*/  @P0 FMUL.FTZ R37, R37, R33 ;  /* 0x0000002125250220 */ /* 0x000fe20000410000 */
[----:B------:R-:W-:Y:S01]  /*a5b0*/  @P0 FMUL.FTZ R38, R38, R34 ;  /* 0x0000002226260220 */ /* 0x000fe20000410000 */
[----:B------:R-:W-:Y:S01]  /*a5c0*/  @P0 FMUL.FTZ R39, R39, R35 ;  /* 0x0000002327270220 */ /* 0x000fe20000410000 */
[----:B------:R-:W-:-:S04]  /*a5d0*/  IMAD.WIDE.U32 R32, R59, 0x4, R2 ;  /* 0x000000043b207825 */ /* 0x000fc800078e0002 */
[C---:B-1----:R-:W-:Y:S01]  /*a5e0*/  FFMA.FTZ R35, R45.reuse, R28, R8 ;  /* 0x0000001c2d237223 */ /* 0x042fe20000010008 */
[----:B------:R-:W-:Y:S01]  /*a5f0*/  ISETP.GE.AND P0, PT, R42, R44, PT ;  /* 0x0000002c2a00720c */ /* 0x000fe20003f06270 */
[C---:B------:R-:W-:Y:S01]  /*a600*/  FFMA.FTZ R8, R45.reuse, R29, R9 ;  /* 0x0000001d2d087223 */ /* 0x040fe20000010009 */
[C---:B------:R-:W-:Y:S01]  /*a610*/  FFMA.FTZ R9, R45.reuse, R30, R10 ;  /* 0x0000001e2d097223 */ /* 0x040fe2000001000a */
[----:B------:R2:W-:Y:S01]  /*a620*/  STG.E.128 desc[UR36][R32.64], R36 ;  /* 0x0000002420007986 */ /* 0x0005e2000c101d24 */
[----:B------:R-:W-:Y:S01]  /*a630*/  FFMA.FTZ R10, R45, R31, R11 ;  /* 0x0000001f2d0a7223 */ /* 0x000fe2000001000b */
[C---:B-----5:R-:W-:Y:S01]  /*a640*/  FFMA.FTZ R24, R54.reuse, R24, R35 ;  /* 0x0000001836187223 */ /* 0x060fe20000010023 */
[C---:B------:R-:W-:Y:S01]  /*a650*/  FFMA.FTZ R8, R54.reuse, R25, R8 ;  /* 0x0000001936087223 */ /* 0x040fe20000010008 */
[C---:B------:R-:W-:Y:S01]  /*a660*/  FFMA.FTZ R9, R54.reuse, R26, R9 ;  /* 0x0000001a36097223 */ /* 0x040fe20000010009 */
[----:B------:R-:W-:Y:S01]  /*a670*/  FFMA.FTZ R10, R54, R27, R10 ;  /* 0x0000001b360a7223 */ /* 0x000fe2000001000a */
[C---:B0-----:R-:W-:Y:S01]  /*a680*/  FFMA.FTZ R11, R55.reuse, R20, R24 ;  /* 0x00000014370b7223 */ /* 0x041fe20000010018 */
[C---:B---3--:R-:W-:Y:S01]  /*a690*/  FFMA.FTZ R20, R55.reuse, R21, R8 ;  /* 0x0000001537147223 */ /* 0x048fe20000010008 */
[C---:B------:R-:W-:Y:S01]  /*a6a0*/  FFMA.FTZ R21, R55.reuse, R22, R9 ;  /* 0x0000001637157223 */ /* 0x040fe20000010009 */
[----:B------:R-:W-:Y:S01]  /*a6b0*/  FFMA.FTZ R22, R55, R23, R10 ;  /* 0x0000001737167223 */ /* 0x000fe2000001000a */
[C---:B------:R-:W-:Y:S01]  /*a6c0*/  FFMA.FTZ R8, R56.reuse, R36, R11 ;  /* 0x0000002438087223 */ /* 0x040fe2000001000b */
[C---:B------:R-:W-:Y:S01]  /*a6d0*/  FFMA.FTZ R9, R56.reuse, R37, R20 ;  /* 0x0000002538097223 */ /* 0x040fe20000010014 */
[C---:B------:R-:W-:Y:S01]  /*a6e0*/  FFMA.FTZ R10, R56.reuse, R38, R21 ;  /* 0x00000026380a7223 */ /* 0x040fe20000010015 */
[----:B------:R-:W-:Y:S01]  /*a6f0*/  FFMA.FTZ R11, R56, R39, R22 ;  /* 0x00000027380b7223 */ /* 0x000fe20000010016 */
[----:B------:R-:W-:Y:S06]  /*a700*/  @!P0 BRA `(.L_x_1828) ;  /* 0xfffffff800b88947 */ /* 0x000fec000383ffff */
.L_x_1827:
[----:B------:R-:W-:Y:S05]  /*a710*/  BSYNC.RECONVERGENT B2 ;  /* 0x0000000000027941 */ /* 0x000fea0003800200 */
.L_x_1826:
[----:B------:R-:W-:Y:S05]  /*a720*/  BRA `(.L_x_1821) ;  /* 0x0000000800b07947 */ /* 0x000fea0003800000 */
.L_x_1822:
[----:B------:R-:W-:Y:S01]  /*a730*/  ULOP3.LUT UR4, URZ, UR42, URZ, 0x33, !UPT ;  /* 0x0000002aff047292 */ /* 0x000fe2000f8e33ff */
[----:B------:R-:W-:Y:S01]  /*a740*/  VIADDMNMX R55, R51, 0x4, R44, !PT ;  /* 0x0000000433377846 */ /* 0x000fe2000780012c */
[----:B------:R-:W-:Y:S01]  /*a750*/  BSSY.RECONVERGENT B2, `(.L_x_1829) ;  /* 0x0000056000027945 */ /* 0x000fe20003800200 */
[----:B------:R-:W-:Y:S01]  /*a760*/  IMAD.MOV.U32 R54, RZ, RZ, R51 ;  /* 0x000000ffff367224 */ /* 0x000fe200078e0033 */
[----:B------:R-:W-:Y:S02]  /*a770*/  CS2R R8, SRZ ;  /* 0x0000000000087805 */ /* 0x000fe4000001ff00 */
[----:B------:R-:W-:Y:S02]  /*a780*/  CS2R R10, SRZ ;  /* 0x00000000000a7805 */ /* 0x000fe4000001ff00 */
[----:B------:R-:W-:-:S04]  /*a790*/  IADD3 R55, PT, PT, -R0, UR4, R55 ;  /* 0x0000000400377c10 */ /* 0x000fc8000fffe137 */
[C---:B------:R-:W-:Y:S02]  /*a7a0*/  ISETP.GE.U32.AND P0, PT, R55.reuse, 0x1c, PT ;  /* 0x0000001c3700780c */ /* 0x040fe40003f06070 */
[----:B------:R-:W-:-:S04]  /*a7b0*/  LEA.HI R57, R55, 0x1, RZ, 0x1e ;  /* 0x0000000137397811 */ /* 0x000fc800078ff0ff */
[----:B------:R-:W-:-:S04]  /*a7c0*/  LOP3.LUT R66, R57, 0x7, RZ, 0xc0, !PT ;  /* 0x0000000739427812 */ /* 0x000fc800078ec0ff */
[----:B------:R-:W-:-:S03]  /*a7d0*/  ISETP.NE.AND P1, PT, R66, RZ, PT ;  /* 0x000000ff4200720c */ /* 0x000fc60003f25270 */
[----:B------:R-:W-:Y:S10]  /*a7e0*/  @!P0 BRA `(.L_x_1830) ;  /* 0x0000000400308947 */ /* 0x000ff40003800000 */
[----:B------:R-:W-:Y:S01]  /*a7f0*/  IADD3 R58, PT, PT, R52, 0x210, RZ ;  /* 0x00000210343a7810 */ /* 0x000fe20007ffe0ff */
[----:B------:R-:W-:Y:S01]  /*a800*/  IMAD.MOV.U32 R56, RZ, RZ, RZ ;  /* 0x000000ffff387224 */ /* 0x000fe200078e00ff */
[----:B------:R-:W-:Y:S01]  /*a810*/  LOP3.LUT R59, R57, 0x7ffffff8, RZ, 0xc0, !PT ;  /* 0x7ffffff8393b7812 */ /* 0x000fe200078ec0ff */
[----:B------:R-:W-:Y:S01]  /*a820*/  IMAD.MOV.U32 R54, RZ, RZ, R51 ;  /* 0x000000ffff367224 */ /* 0x000fe200078e0033 */
[----:B------:R-:W-:Y:S02]  /*a830*/  MOV R8, RZ ;  /* 0x000000ff00087202 */ /* 0x000fe40000000f00 */
[----:B------:R-:W-:-:S07]  /*a840*/  LEA R58, R53, R58, 0x18 ;  /* 0x0000003a353a7211 */ /* 0x000fce00078ec0ff */
.L_x_1831:
[----:B------:R-:W-:-:S04]  /*a850*/  IMAD R39, R54, 0x30, RZ ;  /* 0x0000003036277824 */ /* 0x000fc800078e02ff */
[----:B------:R-:W-:-:S04]  /*a860*/  IMAD.WIDE.U32 R12, R39, 0x4, R18 ;  /* 0x00000004270c7825 */ /* 0x000fc800078e0012 */
[C---:B------:R-:W-:Y:S02]  /*a870*/  VIADD R21, R39.reuse, 0xc0 ;  /* 0x000000c027157836 */ /* 0x040fe40000000000 */
[----:B------:R-:W-:Y:S01]  /*a880*/  VIADD R25, R39, 0x180 ;  /* 0x0000018027197836 */ /* 0x000fe20000000000 */
[----:B------:R-:W2:Y:S01]  /*a890*/  LDG.E.128 R12, desc[UR36][R12.64] ;  /* 0x000000240c0c7981 */ /* 0x000ea2000c1e1d00 */
[----:B------:R-:W-:Y:S01]  /*a8a0*/  IMAD.WIDE.U32 R20, R21, 0x4, R18 ;  /* 0x0000000415147825 */ /* 0x000fe200078e0012 */
[----:B------:R-:W-:-:S03]  /*a8b0*/  IADD3 R29, PT, PT, R39, 0x240, RZ ;  /* 0x00000240271d7810 */ /* 0x000fc60007ffe0ff */
[--C-:B------:R-:W-:Y:S02]  /*a8c0*/  IMAD.WIDE.U32 R24, R25, 0x4, R18.reuse ;  /* 0x0000000419187825 */ /* 0x100fe400078e0012 */
[----:B------:R-:W3:Y:S02]  /*a8d0*/  LDG.E.128 R20, desc[UR36][R20.64] ;  /* 0x0000002414147981 */ /* 0x000ee4000c1e1d00 */
[----:B------:R-:W-:Y:S02]  /*a8e0*/  VIADD R33, R39, 0x300 ;  /* 0x0000030027217836 */ /* 0x000fe40000000000 */
[----:B------:R-:W-:Y:S01]  /*a8f0*/  IMAD.WIDE.U32 R28, R29, 0x4, R18 ;  /* 0x000000041d1c7825 */ /* 0x000fe200078e0012 */
[----:B----4-:R-:W4:Y:S03]  /*a900*/  LDG.E.128 R24, desc[UR36][R24.64] ;  /* 0x0000002418187981 */ /* 0x010f26000c1e1d00 */
[----:B------:R-:W-:-:S02]  /*a910*/  VIADD R37, R39, 0x3c0 ;  /* 0x000003c027257836 */ /* 0x000fc40000000000 */
[--C-:B------:R-:W-:Y:S01]  /*a920*/  IMAD.WIDE.U32 R32, R33, 0x4, R18.reuse ;  /* 0x0000000421207825 */ /* 0x100fe200078e0012 */
[----:B------:R-:W5:Y:S01]  /*a930*/  LDG.E.128 R28, desc[UR36][R28.64] ;  /* 0x000000241c1c7981 */ /* 0x000f62000c1e1d00 */
[----:B------:R-:W-:Y:S02]  /*a940*/  IADD3 R41, PT, PT, R39, 0x480, RZ ;  /* 0x0000048027297810 */ /* 0x000fe40007ffe0ff */
[--C-:B------:R-:W-:Y:S02]  /*a950*/  IMAD.WIDE.U32 R36, R37, 0x4, R18.reuse ;  /* 0x0000000425247825 */ /* 0x100fe400078e0012 */
[----:B------:R-:W5:Y:S02]  /*a960*/  LDG.E.128 R32, desc[UR36][R32.64] ;  /* 0x0000002420207981 */ /* 0x000f64000c1e1d00 */
[----:B------:R-:W-:Y:S02]  /*a970*/  VIADD R45, R39, 0x540 ;  /* 0x00000540272d7836 */ /* 0x000fe40000000000 */
[--C-:B------:R-:W-:Y:S01]  /*a980*/  IMAD.WIDE.U32 R40, R41, 0x4, R18.reuse ;  /* 0x0000000429287825 */ /* 0x100fe200078e0012 */
[----:B------:R-:W5:Y:S03]  /*a990*/  LDG.E.128 R36, desc[UR36][R36.64] ;  /* 0x0000002424247981 */ /* 0x000f66000c1e1d00 */
[----:B------:R-:W-:-:S02]  /*a9a0*/  IMAD.WIDE.U32 R44, R45, 0x4, R18 ;  /* 0x000000042d2c7825 */ /* 0x000fc400078e0012 */
[----:B------:R-:W5:Y:S04]  /*a9b0*/  LDG.E.128 R40, desc[UR36][R40.64] ;  /* 0x0000002428287981 */ /* 0x000f68000c1e1d00 */
[----:B------:R-:W5:Y:S01]  /*a9c0*/  LDG.E.128 R44, desc[UR36][R44.64] ;  /* 0x000000242c2c7981 */ /* 0x000f62000c1e1d00 */
[----:B------:R-:W-:-:S05]  /*a9d0*/  VIADD R61, R54, -UR42 ;  /* 0x8000002a363d7c36 */ /* 0x000fca0008000000 */
[----:B------:R-:W-:-:S05]  /*a9e0*/  LEA R67, R61, R58, 0x2 ;  /* 0x0000003a3d437211 */ /* 0x000fca00078e10ff */
[----:B------:R-:W2:Y:S04]  /*a9f0*/  LDS R68, [R67] ;  /* 0x0000000043447984 */ /* 0x000ea80000000800 */
[----:B------:R-:W3:Y:S04]  /*aa00*/  LDS R70, [R67+0x10] ;  /* 0x0000100043467984 */ /* 0x000ee80000000800 */
[----:B------:R-:W4:Y:S04]  /*aa10*/  LDS R64, [R67+0x20] ;  /* 0x0000200043407984 */ /* 0x000f280000000800 */
[----:B------:R-:W5:Y:S04]  /*aa20*/  LDS R63, [R67+0x30] ;  /* 0x00003000433f7984 */ /* 0x000f680000000800 */
[----:B------:R-:W1:Y:S04]  /*aa30*/  LDS R62, [R67+0x40] ;  /* 0x00004000433e7984 */ /* 0x000e680000000800 */
[----:B------:R-:W0:Y:S04]  /*aa40*/  LDS R61, [R67+0x50] ;  /* 0x00005000433d7984 */ /* 0x000e280000000800 */
[----:B------:R-:W0:Y:S04]  /*aa50*/  LDS R60, [R67+0x60] ;  /* 0x00006000433c7984 */ /* 0x000e280000000800 */
[----:B------:R-:W0:Y:S01]  /*aa60*/  LDS R65, [R67+0x70] ;  /* 0x0000700043417984 */ /* 0x000e220000000800 */
[----:B------:R-:W-:-:S05]  /*aa70*/  VIADD R56, R56, 0x8 ;  /* 0x0000000838387836 */ /* 0x000fca0000000000 */
[----:B------:R-:W-:Y:S01]  /*aa80*/  ISETP.NE.AND P0, PT, R56, R59, PT ;  /* 0x0000003b3800720c */ /* 0x000fe20003f05270 */
[----:B------:R-:W-:Y:S02]  /*aa90*/  VIADD R54, R54, 0x20 ;  /* 0x0000002036367836 */ /* 0x000fe40000000000 */
[-C--:B--2---:R-:W-:Y:S01]  /*aaa0*/  FFMA.FTZ R69, R12, R68.reuse, R8 ;  /* 0x000000440c457223 */ /* 0x084fe20000010008 */
[-C--:B------:R-:W-:Y:S01]  /*aab0*/  FFMA.FTZ R8, R13, R68.reuse, R9 ;  /* 0x000000440d087223 */ /* 0x080fe20000010009 */
[-C--:B------:R-:W-:Y:S01]  /*aac0*/  FFMA.FTZ R9, R14, R68.reuse, R10 ;  /* 0x000000440e097223 */ /* 0x080fe2000001000a */
[----:B------:R-:W-:Y:S02]  /*aad0*/  FFMA.FTZ R68, R15, R68, R11 ;  /* 0x000000440f447223 */ /* 0x000fe4000001000b */
[-C--:B---3--:R-:W-:Y:S01]  /*aae0*/  FFMA.FTZ R8, R21, R70.reuse, R8 ;  /* 0x0000004615087223 */ /* 0x088fe20000010008 */
[-C--:B------:R-:W-:Y:S01]  /*aaf0*/  FFMA.FTZ R9, R22, R70.reuse, R9 ;  /* 0x0000004616097223 */ /* 0x080fe20000010009 */
[-C--:B------:R-:W-:Y:S01]  /*ab00*/  FFMA.FTZ R69, R20, R70.reuse, R69 ;  /* 0x0000004614457223 */ /* 0x080fe20000010045 */
[----:B------:R-:W-:Y:S01]  /*ab10*/  FFMA.FTZ R68, R23, R70, R68 ;  /* 0x0000004617447223 */ /* 0x000fe20000010044 */
[-C--:B----4-:R-:W-:Y:S01]  /*ab20*/  FFMA.FTZ R8, R25, R64.reuse, R8 ;  /* 0x0000004019087223 */ /* 0x090fe20000010008 */
[-C--:B------:R-:W-:Y:S01]  /*ab30*/  FFMA.FTZ R9, R26, R64.reuse, R9 ;  /* 0x000000401a097223 */ /* 0x080fe20000010009 */
[-C--:B------:R-:W-:Y:S01]  /*ab40*/  FFMA.FTZ R69, R24, R64.reuse, R69 ;  /* 0x0000004018457223 */ /* 0x080fe20000010045 */
[----:B------:R-:W-:Y:S01]  /*ab50*/  FFMA.FTZ R68, R27, R64, R68 ;  /* 0x000000401b447223 */ /* 0x000fe20000010044 */
[-C--:B-----5:R-:W-:Y:S01]  /*ab60*/  FFMA.FTZ R8, R29, R63.reuse, R8 ;  /* 0x0000003f1d087223 */ /* 0x0a0fe20000010008 */
[-C--:B------:R-:W-:Y:S01]  /*ab70*/  FFMA.FTZ R9, R30, R63.reuse, R9 ;  /* 0x0000003f1e097223 */ /* 0x080fe20000010009 */
[-C--:B------:R-:W-:Y:S01]  /*ab80*/  FFMA.FTZ R69, R28, R63.reuse, R69 ;  /* 0x0000003f1c457223 */ /* 0x080fe20000010045 */
[----:B------:R-:W-:Y:S01]  /*ab90*/  FFMA.FTZ R68, R31, R63, R68 ;  /* 0x0000003f1f447223 */ /* 0x000fe20000010044 */
[-C--:B-1----:R-:W-:Y:S01]  /*aba0*/  FFMA.FTZ R8, R33, R62.reuse, R8 ;  /* 0x0000003e21087223 */ /* 0x082fe20000010008 */
[-C--:B------:R-:W-:Y:S01]  /*abb0*/  FFMA.FTZ R9, R34, R62.reuse, R9 ;  /* 0x0000003e22097223 */ /* 0x080fe20000010009 */
[-C--:B------:R-:W-:Y:S01]  /*abc0*/  FFMA.FTZ R69, R32, R62.reuse, R69 ;  /* 0x0000003e20457223 */ /* 0x080fe20000010045 */
[----:B------:R-:W-:Y:S01]  /*abd0*/  FFMA.FTZ R68, R35, R62, R68 ;  /* 0x0000003e23447223 */ /* 0x000fe20000010044 */
[-C--:B0-----:R-:W-:Y:S01]  /*abe0*/  FFMA.FTZ R8, R37, R61.reuse, R8 ;  /* 0x0000003d25087223 */ /* 0x081fe20000010008 */
[-C--:B------:R-:W-:Y:S01]  /*abf0*/  FFMA.FTZ R9, R38, R61.reuse, R9 ;  /* 0x0000003d26097223 */ /* 0x080fe20000010009 */
[-C--:B------:R-:W-:Y:S01]  /*ac00*/  FFMA.FTZ R69, R36, R61.reuse, R69 ;  /* 0x0000003d24457223 */ /* 0x080fe20000010045 */
[----:B------:R-:W-:Y:S01]  /*ac10*/  FFMA.FTZ R68, R39, R61, R68 ;  /* 0x0000003d27447223 */ /* 0x000fe20000010044 */
[-C--:B------:R-:W-:Y:S01]  /*ac20*/  FFMA.FTZ R10, R41, R60.reuse, R8 ;  /* 0x0000003c290a7223 */ /* 0x080fe20000010008 */
[-C--:B------:R-:W-:Y:S01]  /*ac30*/  FFMA.FTZ R11, R42, R60.reuse, R9 ;  /* 0x0000003c2a0b7223 */ /* 0x080fe20000010009 */
[-C--:B------:R-:W-:Y:S01]  /*ac40*/  FFMA.FTZ R69, R40, R60.reuse, R69 ;  /* 0x0000003c28457223 */ /* 0x080fe20000010045 */
[----:B------:R-:W-:Y:S01]  /*ac50*/  FFMA.FTZ R68, R43, R60, R68 ;  /* 0x0000003c2b447223 */ /* 0x000fe20000010044 */
[-C--:B------:R-:W-:Y:S01]  /*ac60*/  FFMA.FTZ R9, R45, R65.reuse, R10 ;  /* 0x000000412d097223 */ /* 0x080fe2000001000a */
[-C--:B------:R-:W-:Y:S01]  /*ac70*/  FFMA.FTZ R10, R46, R65.reuse, R11 ;  /* 0x000000412e0a7223 */ /* 0x080fe2000001000b */
[-C--:B------:R-:W-:Y:S01]  /*ac80*/  FFMA.FTZ R8, R44, R65.reuse, R69 ;  /* 0x000000412c087223 */ /* 0x080fe20000010045 */
[----:B------:R-:W-:Y:S01]  /*ac90*/  FFMA.FTZ R11, R47, R65, R68 ;  /* 0x000000412f0b7223 */ /* 0x000fe20000010044 */
[----:B------:R-:W-:Y:S06]  /*aca0*/  @P0 BRA `(.L_x_1831) ;  /* 0xfffffff800e80947 */ /* 0x000fec000383ffff */
.L_x_1830:
[----:B------:R-:W-:Y:S05]  /*acb0*/  BSYNC.RECONVERGENT B2 ;  /* 0x0000000000027941 */ /* 0x000fea0003800200 */
.L_x_1829:
[----:B------:R-:W-:Y:S05]  /*acc0*/  @!P1 BRA `(.L_x_1821) ;  /* 0x0000000400489947 */ /* 0x000fea0003800000 */
[----:B------:R-:W-:Y:S01]  /*acd0*/  ISETP.GE.U32.AND P0, PT, R66, 0x4, PT ;  /* 0x000000044200780c */ /* 0x000fe20003f06070 */
[----:B------:R-:W-:Y:S01]  /*ace0*/  BSSY.RECONVERGENT B2, `(.L_x_1832) ;  /* 0x0000028000027945 */ /* 0x000fe20003800200 */
[----:B------:R-:W-:-:S11]  /*acf0*/  LOP3.LUT P1, R57, R57, 0x3, RZ, 0xc0, !PT ;  /* 0x0000000339397812 */ /* 0x000fd6000782c0ff */
[----:B------:R-:W-:Y:S05]  /*ad00*/  @!P0 BRA `(.L_x_1833) ;  /* 0x0000000000948947 */ /* 0x000fea0003800000 */
[----:B------:R-:W-:-:S04]  /*ad10*/  IMAD R23, R54, 0x30, RZ ;  /* 0x0000003036177824 */ /* 0x000fc800078e02ff */
[C---:B------:R-:W-:Y:S01]  /*ad20*/  IMAD.WIDE.U32 R12, R23.reuse, 0x4, R18 ;  /* 0x00000004170c7825 */ /* 0x040fe200078e0012 */
[----:B------:R-:W-:-:S03]  /*ad30*/  IADD3 R21, PT, PT, R23, 0xc0, RZ ;  /* 0x000000c017157810 */ /* 0x000fc60007ffe0ff */
[----:B------:R-:W-:Y:S02]  /*ad40*/  VIADD R25, R23, 0x180 ;  /* 0x0000018017197836 */ /* 0x000fe40000000000 */
[--C-:B------:R-:W-:Y:S01]  /*ad50*/  IMAD.WIDE.U32 R20, R21, 0x4, R18.reuse ;  /* 0x0000000415147825 */ /* 0x100fe200078e0012 */
[----:B------:R-:W2:Y:S03]  /*ad60*/  LDG.E.128 R12, desc[UR36][R12.64] ;  /* 0x000000240c0c7981 */ /* 0x000ea6000c1e1d00 */
[----:B------:R-:W-:Y:S02]  /*ad70*/  VIADD R29, R23, 0x240 ;  /* 0x00000240171d7836 */ /* 0x000fe40000000000 */
[--C-:B------:R-:W-:Y:S01]  /*ad80*/  IMAD.WIDE.U32 R24, R25, 0x4, R18.reuse ;  /* 0x0000000419187825 */ /* 0x100fe200078e0012 */
[----:B------:R-:W3:Y:S03]  /*ad90*/  LDG.E.128 R20, desc[UR36][R20.64] ;  /* 0x0000002414147981 */ /* 0x000ee6000c1e1d00 */
[----:B------:R-:W-:-:S02]  /*ada0*/  IMAD.WIDE.U32 R28, R29, 0x4, R18 ;  /* 0x000000041d1c7825 */ /* 0x000fc400078e0012 */
[----:B----4-:R-:W4:Y:S04]  /*adb0*/  LDG.E.128 R24, desc[UR36][R24.64] ;  /* 0x0000002418187981 */ /* 0x010f28000c1e1d00 */
[----:B------:R-:W5:Y:S01]  /*adc0*/  LDG.E.128 R28, desc[UR36][R28.64] ;  /* 0x000000241c1c7981 */ /* 0x000f62000c1e1d00 */
[----:B------:R-:W-:Y:S01]  /*add0*/  IADD3 R34, PT, PT, R52, 0x210, RZ ;  /* 0x0000021034227810 */ /* 0x000fe20007ffe0ff */
[C---:B------:R-:W-:Y:S01]  /*ade0*/  VIADD R32, R54.reuse, -UR42 ;  /* 0x8000002a36207c36 */ /* 0x040fe20008000000 */
[----:B------:R-:W-:Y:S02]  /*adf0*/  IADD3 R54, PT, PT, R54, 0x10, RZ ;  /* 0x0000001036367810 */ /* 0x000fe40007ffe0ff */
[----:B------:R-:W-:-:S05]  /*ae00*/  LEA R33, R53, R34, 0x18 ;  /* 0x0000002235217211 */ /* 0x000fca00078ec0ff */
[----:B------:R-:W-:-:S05]  /*ae10*/  IMAD R32, R32, 0x4, R33 ;  /* 0x0000000420207824 */ /* 0x000fca00078e0221 */
[----:B------:R-:W2:Y:S04]  /*ae20*/  LDS R33, [R32] ;  /* 0x0000000020217984 */ /* 0x000ea80000000800 */
[----:B------:R-:W3:Y:S04]  /*ae30*/  LDS R34, [R32+0x10] ;  /* 0x0000100020227984 */ /* 0x000ee80000000800 */
[----:B------:R-:W4:Y:S04]  /*ae40*/  LDS R36, [R32+0x20] ;  /* 0x0000200020247984 */ /* 0x000f280000000800 */
[----:B------:R-:W5:Y:S01]  /*ae50*/  LDS R37, [R32+0x30] ;  /* 0x0000300020257984 */ /* 0x000f620000000800 */
[-C--:B--2---:R-:W-:Y:S01]  /*ae60*/  FFMA.FTZ R35, R12, R33.reuse, R8 ;  /* 0x000000210c237223 */ /* 0x084fe20000010008 */
[-C--:B------:R-:W-:Y:S01]  /*ae70*/  FFMA.FTZ R8, R13, R33.reuse, R9 ;  /* 0x000000210d087223 */ /* 0x080fe20000010009 */
[-C--:B------:R-:W-:Y:S01]  /*ae80*/  FFMA.FTZ R9, R14, R33.reuse, R10 ;  /* 0x000000210e097223 */ /* 0x080fe2000001000a */
[----:B------:R-:W-:Y:S01]  /*ae90*/  FFMA.FTZ R10, R15, R33, R11 ;  /* 0x000000210f0a7223 */ /* 0x000fe2000001000b */
        /* <DEDUP_REMOVED lines=11> */
[----:B------:R-:W-:-:S07]  /*af50*/  FFMA.FTZ R11, R31, R37, R36 ;  /* 0x000000251f0b7223 */ /* 0x000fce0000010024 */
.L_x_1833:
[----:B------:R-:W-:Y:S05]  /*af60*/  BSYNC.RECONVERGENT B2 ;  /* 0x0000000000027941 */ /* 0x000fea0003800200 */
.L_x_1832:
[----:B------:R-:W-:Y:S05]  /*af70*/  @!P1 BRA `(.L_x_1821) ;  /* 0x00000000009c9947 */ /* 0x000fea0003800000 */
[----:B------:R-:W-:Y:S01]  /*af80*/  ISETP.NE.AND P1, PT, R57, 0x1, PT ;  /* 0x000000013900780c */ /* 0x000fe20003f25270 */
[----:B------:R-:W-:Y:S01]  /*af90*/  BSSY.RECONVERGENT B2, `(.L_x_1834) ;  /* 0x0000018000027945 */ /* 0x000fe20003800200 */
[----:B------:R-:W-:-:S11]  /*afa0*/  LOP3.LUT P0, RZ, R55, 0x4, RZ, 0xc0, !PT ;  /* 0x0000000437ff7812 */ /* 0x000fd6000780c0ff */
[----:B------:R-:W-:Y:S05]  /*afb0*/  @!P1 BRA `(.L_x_1835) ;  /* 0x0000000000549947 */ /* 0x000fea0003800000 */
[----:B------:R-:W-:-:S04]  /*afc0*/  IMAD R13, R54, 0x30, RZ ;  /* 0x00000030360d7824 */ /* 0x000fc800078e02ff */
[C---:B------:R-:W-:Y:S02]  /*afd0*/  VIADD R21, R13.reuse, 0xc0 ;  /* 0x000000c00d157836 */ /* 0x040fe40000000000 */
[----:B------:R-:W-:-:S04]  /*afe0*/  IMAD.WIDE.U32 R12, R13, 0x4, R18 ;  /* 0x000000040d0c7825 */ /* 0x000fc800078e0012 */
[----:B------:R-:W-:Y:S02]  /*aff0*/  IMAD.WIDE.U32 R20, R21, 0x4, R18 ;  /* 0x0000000415147825 */ /* 0x000fe400078e0012 */
[----:B------:R-:W2:Y:S04]  /*b000*/  LDG.E.128 R12, desc[UR36][R12.64] ;  /* 0x000000240c0c7981 */ /* 0x000ea8000c1e1d00 */
[----:B------:R-:W3:Y:S01]  /*b010*/  LDG.E.128 R20, desc[UR36][R20.64] ;  /* 0x0000002414147981 */ /* 0x000ee2000c1e1d00 */
[----:B----4-:R-:W-:Y:S01]  /*b020*/  VIADD R26, R52, 0x210 ;  /* 0x00000210341a7836 */ /* 0x010fe20000000000 */
[C---:B------:R-:W-:Y:S01]  /*b030*/  IADD3 R24, PT, PT, R54.reuse, -UR42, RZ ;  /* 0x8000002a36187c10 */ /* 0x040fe2000fffe0ff */
[----:B------:R-:W-:-:S03]  /*b040*/  VIADD R54, R54, 0x8 ;  /* 0x0000000836367836 */ /* 0x000fc60000000000 */
[----:B------:R-:W-:-:S05]  /*b050*/  LEA R25, R53, R26, 0x18 ;  /* 0x0000001a35197211 */ /* 0x000fca00078ec0ff */
[----:B------:R-:W-:-:S05]  /*b060*/  IMAD R24, R24, 0x4, R25 ;  /* 0x0000000418187824 */ /* 0x000fca00078e0219 */
[----:B------:R-:W2:Y:S04]  /*b070*/  LDS R25, [R24] ;  /* 0x0000000018197984 */ /* 0x000ea80000000800 */
[----:B------:R-:W3:Y:S01]  /*b080*/  LDS R28, [R24+0x10] ;  /* 0x00001000181c7984 */ /* 0x000ee20000000800 */
[-C--:B--2---:R-:W-:Y:S01]  /*b090*/  FFMA.FTZ R27, R12, R25.reuse, R8 ;  /* 0x000000190c1b7223 */ /* 0x084fe20000010008 */
[-C--:B------:R-:W-:Y:S01]  /*b0a0*/  FFMA.FTZ R26, R13, R25.reuse, R9 ;  /* 0x000000190d1a7223 */ /* 0x080fe20000010009 */
[-C--:B------:R-:W-:Y:S01]  /*b0b0*/  FFMA.FTZ R29, R14, R25.reuse, R10 ;  /* 0x000000190e1d7223 */ /* 0x080fe2000001000a */
[----:B------:R-:W-:Y:S01]  /*b0c0*/  FFMA.FTZ R12, R15, R25, R11 ;  /* 0x000000190f0c7223 */ /* 0x000fe2000001000b */
[-C--:B---3--:R-:W-:Y:S01]  /*b0d0*/  FFMA.FTZ R8, R20, R28.reuse, R27 ;  /* 0x0000001c14087223 */ /* 0x088fe2000001001b */
[-C--:B------:R-:W-:Y:S01]  /*b0e0*/  FFMA.FTZ R9, R21, R28.reuse, R26 ;  /* 0x0000001c15097223 */ /* 0x080fe2000001001a */
[-C--:B------:R-:W-:Y:S01]  /*b0f0*/  FFMA.FTZ R10, R22, R28.reuse, R29 ;  /* 0x0000001c160a7223 */ /* 0x080fe2000001001d */
[----:B------:R-:W-:-:S07]  /*b100*/  FFMA.FTZ R11, R23, R28, R12 ;  /* 0x0000001c170b7223 */ /* 0x000fce000001000c */
.L_x_1835:
[----:B------:R-:W-:Y:S05]  /*b110*/  BSYNC.RECONVERGENT B2 ;  /* 0x0000000000027941 */ /* 0x000fea0003800200 */
.L_x_1834:
[----:B------:R-:W-:Y:S05]  /*b120*/  @P0 BRA `(.L_x_1821) ;  /* 0x0000000000300947 */ /* 0x000fea0003800000 */
[----:B------:R-:W-:-:S04]  /*b130*/  IMAD R13, R54, 0x30, RZ ;  /* 0x00000030360d7824 */ /* 0x000fc800078e02ff */
[----:B------:R-:W-:-:S06]  /*b140*/  IMAD.WIDE.U32 R12, R13, 0x4, R18 ;  /* 0x000000040d0c7825 */ /* 0x000fcc00078e0012 */
[----:B------:R-:W2:Y:S01]  /*b150*/  LDG.E.128 R12, desc[UR36][R12.64] ;  /* 0x000000240c0c7981 */ /* 0x000ea2000c1e1d00 */
[----:B------:R-:W-:Y:S01]  /*b160*/  IADD3 R52, PT, PT, R52, 0x210, RZ ;  /* 0x0000021034347810 */ /* 0x000fe20007ffe0ff */
[----:B------:R-:W-:-:S03]  /*b170*/  VIADD R20, R54, -UR42 ;  /* 0x8000002a36147c36 */ /* 0x000fc60008000000 */
[----:B------:R-:W-:-:S05]  /*b180*/  LEA R53, R53, R52, 0x18 ;  /* 0x0000003435357211 */ /* 0x000fca00078ec0ff */
[----:B------:R-:W-:-:S06]  /*b190*/  IMAD R20, R20, 0x4, R53 ;  /* 0x0000000414147824 */ /* 0x000fcc00078e0235 */
[----:B------:R-:W2:Y:S02]  /*b1a0*/  LDS R20, [R20] ;  /* 0x0000000014147984 */ /* 0x000ea40000000800 */
[-C--:B--2---:R-:W-:Y:S01]  /*b1b0*/  FFMA.FTZ R8, R12, R20.reuse, R8 ;  /* 0x000000140c087223 */ /* 0x084fe20000010008 */
[-C--:B------:R-:W-:Y:S01]  /*b1c0*/  FFMA.FTZ R9, R13, R20.reuse, R9 ;  /* 0x000000140d097223 */ /* 0x080fe20000010009 */
[-C--:B------:R-:W-:Y:S01]  /*b1d0*/  FFMA.FTZ R10, R14, R20.reuse, R10 ;  /* 0x000000140e0a7223 */ /* 0x080fe2000001000a */
[----:B------:R-:W-:-:S07]  /*b1e0*/  FFMA.FTZ R11, R15, R20, R11 ;  /* 0x000000140f0b7223 */ /* 0x000fce000001000b */
.L_x_1821:
[----:B------:R-:W-:Y:S05]  /*b1f0*/  BSYNC.RECONVERGENT B1 ;  /* 0x0000000000017941 */ /* 0x000fea0003800200 */
.L_x_1820:
[----:B------:R-:W-:Y:S01]  /*b200*/  ISETP.GE.AND P0, PT, R51, UR40, PT ;  /* 0x0000002833007c0c */ /* 0x000fe2000bf06270 */
[----:B------:R-:W-:-:S12]  /*b210*/  BSSY.RECONVERGENT B1, `(.L_x_1836) ;  /* 0x00000c3000017945 */ /* 0x000fd80003800200 */
[----:B------:R-:W-:Y:S05]  /*b220*/  @P0 BRA `(.L_x_1837) ;  /* 0x0000000c00040947 */ /* 0x000fea0003800000 */
[----:B------:R-:W3:Y:S01]  /*b230*/  LDCU UR4, c[0x0][0x3f8] ;  /* 0x00007f00ff0477ac */ /* 0x000ee20008000800 */
[----:B------:R-:W-:Y:S01]  /*b240*/  IADD3 R28, PT, PT, R51, 0x4, RZ ;  /* 0x00000004331c7810 */ /* 0x000fe20007ffe0ff */
[----:B------:R-:W5:Y:S01]  /*b250*/  LDC.64 R12, c[0x0][0x458] ;  /* 0x00011600ff0c7b82 */ /* 0x000f620000000a00 */
[----:B------:R-:W-:Y:S01]  /*b260*/  BSSY.RECONVERGENT B2, `(.L_x_1838) ;  /* 0x0000044000027945 */ /* 0x000fe20003800200 */
[----:B------:R-:W-:Y:S01]  /*b270*/  ULOP3.LUT UR7, URZ, UR42, URZ, 0x33, !UPT ;  /* 0x0000002aff077292 */ /* 0x000fe2000f8e33ff */
[----:B------:R-:W-:-:S05]  /*b280*/  VIMNMX R15, PT, PT, R28, UR40, !PT ;  /* 0x000000281c0f7c48 */ /* 0x000fca000ffe0100 */
[----:B------:R-:W-:Y:S01]  /*b290*/  IADD3 R29, PT, PT, -R0, UR7, R15 ;  /* 0x00000007001d7c10 */ /* 0x000fe2000fffe10f */
[----:B------:R-:W-:-:S03]  /*b2a0*/  IMAD.MOV.U32 R15, RZ, RZ, R51 ;  /* 0x000000ffff0f7224 */ /* 0x000fc600078e0033 */
[----:B------:R-:W-:Y:S01]  /*b2b0*/  LOP3.LUT P0, RZ, R29, 0x4, RZ, 0xc0, !PT ;  /* 0x000000041dff7812 */ /* 0x000fe2000780c0ff */
[----:B---3--:R-:W-:-:S06]  /*b2c0*/  UIMAD UR4, UR38, UR4, UR11 ;  /* 0x00000004260472a4 */ /* 0x008fcc000f8e020b */
[----:B-1----:R-:W-:-:S04]  /*b2d0*/  IMAD.U32 R21, RZ, RZ, UR4 ;  /* 0x00000004ff157e24 */ /* 0x002fc8000f8e00ff */
[----:B------:R-:W-:-:S04]  /*b2e0*/  IMAD R21, R21, 0x30, R48 ;  /* 0x0000003015157824 */ /* 0x000fc800078e0230 */
[----:B-----5:R-:W-:Y:S01]  /*b2f0*/  IMAD.WIDE R12, R21, 0x4, R12 ;  /* 0x00000004150c7825 */ /* 0x020fe200078e020c */
[----:B------:R-:W-:Y:S06]  /*b300*/  @P0 BRA `(.L_x_1839) ;  /* 0x0000000000e40947 */ /* 0x000fec0003800000 */
[----:B------:R-:W1:Y:S01]  /*b310*/  LDC R20, c[0x0][0x3f4] ;  /* 0x0000fd00ff147b82 */ /* 0x000e620000000800 */
[----:B------:R-:W-:Y:S02]  /*b320*/  MOV R15, R28 ;  /* 0x0000001c000f7202 */ /* 0x000fe40000000f00 */
        /* <DEDUP_REMOVED lines=25> */
[----:B------:R-:W-:-:S06]  /*b4c0*/  IMAD.WIDE.U32 R20, R21, 0x4, R18 ;  /* 0x0000000415147825 */ /* 0x000fcc00078e0012 */
[----:B------:R-:W5:Y:S01]  /*b4d0*/  LDG.E.128 R20, desc[UR36][R20.64] ;  /* 0x0000002414147981 */ /* 0x000f62000c1e1d00 */
[----:B------:R-:W1:Y:S01]  /*b4e0*/  S2UR UR7, SR_CgaCtaId ;  /* 0x00000000000779c3 */ /* 0x000e620000008800 */
[----:B------:R-:W-:Y:S02]  /*b4f0*/  UMOV UR4, 0x400 ;  /* 0x0000040000047882 */ /* 0x000fe40000000000 */
[----:B------:R-:W-:-:S04]  /*b500*/  UIADD3 UR4, UPT, UPT, UR4, 0x210, URZ ;  /* 0x0000021004047890 */ /* 0x000fc8000fffe0ff */
[----:B-1----:R-:W-:-:S06]  /*b510*/  ULEA UR4, UR7, UR4, 0x18 ;  /* 0x0000000407047291 */ /* 0x002fcc000f8ec0ff */
[----:B------:R-:W-:-:S05]  /*b520*/  LEA R31, R0, UR4, 0x2 ;  /* 0x00000004001f7c11 */ /* 0x000fca000f8e10ff */
[----:B------:R-:W1:Y:S01]  /*b530*/  LDCU UR4, c[0x0][0x40c] ;  /* 0x00008180ff0477ac */ /* 0x000e620008000800 */
[----:B------:R-:W3:Y:S01]  /*b540*/  LDS R31, [R31] ;  /* 0x000000001f1f7984 */ /* 0x000ee20000000800 */
[----:B-1----:R-:W-:-:S09]  /*b550*/  UISETP.NE.AND UP0, UPT, UR4, URZ, UPT ;  /* 0x000000ff0400728c */ /* 0x002fd2000bf05270 */
[----:B------:R-:W-:Y:S05]  /*b560*/  BRA.U UP0, `(.L_x_1840) ;  /* 0x0000000100387547 */ /* 0x000fea000b800000 */
[----:B------:R-:W-:Y:S01]  /*b570*/  ISETP.NE.AND P3, PT, R16, RZ, PT ;  /* 0x000000ff1000720c */ /* 0x000fe20003f65270 */
[----:B--2---:R-:W1:-:S12]  /*b580*/  LDS.128 R32, [R50] ;  /* 0x0000000032207984 */ /* 0x004e580000000c00 */
[----:B----4-:R-:W2:Y:S01]  /*b590*/  @P3 LDG.E.128 R24, desc[UR36][R12.64] ;  /* 0x000000240c183981 */ /* 0x010ea2000c1e1d00 */
        /* <DEDUP_REMOVED lines=11> */
.L_x_1840:
[C---:B---3-5:R-:W-:Y:S01]  /*b650*/  FFMA.FTZ R8, R31.reuse, R20, R8 ;  /* 0x000000141f087223 */ /* 0x068fe20000010008 */
[C---:B------:R-:W-:Y:S01]  /*b660*/  FFMA.FTZ R9, R31.reuse, R21, R9 ;  /* 0x000000151f097223 */ /* 0x040fe20000010009 */
[C---:B------:R-:W-:Y:S01]  /*b670*/  FFMA.FTZ R10, R31.reuse, R22, R10 ;  /* 0x000000161f0a7223 */ /* 0x040fe2000001000a */
[----:B------:R-:W-:Y:S01]  /*b680*/  FFMA.FTZ R11, R31, R23, R11 ;  /* 0x000000171f0b7223 */ /* 0x000fe2000001000b */
[----:B-1----:R-:W-:-:S07]  /*b690*/  MOV R15, R28 ;  /* 0x0000001c000f7202 */ /* 0x002fce0000000f00 */
.L_x_1839:
[----:B------:R-:W-:Y:S05]  /*b6a0*/  BSYNC.RECONVERGENT B2 ;  /* 0x0000000000027941 */ /* 0x000fea0003800200 */
.L_x_1838:
[----:B------:R-:W-:-:S13]  /*b6b0*/  ISETP.GE.U32.AND P0, PT, R29, 0x4, PT ;  /* 0x000000041d00780c */ /* 0x000fda0003f06070 */
[----:B------:R-:W-:Y:S05]  /*b6c0*/  @!P0 BRA `(.L_x_1837) ;  /* 0x0000000400dc8947 */ /* 0x000fea0003800000 */
[----:B------:R-:W1:Y:S01]  /*b6d0*/  S2R R21, SR_CgaCtaId ;  /* 0x0000000000157919 */ /* 0x000e620000008800 */
[----:B--2---:R-:W-:Y:S01]  /*b6e0*/  IMAD.U32 R32, RZ, RZ, UR42 ;  /* 0x0000002aff207e24 */ /* 0x004fe2000f8e00ff */
[----:B------:R-:W-:-:S04]  /*b6f0*/  MOV R14, 0x400 ;  /* 0x00000400000e7802 */ /* 0x000fc80000000f00 */
[----:B------:R-:W-:Y:S01]  /*b700*/  SHF.L.U32 R32, R32, 0x2, RZ ;  /* 0x0000000220207819 */ /* 0x000fe200000006ff */
[----:B------:R-:W-:-:S04]  /*b710*/  VIADD R14, R14, 0x210 ;  /* 0x000002100e0e7836 */ /* 0x000fc80000000000 */
[----:B------:R-:W-:Y:S01]  /*b720*/  IMAD R32, R15, 0x4, -R32 ;  /* 0x000000040f207824 */ /* 0x000fe200078e0a20 */
[----:B-1----:R-:W-:Y:S01]  /*b730*/  LEA R21, R21, R14, 0x18 ;  /* 0x0000000e15157211 */ /* 0x002fe200078ec0ff */
[C---:B------:R-:W-:Y:S02]  /*b740*/  VIADD R14, R15.reuse, 0x4 ;  /* 0x000000040f0e7836 */ /* 0x040fe40000000000 */
[----:B------:R-:W-:Y:S01]  /*b750*/  IMAD R15, R15, 0x30, RZ ;  /* 0x000000300f0f7824 */ /* 0x000fe200078e02ff */
[----:B------:R-:W-:-:S07]  /*b760*/  IADD3 R32, PT, PT, R32, 0x10, R21 ;  /* 0x0000001020207810 */ /* 0x000fce0007ffe015 */
.L_x_1847:
[----:B------:R-:W1:Y:S01]  /*b770*/  LDC R35, c[0x0][0x3f4] ;  /* 0x0000fd00ff237b82 */ /* 0x000e620000000800 */
[----:B------:R-:W-:Y:S01]  /*b780*/  IADD3 R22, PT, PT, R14, -0x4, RZ ;  /* 0xfffffffc0e167810 */ /* 0x000fe20007ffe0ff */
[----:B------:R-:W-:Y:S03]  /*b790*/  BSSY.RECONVERGENT B2, `(.L_x_1841) ;  /* 0x0000031000027945 */ /* 0x000fe60003800200 */
[----:B-1----:R-:W-:-:S13]  /*b7a0*/  ISETP.GE.AND P0, PT, R22, R35, PT ;  /* 0x000000231600720c */ /* 0x002fda0003f06270 */
[----:B------:R-:W-:Y:S05]  /*b7b0*/  @!P0 BRA `(.L_x_1842) ;  /* 0x0000000000b88947 */ /* 0x000fea0003800000 */
[----:B------:R-:W-:Y:S01]  /*b7c0*/  IABS R23, R35 ;  /* 0x0000002300177213 */ /* 0x000fe20000000000 */
[----:B------:R1:W2:Y:S01]  /*b7d0*/  LDS R33, [R32+-0x10] ;  /* 0xfffff00020217984 */ /* 0x0002a20000000800 */
[----:B----4-:R-:W-:Y:S01]  /*b7e0*/  IABS R26, R22 ;  /* 0x00000016001a7213 */ /* 0x010fe20000000000 */
[----:B------:R-:W3:Y:S01]  /*b7f0*/  LDCU UR4, c[0x0][0x40c] ;  /* 0x00008180ff0477ac */ /* 0x000ee20008000800 */
[----:B------:R-:W4:Y:S01]  /*b800*/  I2F.RP R24, R23 ;  /* 0x0000001700187306 */ /* 0x000f220000209400 */
[----:B------:R-:W-:Y:S02]  /*b810*/  ISETP.GE.AND P1, PT, R22, RZ, PT ;  /* 0x000000ff1600720c */ /* 0x000fe40003f26270 */
[----:B------:R-:W-:-:S05]  /*b820*/  ISETP.NE.AND P2, PT, R35, RZ, PT ;  /* 0x000000ff2300720c */ /* 0x000fca0003f45270 */
[----:B----4-:R-:W4:Y:S02]  /*b830*/  MUFU.RCP R24, R24 ;  /* 0x0000001800187308 */ /* 0x010f240000001000 */
[----:B----4-:R-:W-:-:S06]  /*b840*/  VIADD R25, R24, 0xffffffe ;  /* 0x0ffffffe18197836 */ /* 0x010fcc0000000000 */
[----:B------:R-:W4:Y:S02]  /*b850*/  F2I.FTZ.U32.TRUNC.NTZ R21, R25 ;  /* 0x0000001900157305 */ /* 0x000f24000021f000 */
[----:B----4-:R-:W-:-:S04]  /*b860*/  IMAD.MOV R20, RZ, RZ, -R21 ;  /* 0x000000ffff147224 */ /* 0x010fc800078e0a15 */
[----:B------:R-:W-:Y:S01]  /*b870*/  IMAD R27, R20, R23, RZ ;  /* 0x00000017141b7224 */ /* 0x000fe200078e02ff */
[----:B------:R-:W-:-:S05]  /*b880*/  MOV R20, RZ ;  /* 0x000000ff00147202 */ /* 0x000fca0000000f00 */
        /* <DEDUP_REMOVED lines=14> */
[----:B---3--:R-:W-:-:S09]  /*b970*/  UISETP.NE.AND UP0, UPT, UR4, URZ, UPT ;  /* 0x000000ff0400728c */ /* 0x008fd2000bf05270 */
[----:B-12---:R-:W-:Y:S05]  /*b980*/  BRA.U UP0, `(.L_x_1843) ;  /* 0x0000000100347547 */ /* 0x006fea000b800000 */
[----:B------:R-:W-:Y:S01]  /*b990*/  ISETP.NE.AND P3, PT, R16, RZ, PT ;  /* 0x000000ff1000720c */ /* 0x000fe20003f65270 */
[----:B------:R-:W1:-:S12]  /*b9a0*/  LDS.128 R28, [R50] ;  /* 0x00000000321c7984 */ /* 0x000e580000000c00 */
[----:B------:R-:W2:Y:S01]  /*b9b0*/  @P3 LDG.E.128 R24, desc[UR36][R12.64] ;  /* 0x000000240c183981 */ /* 0x000ea2000c1e1d00 */
[----:B-1---5:R-:W-:Y:S01]  /*b9c0*/  FADD.FTZ R20, R20, R28 ;  /* 0x0000001c14147221 */ /* 0x022fe20000010000 */
        /* <DEDUP_REMOVED lines=9> */
.L_x_1843:
[C---:B-----5:R-:W-:Y:S01]  /*ba60*/  FFMA.FTZ R8, R33.reuse, R20, R8 ;  /* 0x0000001421087223 */ /* 0x060fe20000010008 */
[C---:B------:R-:W-:Y:S01]  /*ba70*/  FFMA.FTZ R9, R33.reuse, R21, R9 ;  /* 0x0000001521097223 */ /* 0x040fe20000010009 */
[C---:B------:R-:W-:Y:S01]  /*ba80*/  FFMA.FTZ R10, R33.reuse, R22, R10 ;  /* 0x00000016210a7223 */ /* 0x040fe2000001000a */
[----:B------:R-:W-:-:S07]  /*ba90*/  FFMA.FTZ R11, R33, R23, R11 ;  /* 0x00000017210b7223 */ /* 0x000fce000001000b */
.L_x_1842:
[----:B------:R-:W-:Y:S05]  /*baa0*/  BSYNC.RECONVERGENT B2 ;  /* 0x0000000000027941 */ /* 0x000fea0003800200 */
.L_x_1841:
[----:B------:R-:W-:Y:S01]  /*bab0*/  ISETP.GE.AND P0, PT, R14, R35, PT ;  /* 0x000000230e00720c */ /* 0x000fe20003f06270 */
[----:B------:R-:W-:-:S12]  /*bac0*/  BSSY.RECONVERGENT B2, `(.L_x_1844) ;  /* 0x0000031000027945 */ /* 0x000fd80003800200 */
[----:B------:R-:W-:Y:S05]  /*bad0*/  @!P0 BRA `(.L_x_1845) ;  /* 0x0000000000bc8947 */ /* 0x000fea0003800000 */
[----:B-1----:R-:W-:Y:S01]  /*bae0*/  IABS R23, R35 ;  /* 0x0000002300177213 */ /* 0x002fe20000000000 */
[----:B------:R1:W2:Y:S01]  /*baf0*/  LDS R31, [R32] ;  /* 0x00000000201f7984 */ /* 0x0002a20000000800 */
[----:B----4-:R-:W-:Y:S01]  /*bb00*/  IABS R26, R14 ;  /* 0x0000000e001a7213 */ /* 0x010fe20000000000 */
[----:B------:R-:W3:Y:S01]  /*bb10*/  LDCU UR4, c[0x0][0x40c] ;  /* 0x00008180ff0477ac */ /* 0x000ee20008000800 */
[----:B------:R-:W4:Y:S01]  /*bb20*/  I2F.RP R22, R23 ;  /* 0x0000001700167306 */ /* 0x000f220000209400 */
[----:B------:R-:W-:Y:S02]  /*bb30*/  ISETP.GE.AND P1, PT, R14, RZ, PT ;  /* 0x000000ff0e00720c */ /* 0x000fe40003f26270 */
[----:B------:R-:W-:-:S05]  /*bb40*/  ISETP.NE.AND P2, PT, R35, RZ, PT ;  /* 0x000000ff2300720c */ /* 0x000fca0003f45270 */
[----:B----4-:R-:W4:Y:S02]  /*bb50*/  MUFU.RCP R22, R22 ;  /* 0x0000001600167308 */ /* 0x010f240000001000 */
[----:B----4-:R-:W-:-:S06]  /*bb60*/  IADD3 R24, PT, PT, R22, 0xffffffe, RZ ;  /* 0x0ffffffe16187810 */ /* 0x010fcc0007ffe0ff */
[----:B------:R-:W4:Y:S02]  /*bb70*/  F2I.FTZ.U32.TRUNC.NTZ R21, R24 ;  /* 0x0000001800157305 */ /* 0x000f24000021f000 */
[----:B----4-:R-:W-:-:S04]  /*bb80*/  IMAD.MOV R20, RZ, RZ, -R21 ;  /* 0x000000ffff147224 */ /* 0x010fc800078e0a15 */
        /* <DEDUP_REMOVED lines=21> */
[----:B------:R-:W-:Y:S02]  /*bce0*/  VIADD R29, R15, 0xc0 ;  /* 0x000000c00f1d7836 */ /* 0x000fe40000000000 */
        /* <DEDUP_REMOVED lines=10> */
.L_x_1846:
[C---:B-----5:R-:W-:Y:S01]  /*bd90*/  FFMA.FTZ R8, R31.reuse, R20, R8 ;  /* 0x000000141f087223 */ /* 0x060fe20000010008 */
[C---:B------:R-:W-:Y:S01]  /*bda0*/  FFMA.FTZ R9, R31.reuse, R21, R9 ;  /* 0x000000151f097223 */ /* 0x040fe20000010009 */
[C---:B------:R-:W-:Y:S01]  /*bdb0*/  FFMA.FTZ R10, R31.reuse, R22, R10 ;  /* 0x000000161f0a7223 */ /* 0x040fe2000001000a */
[----:B------:R-:W-:-:S07]  /*bdc0*/  FFMA.FTZ R11, R31, R23, R11 ;  /* 0x000000171f0b7223 */ /* 0x000fce000001000b */
.L_x_1845:
[----:B------:R-:W-:Y:S05]  /*bdd0*/  BSYNC.RECONVERGENT B2 ;  /* 0x0000000000027941 */ /* 0x000fea0003800200 */
.L_x_1844:
[C---:B-1----:R-:W-:Y:S01]  /*bde0*/  IADD3 R20, PT, PT, R14.reuse, 0x4, RZ ;  /* 0x000000040e147810 */ /* 0x042fe20007ffe0ff */
[----:B------:R-:W-:Y:S01]  /*bdf0*/  VIADD R14, R14, 0x8 ;  /* 0x000000080e0e7836 */ /* 0x000fe20000000000 */
[----:B------:R-:W-:Y:S01]  /*be00*/  IADD3 R32, PT, PT, R32, 0x20, RZ ;  /* 0x0000002020207810 */ /* 0x000fe20007ffe0ff */
[----:B------:R-:W-:Y:S01]  /*be10*/  VIADD R15, R15, 0x180 ;  /* 0x000001800f0f7836 */ /* 0x000fe20000000000 */
[----:B------:R-:W-:-:S13]  /*be20*/  ISETP.GE.AND P0, PT, R20, UR40, PT ;  /* 0x0000002814007c0c */ /* 0x000fda000bf06270 */
[----:B------:R-:W-:Y:S05]  /*be30*/  @!P0 BRA `(.L_x_1847) ;  /* 0xfffffff8004c8947 */ /* 0x000fea000383ffff */
.L_x_1837:
[----:B------:R-:W-:Y:S05]  /*be40*/  BSYNC.RECONVERGENT B1 ;  /* 0x0000000000017941 */ /* 0x000fea0003800200 */
.L_x_1836:
[----:B------:R-:W-:-:S13]  /*be50*/  ISETP.NE.AND P0, PT, R0, R49, PT ;  /* 0x000000310000720c */ /* 0x000fda0003f05270 */
[----:B------:R-:W-:Y:S05]  /*be60*/  @P0 BRA `(.L_x_1819) ;  /* 0x0000000000980947 */ /* 0x000fea0003800000 */
[----:B------:R-:W-:Y:S01]  /*be70*/  UMOV UR4, 0x30 ;  /* 0x0000003000047882 */ /* 0x000fe20000000000 */
[----:B------:R-:W3:Y:S01]  /*be80*/  LDS R19, [UR6+-0x4] ;  /* 0xfffffc06ff137984 */ /* 0x000ee20008000800 */
[----:B------:R-:W-:-:S06]  /*be90*/  UIMAD UR4, UR41, UR4, -0x30 ;  /* 0xffffffd0290474a4 */ /* 0x000fcc000f8e0204 */
[----:B------:R-:W-:-:S04]  /*bea0*/  IMAD.U32 R13, RZ, RZ, UR4 ;  /* 0x00000004ff0d7e24 */ /* 0x000fc8000f8e00ff */
[----:B------:R-:W-:Y:S01]  /*beb0*/  IMAD.WIDE R12, R13, 0x4, R2 ;  /* 0x000000040d0c7825 */ /* 0x000fe200078e0202 */
[----:B------:R-:W0:Y:S04]  /*bec0*/  LDCU UR4, c[0x0][0x40c] ;  /* 0x00008180ff0477ac */ /* 0x000e280008000800 */
[----:B-1----:R1:W5:Y:S01]  /*bed0*/  LDG.E.128 R20, desc[UR36][R12.64] ;  /* 0x000000240c147981 */ /* 0x002362000c1e1d00 */
[----:B0-----:R-:W-:-:S09]  /*bee0*/  UISETP.NE.AND UP0, UPT, UR4, URZ, UPT ;  /* 0x000000ff0400728c */ /* 0x001fd2000bf05270 */
[----:B-1----:R-:W-:Y:S05]  /*bef0*/  BRA.U UP0, `(.L_x_1848) ;  /* 0x0000000100647547 */ /* 0x002fea000b800000 */
[----:B------:R-:W0:Y:S02]  /*bf00*/  LDCU.64 UR8, c[0x0][0x460] ;  /* 0x00008c00ff0877ac */ /* 0x000e240008000a00 */
[----:B0-----:R-:W-:-:S04]  /*bf10*/  UISETP.NE.U32.AND UP0, UPT, UR8, URZ, UPT ;  /* 0x000000ff0800728c */ /* 0x001fc8000bf05070 */
[----:B------:R-:W-:-:S06]  /*bf20*/  UISETP.NE.AND.EX UP0, UPT, UR9, URZ, UPT, UP0 ;  /* 0x000000ff0900728c */ /* 0x000fcc000bf05300 */
[----:B------:R-:W-:-:S05]  /*bf30*/  PLOP3.LUT P0, PT, PT, PT, UP0, 0x80, 0x8 ;  /* 0x000000000008781c */ /* 0x000fca0003f0f008 */
[----:B------:R-:W0:Y:S01]  /*bf40*/  @UP0 LDCU UR4, c[0x0][0x3f8] ;  /* 0x00007f00ff0407ac */ /* 0x000e220008000800 */
[----:B------:R-:W1:Y:S01]  /*bf50*/  @UP0 LDCU.64 UR8, c[0x0][0x458] ;  /* 0x00008b00ff0807ac */ /* 0x000e620008000a00 */
[----:B0-----:R-:W-:Y:S01]  /*bf60*/  @UP0 UIMAD UR4, UR38, UR4, UR11 ;  /* 0x00000004260402a4 */ /* 0x001fe2000f8e020b */
[----:B-1----:R-:W-:Y:S01]  /*bf70*/  MOV R12, UR8 ;  /* 0x00000008000c7c02 */ /* 0x002fe20008000f00 */
[----:B------:R-:W-:-:S04]  /*bf80*/  IMAD.U32 R13, RZ, RZ, UR9 ;  /* 0x00000009ff0d7e24 */ /* 0x000fc8000f8e00ff */
[----:B------:R-:W-:-:S04]  /*bf90*/  IMAD.U32 R15, RZ, RZ, UR4 ;  /* 0x00000004ff0f7e24 */ /* 0x000fc8000f8e00ff */
[----:B------:R-:W-:-:S04]  /*bfa0*/  @P0 IMAD R15, R15, 0x30, R48 ;  /* 0x000000300f0f0824 */ /* 0x000fc800078e0230 */
[----:B------:R-:W-:-:S06]  /*bfb0*/  @P0 IMAD.WIDE R12, R15, 0x4, R12 ;  /* 0x000000040f0c0825 */ /* 0x000fcc00078e020c */
        /* <DEDUP_REMOVED lines=13> */
.L_x_1848:
[C---:B---3-5:R-:W-:Y:S01]  /*c090*/  FFMA.FTZ R8, R19.reuse, R20, R8 ;  /* 0x0000001413087223 */ /* 0x068fe20000010008 */
[C---:B------:R-:W-:Y:S01]  /*c0a0*/  FFMA.FTZ R9, R19.reuse, R21, R9 ;  /* 0x0000001513097223 */ /* 0x040fe20000010009 */
[C---:B------:R-:W-:Y:S01]  /*c0b0*/  FFMA.FTZ R10, R19.reuse, R22, R10 ;  /* 0x00000016130a7223 */ /* 0x040fe2000001000a */
[----:B------:R-:W-:-:S07]  /*c0c0*/  FFMA.FTZ R11, R19, R23, R11 ;  /* 0x00000017130b7223 */ /* 0x000fce000001000b */
.L_x_1819:
[----:B------:R-:W-:Y:S05]  /*c0d0*/  BSYNC.RECONVERGENT B0 ;  /* 0x0000000000007941 */ /* 0x000fea0003800200 */
.L_x_1818:
[----:B------:R-:W-:Y:S01]  /*c0e0*/  BAR.SYNC.DEFER_BLOCKING 0x0 ;  /* 0x0000000000007b1d */ /* 0x000fe20000010000 */
[----:B------:R-:W-:-:S04]  /*c0f0*/  ISETP.GT.U32.AND P1, PT, R48, 0x2f, PT ;  /* 0x0000002f3000780c */ /* 0x000fc80003f24070 */
[----:B------:R-:W-:-:S09]  /*c100*/  ISETP.GT.U32.OR P0, PT, R17, 0xf, P1 ;  /* 0x0000000f1100780c */ /* 0x000fd20000f04470 */
[----:B------:R-:W-:Y:S05]  /*c110*/  @P1 BRA `(.L_x_1849) ;  /* 0x0000000000741947 */ /* 0x000fea0003800000 */
[----:B------:R-:W3:Y:S01]  /*c120*/  S2UR UR6, SR_CgaCtaId ;  /* 0x00000000000679c3 */ /* 0x000ee20000008800 */
[----:B------:R-:W-:Y:S01]  /*c130*/  UMOV UR4, 0x400 ;  /* 0x0000040000047882 */ /* 0x000fe20000000000 */
[C---:B0-----:R-:W-:Y:S01]  /*c140*/  LOP3.LUT R2, R17.reuse, 0x3e0, RZ, 0xc0, !PT ;  /* 0x000003e011027812 */ /* 0x041fe200078ec0ff */
[----:B------:R-:W-:Y:S01]  /*c150*/  UIADD3 UR4, UPT, UPT, UR4, 0x210, URZ ;  /* 0x0000021004047890 */ /* 0x000fe2000fffe0ff */
[----:B------:R-:W-:Y:S01]  /*c160*/  IMAD R0, R0, 0x30, R48 ;  /* 0x0000003000007824 */ /* 0x000fe200078e0230 */
[C---:B------:R-:W-:Y:S02]  /*c170*/  ISETP.GT.U32.AND P3, PT, R17.reuse, 0x1f, PT ;  /* 0x0000001f1100780c */ /* 0x040fe40003f64070 */
[----:B------:R-:W-:Y:S02]  /*c180*/  ISETP.NE.AND P1, PT, R2, 0x20, PT ;  /* 0x000000200200780c */ /* 0x000fe40003f25270 */
[C---:B------:R-:W-:Y:S02]  /*c190*/  LOP3.LUT R2, R17.reuse, 0x3f0, RZ, 0xc0, !PT ;  /* 0x000003f011027812 */ /* 0x040fe400078ec0ff */
[----:B------:R-:W-:Y:S01]  /*c1a0*/  ISETP.GT.U32.AND P2, PT, R17, 0xf, PT ;  /* 0x0000000f1100780c */ /* 0x000fe20003f44070 */
[----:B---3--:R-:W-:-:S06]  /*c1b0*/  ULEA UR4, UR6, UR4, 0x18 ;  /* 0x0000000406047291 */ /* 0x008fcc000f8ec0ff */
        /* <DEDUP_REMOVED lines=19> */
.L_x_1849:
[----:B------:R-:W-:Y:S05]  /*c2f0*/  @P0 EXIT ;  /* 0x000000000000094d */ /* 0x000fea0003800000 */
[----:B------:R-:W3:Y:S02]  /*c300*/  LDCU UR4, c[0x0][0x478] ;  /* 0x00008f00ff0477ac */ /* 0x000ee40008000800 */
[----:B---3--:R-:W-:-:S09]  /*c310*/  UISETP.NE.AND UP0, UPT, UR4, 0x2, UPT ;  /* 0x000000020400788c */ /* 0x008fd2000bf05270 */
[----:B------:R-:W-:Y:S05]  /*c320*/  BRA.U UP0, `(.L_x_1850) ;  /* 0x00000001007c7547 */ /* 0x000fea000b800000 */
[----:B0-----:R-:W0:Y:S01]  /*c330*/  LDC.64 R2, c[0x0][0x470] ;  /* 0x00011c00ff027b82 */ /* 0x001e220000000a00 */
[----:B------:R-:W3:Y:S01]  /*c340*/  LDCU.64 UR6, c[0x0][0x380] ;  /* 0x00007000ff0677ac */ /* 0x000ee20008000a00 */
[----:B0-----:R-:W5:Y:S01]  /*c350*/  LDG.E R2, desc[UR36][R2.64] ;  /* 0x0000002402027981 */ /* 0x001f62000c1e1900 */
[----:B------:R-:W-:Y:S02]  /*c360*/  VIADD R48, R48, UR5 ;  /* 0x0000000530307c36 */ /* 0x000fe40008000000 */
        /* <DEDUP_REMOVED lines=11> */
[----:B------:R-:W-:Y:S02]  /*c420*/  SHF.L.U32 R2, R0, 0x10, RZ ;  /* 0x0000001000027819 */ /* 0x000fe400000006ff */
[----:B------:R-:W-:Y:S02]  /*c430*/  PRMT R0, R3, 0x7710, RZ ;  /* 0x0000771003007816 */ /* 0x000fe400000000ff */
        /* <DEDUP_REMOVED lines=14> */
.L_x_1850:
[----:B0-----:R-:W0:Y:S01]  /*c520*/  LDC.64 R2, c[0x0][0x380] ;  /* 0x0000e000ff027b82 */ /* 0x001e220000000a00 */
[----:B------:R-:W-:-:S04]  /*c530*/  VIADD R5, R48, UR5 ;  /* 0x0000000530057c36 */ /* 0x000fc80008000000 */
[----:B0-----:R-:W-:-:S05]  /*c540*/  IMAD.WIDE R2, R5, 0x4, R2 ;  /* 0x0000000405027825 */ /* 0x001fca00078e0202 */
[----:B------:R-:W-:Y:S01]  /*c550*/  STG.E.128 desc[UR36][R2.64], R8 ;  /* 0x0000000802007986 */ /* 0x000fe2000c101d24 */
[----:B------:R-:W-:Y:S05]  /*c560*/  EXIT ;  /* 0x000000000000794d */ /* 0x000fea0003800000 */
.L_x_1704:
[----:B------:R-:W-:Y:S02]  /*c570*/  HFMA2 R12, -RZ, RZ, 0, 9.5367431640625e-07 ;  /* 0x00000010ff0c7431 */ /* 0x000fe400000001ff */
[----:B------:R-:W-:Y:S02]  /*c580*/  IMAD.MOV.U32 R11, RZ, RZ, 0x1f ;  /* 0x0000001fff0b7424 */ /* 0x000fe400078e00ff */
[----:B------:R-:W-:-:S07]  /*c590*/  IMAD.MOV.U32 R15, RZ, RZ, -0x1 ;  /* 0xffffffffff0f7424 */ /* 0x000fce00078e00ff */
[----:B0----5:R-:W-:Y:S05]  /*c5a0*/  WARPSYNC.COLLECTIVE R15, `(.L_x_1851) ;  /* 0x000000000f087348 */ /* 0x021fea0003c00000 */
[----:B------:R1:W2:Y:S02]  /*c5b0*/  SHFL.BFLY P6, R14, R13, R12, R11 ;  /* 0x0c00000c0d0e7389 */ /* 0x0002a400000c000b */
[----:B012--5:R-:W-:Y:S05]  /*c5c0*/  ENDCOLLECTIVE ;  /* 0x000000000000791b */ /* 0x027fea0003800000 */
.L_x_1851:
[----:B------:R-:W-:Y:S02]  /*c5d0*/  IMAD.MOV.U32 R12, RZ, RZ, 0x8 ;  /* 0x00000008ff0c7424 */ /* 0x000fe400078e00ff */
[----:B------:R-:W-:-:S05]  /*c5e0*/  FADD.FTZ R0, R13, R14 ;  /* 0x0000000e0d007221 */ /* 0x000fca0000010000 */
[----:B------:R-:W-:-:S07]  /*c5f0*/  MOV R13, R0 ;  /* 0x00000000000d7202 */ /* 0x000fce0000000f00 */
[----:B------:R-:W-:Y:S05]  /*c600*/  WARPSYNC.COLLECTIVE R15, `(.L_x_1852) ;  /* 0x000000000f087348 */ /* 0x000fea0003c00000 */
[----:B------:R0:W1:Y:S02]  /*c610*/  SHFL.BFLY P6, R14, R13, R12, R11 ;  /* 0x0c00000c0d0e7389 */ /* 0x00006400000c000b */
[----:B01----:R-:W-:Y:S05]  /*c620*/  ENDCOLLECTIVE ;  /* 0x000000000000791b */ /* 0x003fea0003800000 */
.L_x_1852:
[----:B------:R-:W-:Y:S02]  /*c630*/  HFMA2 R12, -RZ, RZ, 0, 2.384185791015625e-07 ;  /* 0x00000004ff0c7431 */ /* 0x000fe400000001ff */
[----:B------:R-:W-:-:S04]  /*c640*/  FADD.FTZ R3, R0, R14 ;  /* 0x0000000e00037221 */ /* 0x000fc80000010000 */
[----:B------:R-:W-:-:S07]  /*c650*/  IMAD.MOV.U32 R13, RZ, RZ, R3 ;  /* 0x000000ffff0d7224 */ /* 0x000fce00078e0003 */
[----:B------:R-:W-:Y:S05]  /*c660*/  WARPSYNC.COLLECTIVE R15, `(.L_x_1853) ;  /* 0x000000000f087348 */ /* 0x000fea0003c00000 */
[----:B------:R0:W1:Y:S02]  /*c670*/  SHFL.BFLY P6, R14, R13, R12, R11 ;  /* 0x0c00000c0d0e7389 */ /* 0x00006400000c000b */
[----:B01----:R-:W-:Y:S05]  /*c680*/  ENDCOLLECTIVE ;  /* 0x000000000000791b */ /* 0x003fea0003800000 */
.L_x_1853:
[----:B------:R-:W-:Y:S02]  /*c690*/  IMAD.MOV.U32 R12, RZ, RZ, 0x2 ;  /* 0x00000002ff0c7424 */ /* 0x000fe400078e00ff */
[----:B------:R-:W-:-:S04]  /*c6a0*/  FADD.FTZ R4, R3, R14 ;  /* 0x0000000e03047221 */ /* 0x000fc80000010000 */
[----:B------:R-:W-:-:S07]  /*c6b0*/  IMAD.MOV.U32 R13, RZ, RZ, R4 ;  /* 0x000000ffff0d7224 */ /* 0x000fce00078e0004 */
[----:B------:R-:W-:Y:S05]  /*c6c0*/  WARPSYNC.COLLECTIVE R15, `(.L_x_1854) ;  /* 0x000000000f087348 */ /* 0x000fea0003c00000 */
[----:B------:R0:W1:Y:S02]  /*c6d0*/  SHFL.BFLY P6, R14, R13, R12, R11 ;  /* 0x0c00000c0d0e7389 */ /* 0x00006400000c000b */
[----:B01----:R-:W-:Y:S05]  /*c6e0*/  ENDCOLLECTIVE ;  /* 0x000000000000791b */ /* 0x003fea0003800000 */
.L_x_1854:
[----:B------:R-:W-:Y:S02]  /*c6f0*/  IMAD.MOV.U32 R12, RZ, RZ, 0x1 ;  /* 0x00000001ff0c7424 */ /* 0x000fe400078e00ff */
[----:B------:R-:W-:-:S05]  /*c700*/  FADD.FTZ R5, R4, R14 ;  /* 0x0000000e04057221 */ /* 0x000fca0000010000 */
[----:B------:R-:W-:-:S07]  /*c710*/  MOV R13, R5 ;  /* 0x00000005000d7202 */ /* 0x000fce0000000f00 */
[----:B------:R-:W-:Y:S05]  /*c720*/  WARPSYNC.COLLECTIVE R15, `(.L_x_1855) ;  /* 0x000000000f087348 */ /* 0x000fea0003c00000 */
[----:B------:R0:W1:Y:S02]  /*c730*/  SHFL.BFLY P6, R14, R13, R12, R11 ;  /* 0x0c00000c0d0e7389 */ /* 0x00006400000c000b */
[----:B01----:R-:W-:Y:S05]  /*c740*/  ENDCOLLECTIVE ;  /* 0x000000000000791b */ /* 0x003fea0003800000 */
.L_x_1855:
[----:B------:R-:W-:Y:S05]  /*c750*/  BRA `(.L_x_1856) ;  /* 0xffffff5000907947 */ /* 0x000fea000383ffff */
.L_x_1775:
[----:B------:R-:W-:Y:S01]  /*c760*/  HFMA2 R11, -RZ, RZ, 0, 1.847743988037109375e-06 ;  /* 0x0000001fff0b7431 */ /* 0x000fe200000001ff */
[----:B------:R-:W-:Y:S01]  /*c770*/  BSSY B0, `(.L_x_1857) ;  /* 0x0000006000007945 */ /* 0x000fe20003800000 */
[----:B------:R-:W-:Y:S02]  /*c780*/  IMAD.MOV.U32 R12, RZ, RZ, 0x2 ;  /* 0x00000002ff0c7424 */ /* 0x000fe400078e00ff */
[----:B--234-:R-:W-:-:S07]  /*c790*/  IMAD.MOV.U32 R15, RZ, RZ, -0x1 ;  /* 0xffffffffff0f7424 */ /* 0x01cfce00078e00ff */
[----:B------:R-:W-:Y:S05]  /*c7a0*/  WARPSYNC.COLLECTIVE R15, `(.L_x_1858) ;  /* 0x000000000f087348 */ /* 0x000fea0003c00000 */
[----:B------:R0:W1:Y:S02]  /*c7b0*/  SHFL.BFLY P6, R14, R13, R12, R11 ;  /* 0x0c00000c0d0e7389 */ /* 0x00006400000c000b */
[----:B01----:R-:W-:Y:S05]  /*c7c0*/  ENDCOLLECTIVE ;  /* 0x000000000000791b */ /* 0x003fea0003800000 */
.L_x_1858:
[----:B------:R-:W-:Y:S05]  /*c7d0*/  BSYNC B0 ;  /* 0x0000000000007941 */ /* 0x000fea0003800000 */
.L_x_1857:
[----:B------:R-:W-:Y:S01]  /*c7e0*/  FADD.FTZ R13, R13, R14 ;  /* 0x0000000e0d0d7221 */ /* 0x000fe20000010000 */
[----:B------:R-:W-:Y:S01]  /*c7f0*/  IMAD.MOV.U32 R12, RZ, RZ, 0x1 ;  /* 0x00000001ff0c7424 */ /* 0x000fe200078e00ff */
[----:B------:R-:W-:Y:S01]  /*c800*/  MOV R11, 0x1f ;  /* 0x0000001f000b7802 */ /* 0x000fe20000000f00 */
[----:B------:R-:W-:-:S07]  /*c810*/  IMAD.MOV.U32 R15, RZ, RZ, -0x1 ;  /* 0xffffffffff0f7424 */ /* 0x000fce00078e00ff */
[----:B------:R-:W-:Y:S05]  /*c820*/  WARPSYNC.COLLECTIVE R15, `(.L_x_1859) ;  /* 0x000000000f087348 */ /* 0x000fea0003c00000 */
[----:B------:R0:W1:Y:S02]  /*c830*/  SHFL.BFLY P6, R14, R13, R12, R11 ;  /* 0x0c00000c0d0e7389 */ /* 0x00006400000c000b */
[----:B01----:R-:W-:Y:S05]  /*c840*/  ENDCOLLECTIVE ;  /* 0x000000000000791b */ /* 0x003fea0003800000 */
.L_x_1859:
[----:B------:R-:W-:Y:S05]  /*c850*/  BRA `(.L_x_1860) ;  /* 0xffffffa0002c7947 */ /* 0x000fea000383ffff */
.L_x_1779:
[----:B------:R-:W-:Y:S01]  /*c860*/  HFMA2 R12, -RZ, RZ, 0, 9.5367431640625e-07 ;  /* 0x00000010ff0c7431 */ /* 0x000fe200000001ff */
[----:B------:R-:W-:Y:S01]  /*c870*/  BSSY B0, `(.L_x_1861) ;  /* 0x0000007000007945 */ /* 0x000fe20003800000 */
[----:B------:R-:W-:Y:S02]  /*c880*/  IMAD.MOV.U32 R13, RZ, RZ, R55 ;  /* 0x000000ffff0d7224 */ /* 0x000fe400078e0037 */
[----:B------:R-:W-:Y:S02]  /*c890*/  IMAD.MOV.U32 R11, RZ, RZ, 0x1f ;  /* 0x0000001fff0b7424 */ /* 0x000fe400078e00ff */
[----:B------:R-:W-:-:S07]  /*c8a0*/  IMAD.MOV.U32 R15, RZ, RZ, -0x1 ;  /* 0xffffffffff0f7424 */ /* 0x000fce00078e00ff */
[----:B-12-45:R-:W-:Y:S05]  /*c8b0*/  WARPSYNC.COLLECTIVE R15, `(.L_x_1862) ;  /* 0x000000000f087348 */ /* 0x036fea0003c00000 */
[----:B------:R0:W3:Y:S02]  /*c8c0*/  SHFL.BFLY P6, R14, R13, R12, R11 ;  /* 0x0c00000c0d0e7389 */ /* 0x0000e400000c000b */
[----:B012345:R-:W-:Y:S05]  /*c8d0*/  ENDCOLLECTIVE ;  /* 0x000000000000791b */ /* 0x03ffea0003800000 */
.L_x_1862:
[----:B------:R-:W-:Y:S05]  /*c8e0*/  BSYNC B0 ;  /* 0x0000000000007941 */ /* 0x000fea0003800000 */
.L_x_1861:
[----:B------:R-:W-:Y:S01]  /*c8f0*/  FMNMX.FTZ R13, R14, R55, !PT ;  /* 0x000000370e0d7209 */ /* 0x000fe20007810000 */
[----:B------:R-:W-:Y:S01]  /*c900*/  IMAD.MOV.U32 R11, RZ, RZ, 0x1f ;  /* 0x0000001fff0b7424 */ /* 0x000fe200078e00ff */
[----:B------:R-:W-:Y:S01]  /*c910*/  MOV R12, 0x8 ;  /* 0x00000008000c7802 */ /* 0x000fe20000000f00 */
[----:B------:R-:W-:-:S07]  /*c920*/  IMAD.MOV.U32 R15, RZ, RZ, -0x1 ;  /* 0xffffffffff0f7424 */ /* 0x000fce00078e00ff */
[----:B------:R-:W-:Y:S05]  /*c930*/  WARPSYNC.COLLECTIVE R15, `(.L_x_1863) ;  /* 0x000000000f087348 */ /* 0x000fea0003c00000 */
[----:B------:R0:W1:Y:S02]  /*c940*/  SHFL.BFLY P6, R14, R13, R12, R11 ;  /* 0x0c00000c0d0e7389 */ /* 0x00006400000c000b */
[----:B01----:R-:W-:Y:S05]  /*c950*/  ENDCOLLECTIVE ;  /* 0x000000000000791b */ /* 0x003fea0003800000 */
.L_x_1863:
[----:B------:R-:W-:Y:S01]  /*c960*/  IMAD.MOV.U32 R12, RZ, RZ, 0x4 ;  /* 0x00000004ff0c7424 */ /* 0x000fe200078e00ff */
[----:B------:R-:W-:-:S04]  /*c970*/  FMNMX.FTZ R0, R13, R14, !PT ;  /* 0x0000000e0d007209 */ /* 0x000fc80007810000 */
[----:B------:R-:W-:-:S07]  /*c980*/  MOV R13, R0 ;  /* 0x00000000000d7202 */ /* 0x000fce0000000f00 */
[----:B------:R-:W-:Y:S05]  /*c990*/  WARPSYNC.COLLECTIVE R15, `(.L_x_1864) ;  /* 0x000000000f087348 */ /* 0x000fea0003c00000 */
[----:B------:R0:W1:Y:S02]  /*c9a0*/  SHFL.BFLY P6, R14, R13, R12, R11 ;  /* 0x0c00000c0d0e7389 */ /* 0x00006400000c000b */
[----:B01----:R-:W-:Y:S05]  /*c9b0*/  ENDCOLLECTIVE ;  /* 0x000000000000791b */ /* 0x003fea0003800000 */
.L_x_1864:
[----:B------:R-:W-:Y:S05]  /*c9c0*/  BRA `(.L_x_1865) ;  /* 0xffffffa000747947 */ /* 0x000fea000383ffff */
.L_x_1866:
        /* <DEDUP_REMOVED lines=11> */
.L_x_3258:


//--------------------- .text._ZN4mmha33masked_multihead_attention_kernelItLi48ELi64ELi1ELi8ELi256ELb0ELb1EEEv26Multihead_attention_paramsIT_XT5_EE --------------------------
	.section	.text._ZN4mmha33masked_multihead_attention_kernelItLi48ELi64ELi1ELi8ELi256ELb0ELb1EEEv26Multihead_attention_paramsIT_XT5_EE,"ax",@progbits
	.align	128
        .global         _ZN4mmha33masked_multihead_attention_kernelItLi48ELi64ELi1ELi8ELi256ELb0ELb1EEEv26Multihead_attention_paramsIT_XT5_EE
        .type           _ZN4mmha33masked_multihead_attention_kernelItLi48ELi64ELi1ELi8ELi256ELb0ELb1EEEv26Multihead_attention_paramsIT_XT5_EE,@function
        .size           _ZN4mmha33masked_multihead_attention_kernelItLi48ELi64ELi1ELi8ELi256ELb0ELb1EEEv26Multihead_attention_paramsIT_XT5_EE,(.L_x_3259 - _ZN4mmha33masked_multihead_attention_kernelItLi48ELi64ELi1ELi8ELi256ELb0ELb1EEEv26Multihead_attention_paramsIT_XT5_EE)
        .other          _ZN4mmha33masked_multihead_attention_kernelItLi48ELi64ELi1ELi8ELi256ELb0ELb1EEEv26Multihead_attention_paramsIT_XT5_EE,@"STO_CUDA_ENTRY STV_DEFAULT"
_ZN4mmha33masked_multihead_attention_kernelItLi48ELi64ELi1ELi8ELi256ELb0ELb1EEEv26Multihead_attention_paramsIT_XT5_EE:
.text._ZN4mmha33masked_multihead_attention_kernelItLi48ELi64ELi1ELi8ELi256ELb0ELb1EEEv26Multihead_attention_paramsIT_XT5_EE:
        /* <DEDUP_REMOVED lines=12> */
.L_x_1867:
[----:B------:R-:W1:Y:S01]  /*00c0*/  LDC.64 R6, c[0x0][0x4a0] ;  /* 0x00012800ff067b82 */ /* 0x000e620000000a00 */
[----:B--2---:R-:W-:-:S07]  /*00d0*/  IABS R8, R5 ;  /* 0x0000000500087213 */ /* 0x004fce0000000000 */
[----:B------:R-:W2:Y:S08]  /*00e0*/  LDC R12, c[0x0][0x3f0] ;  /* 0x0000fc00ff0c7b82 */ /* 0x000eb00000000800 */
[----:B------:R-:W3:Y:S01]  /*00f0*/  LDC R16, c[0x0][0x3f4] ;  /* 0x0000fd00ff107b82 */ /* 0x000ee20000000800 */
[----:B-1----:R-:W-:Y:S01]  /*0100*/  ISETP.NE.U32.AND P0, PT, R6, RZ, PT ;  /* 0x000000ff0600720c */ /* 0x002fe20003f05070 */
[----:B------:R-:W-:Y:S01]  /*0110*/  HFMA2 R22, -RZ, RZ, 0, 0 ;  /* 0x00000000ff167431 */ /* 0x000fe200000001ff */
[----:B------:R-:W1:Y:S05]  /*0120*/  S2R R83, SR_TID.X ;  /* 0x0000000000537919 */ /* 0x000e6a0000002100 */
[----:B------:R-:W4:Y:S01]  /*0130*/  LDC R21, c[0x0][0x3f8] ;  /* 0x0000fe00ff157b82 */ /* 0x000f220000000800 */
[----:B------:R-:W-:-:S02]  /*0140*/  ISETP.NE.AND.EX P0, PT, R7, RZ, PT, P0 ;  /* 0x000000ff0700720c */ /* 0x000fc40003f05300 */
[----:B--2---:R-:W-:-:S04]  /*0150*/  IABS R9, R12 ;  /* 0x0000000c00097213 */ /* 0x004fc80000000000 */
[----:B------:R-:W2:Y:S07]  /*0160*/  I2F.RP R0, R9 ;  /* 0x0000000900007306 */ /* 0x000eae0000209400 */
[----:B------:R-:W0:Y:S01]  /*0170*/  @P0 LDC.64 R6, c[0x0][0x4a0] ;  /* 0x00012800ff060b82 */ /* 0x000e220000000a00 */
[----:B--2---:R-:W2:Y:S01]  /*0180*/  MUFU.RCP R0, R0 ;  /* 0x0000000000007308 */ /* 0x004ea20000001000 */
[----:B0-----:R-:W-:Y:S01]  /*0190*/  @P0 IMAD.WIDE.U32 R6, R5, 0x4, R6 ;  /* 0x0000000405060825 */ /* 0x001fe200078e0006 */
[----:B--2---:R-:W-:-:S04]  /*01a0*/  IADD3 R4, PT, PT, R0, 0xffffffe, RZ ;  /* 0x0ffffffe00047810 */ /* 0x004fc80007ffe0ff */
[----:B------:R0:W2:Y:S02]  /*01b0*/  @P0 LDG.E R10, desc[UR36][R6.64] ;  /* 0x00000024060a0981 */ /* 0x0000a4000c1e1900 */
[----:B------:R-:W3:Y:S02]  /*01c0*/  F2I.FTZ.U32.TRUNC.NTZ R3, R4 ;  /* 0x0000000400037305 */ /* 0x000ee4000021f000 */
[----:B---3--:R-:W-:-:S05]  /*01d0*/  IADD3 R2, PT, PT, RZ, -R3, RZ ;  /* 0x80000003ff027210 */ /* 0x008fca0007ffe0ff */
[----:B------:R-:W-:Y:S02]  /*01e0*/  IMAD R11, R2, R9, RZ ;  /* 0x00000009020b7224 */ /* 0x000fe400078e02ff */
[----:B------:R-:W-:-:S04]  /*01f0*/  IMAD.MOV.U32 R2, RZ, RZ, RZ ;  /* 0x000000ffff027224 */ /* 0x000fc800078e00ff */
[----:B------:R-:W-:Y:S02]  /*0200*/  IMAD.HI.U32 R0, R3, R11, R2 ;  /* 0x0000000b03007227 */ /* 0x000fe400078e0002 */
[----:B------:R-:W3:Y:S04]  /*0210*/  LDC.64 R2, c[0x0][0x460] ;  /* 0x00011800ff027b82 */ /* 0x000ee80000000a00 */
[----:B------:R-:W-:-:S04]  /*0220*/  IMAD.HI.U32 R0, R0, R8, RZ ;  /* 0x0000000800007227 */ /* 0x000fc800078e00ff */
[----:B------:R-:W2:Y:S01]  /*0230*/  @!P0 LDC R19, c[0x0][0x40c] ;  /* 0x00010300ff138b82 */ /* 0x000ea20000000800 */
[----:B------:R-:W-:-:S05]  /*0240*/  IADD3 R4, PT, PT, -R0, RZ, RZ ;  /* 0x000000ff00047210 */ /* 0x000fca0007ffe1ff */
[C---:B------:R-:W-:Y:S02]  /*0250*/  IMAD R4, R9.reuse, R4, R8 ;  /* 0x0000000409047224 */ /* 0x040fe400078e0208 */
[----:B------:R-:W2:Y:S03]  /*0260*/  @P0 LDC R11, c[0x0][0x430] ;  /* 0x00010c00ff0b0b82 */ /* 0x000ea60000000800 */
[----:B------:R-:W-:-:S13]  /*0270*/  ISETP.GT.U32.AND P3, PT, R9, R4, PT ;  /* 0x000000040900720c */ /* 0x000fda0003f64070 */
[----:B------:R-:W-:-:S04]  /*0280*/  @!P3 IADD3 R4, PT, PT, R4, -R9, RZ ;  /* 0x800000090404b210 */ /* 0x000fc80007ffe0ff */
[----:B------:R-:W-:Y:S02]  /*0290*/  ISETP.GE.U32.AND P2, PT, R4, R9, PT ;  /* 0x000000090400720c */ /* 0x000fe40003f46070 */
[----:B------:R-:W-:Y:S02]  /*02a0*/  LOP3.LUT R4, R5, R12, RZ, 0x3c, !PT ;  /* 0x0000000c05047212 */ /* 0x000fe400078e3cff */
[----:B------:R-:W-:Y:S02]  /*02b0*/  @!P3 IADD3 R0, PT, PT, R0, 0x1, RZ ;  /* 0x000000010000b810 */ /* 0x000fe40007ffe0ff */
[----:B------:R-:W-:Y:S02]  /*02c0*/  ISETP.GE.AND P4, PT, R4, RZ, PT ;  /* 0x000000ff0400720c */ /* 0x000fe40003f86270 */
[----:B------:R-:W-:Y:S01]  /*02d0*/  ISETP.NE.AND P3, PT, R12, RZ, PT ;  /* 0x000000ff0c00720c */ /* 0x000fe20003f65270 */
[----:B------:R-:W2:Y:S04]  /*02e0*/  LDC R4, c[0x0][0x3e8] ;  /* 0x0000fa00ff047b82 */ /* 0x000ea80000000800 */
[----:B------:R-:W-:Y:S01]  /*02f0*/  @P2 VIADD R0, R0, 0x1 ;  /* 0x0000000100002836 */ /* 0x000fe20000000000 */
[----:B---3--:R-:W-:-:S04]  /*0300*/  ISETP.NE.U32.AND P1, PT, R2, RZ, PT ;  /* 0x000000ff0200720c */ /* 0x008fc80003f25070 */
[----:B------:R-:W-:Y:S02]  /*0310*/  MOV R25, R0 ;  /* 0x0000000000197202 */ /* 0x000fe40000000f00 */
[----:B------:R-:W-:Y:S02]  /*0320*/  ISETP.NE.AND.EX P1, PT, R3, RZ, PT, P1 ;  /* 0x000000ff0300720c */ /* 0x000fe40003f25310 */
[----:B------:R-:W-:Y:S02]  /*0330*/  @!P4 IADD3 R25, PT, PT, -R25, RZ, RZ ;  /* 0x000000ff1919c210 */ /* 0x000fe40007ffe1ff */
[----:B------:R-:W-:Y:S02]  /*0340*/  @!P3 LOP3.LUT R25, RZ, R12, RZ, 0x33, !PT ;  /* 0x0000000cff19b212 */ /* 0x000fe400078e33ff */
[----:B------:R-:W-:-:S04]  /*0350*/  IABS R12, R16 ;  /* 0x00000010000c7213 */ /* 0x000fc80000000000 */
[----:B------:R-:W3:Y:S03]  /*0360*/  I2F.RP R0, R12 ;  /* 0x0000000c00007306 */ /* 0x000ee60000209400 */
[----:B------:R-:W0:Y:S05]  /*0370*/  @P1 LDC.64 R8, c[0x0][0x460] ;  /* 0x00011800ff081b82 */ /* 0x000e2a0000000a00 */
[----:B---3--:R-:W3:Y:S01]  /*0380*/  MUFU.RCP R0, R0 ;  /* 0x0000000000007308 */ /* 0x008ee20000001000 */
[----:B0-----:R-:W-:-:S04]  /*0390*/  @P1 IMAD.WIDE R6, R25, 0x4, R8 ;  /* 0x0000000419061825 */ /* 0x001fc800078e0208 */
[----:B---3--:R-:W-:Y:S01]  /*03a0*/  VIADD R8, R0, 0xffffffe ;  /* 0x0ffffffe00087836 */ /* 0x008fe20000000000 */
[----:B------:R0:W5:Y:S03]  /*03b0*/  @P1 LDG.E R22, desc[UR36][R6.64] ;  /* 0x0000002406161981 */ /* 0x000166000c1e1900 */
[----:B------:R3:W0:Y:S01]  /*03c0*/  F2I.FTZ.U32.TRUNC.NTZ R9, R8 ;  /* 0x0000000800097305 */ /* 0x000622000021f000 */
[----:B------:R-:W4:Y:S01]  /*03d0*/  S2R R44, SR_CTAID.X ;  /* 0x00000000002c7919 */ /* 0x000f220000002500 */
[----:B---3--:R-:W-:Y:S01]  /*03e0*/  HFMA2 R8, -RZ, RZ, 0, 0 ;  /* 0x00000000ff087431 */ /* 0x008fe200000001ff */
[----:B0-----:R-:W-:-:S05]  /*03f0*/  IADD3 R7, PT, PT, RZ, -R9, RZ ;  /* 0x80000009ff077210 */ /* 0x001fca0007ffe0ff */
[----:B------:R-:W-:-:S04]  /*0400*/  IMAD R7, R7, R12, RZ ;  /* 0x0000000c07077224 */ /* 0x000fc800078e02ff */
[----:B------:R-:W-:Y:S01]  /*0410*/  IMAD.HI.U32 R9, R9, R7, R8 ;  /* 0x0000000709097227 */ /* 0x000fe200078e0008 */
[C---:B-1----:R-:W-:Y:S02]  /*0420*/  ISETP.GT.U32.AND P3, PT, R83.reuse, 0x17, PT ;  /* 0x000000175300780c */ /* 0x042fe40003f64070 */
[----:B------:R-:W-:Y:S01]  /*0430*/  SHF.L.U32 R27, R83, 0x1, RZ ;  /* 0x00000001531b7819 */ /* 0x000fe200000006ff */
[----:B----4-:R-:W-:Y:S01]  /*0440*/  IMAD R24, R5, R21, R44 ;  /* 0x0000001505187224 */ /* 0x010fe200078e022c */
[----:B------:R-:W-:Y:S01]  /*0450*/  BSSY.RECONVERGENT B0, `(.L_x_1868) ;  /* 0x0000020000007945 */ /* 0x000fe20003800200 */
[----:B------:R-:W-:Y:S02]  /*0460*/  MOV R29, RZ ;  /* 0x000000ff001d7202 */ /* 0x000fe40000000f00 */
[----:B--2---:R-:W-:-:S04]  /*0470*/  @P0 IADD3 R19, PT, PT, R10, R11, RZ ;  /* 0x0000000b0a130210 */ /* 0x004fc80007ffe0ff */
[----:B------:R-:W-:-:S05]  /*0480*/  IABS R17, R19 ;  /* 0x0000001300117213 */ /* 0x000fca0000000000 */
[----:B------:R-:W-:-:S04]  /*0490*/  IMAD.HI.U32 R9, R9, R17, RZ ;  /* 0x0000001109097227 */ /* 0x000fc800078e00ff */
[----:B------:R-:W-:Y:S01]  /*04a0*/  IMAD.MOV R9, RZ, RZ, -R9 ;  /* 0x000000ffff097224 */ /* 0x000fe200078e0a09 */
[----:B------:R-:W-:-:S03]  /*04b0*/  ISETP.NE.AND P0, PT, R4, RZ, PT ;  /* 0x000000ff0400720c */ /* 0x000fc60003f05270 */
[----:B------:R-:W-:-:S05]  /*04c0*/  IMAD R17, R12, R9, R17 ;  /* 0x000000090c117224 */ /* 0x000fca00078e0211 */
[----:B------:R-:W-:-:S05]  /*04d0*/  ISETP.GT.U32.AND P1, PT, R12, R17, PT ;  /* 0x000000110c00720c */ /* 0x000fca0003f24070 */
[----:B------:R-:W-:Y:S02]  /*04e0*/  @P0 IMAD R7, R5, R4, RZ ;  /* 0x0000000405070224 */ /* 0x000fe400078e02ff */
[----:B------:R-:W-:Y:S02]  /*04f0*/  @!P0 IMAD R18, R24, 0x30, RZ ;  /* 0x0000003018128824 */ /* 0x000fe400078e02ff */
[----:B------:R-:W-:-:S04]  /*0500*/  @P0 IMAD R18, R44, 0x30, R7 ;  /* 0x000000302c120824 */ /* 0x000fc800078e0207 */
[----:B------:R-:W-:Y:S01]  /*0510*/  @!P1 IADD3 R17, PT, PT, R17, -R12, RZ ;  /* 0x8000000c11119210 */ /* 0x000fe20007ffe0ff */
[----:B------:R-:W-:-:S03]  /*0520*/  IMAD.IADD R31, R27, 0x1, R18 ;  /* 0x000000011b1f7824 */ /* 0x000fc600078e0212 */
[----:B------:R-:W-:Y:S01]  /*0530*/  ISETP.GT.U32.AND P1, PT, R12, R17, PT ;  /* 0x000000110c00720c */ /* 0x000fe20003f24070 */
[----:B------:R-:W-:-:S12]  /*0540*/  @P3 BRA `(.L_x_1869) ;  /* 0x0000000000403947 */ /* 0x000fd80003800000 */
[----:B------:R-:W0:Y:S02]  /*0550*/  LDC R0, c[0x0][0x478] ;  /* 0x00011e00ff007b82 */ /* 0x000e240000000800 */
        /* <DEDUP_REMOVED lines=15> */
.L_x_1869:
[----:B------:R-:W-:Y:S05]  /*0650*/  BSYNC.RECONVERGENT B0 ;  /* 0x0000000000007941 */ /* 0x000fea0003800200 */
.L_x_1868:
[----:B------:R-:W1:Y:S01]  /*0660*/  LDCU UR4, c[0x0][0x478] ;  /* 0x00008f00ff0477ac */ /* 0x000e620008000800 */
[----:B------:R-:W-:Y:S01]  /*0670*/  ISETP.GE.AND P2, PT, R19, RZ, PT ;  /* 0x000000ff1300720c */ /* 0x000fe20003f46270 */
[----:B------:R-:W-:Y:S01]  /*0680*/  IMAD R23, R5, R16, RZ ;  /* 0x0000001005177224 */ /* 0x000fe200078e02ff */
[----:B------:R-:W-:Y:S01]  /*0690*/  ISETP.NE.AND P0, PT, R16, RZ, PT ;  /* 0x000000ff1000720c */ /* 0x000fe20003f05270 */
[----:B------:R-:W-:Y:S01]  /*06a0*/  IMAD R13, R44, 0x30, R27 ;  /* 0x000000302c0d7824 */ /* 0x000fe200078e021b */
[----:B------:R-:W-:Y:S01]  /*06b0*/  @!P1 IADD3 R17, PT, PT, R17, -R12, RZ ;  /* 0x8000000c11119210 */ /* 0x000fe20007ffe0ff */
[----:B------:R-:W-:Y:S01]  /*06c0*/  IMAD R25, R25, R21, RZ ;  /* 0x0000001519197224 */ /* 0x000fe200078e02ff */
[----:B------:R-:W-:-:S07]  /*06d0*/  SHF.R.S32.HI R79, RZ, 0x1f, R23 ;  /* 0x0000001fff4f7819 */ /* 0x000fce0000011417 */
[----:B------:R-:W-:Y:S02]  /*06e0*/  @!P2 IADD3 R17, PT, PT, -R17, RZ, RZ ;  /* 0x000000ff1111a210 */ /* 0x000fe40007ffe1ff */
[----:B------:R-:W-:Y:S01]  /*06f0*/  @!P0 LOP3.LUT R17, RZ, R16, RZ, 0x33, !PT ;  /* 0x00000010ff118212 */ /* 0x000fe200078e33ff */
[----:B-1----:R-:W-:Y:S01]  /*0700*/  UISETP.NE.AND UP0, UPT, UR4, 0x2, UPT ;  /* 0x000000020400788c */ /* 0x002fe2000bf05270 */
[----:B------:R-:W-:-:S04]  /*0710*/  IADD3 R16, PT, PT, R19, 0x1, -R16 ;  /* 0x0000000113107810 */ /* 0x000fc80007ffe810 */
[----:B------:R-:W-:-:S04]  /*0720*/  VIMNMX R16, PT, PT, RZ, R16, !PT ;  /* 0x00000010ff107248 */ /* 0x000fc80007fe0100 */
[----:B------:R-:W-:Y:S05]  /*0730*/  BRA.U UP0, `(.L_x_1870) ;  /* 0x0000000100307547 */ /* 0x000fea000b800000 */
[----:B------:R-:W1:Y:S01]  /*0740*/  LDCU.64 UR4, c[0x0][0x398] ;  /* 0x00007300ff0477ac */ /* 0x000e620008000a00 */
[----:B0-----:R-:W0:Y:S01]  /*0750*/  LDC.64 R8, c[0x0][0x468] ;  /* 0x00011a00ff087b82 */ /* 0x001e220000000a00 */
[----:B-1----:R-:W-:-:S04]  /*0760*/  IADD3 R6, P0, PT, R31, UR4, RZ ;  /* 0x000000041f067c10 */ /* 0x002fc8000ff1e0ff */
[----:B------:R-:W-:Y:S01]  /*0770*/  LEA.HI.X.SX32 R7, R31, UR5, 0x1, P0 ;  /* 0x000000051f077c11 */ /* 0x000fe200080f0eff */
[----:B0-----:R-:W2:Y:S04]  /*0780*/  LDG.E R8, desc[UR36][R8.64+0x4] ;  /* 0x0000042408087981 */ /* 0x001ea8000c1e1900 */
[----:B------:R-:W3:Y:S02]  /*0790*/  LDG.E.U16 R6, desc[UR36][R6.64] ;  /* 0x0000002406067981 */ /* 0x000ee4000c1e1500 */
[----:B---3--:R-:W2:Y:S08]  /*07a0*/  I2F.S8 R11, R6 ;  /* 0x00000006000b7306 */ /* 0x008eb00000001400 */
[----:B------:R-:W0:Y:S01]  /*07b0*/  I2F.S8 R15, R6.B1 ;  /* 0x10000006000f7306 */ /* 0x000e220000001400 */
[C---:B--2---:R-:W-:Y:S01]  /*07c0*/  FMUL.FTZ R11, R8.reuse, R11 ;  /* 0x0000000b080b7220 */ /* 0x044fe20000410000 */
[----:B0-----:R-:W-:-:S05]  /*07d0*/  FMUL.FTZ R0, R8, R15 ;  /* 0x0000000f08007220 */ /* 0x001fca0000410000 */
[----:B------:R-:W-:Y:S01]  /*07e0*/  F2FP.F16.F32.PACK_AB R0, R0, R11 ;  /* 0x0000000b0000723e */ /* 0x000fe200000000ff */
[----:B------:R-:W-:Y:S06]  /*07f0*/  BRA `(.L_x_1871) ;  /* 0x00000000001c7947 */ /* 0x000fec0003800000 */
.L_x_1870:
[----:B------:R-:W-:Y:S01]  /*0800*/  BSSY.RECONVERGENT B0, `(.L_x_1871) ;  /* 0x0000006000007945 */ /* 0x000fe20003800200 */
[----:B------:R-:W-:-:S03]  /*0810*/  HFMA2 R0, -RZ, RZ, 0, 0 ;  /* 0x00000000ff007431 */ /* 0x000fc600000001ff */
[----:B------:R-:W-:Y:S05]  /*0820*/  @P3 BRA `(.L_x_1872) ;  /* 0x00000000000c3947 */ /* 0x000fea0003800000 */
[----:B------:R-:W1:Y:S02]  /*0830*/  LDC.64 R6, c[0x0][0x398] ;  /* 0x0000e600ff067b82 */ /* 0x000e640000000a00 */
[----:B-1----:R-:W-:-:S05]  /*0840*/  IMAD.WIDE R6, R31, 0x2, R6 ;  /* 0x000000021f067825 */ /* 0x002fca00078e0206 */
[----:B------:R1:W5:Y:S02]  /*0850*/  LDG.E R0, desc[UR36][R6.64] ;  /* 0x0000002406007981 */ /* 0x000364000c1e1900 */
.L_x_1872:
[----:B------:R-:W-:Y:S05]  /*0860*/  BSYNC.RECONVERGENT B0 ;  /* 0x0000000000007941 */ /* 0x000fea0003800200 */
.L_x_1871:
[----:B------:R-:W2:Y:S01]  /*0870*/  LDCU.64 UR6, c[0x0][0x3a0] ;  /* 0x00007400ff0677ac */ /* 0x000ea20008000a00 */
[----:B-1----:R-:W1:Y:S01]  /*0880*/  LDC.64 R6, c[0x0][0x418] ;  /* 0x00010600ff067b82 */ /* 0x002e620000000a00 */
[----:B------:R-:W-:Y:S01]  /*0890*/  ISETP.EQ.U32.AND P3, PT, R2, RZ, PT ;  /* 0x000000ff0200720c */ /* 0x000fe20003f62070 */
[----:B------:R-:W-:Y:S01]  /*08a0*/  IMAD.MOV.U32 R15, RZ, RZ, RZ ;  /* 0x000000ffff0f7224 */ /* 0x000fe200078e00ff */
[----:B------:R-:W3:Y:S01]  /*08b0*/  LDCU.64 UR4, c[0x0][0x390] ;  /* 0x00007200ff0477ac */ /* 0x000ee20008000a00 */
[----:B------:R-:W-:Y:S02]  /*08c0*/  ISETP.GT.U32.AND P2, PT, R83, 0x1f, PT ;  /* 0x0000001f5300780c */ /* 0x000fe40003f44070 */
[----:B------:R-:W-:Y:S02]  /*08d0*/  MOV R12, RZ ;  /* 0x000000ff000c7202 */ /* 0x000fe40000000f00 */
[----:B------:R-:W-:Y:S01]  /*08e0*/  ISETP.EQ.OR.EX P2, PT, R3, RZ, P2, P3 ;  /* 0x000000ff0300720c */ /* 0x000fe20001742730 */
[----:B------:R-:W4:Y:S01]  /*08f0*/  LDC R14, c[0x0][0x400] ;  /* 0x00010000ff0e7b82 */ /* 0x000f220000000800 */
[----:B--2---:R-:W-:-:S02]  /*0900*/  ISETP.NE.U32.AND P0, PT, RZ, UR6, PT ;  /* 0x00000006ff007c0c */ /* 0x004fc4000bf05070 */
[----:B---3--:R-:W-:-:S09]  /*0910*/  ISETP.NE.U32.AND P1, PT, RZ, UR4, PT ;  /* 0x00000004ff007c0c */ /* 0x008fd2000bf25070 */
[----:B------:R-:W2:Y:S01]  /*0920*/  @!P2 LDC.64 R10, c[0x0][0x450] ;  /* 0x00011400ff0aab82 */ /* 0x000ea20000000a00 */
[----:B------:R-:W-:Y:S01]  /*0930*/  ISETP.NE.AND.EX P0, PT, RZ, UR7, PT, P0 ;  /* 0x00000007ff007c0c */ /* 0x000fe2000bf05300 */
[----:B-----5:R-:W-:Y:S01]  /*0940*/  @!P2 IMAD R4, R22, R21, RZ ;  /* 0x000000151604a224 */ /* 0x020fe200078e02ff */
[----:B------:R-:W-:Y:S01]  /*0950*/  ISETP.NE.AND.EX P1, PT, RZ, UR5, PT, P1 ;  /* 0x00000005ff007c0c */ /* 0x000fe2000bf25310 */
[----:B------:R-:W3:Y:S01]  /*0960*/  LDCU.U8 UR4, c[0x0][0x404] ;  /* 0x00008080ff0477ac */ /* 0x000ee20008000000 */
[----:B-1----:R-:W-:Y:S01]  /*0970*/  ISETP.NE.U32.AND P3, PT, R6, RZ, PT ;  /* 0x000000ff0600720c */ /* 0x002fe20003f65070 */
[----:B------:R-:W-:Y:S01]  /*0980*/  @!P2 IMAD R21, R4, 0x30, R13 ;  /* 0x000000300415a824 */ /* 0x000fe200078e020d */
[C---:B------:R-:W-:Y:S02]  /*0990*/  ISETP.GT.U32.OR P0, PT, R83.reuse, 0x17, !P0 ;  /* 0x000000175300780c */ /* 0x040fe40004704470 */
[----:B------:R-:W-:Y:S02]  /*09a0*/  ISETP.GT.U32.OR P1, PT, R83, 0x17, !P1 ;  /* 0x000000175300780c */ /* 0x000fe40004f24470 */
[----:B------:R-:W-:-:S09]  /*09b0*/  ISETP.NE.AND.EX P3, PT, R7, RZ, PT, P3 ;  /* 0x000000ff0700720c */ /* 0x000fd20003f65330 */
[----:B0-----:R-:W0:Y:S01]  /*09c0*/  @!P0 LDC.64 R8, c[0x0][0x3a0] ;  /* 0x0000e800ff088b82 */ /* 0x001e220000000a00 */
[----:B--2---:R-:W-:-:S07]  /*09d0*/  @!P2 IMAD.WIDE R10, R21, 0x2, R10 ;  /* 0x00000002150aa825 */ /* 0x004fce00078e020a */
[----:B------:R-:W1:Y:S01]  /*09e0*/  @!P1 LDC.64 R6, c[0x0][0x390] ;  /* 0x0000e400ff069b82 */ /* 0x000e620000000a00 */
[----:B------:R-:W2:Y:S07]  /*09f0*/  @!P2 LDG.E R11, desc[UR36][R10.64] ;  /* 0x000000240a0ba981 */ /* 0x000eae000c1e1900 */
[----:B------:R-:W3:Y:S01]  /*0a00*/  @P3 LDC.64 R2, c[0x0][0x418] ;  /* 0x00010600ff023b82 */ /* 0x000ee20000000a00 */
[----:B0-----:R-:W-:-:S05]  /*0a10*/  @!P0 IMAD.WIDE.U32 R8, R13, 0x2, R8 ;  /* 0x000000020d088825 */ /* 0x001fca00078e0008 */
[----:B------:R-:W2:Y:S01]  /*0a20*/  @!P0 LDG.E R15, desc[UR36][R8.64] ;  /* 0x00000024080f8981 */ /* 0x000ea2000c1e1900 */
[----:B-1----:R-:W-:-:S05]  /*0a30*/  @!P1 IMAD.WIDE.U32 R6, R13, 0x2, R6 ;  /* 0x000000020d069825 */ /* 0x002fca00078e0006 */
[----:B------:R-:W2:Y:S01]  /*0a40*/  @!P1 LDG.E R12, desc[UR36][R6.64] ;  /* 0x00000024060c9981 */ /* 0x000ea2000c1e1900 */
[----:B---3--:R-:W-:-:S04]  /*0a50*/  @P3 IMAD.WIDE.U32 R4, R5, 0x4, R2 ;  /* 0x0000000405043825 */ /* 0x008fc800078e0002 */
[----:B------:R-:W-:-:S06]  /*0a60*/  HFMA2 R2, -RZ, RZ, 0, 0 ;  /* 0x00000000ff027431 */ /* 0x000fcc00000001ff */
[----:B------:R0:W5:Y:S01]  /*0a70*/  @P3 LDG.E R2, desc[UR36][R4.64] ;  /* 0x0000002404023981 */ /* 0x000162000c1e1900 */
[----:B------:R-:W-:-:S04]  /*0a80*/  ISETP.NE.AND P0, PT, RZ, UR4, PT ;  /* 0x00000004ff007c0c */ /* 0x000fc8000bf05270 */
[----:B----4-:R-:W-:Y:S01]  /*0a90*/  ISETP.LT.OR P0, PT, R14, 0x1, P0 ;  /* 0x000000010e00780c */ /* 0x010fe20000701670 */
[----:B------:R-:W-:Y:S01]  /*0aa0*/  BSSY.RECONVERGENT B6, `(.L_x_1873) ;  /* 0x00000a7000067945 */ /* 0x000fe20003800200 */
[----:B--2---:R-:W-:-:S04]  /*0ab0*/  HADD2 R26, R0, R15 ;  /* 0x0000000f001a7230 */ /* 0x004fc80000000000 */
[----:B------:R-:W-:Y:S02]  /*0ac0*/  @!P2 HMUL2 R26, R26, R11 ;  /* 0x0000000b1a1aa232 */ /* 0x000fe40000000000 */
[----:B------:R-:W-:-:S05]  /*0ad0*/  HFMA2 R29, R29, 1, 1, R12 ;  /* 0x3c003c001d1d7831 */ /* 0x000fca000000000c */
[----:B0-----:R-:W-:Y:S05]  /*0ae0*/  @P0 BRA `(.L_x_1874) ;  /* 0x0000000000780947 */ /* 0x001fea0003800000 */
[----:B------:R-:W-:-:S13]  /*0af0*/  ISETP.GE.AND P0, PT, R27, R14, PT ;  /* 0x0000000e1b00720c */ /* 0x000fda0003f06270 */
[----:B------:R-:W-:Y:S05]  /*0b00*/  @P0 BRA `(.L_x_1875) ;  /* 0x0000000800800947 */ /* 0x000fea0003800000 */
[----:B------:R-:W-:Y:S01]  /*0b10*/  I2FP.F32.U32 R3, R14 ;  /* 0x0000000e00037245 */ /* 0x000fe20000201000 */
[----:B------:R-:W0:Y:S01]  /*0b20*/  LDCU UR4, c[0x0][0x40c] ;  /* 0x00008180ff0477ac */ /* 0x000e220008000800 */
[----:B------:R-:W-:Y:S01]  /*0b30*/  I2FP.F32.U32 R0, R27 ;  /* 0x0000001b00007245 */ /* 0x000fe20000201000 */
[--C-:B------:R-:W-:Y:S02]  /*0b40*/  HADD2.F32 R6, -RZ, R26.reuse.H1_H1 ;  /* 0x3000001aff067230 */ /* 0x100fe40000004100 */
[----:B------:R-:W-:Y:S01]  /*0b50*/  HADD2.F32 R26, -RZ, R26.H0_H0 ;  /* 0x2000001aff1a7230 */ /* 0x000fe20000004100 */
[----:B------:R-:W1:Y:S02]  /*0b60*/  MUFU.RCP R3, R3 ;  /* 0x0000000300037308 */ /* 0x000e640000001000 */
[----:B-1----:R-:W-:Y:S01]  /*0b70*/  FMUL.FTZ R0, R0, R3 ;  /* 0x0000000300007220 */ /* 0x002fe20000410000 */
[--C-:B------:R-:W-:Y:S02]  /*0b80*/  HADD2.F32 R3, -RZ, R29.reuse.H1_H1 ;  /* 0x3000001dff037230 */ /* 0x100fe40000004100 */
[----:B------:R-:W-:-:S02]  /*0b90*/  HADD2.F32 R29, -RZ, R29.H0_H0 ;  /* 0x2000001dff1d7230 */ /* 0x000fc40000004100 */
[----:B------:R-:W-:Y:S01]  /*0ba0*/  FMUL.FTZ R4, R0, 13.28771209716796875 ;  /* 0x41549a7800047820 */ /* 0x000fe20000410000 */
[----:B0----5:R-:W-:-:S03]  /*0bb0*/  IADD3 R0, PT, PT, -R2, UR4, RZ ;  /* 0x0000000402007c10 */ /* 0x021fc6000fffe1ff */
[----:B------:R-:W0:Y:S01]  /*0bc0*/  MUFU.EX2 R5, -R4 ;  /* 0x8000000400057308 */ /* 0x000e220000000800 */
[----:B------:R-:W-:-:S05]  /*0bd0*/  I2FP.F32.S32 R0, R0 ;  /* 0x0000000000007245 */ /* 0x000fca0000201400 */
[----:B0-----:R-:W-:-:S04]  /*0be0*/  FMUL.FTZ R0, R0, R5 ;  /* 0x0000000500007220 */ /* 0x001fc80000410000 */
[----:B------:R-:W-:-:S04]  /*0bf0*/  FMUL.RZ R8, R0, 0.15915493667125701904 ;  /* 0x3e22f98300087820 */ /* 0x000fc8000040c000 */
[----:B------:R-:W0:Y:S08]  /*0c00*/  MUFU.SIN R5, R8 ;  /* 0x0000000800057308 */ /* 0x000e300000000400 */
[----:B------:R-:W1:Y:S01]  /*0c10*/  MUFU.COS R0, R8 ;  /* 0x0000000800007308 */ /* 0x000e620000000000 */
[CC--:B0-----:R-:W-:Y:S01]  /*0c20*/  FMUL.FTZ R7, R5.reuse, R3.reuse ;  /* 0x0000000305077220 */ /* 0x0c1fe20000410000 */
[C---:B-1----:R-:W-:Y:S01]  /*0c30*/  FMUL.FTZ R4, R0.reuse, R3 ;  /* 0x0000000300047220 */ /* 0x042fe20000410000 */
[CC--:B------:R-:W-:Y:S01]  /*0c40*/  FMUL.FTZ R3, R5.reuse, R6.reuse ;  /* 0x0000000605037220 */ /* 0x0c0fe20000410000 */
[C---:B------:R-:W-:Y:S01]  /*0c50*/  FMUL.FTZ R6, R0.reuse, R6 ;  /* 0x0000000600067220 */ /* 0x040fe20000410000 */
[CC--:B------:R-:W-:Y:S01]  /*0c60*/  FFMA.FTZ R7, R0.reuse, R29.reuse, -R7 ;  /* 0x0000001d00077223 */ /* 0x0c0fe20000010807 */
[C---:B------:R-:W-:Y:S01]  /*0c70*/  FFMA.FTZ R4, R5.reuse, R29, R4 ;  /* 0x0000001d05047223 */ /* 0x040fe20000010004 */
[-C--:B------:R-:W-:Y:S01]  /*0c80*/  FFMA.FTZ R3, R0, R26.reuse, -R3 ;  /* 0x0000001a00037223 */ /* 0x080fe20000010803 */
[----:B------:R-:W-:-:S03]  /*0c90*/  FFMA.FTZ R26, R5, R26, R6 ;  /* 0x0000001a051a7223 */ /* 0x000fc60000010006 */
[----:B------:R-:W-:Y:S02]  /*0ca0*/  F2FP.F16.F32.PACK_AB R29, R4, R7 ;  /* 0x00000007041d723e */ /* 0x000fe400000000ff */
[----:B------:R-:W-:Y:S01]  /*0cb0*/  F2FP.F16.F32.PACK_AB R26, R26, R3 ;  /* 0x000000031a1a723e */ /* 0x000fe200000000ff */
[----:B------:R-:W-:Y:S06]  /*0cc0*/  BRA `(.L_x_1875) ;  /* 0x0000000800107947 */ /* 0x000fec0003800000 */
.L_x_1874:
        /* <DEDUP_REMOVED lines=13> */
[----:B0-----:R-:W-:Y:S02]  /*0da0*/  HFMA2 R4, -RZ, RZ, 0, 0 ;  /* 0x00000000ff047431 */ /* 0x001fe400000001ff */
        /* <DEDUP_REMOVED lines=14> */
[----:B------:R-:W-:Y:S02]  /*0e90*/  @P0 IADD3 R5, PT, PT, R5, 0x1, RZ ;  /* 0x0000000105050810 */ /* 0x000fe40007ffe0ff */
[----:B------:R-:W-:Y:S02]  /*0ea0*/  ISETP.GE.AND P0, PT, R27, R14, PT ;  /* 0x0000000e1b00720c */ /* 0x000fe40003f06270 */
[----:B------:R-:W-:-:S05]  /*0eb0*/  MOV R31, R5 ;  /* 0x00000005001f7202 */ /* 0x000fca0000000f00 */
[----:B------:R-:W-:Y:S01]  /*0ec0*/  @!P2 IMAD.MOV R31, RZ, RZ, -R31 ;  /* 0x000000ffff1fa224 */ /* 0x000fe200078e0a1f */
[----:B------:R-:W-:Y:S02]  /*0ed0*/  @!P1 LOP3.LUT R31, RZ, R28, RZ, 0x33, !PT ;  /* 0x0000001cff1f9212 */ /* 0x000fe400078e33ff */
[----:B------:R-:W-:Y:S02]  /*0ee0*/  ISETP.GT.U32.OR P1, PT, R83, 0x1f, P0 ;  /* 0x0000001f5300780c */ /* 0x000fe40000724470 */
[----:B------:R-:W-:Y:S02]  /*0ef0*/  ISETP.NE.U32.AND P0, PT, R0, 0x1, PT ;  /* 0x000000010000780c */ /* 0x000fe40003f05070 */
[----:B------:R-:W-:Y:S02]  /*0f00*/  IADD3 R0, PT, PT, -R31, RZ, RZ ;  /* 0x000000ff1f007210 */ /* 0x000fe40007ffe1ff */
[----:B------:R-:W-:-:S03]  /*0f10*/  P2R R32, PR, RZ, 0x2 ;  /* 0x00000002ff207803 */ /* 0x000fc60000000000 */
[----:B------:R-:W-:-:S06]  /*0f20*/  IMAD R30, R28, R0, R27 ;  /* 0x000000001c1e7224 */ /* 0x000fcc00078e021b */
[----:B------:R-:W-:Y:S05]  /*0f30*/  @P0 BRA `(.L_x_1876) ;  /* 0x0000000000400947 */ /* 0x000fea0003800000 */
[----:B------:R-:W-:Y:S01]  /*0f40*/  MOV R0, 0x0 ;  /* 0x0000000000007802 */ /* 0x000fe20000000f00 */
[----:B------:R-:W0:Y:S01]  /*0f50*/  LDCU.64 UR4, c[0x4][0xc8] ;  /* 0x01001900ff0477ac */ /* 0x000e220008000a00 */
[----:B------:R-:W-:Y:S01]  /*0f60*/  IMAD.MOV.U32 R8, RZ, RZ, 0x53f ;  /* 0x0000053fff087424 */ /* 0x000fe200078e00ff */
[----:B------:R-:W-:Y:S01]  /*0f70*/  MOV R12, 0x1 ;  /* 0x00000001000c7802 */ /* 0x000fe20000000f00 */
[----:B------:R1:W2:Y:S01]  /*0f80*/  LDC.64 R14, c[0x4][R0] ;  /* 0x01000000000e7b82 */ /* 0x0002a20000000a00 */
[----:B------:R-:W3:Y:S01]  /*0f90*/  LDCU.64 UR6, c[0x4][0xd0] ;  /* 0x01001a00ff0677ac */ /* 0x000ee20008000a00 */
[----:B------:R-:W-:Y:S01]  /*0fa0*/  MOV R13, RZ ;  /* 0x000000ff000d7202 */ /* 0x000fe20000000f00 */
[----:B------:R-:W4:Y:S01]  /*0fb0*/  LDCU.64 UR8, c[0x4][0x60] ;  /* 0x01000c00ff0877ac */ /* 0x000f220008000a00 */
[----:B0-----:R-:W-:Y:S02]  /*0fc0*/  MOV R4, UR4 ;  /* 0x0000000400047c02 */ /* 0x001fe40008000f00 */
[----:B------:R-:W-:Y:S01]  /*0fd0*/  MOV R5, UR5 ;  /* 0x0000000500057c02 */ /* 0x000fe20008000f00 */
[----:B---3--:R-:W-:Y:S01]  /*0fe0*/  IMAD.U32 R6, RZ, RZ, UR6 ;  /* 0x00000006ff067e24 */ /* 0x008fe2000f8e00ff */
[----:B------:R-:W-:-:S02]  /*0ff0*/  MOV R7, UR7 ;  /* 0x0000000700077c02 */ /* 0x000fc40008000f00 */
[----:B----4-:R-:W-:Y:S02]  /*1000*/  MOV R10, UR8 ;  /* 0x00000008000a7c02 */ /* 0x010fe40008000f00 */
[----:B-1----:R-:W-:-:S07]  /*1010*/  MOV R11, UR9 ;  /* 0x00000009000b7c02 */ /* 0x002fce0008000f00 */
[----:B------:R-:W-:-:S07]  /*1020*/  LEPC R20, `(.L_x_1876) ;  /* 0x000000001014794e */ /* 0x000fce0000000000 */
[----:B--2--5:R-:W-:Y:S05]  /*1030*/  CALL.ABS.NOINC R14 ;  /* 0x000000000e007343 */ /* 0x024fea0003c00000 */
.L_x_1876:
[----:B------:R-:W0:Y:S01]  /*1040*/  S2R R3, SR_CgaCtaId ;  /* 0x0000000000037919 */ /* 0x000e220000008800 */
[----:B------:R-:W1:Y:S01]  /*1050*/  LDC R7, c[0x0][0x400] ;  /* 0x00010000ff077b82 */ /* 0x000e620000000800 */
[----:B------:R-:W-:Y:S01]  /*1060*/  ISETP.NE.AND P6, PT, R32, RZ, PT ;  /* 0x000000ff2000720c */ /* 0x000fe20003fc5270 */
[----:B------:R-:W-:Y:S05]  /*1070*/  WARPSYNC.ALL ;  /* 0x0000000000007948 */ /* 0x000fea0003800000 */
[----:B------:R-:W-:-:S04]  /*1080*/  MOV R0, 0x400 ;  /* 0x0000040000007802 */ /* 0x000fc80000000f00 */
[----:B------:R-:W-:-:S03]  /*1090*/  IADD3 R0, PT, PT, R0, 0xc0, RZ ;  /* 0x000000c000007810 */ /* 0x000fc60007ffe0ff */
[----:B------:R-:W-:Y:S01]  /*10a0*/  @!P6 IMAD R4, R28, R31, R30 ;  /* 0x0000001f1c04e224 */ /* 0x000fe200078e021e */
[----:B0-----:R-:W-:-:S04]  /*10b0*/  LEA R0, R3, R0, 0x18 ;  /* 0x0000000003007211 */ /* 0x001fc800078ec0ff */
[----:B------:R-:W-:Y:S01]  /*10c0*/  @!P6 LEA R6, R4, R0, 0x1 ;  /* 0x000000000406e211 */ /* 0x000fe200078e08ff */
[----:B-1----:R-:W-:-:S04]  /*10d0*/  IMAD R3, R7, 0x2, R0 ;  /* 0x0000000207037824 */ /* 0x002fc800078e0200 */
[----:B------:R0:W-:Y:S01]  /*10e0*/  @!P6 STS [R6], R29 ;  /* 0x0000001d0600e388 */ /* 0x0001e20000000800 */
[----:B------:R-:W-:-:S05]  /*10f0*/  @!P6 LEA R5, R4, R3, 0x1 ;  /* 0x000000030405e211 */ /* 0x000fca00078e08ff */
[----:B------:R0:W-:Y:S01]  /*1100*/  @!P6 STS [R5], R26 ;  /* 0x0000001a0500e388 */ /* 0x0001e20000000800 */
[----:B------:R-:W-:Y:S01]  /*1110*/  SHF.R.S32.HI R4, RZ, 0x1f, R7 ;  /* 0x0000001fff047819 */ /* 0x000fe20000011407 */
[----:B------:R-:W-:Y:S03]  /*1120*/  BAR.SYNC.DEFER_BLOCKING 0x0 ;  /* 0x0000000000007b1d */ /* 0x000fe60000010000 */
[----:B------:R-:W-:-:S03]  /*1130*/  LEA.HI R4, R4, R7, RZ, 0x2 ;  /* 0x0000000704047211 */ /* 0x000fc600078f10ff */
[----:B------:R-:W-:Y:S04]  /*1140*/  BSSY.RECONVERGENT B0, `(.L_x_1877) ;  /* 0x0000035000007945 */ /* 0x000fe80003800200 */
[----:B0-----:R-:W-:Y:S05]  /*1150*/  @P6 BRA `(.L_x_1878) ;  /* 0x0000000000cc6947 */ /* 0x001fea0003800000 */
[----:B------:R-:W-:Y:S01]  /*1160*/  SHF.R.S32.HI R4, RZ, 0x2, R4 ;  /* 0x00000002ff047819 */ /* 0x000fe20000011404 */
[----:B------:R-:W-:Y:S04]  /*1170*/  BSSY.RECONVERGENT B1, `(.L_x_1879) ;  /* 0x000002b000017945 */ /* 0x000fe80003800200 */
[----:B------:R-:W-:-:S05]  /*1180*/  IMAD R5, R31, R4, RZ ;  /* 0x000000041f057224 */ /* 0x000fca00078e02ff */
[----:B------:R-:W-:-:S04]  /*1190*/  LEA.HI R4, R30, R5, RZ, 0x1f ;  /* 0x000000051e047211 */ /* 0x000fc800078ff8ff */
[----:B------:R-:W-:-:S04]  /*11a0*/  SHF.L.U32 R6, R4, 0x1, RZ ;  /* 0x0000000104067819 */ /* 0x000fc800000006ff */
[----:B------:R-:W-:Y:S01]  /*11b0*/  IADD3 R13, PT, PT, R3, R6, RZ ;  /* 0x00000006030d7210 */ /* 0x000fe20007ffe0ff */
[----:B------:R-:W-:Y:S01]  /*11c0*/  IMAD.IADD R11, R0, 0x1, R6 ;  /* 0x00000001000b7824 */ /* 0x000fe200078e0206 */
[----:B------:R-:W-:Y:S02]  /*11d0*/  ISETP.GE.AND P0, PT, R6, R7, PT ;  /* 0x000000070600720c */ /* 0x000fe40003f06270 */
[C---:B------:R-:W-:Y:S01]  /*11e0*/  LEA R14, R28.reuse, R13, 0x1 ;  /* 0x0000000d1c0e7211 */ /* 0x040fe200078e08ff */
[----:B------:R-:W-:Y:S01]  /*11f0*/  LDS.U16 R26, [R13] ;  /* 0x000000000d1a7984 */ /* 0x000fe20000000400 */
[----:B------:R-:W-:-:S03]  /*1200*/  LEA R12, R28, R11, 0x1 ;  /* 0x0000000b1c0c7211 */ /* 0x000fc600078e08ff */
[----:B------:R-:W-:Y:S04]  /*1210*/  LDS.U16 R29, [R11] ;  /* 0x000000000b1d7984 */ /* 0x000fe80000000400 */
[----:B------:R-:W0:Y:S04]  /*1220*/  LDS.U16 R4, [R12] ;  /* 0x000000000c047984 */ /* 0x000e280000000400 */
[----:B------:R-:W1:Y:S01]  /*1230*/  LDS.U16 R5, [R14] ;  /* 0x000000000e057984 */ /* 0x000e620000000400 */
[----:B0-----:R-:W-:Y:S02]  /*1240*/  PRMT R29, R29, 0x5410, R4 ;  /* 0x000054101d1d7816 */ /* 0x001fe40000000004 */
[----:B-1----:R-:W-:Y:S01]  /*1250*/  PRMT R26, R26, 0x5410, R5 ;  /* 0x000054101a1a7816 */ /* 0x002fe20000000005 */
[----:B------:R-:W-:Y:S06]  /*1260*/  @P0 BRA `(.L_x_1880) ;  /* 0x00000000006c0947 */ /* 0x000fec0003800000 */
[----:B------:R-:W-:Y:S01]  /*1270*/  I2FP.F32.S32 R5, R7 ;  /* 0x0000000700057245 */ /* 0x000fe20000201400 */
[----:B------:R-:W0:Y:S01]  /*1280*/  LDCU UR4, c[0x0][0x40c] ;  /* 0x00008180ff0477ac */ /* 0x000e220008000800 */
[----:B------:R-:W-:Y:S01]  /*1290*/  I2FP.F32.S32 R4, R6 ;  /* 0x0000000600047245 */ /* 0x000fe20000201400 */
[--C-:B------:R-:W-:Y:S02]  /*12a0*/  HADD2.F32 R9, -RZ, R26.reuse.H1_H1 ;  /* 0x3000001aff097230 */ /* 0x100fe40000004100 */
[----:B------:R-:W-:Y:S01]  /*12b0*/  HADD2.F32 R15, -RZ, R26.H0_H0 ;  /* 0x2000001aff0f7230 */ /* 0x000fe20000004100 */
[----:B------:R-:W1:Y:S01]  /*12c0*/  MUFU.RCP R5, R5 ;  /* 0x0000000500057308 */ /* 0x000e620000001000 */
[----:B0----5:R-:W-:Y:S01]  /*12d0*/  IADD3 R6, PT, PT, -R2, UR4, RZ ;  /* 0x0000000402067c10 */ /* 0x021fe2000fffe1ff */
[----:B-1----:R-:W-:-:S03]  /*12e0*/  FMUL.FTZ R4, R4, R5 ;  /* 0x0000000504047220 */ /* 0x002fc60000410000 */
[----:B------:R-:W-:Y:S01]  /*12f0*/  I2FP.F32.S32 R7, R6 ;  /* 0x0000000600077245 */ /* 0x000fe20000201400 */
[----:B------:R-:W-:-:S06]  /*1300*/  FMUL.FTZ R4, R4, 13.28771209716796875 ;  /* 0x41549a7804047820 */ /* 0x000fcc0000410000 */
[----:B------:R-:W0:Y:S02]  /*1310*/  MUFU.EX2 R4, -R4 ;  /* 0x8000000400047308 */ /* 0x000e240000000800 */
[----:B0-----:R-:W-:Y:S01]  /*1320*/  FMUL.FTZ R6, R7, R4 ;  /* 0x0000000407067220 */ /* 0x001fe20000410000 */
[--C-:B------:R-:W-:Y:S02]  /*1330*/  HADD2.F32 R7, -RZ, R29.reuse.H1_H1 ;  /* 0x3000001dff077230 */ /* 0x100fe40000004100 */
[----:B------:R-:W-:Y:S02]  /*1340*/  HADD2.F32 R29, -RZ, R29.H0_H0 ;  /* 0x2000001dff1d7230 */ /* 0x000fe40000004100 */
[----:B------:R-:W-:-:S04]  /*1350*/  FMUL.RZ R10, R6, 0.15915493667125701904 ;  /* 0x3e22f983060a7820 */ /* 0x000fc8000040c000 */
[----:B------:R-:W0:Y:S08]  /*1360*/  MUFU.SIN R6, R10 ;  /* 0x0000000a00067308 */ /* 0x000e300000000400 */
[----:B------:R-:W1:Y:S01]  /*1370*/  MUFU.COS R5, R10 ;  /* 0x0000000a00057308 */ /* 0x000e620000000000 */
[-C--:B0-----:R-:W-:Y:S01]  /*1380*/  FMUL.FTZ R4, R7, R6.reuse ;  /* 0x0000000607047220 */ /* 0x081fe20000410000 */
[-C--:B------:R-:W-:Y:S01]  /*1390*/  FMUL.FTZ R8, R9, R6.reuse ;  /* 0x0000000609087220 */ /* 0x080fe20000410000 */
        /* <DEDUP_REMOVED lines=8> */
.L_x_1880:
[----:B------:R-:W-:Y:S05]  /*1420*/  BSYNC.RECONVERGENT B1 ;  /* 0x0000000000017941 */ /* 0x000fea0003800200 */
.L_x_1879:
[----:B------:R-:W-:Y:S01]  /*1430*/  PRMT R7, R26, 0x7632, R7 ;  /* 0x000076321a077816 */ /* 0x000fe20000000007 */
[----:B------:R0:W-:Y:S01]  /*1440*/  STS.U16 [R13], R26 ;  /* 0x0000001a0d007388 */ /* 0x0001e20000000400 */
[----:B------:R-:W-:-:S03]  /*1450*/  PRMT R6, R29, 0x7632, R6 ;  /* 0x000076321d067816 */ /* 0x000fc60000000006 */
[----:B------:R0:W-:Y:S04]  /*1460*/  STS.U16 [R14], R7 ;  /* 0x000000070e007388 */ /* 0x0001e80000000400 */
[----:B------:R0:W-:Y:S04]  /*1470*/  STS.U16 [R11], R29 ;  /* 0x0000001d0b007388 */ /* 0x0001e80000000400 */
[----:B------:R0:W-:Y:S02]  /*1480*/  STS.U16 [R12], R6 ;  /* 0x000000060c007388 */ /* 0x0001e40000000400 */
.L_x_1878:
[----:B------:R-:W-:Y:S05]  /*1490*/  BSYNC.RECONVERGENT B0 ;  /* 0x0000000000007941 */ /* 0x000fea0003800200 */
.L_x_1877:
[----:B------:R-:W-:Y:S01]  /*14a0*/  BAR.SYNC.DEFER_BLOCKING 0x0 ;  /* 0x0000000000007b1d */ /* 0x000fe20000010000 */
[----:B------:R-:W-:-:S04]  /*14b0*/  @!P6 IMAD R28, R28, R31, R30 ;  /* 0x0000001f1c1ce224 */ /* 0x000fc800078e021e */
[C---:B------:R-:W-:Y:S01]  /*14c0*/  @!P6 IMAD R0, R28.reuse, 0x2, R0 ;  /* 0x000000021c00e824 */ /* 0x040fe200078e0200 */
[----:B------:R-:W-:-:S04]  /*14d0*/  @!P6 LEA R3, R28, R3, 0x1 ;  /* 0x000000031c03e211 */ /* 0x000fc800078e08ff */
[----:B0-----:R0:W1:Y:S04]  /*14e0*/  @!P6 LDS R29, [R0] ;  /* 0x00000000001de984 */ /* 0x0010680000000800 */
[----:B------:R0:W2:Y:S01]  /*14f0*/  @!P6 LDS R26, [R3] ;  /* 0x00000000031ae984 */ /* 0x0000a20000000800 */
[----:B------:R-:W-:Y:S06]  /*1500*/  BAR.SYNC.DEFER_BLOCKING 0x0 ;  /* 0x0000000000007b1d */ /* 0x000fec0000010000 */
.L_x_1875:
[----:B------:R-:W-:Y:S05]  /*1510*/  BSYNC.RECONVERGENT B6 ;  /* 0x0000000000067941 */ /* 0x000fea0003800200 */
.L_x_1873:
[----:B------:R-:W-:Y:S02]  /*1520*/  ISETP.GT.U32.AND P0, PT, R83, 0x1f, PT ;  /* 0x0000001f5300780c */ /* 0x000fe40003f04070 */
[----:B0-----:R-:W-:-:S11]  /*1530*/  MOV R0, 0xff7fffff ;  /* 0xff7fffff00007802 */ /* 0x001fd60000000f00 */
[----:B------:R-:W-:Y:S05]  /*1540*/  @P0 BRA `(.L_x_1881) ;  /* 0x0000000000e40947 */ /* 0x000fea0003800000 */
[----:B------:R-:W0:Y:S01]  /*1550*/  S2R R10, SR_CgaCtaId ;  /* 0x00000000000a7919 */ /* 0x000e220000008800 */
[----:B------:R-:W-:Y:S01]  /*1560*/  MOV R7, 0x400 ;  /* 0x0000040000077802 */ /* 0x000fe20000000f00 */
[----:B------:R-:W-:Y:S01]  /*1570*/  BSSY.RECONVERGENT B0, `(.L_x_1882) ;  /* 0x0000014000007945 */ /* 0x000fe20003800200 */
[----:B------:R-:W-:Y:S02]  /*1580*/  ISETP.GT.U32.AND P0, PT, R83, 0x17, PT ;  /* 0x000000175300780c */ /* 0x000fe40003f04070 */
[----:B------:R-:W-:-:S04]  /*1590*/  IADD3 R3, PT, PT, R7, 0x40, RZ ;  /* 0x0000004007037810 */ /* 0x000fc80007ffe0ff */
[----:B0-----:R-:W-:Y:S01]  /*15a0*/  LEA R4, R10, R3, 0x18 ;  /* 0x000000030a047211 */ /* 0x001fe200078ec0ff */
[----:B-12---:R-:W-:-:S04]  /*15b0*/  HMUL2 R3, R29, R26 ;  /* 0x0000001a1d037232 */ /* 0x006fc80000000000 */
[----:B------:R-:W-:Y:S02]  /*15c0*/  IMAD R4, R83, 0x4, R4 ;  /* 0x0000000453047824 */ /* 0x000fe400078e0204 */
[--C-:B------:R-:W-:Y:S02]  /*15d0*/  HADD2.F32 R13, -RZ, R3.reuse.H0_H0 ;  /* 0x20000003ff0d7230 */ /* 0x100fe40000004100 */
[----:B------:R-:W-:Y:S01]  /*15e0*/  HADD2.F32 R8, -RZ, R3.H1_H1 ;  /* 0x30000003ff087230 */ /* 0x000fe20000004100 */
[----:B------:R0:W-:Y:S01]  /*15f0*/  STS [R4], R29 ;  /* 0x0000001d04007388 */ /* 0x0001e20000000800 */
[----:B------:R-:W-:Y:S05]  /*1600*/  @P0 BRA `(.L_x_1883) ;  /* 0x0000000000280947 */ /* 0x000fea0003800000 */
[----:B------:R-:W1:Y:S01]  /*1610*/  LDCU UR4, c[0x0][0x3f4] ;  /* 0x00007e80ff0477ac */ /* 0x000e620008000800 */
[----:B0-----:R-:W0:Y:S01]  /*1620*/  LDC.64 R4, c[0x0][0x3b8] ;  /* 0x0000ee00ff047b82 */ /* 0x001e220000000a00 */
[----:B------:R-:W-:Y:S02]  /*1630*/  SHF.R.U32.HI R6, RZ, 0x2, R83 ;  /* 0x00000002ff067819 */ /* 0x000fe40000011653 */
[----:B------:R-:W-:Y:S01]  /*1640*/  LOP3.LUT R27, R27, 0x6, RZ, 0xc0, !PT ;  /* 0x000000061b1b7812 */ /* 0x000fe200078ec0ff */
[----:B-1----:R-:W-:Y:S02]  /*1650*/  IMAD R24, R24, UR4, RZ ;  /* 0x0000000418187c24 */ /* 0x002fe4000f8e02ff */
[----:B------:R-:W-:Y:S02]  /*1660*/  IMAD R3, R6, UR4, R17 ;  /* 0x0000000406037c24 */ /* 0x000fe4000f8e0211 */
[----:B------:R-:W-:-:S05]  /*1670*/  IMAD R24, R24, 0x30, R27 ;  /* 0x0000003018187824 */ /* 0x000fca00078e021b */
[----:B------:R-:W-:-:S05]  /*1680*/  LEA R3, R3, R24, 0x3 ;  /* 0x0000001803037211 */ /* 0x000fca00078e18ff */
[----:B0-----:R-:W-:-:S05]  /*1690*/  IMAD.WIDE R4, R3, 0x2, R4 ;  /* 0x0000000203047825 */ /* 0x001fca00078e0204 */
[----:B------:R1:W-:Y:S02]  /*16a0*/  STG.E desc[UR36][R4.64], R26 ;  /* 0x0000001a04007986 */ /* 0x0003e4000c101924 */
.L_x_1883:
[----:B------:R-:W-:Y:S05]  /*16b0*/  BSYNC.RECONVERGENT B0 ;  /* 0x0000000000007941 */ /* 0x000fea0003800200 */
.L_x_1882:
[----:B------:R-:W-:Y:S01]  /*16c0*/  UMOV UR4, 0xffffffff ;  /* 0xffffffff00047882 */ /* 0x000fe20000000000 */
[----:B------:R-:W-:Y:S02]  /*16d0*/  FADD.FTZ R13, R13, R8 ;  /* 0x000000080d0d7221 */ /* 0x000fe40000010000 */
[----:B------:R-:W-:Y:S05]  /*16e0*/  BRA.DIV UR4, `(.L_x_1884) ;  /* 0x0000007604387947 */ /* 0x000fea000b800000 */
[----:B------:R-:W2:Y:S02]  /*16f0*/  SHFL.BFLY PT, R14, R13, 0x10, 0x1f ;  /* 0x0e001f000d0e7f89 */ /* 0x000ea400000e0000 */
[----:B--2---:R-:W-:-:S05]  /*1700*/  FADD.FTZ R3, R13, R14 ;  /* 0x0000000e0d037221 */ /* 0x004fca0000010000 */
[----:B------:R-:W0:Y:S02]  /*1710*/  SHFL.BFLY PT, R14, R3, 0x8, 0x1f ;  /* 0x0d001f00030e7f89 */ /* 0x000e2400000e0000 */
[----:B01----:R-:W-:-:S05]  /*1720*/  FADD.FTZ R4, R3, R14 ;  /* 0x0000000e03047221 */ /* 0x003fca0000010000 */
[----:B------:R-:W0:Y:S02]  /*1730*/  SHFL.BFLY PT, R14, R4, 0x4, 0x1f ;  /* 0x0c801f00040e7f89 */ /* 0x000e2400000e0000 */
[----:B0-----:R-:W-:-:S05]  /*1740*/  FADD.FTZ R5, R4, R14 ;  /* 0x0000000e04057221 */ /* 0x001fca0000010000 */
[----:B------:R-:W0:Y:S02]  /*1750*/  SHFL.BFLY PT, R14, R5, 0x2, 0x1f ;  /* 0x0c401f00050e7f89 */ /* 0x000e2400000e0000 */
[----:B0-----:R-:W-:-:S05]  /*1760*/  FADD.FTZ R6, R5, R14 ;  /* 0x0000000e05067221 */ /* 0x001fca0000010000 */
[----:B------:R0:W1:Y:S02]  /*1770*/  SHFL.BFLY PT, R14, R6, 0x1, 0x1f ;  /* 0x0c201f00060e7f89 */ /* 0x00006400000e0000 */
.L_x_1981:
        /* <DEDUP_REMOVED lines=8> */
[----:B-----5:R-:W-:-:S07]  /*1800*/  @P0 IADD3 R3, PT, PT, -R2, R19, RZ ;  /* 0x0000001302030210 */ /* 0x020fce0007ffe1ff */
[----:B------:R-:W2:Y:S01]  /*1810*/  @P0 LDC.64 R4, c[0x0][0x438] ;  /* 0x00010e00ff040b82 */ /* 0x000ea20000000a00 */
[----:B0-----:R-:W-:-:S04]  /*1820*/  @P0 IMAD R0, R44, R6, R3 ;  /* 0x000000062c000224 */ /* 0x001fc800078e0203 */
[----:B------:R-:W-:-:S04]  /*1830*/  @P0 IMAD R3, R0, R6, R3 ;  /* 0x0000000600030224 */ /* 0x000fc800078e0203 */
[----:B--2---:R-:W-:-:S06]  /*1840*/  @P0 IMAD.WIDE R4, R3, 0x2, R4 ;  /* 0x0000000203040825 */ /* 0x004fcc00078e0204 */
[----:B------:R-:W2:Y:S01]  /*1850*/  @P0 LDG.E.U16 R4, desc[UR36][R4.64] ;  /* 0x0000002404040981 */ /* 0x000ea2000c1e1500 */
[----:B------:R-:W-:Y:S01]  /*1860*/  IADD3 R7, PT, PT, R7, 0xc0, RZ ;  /* 0x000000c007077810 */ /* 0x000fe20007ffe0ff */
[----:B-1----:R-:W-:Y:S01]  /*1870*/  FMUL.FTZ R0, R14, UR4 ;  /* 0x000000040e007c20 */ /* 0x002fe20008410000 */
[----:B------:R-:W-:Y:S02]  /*1880*/  IADD3 R6, PT, PT, -R16, R19, RZ ;  /* 0x0000001310067210 */ /* 0x000fe40007ffe1ff */
[----:B------:R-:W-:-:S05]  /*1890*/  LEA R7, R10, R7, 0x18 ;  /* 0x000000070a077211 */ /* 0x000fca00078ec0ff */
[----:B------:R-:W-:Y:S02]  /*18a0*/  IMAD R7, R6, 0x4, R7 ;  /* 0x0000000406077824 */ /* 0x000fe400078e0207 */
[----:B--2---:R-:W-:-:S05]  /*18b0*/  @P0 HADD2.F32 R3, -RZ, R4.H0_H0 ;  /* 0x20000004ff030230 */ /* 0x004fca0000004100 */
[----:B------:R-:W-:-:S05]  /*18c0*/  @P0 FADD.FTZ R0, R0, R3 ;  /* 0x0000000300000221 */ /* 0x000fca0000010000 */
[----:B------:R3:W-:Y:S02]  /*18d0*/  STS [R7], R0 ;  /* 0x0000000007007388 */ /* 0x0007e40000000800 */
.L_x_1881:
[----:B------:R-:W-:Y:S05]  /*18e0*/  WARPSYNC.ALL ;  /* 0x0000000000007948 */ /* 0x000fea0003800000 */
[----:B------:R-:W-:Y:S01]  /*18f0*/  IADD3 R3, PT, PT, -R16, R19, RZ ;  /* 0x0000001310037210 */ /* 0x000fe20007ffe1ff */
[----:B------:R-:W4:Y:S01]  /*1900*/  LDCU UR4, c[0x0][0x3f0] ;  /* 0x00007e00ff0477ac */ /* 0x000f220008000800 */
[----:B------:R-:W-:Y:S02]  /*1910*/  BSSY.RECONVERGENT B0, `(.L_x_1885) ;  /* 0x0000163000007945 */ /* 0x000fe40003800200 */
[----:B------:R-:W-:Y:S01]  /*1920*/  IADD3 R4, PT, PT, R3, 0x1f, RZ ;  /* 0x0000001f03047810 */ /* 0x000fe20007ffe0ff */
[----:B------:R-:W0:Y:S03]  /*1930*/  LDCU UR15, c[0x0][0x3f8] ;  /* 0x00007f00ff0f77ac */ /* 0x000e260008000800 */
[----:B------:R-:W-:Y:S01]  /*1940*/  SHF.R.S32.HI R5, RZ, 0x1f, R4 ;  /* 0x0000001fff057819 */ /* 0x000fe20000011404 */
[----:B------:R-:W0:Y:S03]  /*1950*/  LDCU UR16, c[0x0][0x410] ;  /* 0x00008200ff1077ac */ /* 0x000e260008000800 */
[----:B------:R-:W-:Y:S01]  /*1960*/  LEA.HI R5, R5, R4, RZ, 0x5 ;  /* 0x0000000405057211 */ /* 0x000fe200078f28ff */
[----:B------:R-:W0:Y:S03]  /*1970*/  LDCU.64 UR8, c[0x0][0x3c8] ;  /* 0x00007900ff0877ac */ /* 0x000e260008000a00 */
[----:B------:R-:W-:Y:S01]  /*1980*/  LOP3.LUT R77, R5, 0xffffffe0, RZ, 0xc0, !PT ;  /* 0xffffffe0054d7812 */ /* 0x000fe200078ec0ff */
[----:B------:R-:W0:Y:S01]  /*1990*/  LDCU.64 UR10, c[0x0][0x3b8] ;  /* 0x00007700ff0a77ac */ /* 0x000e220008000a00 */
[----:B----4-:R-:W-:Y:S01]  /*19a0*/  IMAD R20, R25, UR4, R44 ;  /* 0x0000000419147c24 */ /* 0x010fe2000f8e022c */
[----:B------:R-:W-:Y:S01]  /*19b0*/  BAR.SYNC.DEFER_BLOCKING 0x0 ;  /* 0x0000000000007b1d */ /* 0x000fe20000010000 */
[----:B------:R-:W-:-:S02]  /*19c0*/  ISETP.GE.AND P0, PT, R83, R77, PT ;  /* 0x0000004d5300720c */ /* 0x000fc40003f06270 */
[----:B------:R-:W-:-:S03]  /*19d0*/  IMAD R20, R20, 0x30, RZ ;  /* 0x0000003014147824 */ /* 0x000fc600078e02ff */
[----:B------:R-:W4:Y:S01]  /*19e0*/  LDCU.64 UR18, c[0x0][0x438] ;  /* 0x00008700ff1277ac */ /* 0x000f220008000a00 */
[----:B------:R-:W0:Y:S07]  /*19f0*/  LDCU.64 UR12, c[0x0][0x448] ;  /* 0x00008900ff0c77ac */ /* 0x000e2e0008000a00 */
[----:B------:R-:W-:Y:S05]  /*1a00*/  @P0 BRA `(.L_x_1886) ;  /* 0x00000014004c0947 */ /* 0x000fea0003800000 */
[----:B------:R-:W1:Y:S01]  /*1a10*/  LDC R4, c[0x0][0x3f4] ;  /* 0x0000fd00ff047b82 */ /* 0x000e620000000800 */
[----:B------:R-:W-:Y:S01]  /*1a20*/  UMOV UR4, 0x400 ;  /* 0x0000040000047882 */ /* 0x000fe20000000000 */
[----:B------:R-:W2:Y:S01]  /*1a30*/  LDCU UR14, c[0x0][0x440] ;  /* 0x00008800ff0e77ac */ /* 0x000ea20008000800 */
[C---:B------:R-:W-:Y:S01]  /*1a40*/  IMAD.IADD R76, R16.reuse, 0x1, R83 ;  /* 0x00000001104c7824 */ /* 0x040fe200078e0253 */
[----:B------:R-:W-:-:S04]  /*1a50*/  IADD3 R77, PT, PT, R16, R77, RZ ;  /* 0x0000004d104d7210 */ /* 0x000fc80007ffe0ff */
[----:B------:R-:W3:Y:S01]  /*1a60*/  S2UR UR5, SR_CgaCtaId ;  /* 0x00000000000579c3 */ /* 0x000ee20000008800 */
[----:B--2---:R-:W-:Y:S02]  /*1a70*/  IMAD R47, R44, UR14, R19 ;  /* 0x0000000e2c2f7c24 */ /* 0x004fe4000f8e0213 */
[----:B------:R-:W-:Y:S01]  /*1a80*/  HFMA2 R44, -RZ, RZ, 0, 0 ;  /* 0x00000000ff2c7431 */ /* 0x000fe200000001ff */
[----:B-1----:R-:W-:Y:S01]  /*1a90*/  IABS R21, R4 ;  /* 0x0000000400157213 */ /* 0x002fe20000000000 */
[----:B------:R-:W-:-:S03]  /*1aa0*/  IMAD R82, R47, UR14, R76 ;  /* 0x0000000e2f527c24 */ /* 0x000fc6000f8e024c */
[----:B------:R-:W1:Y:S01]  /*1ab0*/  I2F.RP R36, R21 ;  /* 0x0000001500247306 */ /* 0x000e620000209400 */
[----:B---3--:R-:W-:Y:S02]  /*1ac0*/  ULEA UR6, UR5, UR4, 0x18 ;  /* 0x0000000405067291 */ /* 0x008fe4000f8ec0ff */
[----:B------:R-:W-:-:S04]  /*1ad0*/  UIADD3 UR4, UPT, UPT, UR4, 0xc0, URZ ;  /* 0x000000c004047890 */ /* 0x000fc8000fffe0ff */
[----:B------:R-:W-:-:S03]  /*1ae0*/  ULEA UR4, UR5, UR4, 0x18 ;  /* 0x0000000405047291 */ /* 0x000fc6000f8ec0ff */
[----:B0-----:R-:W0:Y:S01]  /*1af0*/  LDS.128 R4, [UR6+0x40] ;  /* 0x00004006ff047984 */ /* 0x001e220008000c00 */
[----:B-1----:R-:W1:Y:S02]  /*1b00*/  MUFU.RCP R36, R36 ;  /* 0x0000002400247308 */ /* 0x002e640000001000 */
[----:B------:R-:W-:Y:S01]  /*1b10*/  LEA R83, R83, UR4, 0x2 ;  /* 0x0000000453537c11 */ /* 0x000fe2000f8e10ff */
[----:B------:R-:W2:Y:S04]  /*1b20*/  LDS.128 R8, [UR6+0x50] ;  /* 0x00005006ff087984 */ /* 0x000ea80008000c00 */
[----:B------:R-:W3:Y:S04]  /*1b30*/  LDS.128 R12, [UR6+0x60] ;  /* 0x00006006ff0c7984 */ /* 0x000ee80008000c00 */
[----:B------:R-:W0:Y:S04]  /*1b40*/  LDS.128 R24, [UR6+0x70] ;  /* 0x00007006ff187984 */ /* 0x000e280008000c00 */
[----:B------:R-:W0:Y:S01]  /*1b50*/  LDS.128 R28, [UR6+0x80] ;  /* 0x00008006ff1c7984 */ /* 0x000e220008000c00 */
[----:B-1----:R-:W-:-:S03]  /*1b60*/  IADD3 R45, PT, PT, R36, 0xffffffe, RZ ;  /* 0x0ffffffe242d7810 */ /* 0x002fc60007ffe0ff */
[----:B------:R-:W1:Y:S04]  /*1b70*/  LDS.128 R32, [UR6+0x90] ;  /* 0x00009006ff207984 */ /* 0x000e680008000c00 */
[----:B------:R-:W0:Y:S01]  /*1b80*/  LDS.128 R36, [UR6+0xa0] ;  /* 0x0000a006ff247984 */ /* 0x000e220008000c00 */
[----:B------:R-:W4:Y:S03]  /*1b90*/  F2I.FTZ.U32.TRUNC.NTZ R45, R45 ;  /* 0x0000002d002d7305 */ /* 0x000f26000021f000 */
[----:B------:R-:W0:Y:S01]  /*1ba0*/  LDS.128 R40, [UR6+0xb0] ;  /* 0x0000b006ff287984 */ /* 0x000e220008000c00 */
[----:B------:R-:W2:Y:S01]  /*1bb0*/  LDCU.64 UR6, c[0x0][0x420] ;  /* 0x00008400ff0677ac */ /* 0x000ea20008000a00 */
[----:B----4-:R-:W-:-:S02]  /*1bc0*/  IADD3 R46, PT, PT, RZ, -R45, RZ ;  /* 0x8000002dff2e7210 */ /* 0x010fc40007ffe0ff */
[----:B--2---:R-:W-:-:S03]  /*1bd0*/  IADD3 R78, P1, P2, R23, UR6, R76 ;  /* 0x00000006174e7c10 */ /* 0x004fc6000fa3e04c */
[----:B------:R-:W-:Y:S01]  /*1be0*/  IMAD R23, R46, R21, RZ ;  /* 0x000000152e177224 */ /* 0x000fe200078e02ff */
[----:B------:R-:W-:Y:S02]  /*1bf0*/  ISETP.NE.U32.AND P0, PT, RZ, UR6, PT ;  /* 0x00000006ff007c0c */ /* 0x000fe4000bf05070 */
[----:B------:R-:W-:Y:S01]  /*1c00*/  IADD3.X R79, PT, PT, R79, UR7, RZ, P1, P2 ;  /* 0x000000074f4f7c10 */ /* 0x000fe20008fe44ff */
[----:B------:R-:W-:Y:S01]  /*1c10*/  IMAD.HI.U32 R23, R45, R23, R44 ;  /* 0x000000172d177227 */ /* 0x000fe200078e002c */
[----:B---3--:R-:W-:-:S13]  /*1c20*/  ISETP.NE.AND.EX P0, PT, RZ, UR7, PT, P0 ;  /* 0x00000007ff007c0c */ /* 0x008fda000bf05300 */
.L_x_1905:
[----:B------:R-:W2:Y:S01]  /*1c30*/  @P0 LDG.E.U8 R86, desc[UR36][R78.64] ;  /* 0x000000244e560981 */ /* 0x000ea2000c1e1100 */
[----:B------:R-:W3:Y:S01]  /*1c40*/  LDC R85, c[0x0][0x3f4] ;  /* 0x0000fd00ff557b82 */ /* 0x000ee20000000800 */
[----:B------:R-:W-:Y:S01]  /*1c50*/  IABS R84, R76 ;  /* 0x0000004c00547213 */ /* 0x000fe20000000000 */
[----:B------:R-:W-:Y:S01]  /*1c60*/  BSSY.RECONVERGENT B1, `(.L_x_1887) ;  /* 0x0000027000017945 */ /* 0x000fe20003800200 */
[----:B------:R-:W-:-:S03]  /*1c70*/  ISETP.GE.AND P2, PT, R76, RZ, PT ;  /* 0x000000ff4c00720c */ /* 0x000fc60003f46270 */
[----:B------:R-:W-:-:S05]  /*1c80*/  IMAD.HI.U32 R80, R23, R84, RZ ;  /* 0x0000005417507227 */ /* 0x000fca00078e00ff */
[----:B------:R-:W-:Y:S02]  /*1c90*/  IADD3 R81, PT, PT, -R80, RZ, RZ ;  /* 0x000000ff50517210 */ /* 0x000fe40007ffe1ff */
[----:B---3--:R-:W-:Y:S02]  /*1ca0*/  IABS R87, R85 ;  /* 0x0000005500577213 */ /* 0x008fe40000000000 */
[----:B------:R-:W-:-:S03]  /*1cb0*/  ISETP.NE.AND P4, PT, R85, RZ, PT ;  /* 0x000000ff5500720c */ /* 0x000fc60003f85270 */
[----:B------:R-:W-:-:S05]  /*1cc0*/  IMAD R84, R87, R81, R84 ;  /* 0x0000005157547224 */ /* 0x000fca00078e0254 */
[----:B------:R-:W-:-:S13]  /*1cd0*/  ISETP.GT.U32.AND P1, PT, R21, R84, PT ;  /* 0x000000541500720c */ /* 0x000fda0003f24070 */
[----:B------:R-:W-:-:S04]  /*1ce0*/  @!P1 IADD3 R84, PT, PT, R84, -R87, RZ ;  /* 0x8000005754549210 */ /* 0x000fc80007ffe0ff */
[----:B------:R-:W-:-:S13]  /*1cf0*/  ISETP.GT.U32.AND P1, PT, R21, R84, PT ;  /* 0x000000541500720c */ /* 0x000fda0003f24070 */
[----:B------:R-:W-:Y:S01]  /*1d00*/  @!P1 IMAD.IADD R84, R84, 0x1, -R87 ;  /* 0x0000000154549824 */ /* 0x000fe200078e0a57 */
[----:B------:R-:W-:-:S04]  /*1d10*/  ISETP.GE.AND P1, PT, R76, R19, PT ;  /* 0x000000134c00720c */ /* 0x000fc80003f26270 */
[----:B------:R-:W-:Y:S02]  /*1d20*/  @!P2 IADD3 R84, PT, PT, -R84, RZ, RZ ;  /* 0x000000ff5454a210 */ /* 0x000fe40007ffe1ff */
[----:B------:R-:W-:-:S04]  /*1d30*/  @!P4 LOP3.LUT R84, RZ, R85, RZ, 0x33, !PT ;  /* 0x00000055ff54c212 */ /* 0x000fc800078e33ff */
[----:B------:R-:W-:Y:S02]  /*1d40*/  SHF.L.U32 R88, R84, 0x3, RZ ;  /* 0x0000000354587819 */ /* 0x000fe400000006ff */
[----:B--2---:R-:W-:Y:S01]  /*1d50*/  ISETP.NE.AND P3, PT, R86, RZ, P0 ;  /* 0x000000ff5600720c */ /* 0x004fe20000765270 */
[----:B------:R-:W-:Y:S01]  /*1d60*/  IMAD R86, R85, 0x30, RZ ;  /* 0x0000003055567824 */ /* 0x000fe200078e02ff */
[----:B-----5:R-:W-:Y:S11]  /*1d70*/  @P1 BRA `(.L_x_1888) ;  /* 0x0000000000541947 */ /* 0x020ff60003800000 */
[----:B------:R-:W-:Y:S02]  /*1d80*/  ISETP.GE.AND P2, PT, R88, R86, PT ;  /* 0x000000565800720c */ /* 0x000fe40003f46270 */
[----:B------:R-:W-:Y:S02]  /*1d90*/  CS2R R46, SRZ ;  /* 0x00000000002e7805 */ /* 0x000fe4000001ff00 */
[----:B------:R-:W-:-:S09]  /*1da0*/  CS2R R44, SRZ ;  /* 0x00000000002c7805 */ /* 0x000fd2000001ff00 */
[----:B------:R-:W-:Y:S05]  /*1db0*/  @P2 BRA `(.L_x_1888) ;  /* 0x0000000000442947 */ /* 0x000fea0003800000 */
[----:B------:R-:W2:Y:S02]  /*1dc0*/  S2UR UR4, SR_CTAID.Y ;  /* 0x00000000000479c3 */ /* 0x000ea40000002600 */
[----:B--2---:R-:W-:-:S05]  /*1dd0*/  IMAD R45, R85, UR4, RZ ;  /* 0x00000004552d7c24 */ /* 0x004fca000f8e02ff */
[----:B------:R-:W-:-:S04]  /*1de0*/  IADD3 R44, P2, PT, R45, R84, RZ ;  /* 0x000000542d2c7210 */ /* 0x000fc80007f5e0ff */
[----:B------:R-:W-:Y:S02]  /*1df0*/  LEA.HI.X.SX32 R45, R45, RZ, 0x1, P2 ;  /* 0x000000ff2d2d7211 */ /* 0x000fe400010f0eff */
[----:B------:R-:W-:-:S04]  /*1e00*/  LEA R80, P2, R44, UR8, 0x2 ;  /* 0x000000082c507c11 */ /* 0x000fc8000f8410ff */
[----:B------:R-:W-:-:S05]  /*1e10*/  LEA.HI.X R81, R44, UR9, R45, 0x2, P2 ;  /* 0x000000092c517c11 */ /* 0x000fca00090f142d */
[----:B------:R-:W2:Y:S01]  /*1e20*/  LDG.E R80, desc[UR36][R80.64] ;  /* 0x0000002450507981 */ /* 0x000ea2000c1e1900 */
[----:B------:R-:W-:Y:S02]  /*1e30*/  IMAD R45, R85, UR15, RZ ;  /* 0x0000000f552d7c24 */ /* 0x000fe4000f8e02ff */
[----:B------:R-:W-:-:S05]  /*1e40*/  IMAD R44, R20, R85, RZ ;  /* 0x00000055142c7224 */ /* 0x000fca00078e02ff */
[----:B------:R-:W-:Y:S01]  /*1e50*/  SHF.R.S32.HI R46, RZ, 0x1f, R44 ;  /* 0x0000001fff2e7819 */ /* 0x000fe2000001142c */
[----:B--2---:R-:W-:-:S04]  /*1e60*/  IMAD R45, R80, R45, RZ ;  /* 0x0000002d502d7224 */ /* 0x004fc800078e02ff */
[----:B------:R-:W-:-:S05]  /*1e70*/  IMAD R45, R45, 0x30, R88 ;  /* 0x000000302d2d7824 */ /* 0x000fca00078e0258 */
[----:B------:R-:W-:-:S04]  /*1e80*/  IADD3 R47, P2, PT, R45, R44, RZ ;  /* 0x0000002c2d2f7210 */ /* 0x000fc80007f5e0ff */
[----:B------:R-:W-:Y:S02]  /*1e90*/  LEA.HI.X.SX32 R46, R45, R46, 0x1, P2 ;  /* 0x0000002e2d2e7211 */ /* 0x000fe400010f0eff */
[----:B------:R-:W-:-:S04]  /*1ea0*/  LEA R44, P2, R47, UR10, 0x1 ;  /* 0x0000000a2f2c7c11 */ /* 0x000fc8000f8408ff */
[----:B------:R-:W-:-:S06]  /*1eb0*/  LEA.HI.X R45, R47, UR11, R46, 0x1, P2 ;  /* 0x0000000b2f2d7c11 */ /* 0x000fcc00090f0c2e */
[----:B------:R-:W5:Y:S03]  /*1ec0*/  LDG.E.128 R44, desc[UR36][R44.64] ;  /* 0x000000242c2c7981 */ /* 0x000f66000c1e1d00 */
.L_x_1888:
[----:B------:R-:W-:Y:S05]  /*1ed0*/  BSYNC.RECONVERGENT B1 ;  /* 0x0000000000017941 */ /* 0x000fea0003800200 */
.L_x_1887:
[----:B------:R-:W-:Y:S04]  /*1ee0*/  BSSY.RECONVERGENT B1, `(.L_x_1889) ;  /* 0x000001a000017945 */ /* 0x000fe80003800200 */
[----:B------:R-:W-:Y:S05]  /*1ef0*/  @P1 BRA `(.L_x_1890) ;  /* 0x0000000000601947 */ /* 0x000fea0003800000 */
[----:B------:R-:W-:Y:S02]  /*1f00*/  IADD3 R80, PT, PT, R84, R85, RZ ;  /* 0x0000005554507210 */ /* 0x000fe40007ffe0ff */
[----:B------:R-:W-:Y:S02]  /*1f10*/  CS2R R50, SRZ ;  /* 0x0000000000327805 */ /* 0x000fe4000001ff00 */
[----:B------:R-:W-:-:S04]  /*1f20*/  SHF.L.U32 R49, R80, 0x3, RZ ;  /* 0x0000000350317819 */ /* 0x000fc800000006ff */
[----:B------:R-:W-:Y:S02]  /*1f30*/  ISETP.GE.AND P2, PT, R49, R86, PT ;  /* 0x000000563100720c */ /* 0x000fe40003f46270 */
[----:B------:R-:W-:-:S11]  /*1f40*/  CS2R R48, SRZ ;  /* 0x0000000000307805 */ /* 0x000fd6000001ff00 */
        /* <DEDUP_REMOVED lines=9> */
[----:B------:R-:W-:Y:S02]  /*1fe0*/  IMAD R81, R20, R85, RZ ;  /* 0x0000005514517224 */ /* 0x000fe400078e02ff */
[----:B--2---:R-:W-:-:S04]  /*1ff0*/  IMAD R51, R48, R51, RZ ;  /* 0x0000003330337224 */ /* 0x004fc800078e02ff */
[----:B------:R-:W-:-:S04]  /*2000*/  IMAD R50, R51, 0x6, R80 ;  /* 0x0000000633327824 */ /* 0x000fc800078e0250 */
[----:B------:R-:W-:-:S05]  /*2010*/  IMAD.SHL.U32 R50, R50, 0x8, RZ ;  /* 0x0000000832327824 */ /* 0x000fca00078e00ff */
[----:B------:R-:W-:Y:S02]  /*2020*/  SHF.R.S32.HI R51, RZ, 0x1f, R50 ;  /* 0x0000001fff337819 */ /* 0x000fe40000011432 */
[----:B------:R-:W-:-:S04]  /*2030*/  IADD3 R80, P2, PT, R81, R50, RZ ;  /* 0x0000003251507210 */ /* 0x000fc80007f5e0ff */
[----:B------:R-:W-:Y:S02]  /*2040*/  LEA.HI.X.SX32 R51, R81, R51, 0x1, P2 ;  /* 0x0000003351337211 */ /* 0x000fe400010f0eff */
[----:B------:R-:W-:-:S04]  /*2050*/  LEA R50, P2, R80, UR10, 0x1 ;  /* 0x0000000a50327c11 */ /* 0x000fc8000f8408ff */
[----:B------:R-:W-:-:S06]  /*2060*/  LEA.HI.X R51, R80, UR11, R51, 0x1, P2 ;  /* 0x0000000b50337c11 */ /* 0x000fcc00090f0c33 */
[----:B------:R-:W5:Y:S03]  /*2070*/  LDG.E.128 R48, desc[UR36][R50.64] ;  /* 0x0000002432307981 */ /* 0x000f66000c1e1d00 */
.L_x_1890:
[----:B------:R-:W-:Y:S05]  /*2080*/  BSYNC.RECONVERGENT B1 ;  /* 0x0000000000017941 */ /* 0x000fea0003800200 */
.L_x_1889:
[----:B------:R-:W-:Y:S04]  /*2090*/  BSSY.RECONVERGENT B1, `(.L_x_1891) ;  /* 0x0000018000017945 */ /* 0x000fe80003800200 */
[----:B------:R-:W-:Y:S05]  /*20a0*/  @P1 BRA `(.L_x_1892) ;  /* 0x0000000000581947 */ /* 0x000fea0003800000 */
[----:B------:R-:W-:Y:S02]  /*20b0*/  LEA R87, R85, R88, 0x4 ;  /* 0x0000005855577211 */ /* 0x000fe400078e20ff */
[----:B------:R-:W-:Y:S02]  /*20c0*/  CS2R R54, SRZ ;  /* 0x0000000000367805 */ /* 0x000fe4000001ff00 */
[----:B------:R-:W-:Y:S02]  /*20d0*/  CS2R R52, SRZ ;  /* 0x0000000000347805 */ /* 0x000fe4000001ff00 */
[----:B------:R-:W-:-:S13]  /*20e0*/  ISETP.GE.AND P2, PT, R87, R86, PT ;  /* 0x000000565700720c */ /* 0x000fda0003f46270 */
        /* <DEDUP_REMOVED lines=11> */
[----:B------:R-:W-:-:S05]  /*21a0*/  IMAD R87, R52, 0x30, R87 ;  /* 0x0000003034577824 */ /* 0x000fca00078e0257 */
[----:B------:R-:W-:Y:S02]  /*21b0*/  SHF.R.S32.HI R52, RZ, 0x1f, R87 ;  /* 0x0000001fff347819 */ /* 0x000fe40000011457 */
[----:B------:R-:W-:-:S04]  /*21c0*/  IADD3 R87, P2, PT, R54, R87, RZ ;  /* 0x0000005736577210 */ /* 0x000fc80007f5e0ff */
[----:B------:R-:W-:Y:S02]  /*21d0*/  LEA.HI.X.SX32 R54, R54, R52, 0x1, P2 ;  /* 0x0000003436367211 */ /* 0x000fe400010f0eff */
[----:B------:R-:W-:-:S04]  /*21e0*/  LEA R52, P2, R87, UR10, 0x1 ;  /* 0x0000000a57347c11 */ /* 0x000fc8000f8408ff */
[----:B------:R-:W-:-:S06]  /*21f0*/  LEA.HI.X R53, R87, UR11, R54, 0x1, P2 ;  /* 0x0000000b57357c11 */ /* 0x000fcc00090f0c36 */
[----:B------:R-:W5:Y:S03]  /*2200*/  LDG.E.128 R52, desc[UR36][R52.64] ;  /* 0x0000002434347981 */ /* 0x000f66000c1e1d00 */
.L_x_1892:
[----:B------:R-:W-:Y:S05]  /*2210*/  BSYNC.RECONVERGENT B1 ;  /* 0x0000000000017941 */ /* 0x000fea0003800200 */
.L_x_1891:
[----:B------:R-:W-:Y:S01]  /*2220*/  BSSY.RECONVERGENT B1, `(.L_x_1893) ;  /* 0x000001b000017945 */ /* 0x000fe20003800200 */
[----:B------:R-:W-:-:S03]  /*2230*/  LEA R87, R85, R88, 0x5 ;  /* 0x0000005855577211 */ /* 0x000fc600078e28ff */
[----:B------:R-:W-:Y:S05]  /*2240*/  @P1 BRA `(.L_x_1894) ;  /* 0x0000000000601947 */ /* 0x000fea0003800000 */
[----:B------:R-:W-:Y:S02]  /*2250*/  IADD3 R56, PT, PT, R84, R85, RZ ;  /* 0x0000005554387210 */ /* 0x000fe40007ffe0ff */
[----:B------:R-:W-:Y:S02]  /*2260*/  CS2R R58, SRZ ;  /* 0x00000000003a7805 */ /* 0x000fe4000001ff00 */
[----:B------:R-:W-:Y:S02]  /*2270*/  LEA R89, R85, R56, 0x1 ;  /* 0x0000003855597211 */ /* 0x000fe400078e08ff */
[----:B------:R-:W-:-:S03]  /*2280*/  CS2R R56, SRZ ;  /* 0x0000000000387805 */ /* 0x000fc6000001ff00 */
[----:B------:R-:W-:-:S05]  /*2290*/  IMAD.SHL.U32 R89, R89, 0x8, RZ ;  /* 0x0000000859597824 */ /* 0x000fca00078e00ff */
        /* <DEDUP_REMOVED lines=19> */
.L_x_1894:
[----:B------:R-:W-:Y:S05]  /*23d0*/  BSYNC.RECONVERGENT B1 ;  /* 0x0000000000017941 */ /* 0x000fea0003800200 */
.L_x_1893:
[----:B------:R-:W-:Y:S04]  /*23e0*/  BSSY.RECONVERGENT B1, `(.L_x_1895) ;  /* 0x0000017000017945 */ /* 0x000fe80003800200 */
[----:B------:R-:W-:Y:S05]  /*23f0*/  @P1 BRA `(.L_x_1896) ;  /* 0x0000000000541947 */ /* 0x000fea0003800000 */
        /* <DEDUP_REMOVED lines=21> */
.L_x_1896:
[----:B------:R-:W-:Y:S05]  /*2550*/  BSYNC.RECONVERGENT B1 ;  /* 0x0000000000017941 */ /* 0x000fea0003800200 */
.L_x_1895:
[----:B------:R-:W-:Y:S04]  /*2560*/  BSSY.RECONVERGENT B1, `(.L_x_1897) ;  /* 0x000001b000017945 */ /* 0x000fe80003800200 */
[----:B------:R-:W-:Y:S05]  /*2570*/  @P1 BRA `(.L_x_1898) ;  /* 0x0000000000641947 */ /* 0x000fea0003800000 */
[----:B------:R-:W-:Y:S02]  /*2580*/  IADD3 R80, PT, PT, R84, R85, RZ ;  /* 0x0000005554507210 */ /* 0x000fe40007ffe0ff */
[----:B------:R-:W-:Y:S02]  /*2590*/  CS2R R66, SRZ ;  /* 0x0000000000427805 */ /* 0x000fe4000001ff00 */
[----:B------:R-:W-:-:S04]  /*25a0*/  LEA R80, R85, R80, 0x2 ;  /* 0x0000005055507211 */ /* 0x000fc800078e10ff */
        /* <DEDUP_REMOVED lines=22> */
.L_x_1898:
[----:B------:R-:W-:Y:S05]  /*2710*/  BSYNC.RECONVERGENT B1 ;  /* 0x0000000000017941 */ /* 0x000fea0003800200 */
.L_x_1897:
[----:B------:R-:W-:Y:S04]  /*2720*/  BSSY.RECONVERGENT B1, `(.L_x_1899) ;  /* 0x000001c000017945 */ /* 0x000fe80003800200 */
[----:B------:R-:W-:Y:S05]  /*2730*/  @P1 BRA `(.L_x_1900) ;  /* 0x0000000000681947 */ /* 0x000fea0003800000 */
[----:B------:R-:W-:Y:S01]  /*2740*/  IMAD.IADD R68, R84, 0x1, R85 ;  /* 0x0000000154447824 */ /* 0x000fe200078e0255 */
[----:B------:R-:W-:-:S04]  /*2750*/  CS2R R70, SRZ ;  /* 0x0000000000467805 */ /* 0x000fc8000001ff00 */
[----:B------:R-:W-:-:S04]  /*2760*/  LEA R68, R85, R68, 0x2 ;  /* 0x0000004455447211 */ /* 0x000fc800078e10ff */
[----:B------:R-:W-:-:S04]  /*2770*/  IADD3 R80, PT, PT, R68, R85, RZ ;  /* 0x0000005544507210 */ /* 0x000fc80007ffe0ff */
        /* <DEDUP_REMOVED lines=22> */
.L_x_1900:
[----:B------:R-:W-:Y:S05]  /*28e0*/  BSYNC.RECONVERGENT B1 ;  /* 0x0000000000017941 */ /* 0x000fea0003800200 */
.L_x_1899:
[----:B------:R-:W-:Y:S01]  /*28f0*/  IMAD.IADD R80, R84, 0x1, R85 ;  /* 0x0000000154507824 */ /* 0x000fe200078e0255 */
[----:B------:R-:W-:Y:S04]  /*2900*/  BSSY.RECONVERGENT B1, `(.L_x_1901) ;  /* 0x000001a000017945 */ /* 0x000fe80003800200 */
[----:B------:R-:W-:-:S04]  /*2910*/  LEA R80, R85, R80, 0x2 ;  /* 0x0000005055507211 */ /* 0x000fc800078e10ff */
[----:B------:R-:W-:Y:S01]  /*2920*/  LEA R80, R85, R80, 0x1 ;  /* 0x0000005055507211 */ /* 0x000fe200078e08ff */
[----:B------:R-:W-:Y:S06]  /*2930*/  @P1 BRA `(.L_x_1902) ;  /* 0x0000000000581947 */ /* 0x000fec0003800000 */
[----:B------:R-:W-:Y:S02]  /*2940*/  SHF.L.U32 R87, R80, 0x3, RZ ;  /* 0x0000000350577819 */ /* 0x000fe400000006ff */
        /* <DEDUP_REMOVED lines=21> */
.L_x_1902:
[----:B------:R-:W-:Y:S05]  /*2aa0*/  BSYNC.RECONVERGENT B1 ;  /* 0x0000000000017941 */ /* 0x000fea0003800200 */
.L_x_1901:
[----:B------:R-:W-:Y:S04]  /*2ab0*/  BSSY.RECONVERGENT B1, `(.L_x_1903) ;  /* 0x0000041000017945 */ /* 0x000fe80003800200 */
[----:B------:R-:W-:Y:S05]  /*2ac0*/  @P1 BRA `(.L_x_1904) ;  /* 0x0000000000fc1947 */ /* 0x000fea0003800000 */
[----:B------:R-:W-:-:S04]  /*2ad0*/  ISETP.NE.U32.AND P1, PT, RZ, UR18, PT ;  /* 0x00000012ff007c0c */ /* 0x000fc8000bf25070 */
[----:B------:R-:W-:Y:S02]  /*2ae0*/  ISETP.NE.AND.EX P2, PT, RZ, UR19, PT, P1 ;  /* 0x00000013ff007c0c */ /* 0x000fe4000bf45310 */
[----:B------:R-:W-:-:S04]  /*2af0*/  ISETP.NE.U32.AND P1, PT, RZ, UR12, PT ;  /* 0x0000000cff007c0c */ /* 0x000fc8000bf25070 */
[----:B------:R-:W-:-:S07]  /*2b00*/  ISETP.NE.AND.EX P1, PT, RZ, UR13, PT, P1 ;  /* 0x0000000dff007c0c */ /* 0x000fce000bf25310 */
[----:B------:R-:W2:Y:S06]  /*2b10*/  @P2 LDC.64 R80, c[0x0][0x438] ;  /* 0x00010e00ff502b82 */ /* 0x000eac0000000a00 */
[----:B------:R-:W3:Y:S02]  /*2b20*/  @P1 S2R R87, SR_CTAID.X ;  /* 0x0000000000571919 */ /* 0x000ee40000002500 */
[----:B------:R-:W3:Y:S08]  /*2b30*/  @P1 LDC.64 R84, c[0x0][0x448] ;  /* 0x00011200ff541b82 */ /* 0x000ef00000000a00 */
[----:B------:R-:W4:Y:S01]  /*2b40*/  @P1 LDC R88, c[0x0][0x430] ;  /* 0x00010c00ff581b82 */ /* 0x000f220000000800 */
[----:B--2---:R-:W-:-:S06]  /*2b50*/  @P2 IMAD.WIDE R80, R82, 0x2, R80 ;  /* 0x0000000252502825 */ /* 0x004fcc00078e0250 */
[----:B------:R0:W2:Y:S01]  /*2b60*/  @P2 LDG.E.U16 R80, desc[UR36][R80.64] ;  /* 0x0000002450502981 */ /* 0x0000a2000c1e1500 */
[----:B---3--:R-:W-:-:S04]  /*2b70*/  @P1 IMAD.WIDE.U32 R84, R87, 0x2, R84 ;  /* 0x0000000257541825 */ /* 0x008fc800078e0054 */
[----:B0----5:R-:W-:Y:S01]  /*2b80*/  HMUL2 R81, R4, R44 ;  /* 0x0000002c04517232 */ /* 0x021fe20000000000 */
[----:B------:R-:W4:Y:S01]  /*2b90*/  @P1 LDC R87, c[0x0][0x408] ;  /* 0x00010200ff571b82 */ /* 0x000f220000000800 */
[----:B------:R0:W3:Y:S02]  /*2ba0*/  @P1 LDG.E.U16 R84, desc[UR36][R84.64] ;  /* 0x0000002454541981 */ /* 0x0000e4000c1e1500 */
[----:B------:R-:W-:-:S04]  /*2bb0*/  HFMA2 R81, R8, R48, R81 ;  /* 0x0000003008517231 */ /* 0x000fc80000000051 */
[----:B------:R-:W-:Y:S02]  /*2bc0*/  HFMA2 R81, R12, R52, R81 ;  /* 0x000000340c517231 */ /* 0x000fe40000000051 */
[----:B0-----:R-:W-:Y:S02]  /*2bd0*/  HFMA2 R85, R5, R45, -RZ ;  /* 0x0000002d05557231 */ /* 0x001fe400001000ff */
[----:B------:R-:W-:Y:S02]  /*2be0*/  HFMA2 R81, R24, R56, R81 ;  /* 0x0000003818517231 */ /* 0x000fe40000000051 */
[----:B------:R-:W-:Y:S02]  /*2bf0*/  HFMA2 R85, R9, R49, R85 ;  /* 0x0000003109557231 */ /* 0x000fe40000000055 */
[----:B------:R-:W-:Y:S02]  /*2c00*/  HFMA2 R86, R28, R60, R81 ;  /* 0x0000003c1c567231 */ /* 0x000fe40000000051 */
[----:B------:R-:W-:-:S02]  /*2c10*/  HFMA2 R85, R13, R53, R85 ;  /* 0x000000350d557231 */ /* 0x000fc40000000055 */
[----:B------:R-:W-:Y:S02]  /*2c20*/  HMUL2 R81, R6, R46 ;  /* 0x0000002e06517232 */ /* 0x000fe40000000000 */
[----:B------:R-:W-:Y:S02]  /*2c30*/  HFMA2 R85, R25, R57, R85 ;  /* 0x0000003919557231 */ /* 0x000fe40000000055 */
[----:B-1----:R-:W-:Y:S02]  /*2c40*/  HFMA2 R86, R32, R64, R86 ;  /* 0x0000004020567231 */ /* 0x002fe40000000056 */
        /* <DEDUP_REMOVED lines=8> */
[----:B------:R-:W-:-:S04]  /*2cd0*/  HFMA2 R85, R41, R73, R85 ;  /* 0x0000004929557231 */ /* 0x000fc80000000055 */
[----:B------:R-:W-:Y:S02]  /*2ce0*/  HADD2 R86, R86, R85 ;  /* 0x0000005556567230 */ /* 0x000fe40000000000 */
[----:B------:R-:W-:Y:S02]  /*2cf0*/  HFMA2 R85, R30, R62, R81 ;  /* 0x0000003e1e557231 */ /* 0x000fe40000000051 */
[----:B------:R-:W-:-:S04]  /*2d00*/  HMUL2 R81, R7, R47 ;  /* 0x0000002f07517232 */ /* 0x000fc80000000000 */
[----:B------:R-:W-:Y:S02]  /*2d10*/  HFMA2 R81, R11, R51, R81 ;  /* 0x000000330b517231 */ /* 0x000fe40000000051 */
[----:B------:R-:W-:Y:S02]  /*2d20*/  HFMA2 R85, R34, R66, R85 ;  /* 0x0000004222557231 */ /* 0x000fe40000000055 */
[----:B------:R-:W-:-:S04]  /*2d30*/  HFMA2 R81, R15, R55, R81 ;  /* 0x000000370f517231 */ /* 0x000fc80000000051 */
[----:B------:R-:W-:Y:S02]  /*2d40*/  HFMA2 R81, R27, R59, R81 ;  /* 0x0000003b1b517231 */ /* 0x000fe40000000051 */
[----:B------:R-:W-:Y:S02]  /*2d50*/  HFMA2 R85, R38, R70, R85 ;  /* 0x0000004626557231 */ /* 0x000fe40000000055 */
[----:B------:R-:W-:Y:S02]  /*2d60*/  HFMA2 R81, R31, R63, R81 ;  /* 0x0000003f1f517231 */ /* 0x000fe40000000051 */
[----:B------:R-:W-:Y:S02]  /*2d70*/  HFMA2 R85, R42, R74, R85 ;  /* 0x0000004a2a557231 */ /* 0x000fe40000000055 */
[----:B------:R-:W-:Y:S02]  /*2d80*/  HFMA2 R81, R35, R67, R81 ;  /* 0x0000004323517231 */ /* 0x000fe40000000051 */
[----:B------:R-:W-:-:S02]  /*2d90*/  HADD2 R85, R86, R85 ;  /* 0x0000005556557230 */ /* 0x000fc40000000000 */
[----:B------:R-:W-:-:S04]  /*2da0*/  HFMA2 R81, R39, R71, R81 ;  /* 0x0000004727517231 */ /* 0x000fc80000000051 */
[----:B------:R-:W-:-:S04]  /*2db0*/  HFMA2 R81, R43, R75, R81 ;  /* 0x0000004b2b517231 */ /* 0x000fc80000000051 */
[----:B------:R-:W-:-:S05]  /*2dc0*/  HADD2 R81, R85, R81 ;  /* 0x0000005155517230 */ /* 0x000fca0000000000 */
[--C-:B------:R-:W-:Y:S02]  /*2dd0*/  HADD2.F32 R85, -RZ, R81.reuse.H0_H0 ;  /* 0x20000051ff557230 */ /* 0x100fe40000004100 */
[----:B------:R-:W-:Y:S01]  /*2de0*/  HADD2.F32 R86, -RZ, R81.H1_H1 ;  /* 0x30000051ff567230 */ /* 0x000fe20000004100 */
[----:B----4-:R-:W-:-:S04]  /*2df0*/  @P1 IADD3 R81, PT, PT, R88, R87, RZ ;  /* 0x0000005758511210 */ /* 0x010fc80007ffe0ff */
[----:B------:R-:W-:Y:S01]  /*2e00*/  FADD.FTZ R85, R85, R86 ;  /* 0x0000005655557221 */ /* 0x000fe20000010000 */
[----:B------:R-:W-:-:S03]  /*2e10*/  @P1 ISETP.GE.AND P4, PT, R76, R81, PT ;  /* 0x000000514c00120c */ /* 0x000fc60003f86270 */
[----:B------:R-:W-:Y:S01]  /*2e20*/  FMUL.FTZ R85, R85, UR16 ;  /* 0x0000001055557c20 */ /* 0x000fe20008410000 */
[----:B--2---:R-:W-:-:S05]  /*2e30*/  @P2 HADD2.F32 R80, -RZ, R80.H0_H0 ;  /* 0x20000050ff502230 */ /* 0x004fca0000004100 */
[----:B------:R-:W-:Y:S01]  /*2e40*/  @P2 FADD.FTZ R85, R85, R80 ;  /* 0x0000005055552221 */ /* 0x000fe20000010000 */
[----:B------:R-:W-:-:S04]  /*2e50*/  @P1 SEL R80, R2, RZ, !P4 ;  /* 0x000000ff02501207 */ /* 0x000fc80006000000 */
[----:B------:R-:W-:Y:S01]  /*2e60*/  @P1 IADD3 R80, PT, PT, R76, R80, -R19 ;  /* 0x000000504c501210 */ /* 0x000fe20007ffe813 */
[----:B---3--:R-:W-:-:S03]  /*2e70*/  @P1 HADD2.F32 R84, -RZ, R84.H0_H0 ;  /* 0x20000054ff541230 */ /* 0x008fc60000004100 */
[----:B------:R-:W-:-:S05]  /*2e80*/  @P1 I2FP.F32.S32 R80, R80 ;  /* 0x0000005000501245 */ /* 0x000fca0000201400 */
[----:B------:R-:W-:-:S05]  /*2e90*/  @P1 FFMA.FTZ R85, R80, R84, R85 ;  /* 0x0000005450551223 */ /* 0x000fca0000010055 */
[----:B------:R2:W-:Y:S01]  /*2ea0*/  STS [R83], R85 ;  /* 0x0000005553007388 */ /* 0x0005e20000000800 */
[----:B------:R-:W-:-:S07]  /*2eb0*/  @!P3 FMNMX.FTZ R0, R0, R85, !PT ;  /* 0x000000550000b209 */ /* 0x000fce0007810000 */
.L_x_1904:
[----:B------:R-:W-:Y:S05]  /*2ec0*/  BSYNC.RECONVERGENT B1 ;  /* 0x0000000000017941 */ /* 0x000fea0003800200 */
.L_x_1903:
[----:B------:R-:W-:Y:S01]  /*2ed0*/  IADD3 R78, P1, PT, R78, 0x100, RZ ;  /* 0x000001004e4e7810 */ /* 0x000fe20007f3e0ff */
[----:B------:R-:W-:Y:S01]  /*2ee0*/  VIADD R76, R76, 0x100 ;  /* 0x000001004c4c7836 */ /* 0x000fe20000000000 */
[----:B--2---:R-:W-:Y:S02]  /*2ef0*/  IADD3 R83, PT, PT, R83, 0x400, RZ ;  /* 0x0000040053537810 */ /* 0x004fe40007ffe0ff */
[----:B------:R-:W-:Y:S02]  /*2f00*/  IADD3.X R79, PT, PT, RZ, R79, RZ, P1, !PT ;  /* 0x0000004fff4f7210 */ /* 0x000fe40000ffe4ff */
[----:B------:R-:W-:Y:S02]  /*2f10*/  ISETP.GE.AND P1, PT, R76, R77, PT ;  /* 0x0000004d4c00720c */ /* 0x000fe40003f26270 */
[----:B------:R-:W-:-:S11]  /*2f20*/  IADD3 R82, PT, PT, R82, 0x100, RZ ;  /* 0x0000010052527810 */ /* 0x000fd60007ffe0ff */
[----:B------:R-:W-:Y:S05]  /*2f30*/  @!P1 BRA `(.L_x_1905) ;  /* 0xffffffec003c9947 */ /* 0x000fea000383ffff */
.L_x_1886:
[----:B0---4-:R-:W-:Y:S05]  /*2f40*/  BSYNC.RECONVERGENT B0 ;  /* 0x0000000000007941 */ /* 0x011fea0003800200 */
.L_x_1885:
[----:B------:R-:W0:Y:S01]  /*2f50*/  SHFL.BFLY PT, R5, R0, 0x10, 0x1f ;  /* 0x0e001f0000057f89 */ /* 0x000e2200000e0000 */
[----:B------:R-:W4:Y:S01]  /*2f60*/  S2UR UR7, SR_CgaCtaId ;  /* 0x00000000000779c3 */ /* 0x000f220000008800 */
[----:B------:R-:W-:Y:S01]  /*2f70*/  UMOV UR5, 0x400 ;  /* 0x0000040000057882 */ /* 0x000fe20000000000 */
[----:B------:R-:W2:Y:S01]  /*2f80*/  LDCU UR4, c[0x0][0x3f4] ;  /* 0x00007e80ff0477ac */ /* 0x000ea20008000800 */
[----:B-1----:R-:W3:Y:S01]  /*2f90*/  S2R R33, SR_TID.X ;  /* 0x0000000000217919 */ /* 0x002ee20000002100 */
[----:B------:R-:W-:Y:S04]  /*2fa0*/  BSSY.RECONVERGENT B0, `(.L_x_1906) ;  /* 0x0000184000007945 */ /* 0x000fe80003800200 */
[----:B------:R-:W2:Y:S01]  /*2fb0*/  S2UR UR9, SR_CTAID.Y ;  /* 0x00000000000979c3 */ /* 0x000ea20000002600 */
[----:B0-----:R-:W-:Y:S01]  /*2fc0*/  FMNMX.FTZ R5, R5, R0, !PT ;  /* 0x0000000005057209 */ /* 0x001fe20007810000 */
[----:B----4-:R-:W-:-:S04]  /*2fd0*/  ULEA UR8, UR7, UR5, 0x18 ;  /* 0x0000000507087291 */ /* 0x010fc8000f8ec0ff */
[----:B-----5:R-:W0:Y:S01]  /*2fe0*/  SHFL.BFLY PT, R2, R5, 0x8, 0x1f ;  /* 0x0d001f0005027f89 */ /* 0x020e2200000e0000 */
[----:B--2---:R-:W-:Y:S01]  /*2ff0*/  UIMAD UR6, UR9, UR4, URZ ;  /* 0x00000004090672a4 */ /* 0x004fe2000f8e02ff */
[----:B---3--:R-:W-:-:S03]  /*3000*/  LOP3.LUT P0, R0, R33, 0x1f, RZ, 0xc0, !PT ;  /* 0x0000001f21007812 */ /* 0x008fc6000780c0ff */
[----:B------:R-:W-:Y:S01]  /*3010*/  USHF.R.S32.HI UR12, URZ, 0x1f, UR6 ;  /* 0x0000001fff0c7899 */ /* 0x000fe20008011406 */
[----:B------:R-:W-:Y:S02]  /*3020*/  SHF.R.U32.HI R23, RZ, 0x3, R33 ;  /* 0x00000003ff177819 */ /* 0x000fe40000011621 */
[----:B------:R-:W-:Y:S02]  /*3030*/  ISETP.GT.U32.AND P1, PT, R0, 0x7, PT ;  /* 0x000000070000780c */ /* 0x000fe40003f24070 */
[----:B0-----:R-:W-:Y:S02]  /*3040*/  FMNMX.FTZ R2, R5, R2, !PT ;  /* 0x0000000205027209 */ /* 0x001fe40007810000 */
[----:B------:R-:W-:-:S03]  /*3050*/  MOV R5, 0xff7fffff ;  /* 0xff7fffff00057802 */ /* 0x000fc60000000f00 */
[----:B------:R-:W0:Y:S02]  /*3060*/  SHFL.BFLY PT, R7, R2, 0x4, 0x1f ;  /* 0x0c801f0002077f89 */ /* 0x000e2400000e0000 */
[----:B0-----:R-:W-:-:S05]  /*3070*/  FMNMX.FTZ R7, R2, R7, !PT ;  /* 0x0000000702077209 */ /* 0x001fca0007810000 */
[----:B------:R-:W0:Y:S02]  /*3080*/  SHFL.BFLY PT, R4, R7, 0x2, 0x1f ;  /* 0x0c401f0007047f89 */ /* 0x000e2400000e0000 */
[----:B0-----:R-:W-:Y:S02]  /*3090*/  FMNMX.FTZ R6, R7, R4, !PT ;  /* 0x0000000407067209 */ /* 0x001fe40007810000 */
[----:B------:R-:W-:-:S03]  /*30a0*/  LEA R4, R0, UR8, 0x2 ;  /* 0x0000000800047c11 */ /* 0x000fc6000f8e10ff */
[----:B------:R-:W0:Y:S02]  /*30b0*/  SHFL.BFLY PT, R9, R6, 0x1, 0x1f ;  /* 0x0c201f0006097f89 */ /* 0x000e2400000e0000 */
[----:B0-----:R-:W-:-:S05]  /*30c0*/  FMNMX.FTZ R10, R6, R9, !PT ;  /* 0x00000009060a7209 */ /* 0x001fca0007810000 */
[----:B------:R-:W-:Y:S01]  /*30d0*/  @!P0 STS [R23+UR8], R10 ;  /* 0x0000000a17008988 */ /* 0x000fe20008000808 */
[----:B------:R-:W-:Y:S06]  /*30e0*/  BAR.SYNC.DEFER_BLOCKING 0x0 ;  /* 0x0000000000007b1d */ /* 0x000fec0000010000 */
[----:B------:R-:W0:Y:S04]  /*30f0*/  @!P1 LDS R5, [R4] ;  /* 0x0000000004059984 */ /* 0x000e280000000800 */
[----:B0-----:R-:W0:Y:S02]  /*3100*/  SHFL.BFLY PT, R2, R5, 0x4, 0x1f ;  /* 0x0c801f0005027f89 */ /* 0x001e2400000e0000 */
[----:B0-----:R-:W-:-:S02]  /*3110*/  FMNMX.FTZ R7, R2, R5, !PT ;  /* 0x0000000502077209 */ /* 0x001fc40007810000 */
[----:B------:R-:W-:-:S03]  /*3120*/  IADD3 R5, PT, PT, R19, 0x1, RZ ;  /* 0x0000000113057810 */ /* 0x000fc60007ffe0ff */
[----:B------:R-:W0:Y:S02]  /*3130*/  SHFL.BFLY PT, R2, R7, 0x2, 0x1f ;  /* 0x0c401f0007027f89 */ /* 0x000e2400000e0000 */
[----:B0-----:R-:W-:Y:S01]  /*3140*/  FMNMX.FTZ R8, R7, R2, !PT ;  /* 0x0000000207087209 */ /* 0x001fe20007810000 */
[----:B------:R-:W-:Y:S02]  /*3150*/  IMAD.IADD R2, R16, 0x1, R33 ;  /* 0x0000000110027824 */ /* 0x000fe400078e0221 */
[----:B------:R-:W-:Y:S02]  /*3160*/  HFMA2 R7, -RZ, RZ, 0, 0 ;  /* 0x00000000ff077431 */ /* 0x000fe400000001ff */
[----:B------:R-:W0:Y:S01]  /*3170*/  SHFL.BFLY PT, R9, R8, 0x1, 0x1f ;  /* 0x0c201f0008097f89 */ /* 0x000e2200000e0000 */
[----:B------:R-:W-:Y:S02]  /*3180*/  ISETP.GT.AND P0, PT, R2, R19, PT ;  /* 0x000000130200720c */ /* 0x000fe40003f04270 */
        /* <DEDUP_REMOVED lines=9> */
[----:B------:R-:W-:-:S04]  /*3220*/  LOP3.LUT R8, RZ, R33, RZ, 0x33, !PT ;  /* 0x00000021ff087212 */ /* 0x000fc800078e33ff */
[----:B------:R-:W-:Y:S02]  /*3230*/  IADD3 R9, PT, PT, -R16, R7, R8 ;  /* 0x0000000710097210 */ /* 0x000fe40007ffe108 */
[----:B------:R-:W-:Y:S02]  /*3240*/  MOV R8, R2 ;  /* 0x0000000200087202 */ /* 0x000fe40000000f00 */
[C---:B------:R-:W-:Y:S02]  /*3250*/  LOP3.LUT R7, R9.reuse, 0x300, RZ, 0xc0, !PT ;  /* 0x0000030009077812 */ /* 0x040fe400078ec0ff */
[----:B------:R-:W-:Y:S02]  /*3260*/  ISETP.GE.U32.AND P1, PT, R9, 0x300, PT ;  /* 0x000003000900780c */ /* 0x000fe40003f26070 */
[----:B------:R-:W-:Y:S02]  /*3270*/  ISETP.NE.AND P0, PT, R7, 0x300, PT ;  /* 0x000003000700780c */ /* 0x000fe40003f05270 */
[----:B------:R-:W-:-:S11]  /*3280*/  MOV R7, RZ ;  /* 0x000000ff00077202 */ /* 0x000fd60000000f00 */
        /* <DEDUP_REMOVED lines=9> */
.L_x_1911:
[----:B------:R-:W0:Y:S01]  /*3320*/  LDS R11, [R9] ;  /* 0x00000000090b7984 */ /* 0x000e220000000800 */
[----:B------:R-:W-:Y:S02]  /*3330*/  IADD3 R10, PT, PT, R10, 0x1, RZ ;  /* 0x000000010a0a7810 */ /* 0x000fe40007ffe0ff */
[----:B------:R-:W-:Y:S02]  /*3340*/  IADD3 R8, PT, PT, R8, 0x100, RZ ;  /* 0x0000010008087810 */ /* 0x000fe40007ffe0ff */
        /* <DEDUP_REMOVED lines=8> */
.L_x_1910:
[----:B------:R-:W-:Y:S05]  /*33d0*/  BSYNC.RECONVERGENT B1 ;  /* 0x0000000000017941 */ /* 0x000fea0003800200 */
.L_x_1909:
[----:B------:R-:W-:Y:S05]  /*33e0*/  @!P1 BRA `(.L_x_1907) ;  /* 0x0000001000fc9947 */ /* 0x000fea0003800000 */
[----:B------:R-:W-:Y:S01]  /*33f0*/  UIADD3 UR4, UPT, UPT, UR5, 0xc0, URZ ;  /* 0x000000c005047890 */ /* 0x000fe2000fffe0ff */
[----:B------:R-:W-:Y:S02]  /*3400*/  SHF.L.U32 R9, R16, 0x2, RZ ;  /* 0x0000000210097819 */ /* 0x000fe400000006ff */
[C---:B------:R-:W-:Y:S01]  /*3410*/  IADD3 R26, PT, PT, R8.reuse, 0x400, RZ ;  /* 0x00000400081a7810 */ /* 0x040fe20007ffe0ff */
[----:B------:R-:W-:Y:S01]  /*3420*/  ULEA UR4, UR7, UR4, 0x18 ;  /* 0x0000000407047291 */ /* 0x000fe2000f8ec0ff */
[----:B------:R-:W-:Y:S02]  /*3430*/  LEA R9, R8, -R9, 0x2 ;  /* 0x8000000908097211 */ /* 0x000fe400078e10ff */
[----:B------:R-:W-:-:S03]  /*3440*/  ISETP.GT.AND P0, PT, R26, R19, PT ;  /* 0x000000131a00720c */ /* 0x000fc60003f04270 */
[----:B------:R-:W-:-:S03]  /*3450*/  IADD3 R8, PT, PT, R9, UR4, RZ ;  /* 0x0000000409087c10 */ /* 0x000fc6000fffe0ff */
[----:B------:R-:W0:Y:S04]  /*3460*/  LDS R11, [R9+UR4] ;  /* 0x00000004090b7984 */ /* 0x000e280008000800 */
[----:B------:R-:W1:Y:S04]  /*3470*/  LDS R13, [R9+UR4+0x400] ;  /* 0x00040004090d7984 */ /* 0x000e680008000800 */
[----:B------:R-:W2:Y:S04]  /*3480*/  LDS R15, [R9+UR4+0x800] ;  /* 0x00080004090f7984 */ /* 0x000ea80008000800 */
[----:B------:R-:W3:Y:S01]  /*3490*/  LDS R21, [R9+UR4+0xc00] ;  /* 0x000c000409157984 */ /* 0x000ee20008000800 */
[----:B0-----:R-:W-:-:S04]  /*34a0*/  FADD.FTZ R11, -R6, R11 ;  /* 0x0000000b060b7221 */ /* 0x001fc80000010100 */
[----:B------:R-:W-:Y:S01]  /*34b0*/  FMUL.FTZ R11, R11, 1.4426950216293334961 ;  /* 0x3fb8aa3b0b0b7820 */ /* 0x000fe20000410000 */
[----:B-1----:R-:W-:-:S03]  /*34c0*/  FADD.FTZ R13, -R6, R13 ;  /* 0x0000000d060d7221 */ /* 0x002fc60000010100 */
[----:B------:R-:W0:Y:S01]  /*34d0*/  MUFU.EX2 R10, R11 ;  /* 0x0000000b000a7308 */ /* 0x000e220000000800 */
[----:B------:R-:W-:Y:S01]  /*34e0*/  FMUL.FTZ R13, R13, 1.4426950216293334961 ;  /* 0x3fb8aa3b0d0d7820 */ /* 0x000fe20000410000 */
[C---:B--2---:R-:W-:Y:S01]  /*34f0*/  FADD.FTZ R15, -R6.reuse, R15 ;  /* 0x0000000f060f7221 */ /* 0x044fe20000010100 */
[----:B---3--:R-:W-:-:S03]  /*3500*/  FADD.FTZ R21, -R6, R21 ;  /* 0x0000001506157221 */ /* 0x008fc60000010100 */
[----:B------:R-:W-:Y:S02]  /*3510*/  FMUL.FTZ R15, R15, 1.4426950216293334961 ;  /* 0x3fb8aa3b0f0f7820 */ /* 0x000fe40000410000 */
[----:B------:R-:W1:Y:S01]  /*3520*/  MUFU.EX2 R12, R13 ;  /* 0x0000000d000c7308 */ /* 0x000e620000000800 */
[----:B------:R-:W-:-:S07]  /*3530*/  FMUL.FTZ R21, R21, 1.4426950216293334961 ;  /* 0x3fb8aa3b15157820 */ /* 0x000fce0000410000 */
[----:B------:R-:W2:Y:S01]  /*3540*/  MUFU.EX2 R14, R15 ;  /* 0x0000000f000e7308 */ /* 0x000ea20000000800 */
[----:B0-----:R-:W-:Y:S01]  /*3550*/  FADD.FTZ R7, R7, R10 ;  /* 0x0000000a07077221 */ /* 0x001fe20000010000 */
[----:B------:R3:W-:Y:S06]  /*3560*/  STS [R9+UR4], R10 ;  /* 0x0000000a09007988 */ /* 0x0007ec0008000804 */
[----:B------:R-:W0:Y:S01]  /*3570*/  MUFU.EX2 R24, R21 ;  /* 0x0000001500187308 */ /* 0x000e220000000800 */
[----:B-1----:R-:W-:Y:S01]  /*3580*/  FADD.FTZ R7, R7, R12 ;  /* 0x0000000c07077221 */ /* 0x002fe20000010000 */
[----:B------:R3:W-:Y:S03]  /*3590*/  STS [R9+UR4+0x400], R12 ;  /* 0x0004000c09007988 */ /* 0x0007e60008000804 */
[----:B--2---:R-:W-:Y:S01]  /*35a0*/  FADD.FTZ R7, R7, R14 ;  /* 0x0000000e07077221 */ /* 0x004fe20000010000 */
[----:B------:R3:W-:Y:S04]  /*35b0*/  STS [R9+UR4+0x800], R14 ;  /* 0x0008000e09007988 */ /* 0x0007e80008000804 */
[----:B0-----:R3:W-:Y:S01]  /*35c0*/  STS [R9+UR4+0xc00], R24 ;  /* 0x000c001809007988 */ /* 0x0017e20008000804 */
[----:B------:R-:W-:Y:S01]  /*35d0*/  FADD.FTZ R7, R7, R24 ;  /* 0x0000001807077221 */ /* 0x000fe20000010000 */
[----:B------:R-:W-:Y:S06]  /*35e0*/  @P0 BRA `(.L_x_1907) ;  /* 0x00000010007c0947 */ /* 0x000fec0003800000 */
[----:B---3--:R-:W-:Y:S01]  /*35f0*/  IMAD.MOV.U32 R10, RZ, RZ, R26 ;  /* 0x000000ffff0a7224 */ /* 0x008fe200078e001a */
[----:B------:R-:W-:Y:S01]  /*3600*/  BSSY.RECONVERGENT B1, `(.L_x_1912) ;  /* 0x000006c000017945 */ /* 0x000fe20003800200 */
[----:B------:R-:W-:Y:S02]  /*3610*/  IADD3 R8, PT, PT, R8, 0x1800, RZ ;  /* 0x0000180008087810 */ /* 0x000fe40007ffe0ff */
[----:B------:R-:W-:Y:S02]  /*3620*/  PLOP3.LUT P0, PT, PT, PT, PT, 0x80, 0x8 ;  /* 0x000000000008781c */ /* 0x000fe40003f0f070 */
[----:B------:R-:W-:-:S04]  /*3630*/  IADD3 R9, PT, PT, -R10, R19, RZ ;  /* 0x000000130a097210 */ /* 0x000fc80007ffe1ff */
[----:B------:R-:W-:-:S13]  /*3640*/  ISETP.GT.AND P1, PT, R9, 0xbff, PT ;  /* 0x00000bff0900780c */ /* 0x000fda0003f24270 */
[----:B------:R-:W-:Y:S05]  /*3650*/  @!P1 BRA `(.L_x_1913) ;  /* 0x0000000400989947 */ /* 0x000fea0003800000 */
[----:B------:R-:W-:Y:S02]  /*3660*/  PLOP3.LUT P0, PT, PT, PT, PT, 0x8, 0x80 ;  /* 0x000000000080781c */ /* 0x000fe40003f0e170 */
[----:B------:R-:W-:-:S11]  /*3670*/  IADD3 R9, PT, PT, R19, -0xbff, RZ ;  /* 0xfffff40113097810 */ /* 0x000fd60007ffe0ff */
.L_x_1914:
        /* <DEDUP_REMOVED lines=100> */
.L_x_1913:
[----:B------:R-:W-:Y:S05]  /*3cc0*/  BSYNC.RECONVERGENT B1 ;  /* 0x0000000000017941 */ /* 0x000fea0003800200 */
.L_x_1912:
[----:B------:R-:W-:Y:S01]  /*3cd0*/  IADD3 R9, PT, PT, -R10, R19, RZ ;  /* 0x000000130a097210 */ /* 0x000fe20007ffe1ff */
        /* <DEDUP_REMOVED lines=54> */
.L_x_1916:
[----:B------:R-:W-:Y:S05]  /*4040*/  BSYNC.RECONVERGENT B1 ;  /* 0x0000000000017941 */ /* 0x000fea0003800200 */
.L_x_1915:
[----:B------:R-:W-:-:S13]  /*4050*/  ISETP.GT.AND P1, PT, R10, R19, PT ;  /* 0x000000130a00720c */ /* 0x000fda0003f24270 */
[----:B------:R-:W-:Y:S05]  /*4060*/  @!P0 BRA P1, `(.L_x_1907) ;  /* 0x0000000400dc8947 */ /* 0x000fea0000800000 */
        /* <DEDUP_REMOVED lines=25> */
.L_x_1908:
[----:B------:R-:W-:Y:S01]  /*4200*/  VIADDMNMX R7, R2, 0x100, R5, !PT ;  /* 0x0000010002077846 */ /* 0x000fe20007800105 */
[----:B------:R-:W-:Y:S01]  /*4210*/  BSSY.RECONVERGENT B1, `(.L_x_1917) ;  /* 0x0000024000017945 */ /* 0x000fe20003800200 */
[----:B------:R-:W-:-:S04]  /*4220*/  LOP3.LUT R10, RZ, R33, RZ, 0x33, !PT ;  /* 0x00000021ff0a7212 */ /* 0x000fc800078e33ff */
[----:B------:R-:W-:Y:S01]  /*4230*/  IADD3 R11, PT, PT, -R16, R7, R10 ;  /* 0x00000007100b7210 */ /* 0x000fe20007ffe10a */
        /* <DEDUP_REMOVED lines=10> */
[----:B------:R-:W-:Y:S02]  /*42e0*/  LOP3.LUT R8, R7, 0x3, RZ, 0xc0, !PT ;  /* 0x0000000307087812 */ /* 0x000fe400078ec0ff */
[----:B------:R-:W-:Y:S02]  /*42f0*/  IADD3.X R9, PT, PT, R9, UR12, RZ, P0, P2 ;  /* 0x0000000c09097c10 */ /* 0x000fe400087e44ff */
[----:B------:R-:W-:Y:S02]  /*4300*/  MOV R7, RZ ;  /* 0x000000ff00077202 */ /* 0x000fe40000000f00 */
[----:B------:R-:W-:-:S02]  /*4310*/  MOV R10, R2 ;  /* 0x00000002000a7202 */ /* 0x000fc40000000f00 */
[----:B------:R-:W-:Y:S02]  /*4320*/  IADD3 R12, PT, PT, -R8, RZ, RZ ;  /* 0x000000ff080c7210 */ /* 0x000fe40007ffe1ff */
[----:B------:R-:W-:-:S07]  /*4330*/  LEA R11, R33, UR4, 0x2 ;  /* 0x00000004210b7c11 */ /* 0x000fce000f8e10ff */
.L_x_1919:
[----:B------:R-:W-:-:S06]  /*4340*/  MOV R8, R15 ;  /* 0x0000000f00087202 */ /* 0x000fcc0000000f00 */
[----:B------:R1:W2:Y:S01]  /*4350*/  LDG.E.U8 R8, desc[UR36][R8.64] ;  /* 0x0000002408087981 */ /* 0x0002a2000c1e1100 */
[----:B------:R-:W-:Y:S01]  /*4360*/  IMAD.MOV.U32 R14, RZ, RZ, RZ ;  /* 0x000000ffff0e7224 */ /* 0x000fe200078e00ff */
[----:B------:R-:W-:Y:S02]  /*4370*/  IADD3 R12, PT, PT, R12, 0x1, RZ ;  /* 0x000000010c0c7810 */ /* 0x000fe40007ffe0ff */
[----:B------:R-:W-:Y:S02]  /*4380*/  IADD3 R15, P2, PT, R15, 0x100, RZ ;  /* 0x000001000f0f7810 */ /* 0x000fe40007f5e0ff */
[----:B------:R-:W-:Y:S02]  /*4390*/  IADD3 R10, PT, PT, R10, 0x100, RZ ;  /* 0x000001000a0a7810 */ /* 0x000fe40007ffe0ff */
        /* <DEDUP_REMOVED lines=11> */
.L_x_1918:
[----:B------:R-:W-:Y:S05]  /*4450*/  BSYNC.RECONVERGENT B1 ;  /* 0x0000000000017941 */ /* 0x000fea0003800200 */
.L_x_1917:
[----:B------:R-:W-:Y:S05]  /*4460*/  @!P1 BRA `(.L_x_1907) ;  /* 0x0000000000dc9947 */ /* 0x000fea0003800000 */
[----:B------:R-:W1:Y:S01]  /*4470*/  S2R R12, SR_CgaCtaId ;  /* 0x00000000000c7919 */ /* 0x000e620000008800 */
[----:B------:R-:W2:Y:S01]  /*4480*/  LDC.64 R14, c[0x0][0x420] ;  /* 0x00010800ff0e7b82 */ /* 0x000ea20000000a00 */
[----:B------:R-:W-:Y:S01]  /*4490*/  MOV R8, 0x400 ;  /* 0x0000040000087802 */ /* 0x000fe20000000f00 */
[----:B------:R-:W-:-:S03]  /*44a0*/  IMAD.SHL.U32 R9, R16, 0x4, RZ ;  /* 0x0000000410097824 */ /* 0x000fc600078e00ff */
[----:B------:R-:W-:Y:S02]  /*44b0*/  IADD3 R11, PT, PT, R8, 0xc0, RZ ;  /* 0x000000c0080b7810 */ /* 0x000fe40007ffe0ff */
[----:B------:R-:W-:Y:S02]  /*44c0*/  LEA R8, R10, -R9, 0x2 ;  /* 0x800000090a087211 */ /* 0x000fe400078e10ff */
[----:B--2---:R-:W-:-:S04]  /*44d0*/  IADD3 R13, P0, P1, R14, UR6, R10 ;  /* 0x000000060e0d7c10 */ /* 0x004fc8000f91e00a */
[----:B------:R-:W-:Y:S02]  /*44e0*/  IADD3 R13, P2, PT, R13, 0x200, RZ ;  /* 0x000002000d0d7810 */ /* 0x000fe40007f5e0ff */
[----:B------:R-:W-:Y:S02]  /*44f0*/  IADD3.X R9, PT, PT, R15, UR12, RZ, P0, P1 ;  /* 0x0000000c0f097c10 */ /* 0x000fe400087e24ff */
[----:B-1----:R-:W-:Y:S02]  /*4500*/  LEA R11, R12, R11, 0x18 ;  /* 0x0000000b0c0b7211 */ /* 0x002fe400078ec0ff */
[----:B------:R-:W-:Y:S02]  /*4510*/  IADD3.X R9, PT, PT, RZ, R9, RZ, P2, !PT ;  /* 0x00000009ff097210 */ /* 0x000fe400017fe4ff */
[----:B------:R-:W-:-:S07]  /*4520*/  IADD3 R11, PT, PT, R8, 0x800, R11 ;  /* 0x00000800080b7810 */ /* 0x000fce0007ffe00b */
.L_x_1920:
[----:B------:R-:W-:-:S05]  /*4530*/  MOV R8, R13 ;  /* 0x0000000d00087202 */ /* 0x000fca0000000f00 */
[----:B------:R-:W2:Y:S04]  /*4540*/  LDG.E.U8 R13, desc[UR36][R8.64+-0x200] ;  /* 0xfffe0024080d7981 */ /* 0x000ea8000c1e1100 */
[----:B------:R-:W3:Y:S04]  /*4550*/  LDG.E.U8 R12, desc[UR36][R8.64+-0x100] ;  /* 0xffff0024080c7981 */ /* 0x000ee8000c1e1100 */
[----:B------:R-:W4:Y:S04]  /*4560*/  LDG.E.U8 R14, desc[UR36][R8.64] ;  /* 0x00000024080e7981 */ /* 0x000f28000c1e1100 */
[----:B------:R-:W5:Y:S01]  /*4570*/  LDG.E.U8 R21, desc[UR36][R8.64+0x100] ;  /* 0x0001002408157981 */ /* 0x000f62000c1e1100 */
[----:B------:R-:W-:Y:S01]  /*4580*/  HFMA2 R26, -RZ, RZ, 0, 0 ;  /* 0x00000000ff1a7431 */ /* 0x000fe200000001ff */
[----:B------:R-:W-:-:S02]  /*4590*/  MOV R24, RZ ;  /* 0x000000ff00187202 */ /* 0x000fc40000000f00 */
[----:B------:R-:W-:Y:S02]  /*45a0*/  IADD3 R10, PT, PT, R10, 0x400, RZ ;  /* 0x000004000a0a7810 */ /* 0x000fe40007ffe0ff */
[----:B--2---:R-:W-:Y:S02]  /*45b0*/  ISETP.NE.AND P0, PT, R13, RZ, PT ;  /* 0x000000ff0d00720c */ /* 0x004fe40003f05270 */
[----:B---3--:R-:W-:Y:S01]  /*45c0*/  ISETP.NE.AND P1, PT, R12, RZ, PT ;  /* 0x000000ff0c00720c */ /* 0x008fe20003f25270 */
[----:B------:R-:W-:Y:S01]  /*45d0*/  IMAD.MOV.U32 R12, RZ, RZ, RZ ;  /* 0x000000ffff0c7224 */ /* 0x000fe200078e00ff */
[----:B----4-:R-:W-:Y:S01]  /*45e0*/  ISETP.NE.AND P2, PT, R14, RZ, PT ;  /* 0x000000ff0e00720c */ /* 0x010fe20003f45270 */
[----:B------:R-:W-:Y:S01]  /*45f0*/  HFMA2 R14, -RZ, RZ, 0, 0 ;  /* 0x00000000ff0e7431 */ /* 0x000fe200000001ff */
[----:B-----5:R-:W-:-:S07]  /*4600*/  ISETP.NE.AND P3, PT, R21, RZ, PT ;  /* 0x000000ff1500720c */ /* 0x020fce0003f65270 */
        /* <DEDUP_REMOVED lines=10> */
[----:B------:R-:W-:Y:S01]  /*46b0*/  ISETP.GT.AND P0, PT, R10, R19, PT ;  /* 0x000000130a00720c */ /* 0x000fe20003f04270 */
        /* <DEDUP_REMOVED lines=18> */
.L_x_1907:
[----:B------:R-:W-:Y:S05]  /*47e0*/  BSYNC.RECONVERGENT B0 ;  /* 0x0000000000007941 */ /* 0x000fea0003800200 */
.L_x_1906:
[----:B0-----:R-:W0:Y:S01]  /*47f0*/  SHFL.BFLY PT, R6, R7, 0x10, 0x1f ;  /* 0x0e001f0007067f89 */ /* 0x001e2200000e0000 */
[C---:B------:R-:W-:Y:S01]  /*4800*/  ISETP.NE.AND P0, PT, R0.reuse, RZ, PT ;  /* 0x000000ff0000720c */ /* 0x040fe20003f05270 */
[----:B------:R-:W1:Y:S01]  /*4810*/  LDCU UR4, c[0x0][0x40c] ;  /* 0x00008180ff0477ac */ /* 0x000e620008000800 */
[----:B------:R-:W-:Y:S01]  /*4820*/  ISETP.GT.U32.AND P1, PT, R0, 0x7, PT ;  /* 0x000000070000780c */ /* 0x000fe20003f24070 */
[----:B------:R-:W2:Y:S01]  /*4830*/  S2R R35, SR_CTAID.X ;  /* 0x0000000000237919 */ /* 0x000ea20000002500 */
[----:B------:R-:W1:Y:S01]  /*4840*/  LDCU UR5, c[0x0][0x3f4] ;  /* 0x00007e80ff0577ac */ /* 0x000e620008000800 */
[----:B0-----:R-:W-:Y:S01]  /*4850*/  FADD.FTZ R6, R6, R7 ;  /* 0x0000000706067221 */ /* 0x001fe20000010000 */
[----:B-1----:R-:W-:-:S04]  /*4860*/  UISETP.LT.AND UP0, UPT, UR5, UR4, UPT ;  /* 0x000000040500728c */ /* 0x002fc8000bf01270 */
[----:B---34-:R-:W0:Y:S01]  /*4870*/  SHFL.BFLY PT, R9, R6, 0x8, 0x1f ;  /* 0x0d001f0006097f89 */ /* 0x018e2200000e0000 */
[----:B------:R-:W-:-:S04]  /*4880*/  USEL UR4, UR5, UR4, UP0 ;  /* 0x0000000405047287 */ /* 0x000fc80008000000 */
[----:B------:R-:W-:-:S04]  /*4890*/  UIADD3 UR4, UPT, UPT, UR4, 0x4, URZ ;  /* 0x0000000404047890 */ /* 0x000fc8000fffe0ff */
[----:B------:R-:W-:-:S04]  /*48a0*/  USHF.R.S32.HI UR5, URZ, 0x1f, UR4 ;  /* 0x0000001fff057899 */ /* 0x000fc80008011404 */
[----:B------:R-:W-:-:S04]  /*48b0*/  ULEA.HI UR5, UR5, UR4, URZ, 0x2 ;  /* 0x0000000405057291 */ /* 0x000fc8000f8f10ff */
[----:B------:R-:W-:-:S04]  /*48c0*/  USHF.L.U32 UR5, UR5, 0x2, URZ ;  /* 0x0000000205057899 */ /* 0x000fc800080006ff */
[----:B------:R-:W-:Y:S01]  /*48d0*/  ULOP3.LUT UR5, UR5, 0xfffffff0, URZ, 0xc0, !UPT ;  /* 0xfffffff005057892 */ /* 0x000fe2000f8ec0ff */
        /* <DEDUP_REMOVED lines=8> */
[----:B------:R-:W0:Y:S01]  /*4960*/  LDCU.U8 UR8, c[0x0][0x48c] ;  /* 0x00009180ff0877ac */ /* 0x000e220008000000 */
[----:B------:R-:W-:Y:S01]  /*4970*/  BAR.SYNC.DEFER_BLOCKING 0x0 ;  /* 0x0000000000007b1d */ /* 0x000fe20000010000 */
[----:B0-----:R-:W-:-:S05]  /*4980*/  ISETP.NE.AND P0, PT, RZ, UR8, PT ;  /* 0x00000008ff007c0c */ /* 0x001fca000bf05270 */
[----:B------:R0:W1:Y:S01]  /*4990*/  @!P1 LDS R10, [R4+0x20] ;  /* 0x00002000040a9984 */ /* 0x0000620000000800 */
[----:B------:R-:W-:Y:S01]  /*49a0*/  ISETP.GT.AND P1, PT, R2, R19, PT ;  /* 0x000000130200720c */ /* 0x000fe20003f24270 */
[----:B0-----:R-:W2:Y:S02]  /*49b0*/  LDC R4, c[0x0][0x3f8] ;  /* 0x0000fe00ff047b82 */ /* 0x001ea40000000800 */
[----:B--2---:R-:W-:Y:S01]  /*49c0*/  IMAD R41, R4, UR9, R35 ;  /* 0x0000000904297c24 */ /* 0x004fe2000f8e0223 */
[----:B-1----:R-:W0:Y:S02]  /*49d0*/  SHFL.BFLY PT, R7, R10, 0x4, 0x1f ;  /* 0x0c801f000a077f89 */ /* 0x002e2400000e0000 */
[----:B0-----:R-:W-:-:S05]  /*49e0*/  FADD.FTZ R7, R7, R10 ;  /* 0x0000000a07077221 */ /* 0x001fca0000010000 */
[----:B------:R-:W0:Y:S02]  /*49f0*/  SHFL.BFLY PT, R0, R7, 0x2, 0x1f ;  /* 0x0c401f0007007f89 */ /* 0x000e2400000e0000 */
[----:B0-----:R-:W-:Y:S01]  /*4a00*/  FADD.FTZ R0, R7, R0 ;  /* 0x0000000007007221 */ /* 0x001fe20000010000 */
[----:B------:R-:W-:-:S04]  /*4a10*/  CS2R R6, SRZ ;  /* 0x0000000000067805 */ /* 0x000fc8000001ff00 */
[----:B------:R-:W0:Y:S02]  /*4a20*/  SHFL.BFLY PT, R9, R0, 0x1, 0x1f ;  /* 0x0c201f0000097f89 */ /* 0x000e2400000e0000 */
[----:B0-----:R-:W-:-:S06]  /*4a30*/  FADD.FTZ R9, R0, R9 ;  /* 0x0000000900097221 */ /* 0x001fcc0000010000 */
[----:B------:R-:W0:Y:S02]  /*4a40*/  SHFL.IDX PT, R9, R9, RZ, 0x1f ;  /* 0x00001fff09097589 */ /* 0x000e2400000e0000 */
[----:B0-----:R-:W-:-:S04]  /*4a50*/  FADD.FTZ R0, R9, 9.9999999747524270788e-07 ;  /* 0x358637bd09007421 */ /* 0x001fc80000010000 */
[----:B------:R0:W1:Y:S01]  /*4a60*/  MUFU.RCP R13, R0 ;  /* 0x00000000000d7308 */ /* 0x0000620000001000 */
[----:B------:R-:W-:Y:S05]  /*4a70*/  @!P0 BRA `(.L_x_1921) ;  /* 0x0000000000188947 */ /* 0x000fea0003800000 */
[----:B0-----:R-:W0:Y:S08]  /*4a80*/  LDC R0, c[0x0][0x488] ;  /* 0x00012200ff007b82 */ /* 0x001e300000000800 */
[----:B------:R-:W0:Y:S08]  /*4a90*/  LDC R4, c[0x0][0x40c] ;  /* 0x00010300ff047b82 */ /* 0x000e300000000800 */
[----:B------:R-:W2:Y:S01]  /*4aa0*/  LDC R7, c[0x0][0x3f4] ;  /* 0x0000fd00ff077b82 */ /* 0x000ea20000000800 */
[----:B0-----:R-:W-:-:S04]  /*4ab0*/  IMAD R0, R41, R0, R4 ;  /* 0x0000000029007224 */ /* 0x001fc800078e0204 */
[----:B--2---:R-:W-:-:S05]  /*4ac0*/  IMAD R6, R0, R7, RZ ;  /* 0x0000000700067224 */ /* 0x004fca00078e02ff */
[----:B------:R-:W-:-:S07]  /*4ad0*/  SHF.R.S32.HI R7, RZ, 0x1f, R6 ;  /* 0x0000001fff077819 */ /* 0x000fce0000011406 */
.L_x_1921:
        /* <DEDUP_REMOVED lines=13> */
[----:B------:R-:W-:Y:S01]  /*4bb0*/  IADD3 R11, P1, PT, R2, R6, RZ ;  /* 0x00000006020b7210 */ /* 0x000fe20007f3e0ff */
[----:B------:R-:W-:Y:S01]  /*4bc0*/  UMOV UR4, 0x400 ;  /* 0x0000040000047882 */ /* 0x000fe20000000000 */
[C---:B------:R-:W-:Y:S01]  /*4bd0*/  SHF.L.U32 R4, R0.reuse, 0x8, RZ ;  /* 0x0000000800047819 */ /* 0x040fe200000006ff */
[----:B------:R-:W-:Y:S01]  /*4be0*/  UIADD3 UR4, UPT, UPT, UR4, 0xc0, URZ ;  /* 0x000000c004047890 */ /* 0x000fe2000fffe0ff */
[----:B------:R-:W-:Y:S02]  /*4bf0*/  IADD3.X R8, PT, PT, RZ, R7, RZ, P1, !PT ;  /* 0x00000007ff087210 */ /* 0x000fe40000ffe4ff */
[----:B------:R-:W-:-:S02]  /*4c00*/  LOP3.LUT R0, R0, 0x3, RZ, 0xc0, !PT ;  /* 0x0000000300007812 */ /* 0x000fc400078ec0ff */
[----:B------:R-:W-:Y:S02]  /*4c10*/  LOP3.LUT R5, R4, 0x300, RZ, 0xc0, !PT ;  /* 0x0000030004057812 */ /* 0x000fe400078ec0ff */
[----:B------:R-:W-:Y:S01]  /*4c20*/  LEA R4, R33, UR5, 0x1 ;  /* 0x0000000521047c11 */ /* 0x000fe2000f8e08ff */
[----:B------:R-:W-:Y:S01]  /*4c30*/  IMAD.MOV R9, RZ, RZ, -R0 ;  /* 0x000000ffff097224 */ /* 0x000fe200078e0a00 */
[----:B------:R-:W-:Y:S02]  /*4c40*/  IADD3 R2, PT, PT, R2, R5, RZ ;  /* 0x0000000502027210 */ /* 0x000fe40007ffe0ff */
[----:B--2---:R-:W-:-:S04]  /*4c50*/  LEA R10, P1, R11, UR10, 0x2 ;  /* 0x0000000a0b0a7c11 */ /* 0x004fc8000f8210ff */
[----:B------:R-:W-:Y:S01]  /*4c60*/  LEA.HI.X R11, R11, UR11, R8, 0x2, P1 ;  /* 0x0000000b0b0b7c11 */ /* 0x000fe200088f1408 */
[----:B0-----:R-:W-:-:S06]  /*4c70*/  ULEA UR4, UR7, UR4, 0x18 ;  /* 0x0000000407047291 */ /* 0x001fcc000f8ec0ff */
[----:B------:R-:W-:Y:S02]  /*4c80*/  IADD3 R0, PT, PT, R4, UR4, RZ ;  /* 0x0000000404007c10 */ /* 0x000fe4000fffe0ff */
[----:B------:R-:W-:-:S07]  /*4c90*/  LEA R8, R33, UR4, 0x2 ;  /* 0x0000000421087c11 */ /* 0x000fce000f8e10ff */
.L_x_1926:
[----:B--2---:R0:W1:Y:S01]  /*4ca0*/  LDS R4, [R8] ;  /* 0x0000000008047984 */ /* 0x0040620000000800 */
[----:B------:R-:W-:Y:S02]  /*4cb0*/  @P0 MOV R5, R11 ;  /* 0x0000000b00050202 */ /* 0x000fe40000000f00 */
[----:B------:R-:W-:-:S04]  /*4cc0*/  IADD3 R9, PT, PT, R9, 0x1, RZ ;  /* 0x0000000109097810 */ /* 0x000fc80007ffe0ff */
[----:B------:R-:W-:Y:S01]  /*4cd0*/  ISETP.NE.AND P3, PT, R9, RZ, PT ;  /* 0x000000ff0900720c */ /* 0x000fe20003f65270 */
[----:B0-----:R-:W-:Y:S02]  /*4ce0*/  VIADD R8, R8, 0x400 ;  /* 0x0000040008087836 */ /* 0x001fe40000000000 */
        /* <DEDUP_REMOVED lines=8> */
[----:B0-----:R-:W-:Y:S01]  /*4d70*/  IADD3 R0, PT, PT, R0, 0x200, RZ ;  /* 0x0000020000007810 */ /* 0x001fe20007ffe0ff */
[----:B------:R-:W-:Y:S06]  /*4d80*/  @P3 BRA `(.L_x_1926) ;  /* 0xfffffffc00c43947 */ /* 0x000fec000383ffff */
.L_x_1925:
[----:B------:R-:W-:Y:S05]  /*4d90*/  BSYNC.RECONVERGENT B1 ;  /* 0x0000000000017941 */ /* 0x000fea0003800200 */
.L_x_1924:
[----:B------:R-:W-:Y:S05]  /*4da0*/  @!P2 BRA `(.L_x_1923) ;  /* 0x0000000000d0a947 */ /* 0x000fea0003800000 */
[----:B--2---:R-:W0:Y:S01]  /*4db0*/  S2R R5, SR_CgaCtaId ;  /* 0x0000000000057919 */ /* 0x004e220000008800 */
[----:B------:R-:W2:Y:S01]  /*4dc0*/  LDCU.64 UR10, c[0x0][0x480] ;  /* 0x00009000ff0a77ac */ /* 0x000ea20008000a00 */
[----:B------:R-:W-:Y:S02]  /*4dd0*/  MOV R0, 0x400 ;  /* 0x0000040000007802 */ /* 0x000fe40000000f00 */
[----:B------:R-:W-:Y:S01]  /*4de0*/  IADD3 R4, P0, PT, R2, R6, RZ ;  /* 0x0000000602047210 */ /* 0x000fe20007f1e0ff */
[----:B------:R-:W-:Y:S01]  /*4df0*/  UISETP.NE.AND UP0, UPT, UR8, URZ, UPT ;  /* 0x000000ff0800728c */ /* 0x000fe2000bf05270 */
[----:B------:R-:W-:Y:S02]  /*4e00*/  IADD3 R0, PT, PT, R0, 0xc0, RZ ;  /* 0x000000c000007810 */ /* 0x000fe40007ffe0ff */
[----:B------:R-:W-:Y:S01]  /*4e10*/  IADD3.X R9, PT, PT, RZ, R7, RZ, P0, !PT ;  /* 0x00000007ff097210 */ /* 0x000fe200007fe4ff */
[----:B------:R-:W-:Y:S01]  /*4e20*/  IMAD.SHL.U32 R7, R16, 0x4, RZ ;  /* 0x0000000410077824 */ /* 0x000fe200078e00ff */
[----:B------:R-:W-:-:S02]  /*4e30*/  ISETP.NE.AND P1, PT, RZ, UR8, PT ;  /* 0x00000008ff007c0c */ /* 0x000fc4000bf25270 */
[----:B------:R-:W-:Y:S02]  /*4e40*/  PLOP3.LUT P0, PT, PT, PT, UP0, 0x80, 0x8 ;  /* 0x000000000008781c */ /* 0x000fe40003f0f008 */
[----:B--2---:R-:W-:-:S04]  /*4e50*/  LEA R8, P3, R4, UR10, 0x2 ;  /* 0x0000000a04087c11 */ /* 0x004fc8000f8610ff */
[----:B------:R-:W-:Y:S02]  /*4e60*/  IADD3 R8, P2, PT, R8, 0x800, RZ ;  /* 0x0000080008087810 */ /* 0x000fe40007f5e0ff */
[----:B------:R-:W-:-:S04]  /*4e70*/  LEA.HI.X R9, R4, UR11, R9, 0x2, P3 ;  /* 0x0000000b04097c11 */ /* 0x000fc800098f1409 */
[----:B------:R-:W-:Y:S02]  /*4e80*/  IADD3.X R9, PT, PT, RZ, R9, RZ, P2, !PT ;  /* 0x00000009ff097210 */ /* 0x000fe400017fe4ff */
[----:B0-----:R-:W-:Y:S02]  /*4e90*/  LEA R6, R5, R0, 0x18 ;  /* 0x0000000005067211 */ /* 0x001fe400078ec0ff */
[C---:B------:R-:W-:Y:S02]  /*4ea0*/  LEA R5, R2.reuse, UR5, 0x1 ;  /* 0x0000000502057c11 */ /* 0x040fe4000f8e08ff */
[----:B------:R-:W-:-:S03]  /*4eb0*/  LEA R0, R2, -R7, 0x2 ;  /* 0x8000000702007211 */ /* 0x000fc600078e10ff */
[----:B------:R-:W-:Y:S01]  /*4ec0*/  IMAD R5, R16, -0x2, R5 ;  /* 0xfffffffe10057824 */ /* 0x000fe200078e0205 */
[----:B------:R-:W-:-:S04]  /*4ed0*/  IADD3 R0, PT, PT, R0, 0x800, R6 ;  /* 0x0000080000007810 */ /* 0x000fc80007ffe006 */
[----:B------:R-:W-:-:S07]  /*4ee0*/  IADD3 R6, PT, PT, R5, 0x400, R6 ;  /* 0x0000040005067810 */ /* 0x000fce0007ffe006 */
.L_x_1927:
[----:B------:R-:W1:Y:S01]  /*4ef0*/  LDS R4, [R0+-0x800] ;  /* 0xfff8000000047984 */ /* 0x000e620000000800 */
[----:B------:R-:W-:-:S05]  /*4f00*/  VIADD R2, R2, 0x400 ;  /* 0x0000040002027836 */ /* 0x000fca0000000000 */
[----:B------:R-:W-:Y:S01]  /*4f10*/  ISETP.GT.AND P2, PT, R2, R19, PT ;  /* 0x000000130200720c */ /* 0x000fe20003f44270 */
        /* <DEDUP_REMOVED lines=29> */
.L_x_1923:
[----:B------:R-:W-:Y:S05]  /*50f0*/  BSYNC.RECONVERGENT B0 ;  /* 0x0000000000007941 */ /* 0x000fea0003800200 */
.L_x_1922:
[----:B0-----:R-:W-:Y:S01]  /*5100*/  SHF.R.S32.HI R0, RZ, 0x1f, R19 ;  /* 0x0000001fff007819 */ /* 0x001fe20000011413 */
[----:B------:R-:W0:Y:S01]  /*5110*/  LDCU.64 UR8, c[0x0][0x3b0] ;  /* 0x00007600ff0877ac */ /* 0x000e220008000a00 */
[----:B------:R-:W-:Y:S02]  /*5120*/  SHF.L.U32 R36, R33, 0x3, RZ ;  /* 0x0000000321247819 */ /* 0x000fe400000006ff */
[----:B------:R-:W-:Y:S02]  /*5130*/  CS2R R6, SRZ ;  /* 0x0000000000067805 */ /* 0x000fe4000001ff00 */
[----:B------:R-:W-:Y:S01]  /*5140*/  LEA.HI R0, R0, R19, RZ, 0x5 ;  /* 0x0000001300007211 */ /* 0x000fe200078f28ff */
[----:B------:R-:W3:Y:S01]  /*5150*/  LDCU.64 UR10, c[0x0][0x3c8] ;  /* 0x00007900ff0a77ac */ /* 0x000ee20008000a00 */
[----:B------:R-:W-:Y:S02]  /*5160*/  LOP3.LUT R36, R36, 0x38, RZ, 0xc0, !PT ;  /* 0x0000003824247812 */ /* 0x000fe400078ec0ff */
[----:B------:R-:W-:Y:S01]  /*5170*/  LOP3.LUT R0, R0, 0xffffffe0, RZ, 0xc0, !PT ;  /* 0xffffffe000007812 */ /* 0x000fe200078ec0ff */
[----:B------:R-:W4:Y:S04]  /*5180*/  LDCU.64 UR14, c[0x0][0x3c8] ;  /* 0x00007900ff0e77ac */ /* 0x000f280008000a00 */
[----:B------:R-:W-:-:S05]  /*5190*/  IMAD.IADD R42, R19, 0x1, -R0 ;  /* 0x00000001132a7824 */ /* 0x000fca00078e0a00 */
[----:B------:R-:W-:Y:S02]  /*51a0*/  ISETP.NE.AND P0, PT, R23, R42, PT ;  /* 0x0000002a1700720c */ /* 0x000fe40003f05270 */
[----:B0-----:R-:W-:Y:S02]  /*51b0*/  ISETP.EQ.U32.AND P1, PT, RZ, UR8, PT ;  /* 0x00000008ff007c0c */ /* 0x001fe4000bf22070 */
[----:B------:R-:W-:-:S04]  /*51c0*/  ISETP.GT.U32.OR P0, PT, R36, 0x2f, P0 ;  /* 0x0000002f2400780c */ /* 0x000fc80000704470 */
[----:B------:R-:W-:-:S13]  /*51d0*/  ISETP.EQ.OR.EX P0, PT, RZ, UR9, P0, P1 ;  /* 0x00000009ff007c0c */ /* 0x000fda0008702710 */
[----:B------:R-:W0:Y:S01]  /*51e0*/  @!P0 LDC.64 R8, c[0x0][0x3b0] ;  /* 0x0000ec00ff088b82 */ /* 0x000e220000000a00 */
[----:B--2---:R-:W-:Y:S01]  /*51f0*/  @!P0 IMAD R5, R35, 0x30, R36 ;  /* 0x0000003023058824 */ /* 0x004fe200078e0224 */
[----:B------:R-:W-:Y:S01]  /*5200*/  BSSY.RECONVERGENT B0, `(.L_x_1928) ;  /* 0x00002a0000007945 */ /* 0x000fe20003800200 */
[----:B------:R-:W-:Y:S02]  /*5210*/  HFMA2 R39, -RZ, RZ, 0, 0 ;  /* 0x00000000ff277431 */ /* 0x000fe400000001ff */
[----:B0-----:R-:W-:Y:S01]  /*5220*/  @!P0 IMAD.WIDE.U32 R8, R5, 0x2, R8 ;  /* 0x0000000205088825 */ /* 0x001fe200078e0008 */
[----:B------:R-:W-:-:S06]  /*5230*/  CS2R R4, SRZ ;  /* 0x0000000000047805 */ /* 0x000fcc000001ff00 */
[----:B------:R0:W5:Y:S01]  /*5240*/  @!P0 LDG.E.128 R4, desc[UR36][R8.64] ;  /* 0x0000002408048981 */ /* 0x000162000c1e1d00 */
[----:B------:R-:W-:Y:S01]  /*5250*/  ISETP.GT.U32.AND P0, PT, R36, 0x2f, PT ;  /* 0x0000002f2400780c */ /* 0x000fe20003f04070 */
[----:B------:R-:W-:Y:S02]  /*5260*/  HFMA2 R37, -RZ, RZ, 0, 0 ;  /* 0x00000000ff257431 */ /* 0x000fe400000001ff */
[----:B------:R-:W-:Y:S02]  /*5270*/  IMAD R41, R41, 0x30, RZ ;  /* 0x0000003029297824 */ /* 0x000fe400078e02ff */
[----:B------:R-:W-:Y:S01]  /*5280*/  HFMA2 R45, -RZ, RZ, 0, 0 ;  /* 0x00000000ff2d7431 */ /* 0x000fe200000001ff */
[----:B------:R-:W-:Y:S01]  /*5290*/  MOV R34, RZ ;  /* 0x000000ff00227202 */ /* 0x000fe20000000f00 */
[----:B------:R-:W-:Y:S01]  /*52a0*/  HFMA2 R40, -RZ, RZ, 0, 0 ;  /* 0x00000000ff287431 */ /* 0x000fe200000001ff */
[----:B------:R-:W-:Y:S01]  /*52b0*/  MOV R32, RZ ;  /* 0x000000ff00207202 */ /* 0x000fe20000000f00 */
[----:B------:R-:W-:Y:S01]  /*52c0*/  IMAD.MOV.U32 R2, RZ, RZ, RZ ;  /* 0x000000ffff027224 */ /* 0x000fe200078e00ff */
[----:B------:R-:W-:Y:S01]  /*52d0*/  MOV R43, RZ ;  /* 0x000000ff002b7202 */ /* 0x000fe20000000f00 */
[----:B------:R-:W-:Y:S06]  /*52e0*/  BAR.SYNC.DEFER_BLOCKING 0x0 ;  /* 0x0000000000007b1d */ /* 0x000fec0000010000 */
[----:B0--34-:R-:W-:Y:S05]  /*52f0*/  @P0 BRA `(.L_x_1929) ;  /* 0x0000002800400947 */ /* 0x019fea0003800000 */
[----:B------:R-:W0:Y:S01]  /*5300*/  LDCU UR4, c[0x0][0x3f4] ;  /* 0x00007e80ff0477ac */ /* 0x000e220008000800 */
[----:B------:R-:W2:Y:S01]  /*5310*/  S2R R46, SR_CgaCtaId ;  /* 0x00000000002e7919 */ /* 0x000ea20000008800 */
[----:B------:R-:W3:Y:S01]  /*5320*/  LDC.64 R8, c[0x0][0x3c0] ;  /* 0x0000f000ff087b82 */ /* 0x000ee20000000a00 */
[----:B------:R-:W-:Y:S01]  /*5330*/  IMAD.IADD R44, R16, 0x1, R23 ;  /* 0x00000001102c7824 */ /* 0x000fe200078e0217 */
[----:B------:R-:W-:Y:S01]  /*5340*/  MOV R11, 0x400 ;  /* 0x00000400000b7802 */ /* 0x000fe20000000f00 */
[----:B------:R-:W-:Y:S01]  /*5350*/  BSSY.RECONVERGENT B1, `(.L_x_1930) ;  /* 0x00000ec000017945 */ /* 0x000fe20003800200 */
[----:B------:R-:W-:Y:S02]  /*5360*/  MOV R39, RZ ;  /* 0x000000ff00277202 */ /* 0x000fe40000000f00 */
[----:B------:R-:W-:Y:S02]  /*5370*/  IADD3 R11, PT, PT, R11, 0xc0, RZ ;  /* 0x000000c00b0b7810 */ /* 0x000fe40007ffe0ff */
[----:B0-----:R-:W-:-:S04]  /*5380*/  MOV R0, UR4 ;  /* 0x0000000400007c02 */ /* 0x001fc80008000f00 */
[-C--:B------:R-:W-:Y:S01]  /*5390*/  VIMNMX R10, PT, PT, R19, R0.reuse, PT ;  /* 0x00000000130a7248 */ /* 0x080fe20003fe0100 */
[----:B------:R-:W-:-:S03]  /*53a0*/  IMAD R21, R20, R0, R36 ;  /* 0x0000000014157224 */ /* 0x000fc600078e0224 */
[----:B------:R-:W-:Y:S01]  /*53b0*/  ISETP.GE.AND P0, PT, R44, R10, PT ;  /* 0x0000000a2c00720c */ /* 0x000fe20003f06270 */
[----:B---3--:R-:W-:Y:S01]  /*53c0*/  IMAD.WIDE R20, R21, 0x2, R8 ;  /* 0x0000000215147825 */ /* 0x008fe200078e0208 */
[----:B--2---:R-:W-:-:S04]  /*53d0*/  LEA R46, R46, R11, 0x18 ;  /* 0x0000000b2e2e7211 */ /* 0x004fc800078ec0ff */
[----:B------:R-:W-:-:S07]  /*53e0*/  IADD3 R38, PT, PT, R46, UR5, RZ ;  /* 0x000000052e267c10 */ /* 0x000fce000fffe0ff */
[----:B------:R-:W-:Y:S05]  /*53f0*/  @P0 BRA `(.L_x_1931) ;  /* 0x0000000c00840947 */ /* 0x000fea0003800000 */
[----:B------:R-:W-:Y:S01]  /*5400*/  IADD3 R51, PT, PT, R44, 0x20, RZ ;  /* 0x000000202c337810 */ /* 0x000fe20007ffe0ff */
[----:B------:R-:W0:Y:S01]  /*5410*/  LDCU UR4, c[0x0][0x3f8] ;  /* 0x00007f00ff0477ac */ /* 0x000e220008000800 */
[----:B------:R-:W-:Y:S01]  /*5420*/  LOP3.LUT R49, RZ, R16, RZ, 0x33, !PT ;  /* 0x00000010ff317212 */ /* 0x000fe200078e33ff */
[----:B------:R-:W-:Y:S01]  /*5430*/  BSSY.RECONVERGENT B2, `(.L_x_1932) ;  /* 0x0000081000027945 */ /* 0x000fe20003800200 */
[----:B------:R-:W-:Y:S01]  /*5440*/  VIMNMX R2, PT, PT, R10, R51, !PT ;  /* 0x000000330a027248 */ /* 0x000fe20007fe0100 */
[----:B------:R-:W-:Y:S02]  /*5450*/  HFMA2 R43, -RZ, RZ, 0, 0 ;  /* 0x00000000ff2b7431 */ /* 0x000fe400000001ff */
[----:B------:R-:W-:Y:S02]  /*5460*/  IMAD.MOV.U32 R40, RZ, RZ, RZ ;  /* 0x000000ffff287224 */ /* 0x000fe400078e00ff */
[----:B------:R-:W-:Y:S01]  /*5470*/  HFMA2 R34, -RZ, RZ, 0, 0 ;  /* 0x00000000ff227431 */ /* 0x000fe200000001ff */
[----:B------:R-:W-:Y:S01]  /*5480*/  IADD3 R49, PT, PT, -R23, R2, R49 ;  /* 0x0000000217317210 */ /* 0x000fe20007ffe131 */
[----:B------:R-:W-:Y:S01]  /*5490*/  HFMA2 R2, -RZ, RZ, 0, 0 ;  /* 0x00000000ff027431 */ /* 0x000fe200000001ff */
[----:B------:R-:W-:Y:S01]  /*54a0*/  MOV R47, R44 ;  /* 0x0000002c002f7202 */ /* 0x000fe20000000f00 */
[----:B------:R-:W-:Y:S01]  /*54b0*/  IMAD.MOV.U32 R32, RZ, RZ, RZ ;  /* 0x000000ffff207224 */ /* 0x000fe200078e00ff */
[----:B------:R-:W-:-:S02]  /*54c0*/  ISETP.GE.U32.AND P0, PT, R49, 0x60, PT ;  /* 0x000000603100780c */ /* 0x000fc40003f06070 */
[----:B------:R-:W-:Y:S02]  /*54d0*/  LEA.HI R52, R49, 0x1, RZ, 0x1b ;  /* 0x0000000131347811 */ /* 0x000fe400078fd8ff */
[----:B------:R-:W-:Y:S02]  /*54e0*/  MOV R45, RZ ;  /* 0x000000ff002d7202 */ /* 0x000fe40000000f00 */
[----:B------:R-:W-:Y:S01]  /*54f0*/  LOP3.LUT P1, R60, R52, 0x3, RZ, 0xc0, !PT ;  /* 0x00000003343c7812 */ /* 0x000fe2000782c0ff */
[----:B0-----:R-:W-:Y:S01]  /*5500*/  IMAD R48, R0, UR4, RZ ;  /* 0x0000000400307c24 */ /* 0x001fe2000f8e02ff */
[----:B------:R-:W-:Y:S02]  /*5510*/  MOV R37, RZ ;  /* 0x000000ff00257202 */ /* 0x000fe40000000f00 */
[----:B------:R-:W-:-:S03]  /*5520*/  MOV R39, RZ ;  /* 0x000000ff00277202 */ /* 0x000fc60000000f00 */
[----:B------:R-:W-:Y:S06]  /*5530*/  @!P0 BRA `(.L_x_1933) ;  /* 0x0000000400c08947 */ /* 0x000fec0003800000 */
[----:B------:R-:W-:Y:S01]  /*5540*/  LOP3.LUT R52, R52, 0xffffffc, RZ, 0xc0, !PT ;  /* 0x0ffffffc34347812 */ /* 0x000fe200078ec0ff */
[C---:B------:R-:W-:Y:S01]  /*5550*/  VIADD R53, R44.reuse, 0x40 ;  /* 0x000000402c357836 */ /* 0x040fe20000000000 */
[----:B------:R-:W-:Y:S02]  /*5560*/  LEA R9, R23, UR5, 0x1 ;  /* 0x0000000517097c11 */ /* 0x000fe4000f8e08ff */
[----:B------:R-:W-:Y:S02]  /*5570*/  IADD3 R55, PT, PT, R44, 0x60, RZ ;  /* 0x000000602c377810 */ /* 0x000fe40007ffe0ff */
[----:B------:R-:W-:Y:S02]  /*5580*/  MOV R40, RZ ;  /* 0x000000ff00287202 */ /* 0x000fe40000000f00 */
[----:B------:R-:W-:Y:S02]  /*5590*/  MOV R47, R44 ;  /* 0x0000002c002f7202 */ /* 0x000fe40000000f00 */
[----:B------:R-:W-:-:S02]  /*55a0*/  IADD3 R50, PT, PT, R9, 0x80, R46 ;  /* 0x0000008009327810 */ /* 0x000fc40007ffe02e */
[----:B------:R-:W-:-:S07]  /*55b0*/  IADD3 R52, PT, PT, -R52, RZ, RZ ;  /* 0x000000ff34347210 */ /* 0x000fce0007ffe1ff */
.L_x_1934:
[----:B------:R-:W-:Y:S01]  /*55c0*/  IADD3 R8, P0, PT, R47, UR6, RZ ;  /* 0x000000062f087c10 */ /* 0x000fe2000ff1e0ff */
[----:B------:R-:W0:Y:S03]  /*55d0*/  LDS.U16 R54, [R50+-0x80] ;  /* 0xffff800032367984 */ /* 0x000e260000000400 */
[----:B------:R-:W-:Y:S01]  /*55e0*/  IADD3.X R9, PT, PT, RZ, UR12, RZ, P0, !PT ;  /* 0x0000000cff097c10 */ /* 0x000fe200087fe4ff */
[----:B------:R-:W-:Y:S01]  /*55f0*/  LDS.U16 R62, [R50+-0x40] ;  /* 0xffffc000323e7984 */ /* 0x000fe20000000400 */
[----:B------:R-:W-:-:S03]  /*5600*/  LEA R24, P0, R8, UR10, 0x2 ;  /* 0x0000000a08187c11 */ /* 0x000fc6000f8010ff */
[----:B------:R-:W2:Y:S01]  /*5610*/  LDS.U16 R63, [R50] ;  /* 0x00000000323f7984 */ /* 0x000ea20000000400 */
[----:B------:R-:W-:-:S05]  /*5620*/  LEA.HI.X R25, R8, UR11, R9, 0x2, P0 ;  /* 0x0000000b08197c11 */ /* 0x000fca00080f1409 */
[----:B------:R-:W3:Y:S04]  /*5630*/  LDG.E R8, desc[UR36][R24.64] ;  /* 0x0000002418087981 */ /* 0x000ee8000c1e1900 */
[----:B------:R-:W4:Y:S04]  /*5640*/  LDG.E R12, desc[UR36][R24.64+0x80] ;  /* 0x00008024180c7981 */ /* 0x000f28000c1e1900 */
[----:B------:R-:W2:Y:S04]  /*5650*/  LDG.E R26, desc[UR36][R24.64+0x100] ;  /* 0x00010024181a7981 */ /* 0x000ea8000c1e1900 */
[----:B------:R-:W2:Y:S01]  /*5660*/  LDG.E R28, desc[UR36][R24.64+0x180] ;  /* 0x00018024181c7981 */ /* 0x000ea2000c1e1900 */
[----:B---3--:R-:W-:-:S04]  /*5670*/  IMAD R8, R48, R8, R47 ;  /* 0x0000000830087224 */ /* 0x008fc800078e022f */
[----:B------:R-:W-:-:S04]  /*5680*/  IMAD R9, R8, 0x30, RZ ;  /* 0x0000003008097824 */ /* 0x000fc800078e02ff */
[----:B------:R-:W-:-:S06]  /*5690*/  IMAD.WIDE R8, R9, 0x2, R20 ;  /* 0x0000000209087825 */ /* 0x000fcc00078e0214 */
[----:B------:R-:W3:Y:S01]  /*56a0*/  LDG.E.128 R8, desc[UR36][R8.64] ;  /* 0x0000002408087981 */ /* 0x000ee2000c1e1d00 */
[----:B----4-:R-:W-:-:S04]  /*56b0*/  IMAD R12, R48, R12, R51 ;  /* 0x0000000c300c7224 */ /* 0x010fc800078e0233 */
[----:B-1----:R-:W-:Y:S02]  /*56c0*/  IMAD R13, R12, 0x30, RZ ;  /* 0x000000300c0d7824 */ /* 0x002fe400078e02ff */
[----:B--2---:R-:W-:Y:S02]  /*56d0*/  IMAD R26, R48, R26, R53 ;  /* 0x0000001a301a7224 */ /* 0x004fe400078e0235 */
[----:B------:R-:W-:-:S04]  /*56e0*/  IMAD.WIDE R12, R13, 0x2, R20 ;  /* 0x000000020d0c7825 */ /* 0x000fc800078e0214 */
[----:B------:R-:W-:Y:S02]  /*56f0*/  IMAD R27, R26, 0x30, RZ ;  /* 0x000000301a1b7824 */ /* 0x000fe400078e02ff */
[----:B------:R-:W2:Y:S01]  /*5700*/  LDG.E.128 R12, desc[UR36][R12.64] ;  /* 0x000000240c0c7981 */ /* 0x000ea2000c1e1d00 */
[----:B------:R-:W-:Y:S02]  /*5710*/  IMAD R28, R48, R28, R55 ;  /* 0x0000001c301c7224 */ /* 0x000fe400078e0237 */
[----:B------:R-:W-:-:S04]  /*5720*/  IMAD.WIDE R24, R27, 0x2, R20 ;  /* 0x000000021b187825 */ /* 0x000fc800078e0214 */
[----:B------:R-:W-:Y:S02]  /*5730*/  IMAD R29, R28, 0x30, RZ ;  /* 0x000000301c1d7824 */ /* 0x000fe400078e02ff */
[----:B------:R-:W4:Y:S02]  /*5740*/  LDG.E.128 R24, desc[UR36][R24.64] ;  /* 0x0000002418187981 */ /* 0x000f24000c1e1d00 */
[----:B------:R-:W-:-:S06]  /*5750*/  IMAD.WIDE R28, R29, 0x2, R20 ;  /* 0x000000021d1c7825 */ /* 0x000fcc00078e0214 */
[----:B------:R-:W4:Y:S01]  /*5760*/  LDG.E.128 R28, desc[UR36][R28.64] ;  /* 0x000000241c1c7981 */ /* 0x000f22000c1e1d00 */
[----:B0-----:R-:W-:Y:S01]  /*5770*/  HADD2.F32 R57, -RZ, R54.H0_H0 ;  /* 0x20000036ff397230 */ /* 0x001fe20000004100 */
[----:B------:R-:W-:Y:S01]  /*5780*/  IADD3 R47, PT, PT, R47, 0x80, RZ ;  /* 0x000000802f2f7810 */ /* 0x000fe20007ffe0ff */
[----:B------:R-:W-:Y:S01]  /*5790*/  VIADD R52, R52, 0x4 ;  /* 0x0000000434347836 */ /* 0x000fe20000000000 */
[----:B------:R-:W-:Y:S01]  /*57a0*/  IADD3 R51, PT, PT, R51, 0x80, RZ ;  /* 0x0000008033337810 */ /* 0x000fe20007ffe0ff */
[----:B------:R-:W-:Y:S01]  /*57b0*/  HADD2.F32 R63, -RZ, R63.H0_H0 ;  /* 0x2000003fff3f7230 */ /* 0x000fe20000004100 */
[----:B------:R-:W-:Y:S01]  /*57c0*/  IADD3 R53, PT, PT, R53, 0x80, RZ ;  /* 0x0000008035357810 */ /* 0x000fe20007ffe0ff */
[----:B------:R-:W-:Y:S01]  /*57d0*/  VIADD R55, R55, 0x80 ;  /* 0x0000008037377836 */ /* 0x000fe20000000000 */
[----:B------:R-:W-:Y:S01]  /*57e0*/  ISETP.NE.AND P0, PT, R52, RZ, PT ;  /* 0x000000ff3400720c */ /* 0x000fe20003f05270 */
[--C-:B---3--:R-:W-:Y:S02]  /*57f0*/  HADD2.F32 R54, -RZ, R8.reuse.H0_H0 ;  /* 0x20000008ff367230 */ /* 0x108fe40000004100 */
[----:B------:R-:W-:-:S02]  /*5800*/  HADD2.F32 R8, -RZ, R8.H1_H1 ;  /* 0x30000008ff087230 */ /* 0x000fc40000004100 */
[--C-:B------:R-:W-:Y:S02]  /*5810*/  HADD2.F32 R59, -RZ, R10.reuse.H0_H0 ;  /* 0x2000000aff3b7230 */ /* 0x100fe40000004100 */
[C---:B------:R-:W-:Y:S01]  /*5820*/  FFMA.FTZ R54, R57.reuse, R54, R40 ;  /* 0x0000003639367223 */ /* 0x040fe20000010028 */
[----:B------:R-:W-:Y:S02]  /*5830*/  HADD2.F32 R10, -RZ, R10.H1_H1 ;  /* 0x3000000aff0a7230 */ /* 0x000fe40000004100 */
[C---:B------:R-:W-:Y:S01]  /*5840*/  FFMA.FTZ R43, R57.reuse, R8, R43 ;  /* 0x00000008392b7223 */ /* 0x040fe2000001002b */
[----:B------:R-:W-:Y:S01]  /*5850*/  HADD2.F32 R56, -RZ, R9.H0_H0 ;  /* 0x20000009ff387230 */ /* 0x000fe20000004100 */
[----:B------:R0:W1:Y:S01]  /*5860*/  LDS.U16 R8, [R50+0x40] ;  /* 0x0000400032087984 */ /* 0x0000620000000400 */
[----:B------:R-:W-:Y:S02]  /*5870*/  HADD2.F32 R61, -RZ, R11.H0_H0 ;  /* 0x2000000bff3d7230 */ /* 0x000fe40000004100 */
[----:B------:R-:W-:Y:S01]  /*5880*/  FFMA.FTZ R59, R57, R59, R32 ;  /* 0x0000003b393b7223 */ /* 0x000fe20000010020 */
[----:B------:R-:W-:-:S02]  /*5890*/  HADD2.F32 R9, -RZ, R9.H1_H1 ;  /* 0x30000009ff097230 */ /* 0x000fc40000004100 */
[C---:B------:R-:W-:Y:S01]  /*58a0*/  FFMA.FTZ R10, R57.reuse, R10, R37 ;  /* 0x0000000a390a7223 */ /* 0x040fe20000010025 */
[----:B------:R-:W-:Y:S02]  /*58b0*/  HADD2.F32 R58, -RZ, R11.H1_H1 ;  /* 0x3000000bff3a7230 */ /* 0x000fe40000004100 */
[C---:B------:R-:W-:Y:S01]  /*58c0*/  FFMA.FTZ R61, R57.reuse, R61, R34 ;  /* 0x0000003d393d7223 */ /* 0x040fe20000010022 */
[--C-:B--2---:R-:W-:Y:S02]  /*58d0*/  HADD2.F32 R37, -RZ, R13.reuse.H0_H0 ;  /* 0x2000000dff257230 */ /* 0x104fe40000004100 */
[C---:B------:R-:W-:Y:S01]  /*58e0*/  FFMA.FTZ R9, R57.reuse, R9, R2 ;  /* 0x0000000939097223 */ /* 0x040fe20000010002 */
[----:B------:R-:W-:Y:S02]  /*58f0*/  HADD2.F32 R32, -RZ, R13.H1_H1 ;  /* 0x3000000dff207230 */ /* 0x000fe40000004100 */
[----:B------:R-:W-:Y:S01]  /*5900*/  FFMA.FTZ R56, R57, R56, R45 ;  /* 0x0000003839387223 */ /* 0x000fe2000001002d */
[----:B------:R-:W-:-:S02]  /*5910*/  HADD2.F32 R34, -RZ, R14.H0_H0 ;  /* 0x2000000eff227230 */ /* 0x000fc40000004100 */
[----:B------:R-:W-:Y:S01]  /*5920*/  FFMA.FTZ R58, R57, R58, R39 ;  /* 0x0000003a393a7223 */ /* 0x000fe20000010027 */
[----:B------:R-:W-:Y:S01]  /*5930*/  HADD2.F32 R13, -RZ, R14.H1_H1 ;  /* 0x3000000eff0d7230 */ /* 0x000fe20000004100 */
[----:B0-----:R-:W-:Y:S01]  /*5940*/  IADD3 R50, PT, PT, R50, 0x100, RZ ;  /* 0x0000010032327810 */ /* 0x001fe20007ffe0ff */
[----:B------:R-:W-:Y:S02]  /*5950*/  HADD2.F32 R2, -RZ, R12.H0_H0 ;  /* 0x2000000cff027230 */ /* 0x000fe40000004100 */
[--C-:B------:R-:W-:Y:S02]  /*5960*/  HADD2.F32 R14, -RZ, R15.reuse.H0_H0 ;  /* 0x2000000fff0e7230 */ /* 0x100fe40000004100 */
[----:B------:R-:W-:Y:S02]  /*5970*/  HADD2.F32 R11, -RZ, R62.H0_H0 ;  /* 0x2000003eff0b7230 */ /* 0x000fe40000004100 */
[----:B------:R-:W-:Y:S02]  /*5980*/  HADD2.F32 R12, -RZ, R12.H1_H1 ;  /* 0x3000000cff0c7230 */ /* 0x000fe40000004100 */
[----:B------:R-:W-:-:S02]  /*5990*/  HADD2.F32 R15, -RZ, R15.H1_H1 ;  /* 0x3000000fff0f7230 */ /* 0x000fc40000004100 */
        /* <DEDUP_REMOVED lines=8> */
[--C-:B----4-:R-:W-:Y:S02]  /*5a20*/  HADD2.F32 R11, -RZ, R24.reuse.H0_H0 ;  /* 0x20000018ff0b7230 */ /* 0x110fe40000004100 */
[----:B------:R-:W-:-:S02]  /*5a30*/  HADD2.F32 R13, -RZ, R24.H1_H1 ;  /* 0x30000018ff0d7230 */ /* 0x000fc40000004100 */
[--C-:B------:R-:W-:Y:S02]  /*5a40*/  HADD2.F32 R24, -RZ, R25.reuse.H0_H0 ;  /* 0x20000019ff187230 */ /* 0x100fe40000004100 */
[C---:B------:R-:W-:Y:S01]  /*5a50*/  FFMA.FTZ R2, R63.reuse, R11, R2 ;  /* 0x0000000b3f027223 */ /* 0x040fe20000010002 */
[----:B------:R-:W-:Y:S02]  /*5a60*/  HADD2.F32 R32, -RZ, R25.H1_H1 ;  /* 0x30000019ff207230 */ /* 0x000fe40000004100 */
[C---:B------:R-:W-:Y:S01]  /*5a70*/  FFMA.FTZ R12, R63.reuse, R13, R12 ;  /* 0x0000000d3f0c7223 */ /* 0x040fe2000001000c */
[--C-:B------:R-:W-:Y:S02]  /*5a80*/  HADD2.F32 R39, -RZ, R26.reuse.H1_H1 ;  /* 0x3000001aff277230 */ /* 0x100fe40000004100 */
[C---:B------:R-:W-:Y:S01]  /*5a90*/  FFMA.FTZ R24, R63.reuse, R24, R37 ;  /* 0x000000183f187223 */ /* 0x040fe20000010025 */
[----:B------:R-:W-:Y:S02]  /*5aa0*/  HADD2.F32 R25, -RZ, R26.H0_H0 ;  /* 0x2000001aff197230 */ /* 0x000fe40000004100 */
[----:B------:R-:W-:Y:S01]  /*5ab0*/  FFMA.FTZ R9, R63, R32, R9 ;  /* 0x000000203f097223 */ /* 0x000fe20000010009 */
[----:B------:R-:W-:-:S02]  /*5ac0*/  HADD2.F32 R43, -RZ, R27.H0_H0 ;  /* 0x2000001bff2b7230 */ /* 0x000fc40000004100 */
[C---:B------:R-:W-:Y:S01]  /*5ad0*/  FFMA.FTZ R10, R63.reuse, R39, R10 ;  /* 0x000000273f0a7223 */ /* 0x040fe2000001000a */
[----:B------:R-:W-:Y:S02]  /*5ae0*/  HADD2.F32 R26, -RZ, R27.H1_H1 ;  /* 0x3000001bff1a7230 */ /* 0x000fe40000004100 */
[C---:B------:R-:W-:Y:S01]  /*5af0*/  FFMA.FTZ R25, R63.reuse, R25, R34 ;  /* 0x000000193f197223 */ /* 0x040fe20000010022 */
[----:B-1----:R-:W-:Y:S02]  /*5b00*/  HADD2.F32 R39, -RZ, R8.H0_H0 ;  /* 0x20000008ff277230 */ /* 0x002fe40000004100 */
[C---:B------:R-:W-:Y:S01]  /*5b10*/  FFMA.FTZ R14, R63.reuse, R43, R14 ;  /* 0x0000002b3f0e7223 */ /* 0x040fe2000001000e */
[--C-:B------:R-:W-:Y:S02]  /*5b20*/  HADD2.F32 R40, -RZ, R28.reuse.H0_H0 ;  /* 0x2000001cff287230 */ /* 0x100fe40000004100 */
[----:B------:R-:W-:Y:S01]  /*5b30*/  FFMA.FTZ R15, R63, R26, R15 ;  /* 0x0000001a3f0f7223 */ /* 0x000fe2000001000f */
[----:B------:R-:W-:-:S02]  /*5b40*/  HADD2.F32 R43, -RZ, R28.H1_H1 ;  /* 0x3000001cff2b7230 */ /* 0x000fc40000004100 */
[--C-:B------:R-:W-:Y:S02]  /*5b50*/  HADD2.F32 R45, -RZ, R29.reuse.H0_H0 ;  /* 0x2000001dff2d7230 */ /* 0x100fe40000004100 */
[C---:B------:R-:W-:Y:S01]  /*5b60*/  FFMA.FTZ R40, R39.reuse, R40, R2 ;  /* 0x0000002827287223 */ /* 0x040fe20000010002 */
[----:B------:R-:W-:Y:S02]  /*5b70*/  HADD2.F32 R8, -RZ, R29.H1_H1 ;  /* 0x3000001dff087230 */ /* 0x000fe40000004100 */
[C---:B------:R-:W-:Y:S01]  /*5b80*/  FFMA.FTZ R43, R39.reuse, R43, R12 ;  /* 0x0000002b272b7223 */ /* 0x040fe2000001000c */
[--C-:B------:R-:W-:Y:S02]  /*5b90*/  HADD2.F32 R32, -RZ, R30.reuse.H0_H0 ;  /* 0x2000001eff207230 */ /* 0x100fe40000004100 */
[C---:B------:R-:W-:Y:S01]  /*5ba0*/  FFMA.FTZ R45, R39.reuse, R45, R24 ;  /* 0x0000002d272d7223 */ /* 0x040fe20000010018 */
[----:B------:R-:W-:Y:S02]  /*5bb0*/  HADD2.F32 R37, -RZ, R30.H1_H1 ;  /* 0x3000001eff257230 */ /* 0x000fe40000004100 */
[----:B------:R-:W-:Y:S01]  /*5bc0*/  FFMA.FTZ R2, R39, R8, R9 ;  /* 0x0000000827027223 */ /* 0x000fe20000010009 */
[----:B------:R-:W-:-:S02]  /*5bd0*/  HADD2.F32 R11, -RZ, R31.H0_H0 ;  /* 0x2000001fff0b7230 */ /* 0x000fc40000004100 */
[C---:B------:R-:W-:Y:S01]  /*5be0*/  FFMA.FTZ R32, R39.reuse, R32, R25 ;  /* 0x0000002027207223 */ /* 0x040fe20000010019 */
[----:B------:R-:W-:Y:S02]  /*5bf0*/  HADD2.F32 R26, -RZ, R31.H1_H1 ;  /* 0x3000001fff1a7230 */ /* 0x000fe40000004100 */
[C---:B------:R-:W-:Y:S01]  /*5c00*/  FFMA.FTZ R37, R39.reuse, R37, R10 ;  /* 0x0000002527257223 */ /* 0x040fe2000001000a */
[C---:B------:R-:W-:Y:S02]  /*5c10*/  FFMA.FTZ R34, R39.reuse, R11, R14 ;  /* 0x0000000b27227223 */ /* 0x040fe4000001000e */
[----:B------:R-:W-:Y:S01]  /*5c20*/  FFMA.FTZ R39, R39, R26, R15 ;  /* 0x0000001a27277223 */ /* 0x000fe2000001000f */
[----:B------:R-:W-:Y:S06]  /*5c30*/  @P0 BRA `(.L_x_1934) ;  /* 0xfffffff800600947 */ /* 0x000fec000383ffff */
.L_x_1933:
[----:B------:R-:W-:Y:S05]  /*5c40*/  BSYNC.RECONVERGENT B2 ;  /* 0x0000000000027941 */ /* 0x000fea0003800200 */
.L_x_1932:
[----:B------:R-:W-:Y:S05]  /*5c50*/  @!P1 BRA `(.L_x_1931) ;  /* 0x00000004006c9947 */ /* 0x000fea0003800000 */
[----:B------:R-:W-:Y:S01]  /*5c60*/  ISETP.NE.AND P1, PT, R60, 0x1, PT ;  /* 0x000000013c00780c */ /* 0x000fe20003f25270 */
[----:B------:R-:W-:Y:S01]  /*5c70*/  BSSY.RECONVERGENT B2, `(.L_x_1935) ;  /* 0x000003a000027945 */ /* 0x000fe20003800200 */
[----:B------:R-:W-:-:S11]  /*5c80*/  LOP3.LUT P0, RZ, R49, 0x20, RZ, 0xc0, !PT ;  /* 0x0000002031ff7812 */ /* 0x000fd6000780c0ff */
[----:B------:R-:W-:Y:S05]  /*5c90*/  @!P1 BRA `(.L_x_1936) ;  /* 0x0000000000dc9947 */ /* 0x000fea0003800000 */
[----:B------:R-:W0:Y:S01]  /*5ca0*/  LDCU.64 UR8, c[0x0][0x3c8] ;  /* 0x00007900ff0877ac */ /* 0x000e220008000a00 */
[----:B------:R-:W-:-:S04]  /*5cb0*/  IADD3 R8, P1, PT, R47, UR6, RZ ;  /* 0x000000062f087c10 */ /* 0x000fc8000ff3e0ff */
[----:B------:R-:W-:Y:S02]  /*5cc0*/  IADD3.X R9, PT, PT, RZ, UR12, RZ, P1, !PT ;  /* 0x0000000cff097c10 */ /* 0x000fe40008ffe4ff */
[----:B0-----:R-:W-:-:S04]  /*5cd0*/  LEA R24, P1, R8, UR8, 0x2 ;  /* 0x0000000808187c11 */ /* 0x001fc8000f8210ff */
[----:B------:R-:W-:-:S05]  /*5ce0*/  LEA.HI.X R25, R8, UR9, R9, 0x2, P1 ;  /* 0x0000000908197c11 */ /* 0x000fca00088f1409 */
[----:B------:R-:W2:Y:S04]  /*5cf0*/  LDG.E R8, desc[UR36][R24.64] ;  /* 0x0000002418087981 */ /* 0x000ea8000c1e1900 */
[----:B------:R0:W3:Y:S01]  /*5d00*/  LDG.E R12, desc[UR36][R24.64+0x80] ;  /* 0x00008024180c7981 */ /* 0x0000e2000c1e1900 */
[----:B-1----:R-:W-:Y:S01]  /*5d10*/  HFMA2 R13, -RZ, RZ, 0, 2.86102294921875e-06 ;  /* 0x00000030ff0d7431 */ /* 0x002fe200000001ff */
[----:B------:R-:W-:-:S04]  /*5d20*/  IADD3 R27, PT, PT, -R16, R47, RZ ;  /* 0x0000002f101b7210 */ /* 0x000fc80007ffe1ff */
[----:B------:R-:W-:-:S05]  /*5d30*/  LEA R27, R27, R38, 0x1 ;  /* 0x000000261b1b7211 */ /* 0x000fca00078e08ff */
[----:B0-----:R-:W0:Y:S04]  /*5d40*/  LDS.U16 R24, [R27] ;  /* 0x000000001b187984 */ /* 0x001e280000000400 */
[----:B------:R-:W1:Y:S01]  /*5d50*/  LDS.U16 R30, [R27+0x40] ;  /* 0x000040001b1e7984 */ /* 0x000e620000000400 */
[----:B--2---:R-:W-:-:S04]  /*5d60*/  IMAD R8, R48, R8, R47 ;  /* 0x0000000830087224 */ /* 0x004fc800078e022f */
[----:B------:R-:W-:Y:S02]  /*5d70*/  IMAD R9, R8, 0x30, RZ ;  /* 0x0000003008097824 */ /* 0x000fe400078e02ff */
[----:B---3--:R-:W-:Y:S02]  /*5d80*/  IMAD R12, R48, R12, R47 ;  /* 0x0000000c300c7224 */ /* 0x008fe400078e022f */
[----:B------:R-:W-:-:S04]  /*5d90*/  IMAD.WIDE R8, R9, 0x2, R20 ;  /* 0x0000000209087825 */ /* 0x000fc800078e0214 */
[----:B------:R-:W-:Y:S02]  /*5da0*/  IMAD R13, R12, R13, 0x600 ;  /* 0x000006000c0d7424 */ /* 0x000fe400078e020d */
[----:B------:R-:W2:Y:S02]  /*5db0*/  LDG.E.128 R8, desc[UR36][R8.64] ;  /* 0x0000002408087981 */ /* 0x000ea4000c1e1d00 */
[----:B------:R-:W-:-:S06]  /*5dc0*/  IMAD.WIDE R12, R13, 0x2, R20 ;  /* 0x000000020d0c7825 */ /* 0x000fcc00078e0214 */
[----:B------:R-:W3:Y:S01]  /*5dd0*/  LDG.E.128 R12, desc[UR36][R12.64] ;  /* 0x000000240c0c7981 */ /* 0x000ee2000c1e1d00 */
[----:B0-----:R-:W-:Y:S02]  /*5de0*/  HADD2.F32 R25, -RZ, R24.H0_H0 ;  /* 0x20000018ff197230 */ /* 0x001fe40000004100 */
[----:B------:R-:W-:Y:S02]  /*5df0*/  VIADD R47, R47, 0x40 ;  /* 0x000000402f2f7836 */ /* 0x000fe40000000000 */
[----:B--2---:R-:W-:Y:S02]  /*5e00*/  HADD2.F32 R24, -RZ, R8.H0_H0 ;  /* 0x20000008ff187230 */ /* 0x004fe40000004100 */
[----:B------:R-:W-:Y:S02]  /*5e10*/  HADD2.F32 R26, -RZ, R9.H0_H0 ;  /* 0x20000009ff1a7230 */ /* 0x000fe40000004100 */
        /* <DEDUP_REMOVED lines=12> */
[--C-:B---3--:R-:W-:Y:S02]  /*5ee0*/  HADD2.F32 R45, -RZ, R13.reuse.H0_H0 ;  /* 0x2000000dff2d7230 */ /* 0x108fe40000004100 */
[C---:B------:R-:W-:Y:S01]  /*5ef0*/  FFMA.FTZ R28, R25.reuse, R28, R39 ;  /* 0x0000001c191c7223 */ /* 0x040fe20000010027 */
[----:B-1----:R-:W-:Y:S02]  /*5f00*/  HADD2.F32 R39, -RZ, R30.H0_H0 ;  /* 0x2000001eff277230 */ /* 0x002fe40000004100 */
[----:B------:R-:W-:Y:S01]  /*5f10*/  FFMA.FTZ R2, R25, R9, R2 ;  /* 0x0000000919027223 */ /* 0x000fe20000010002 */
[--C-:B------:R-:W-:Y:S02]  /*5f20*/  HADD2.F32 R40, -RZ, R12.reuse.H0_H0 ;  /* 0x2000000cff287230 */ /* 0x100fe40000004100 */
[----:B------:R-:W-:Y:S02]  /*5f30*/  HADD2.F32 R43, -RZ, R12.H1_H1 ;  /* 0x3000000cff2b7230 */ /* 0x000fe40000004100 */
[----:B------:R-:W-:Y:S01]  /*5f40*/  FFMA.FTZ R45, R39, R45, R26 ;  /* 0x0000002d272d7223 */ /* 0x000fe2000001001a */
[----:B------:R-:W-:-:S02]  /*5f50*/  HADD2.F32 R13, -RZ, R13.H1_H1 ;  /* 0x3000000dff0d7230 */ /* 0x000fc40000004100 */
[C---:B------:R-:W-:Y:S01]  /*5f60*/  FFMA.FTZ R40, R39.reuse, R40, R24 ;  /* 0x0000002827287223 */ /* 0x040fe20000010018 */
[--C-:B------:R-:W-:Y:S02]  /*5f70*/  HADD2.F32 R32, -RZ, R14.reuse.H0_H0 ;  /* 0x2000000eff207230 */ /* 0x100fe40000004100 */
[C---:B------:R-:W-:Y:S01]  /*5f80*/  FFMA.FTZ R43, R39.reuse, R43, R8 ;  /* 0x0000002b272b7223 */ /* 0x040fe20000010008 */
[----:B------:R-:W-:Y:S02]  /*5f90*/  HADD2.F32 R37, -RZ, R14.H1_H1 ;  /* 0x3000000eff257230 */ /* 0x000fe40000004100 */
[C---:B------:R-:W-:Y:S01]  /*5fa0*/  FFMA.FTZ R2, R39.reuse, R13, R2 ;  /* 0x0000000d27027223 */ /* 0x040fe20000010002 */
[--C-:B------:R-:W-:Y:S02]  /*5fb0*/  HADD2.F32 R34, -RZ, R15.reuse.H0_H0 ;  /* 0x2000000fff227230 */ /* 0x100fe40000004100 */
[----:B------:R-:W-:Y:S01]  /*5fc0*/  FFMA.FTZ R32, R39, R32, R29 ;  /* 0x0000002027207223 */ /* 0x000fe2000001001d */
[----:B------:R-:W-:-:S02]  /*5fd0*/  HADD2.F32 R15, -RZ, R15.H1_H1 ;  /* 0x3000000fff0f7230 */ /* 0x000fc40000004100 */
[C---:B------:R-:W-:Y:S01]  /*5fe0*/  FFMA.FTZ R37, R39.reuse, R37, R10 ;  /* 0x0000002527257223 */ /* 0x040fe2000001000a */
[C---:B------:R-:W-:Y:S02]  /*5ff0*/  FFMA.FTZ R34, R39.reuse, R34, R31 ;  /* 0x0000002227227223 */ /* 0x040fe4000001001f */
[----:B------:R-:W-:-:S07]  /*6000*/  FFMA.FTZ R39, R39, R15, R28 ;  /* 0x0000000f27277223 */ /* 0x000fce000001001c */
.L_x_1936:
[----:B------:R-:W-:Y:S05]  /*6010*/  BSYNC.RECONVERGENT B2 ;  /* 0x0000000000027941 */ /* 0x000fea0003800200 */
.L_x_1935:
[----:B------:R-:W-:Y:S05]  /*6020*/  @P0 BRA `(.L_x_1931) ;  /* 0x0000000000780947 */ /* 0x000fea0003800000 */
[----:B------:R-:W0:Y:S01]  /*6030*/  LDCU.64 UR8, c[0x0][0x3c8] ;  /* 0x00007900ff0877ac */ /* 0x000e220008000a00 */
[----:B------:R-:W-:-:S04]  /*6040*/  IADD3 R8, P0, PT, R47, UR6, RZ ;  /* 0x000000062f087c10 */ /* 0x000fc8000ff1e0ff */
[----:B------:R-:W-:Y:S02]  /*6050*/  IADD3.X R9, PT, PT, RZ, UR12, RZ, P0, !PT ;  /* 0x0000000cff097c10 */ /* 0x000fe400087fe4ff */
[----:B0-----:R-:W-:-:S04]  /*6060*/  LEA R12, P0, R8, UR8, 0x2 ;  /* 0x00000008080c7c11 */ /* 0x001fc8000f8010ff */
[----:B-1----:R-:W-:-:S05]  /*6070*/  LEA.HI.X R13, R8, UR9, R9, 0x2, P0 ;  /* 0x00000009080d7c11 */ /* 0x002fca00080f1409 */
[----:B------:R-:W2:Y:S01]  /*6080*/  LDG.E R12, desc[UR36][R12.64] ;  /* 0x000000240c0c7981 */ /* 0x000ea2000c1e1900 */
[----:B------:R-:W-:-:S04]  /*6090*/  IADD3 R15, PT, PT, -R16, R47, RZ ;  /* 0x0000002f100f7210 */ /* 0x000fc80007ffe1ff */
[----:B------:R-:W-:-:S06]  /*60a0*/  LEA R15, R15, R38, 0x1 ;  /* 0x000000260f0f7211 */ /* 0x000fcc00078e08ff */
[----:B------:R-:W0:Y:S01]  /*60b0*/  LDS.U16 R15, [R15] ;  /* 0x000000000f0f7984 */ /* 0x000e220000000400 */
[----:B--2---:R-:W-:-:S04]  /*60c0*/  IMAD R48, R48, R12, R47 ;  /* 0x0000000c30307224 */ /* 0x004fc800078e022f */
[----:B------:R-:W-:-:S04]  /*60d0*/  IMAD R9, R48, 0x30, RZ ;  /* 0x0000003030097824 */ /* 0x000fc800078e02ff */
[----:B------:R-:W-:-:S06]  /*60e0*/  IMAD.WIDE R8, R9, 0x2, R20 ;  /* 0x0000000209087825 */ /* 0x000fcc00078e0214 */
[----:B------:R-:W2:Y:S01]  /*60f0*/  LDG.E.128 R8, desc[UR36][R8.64] ;  /* 0x0000002408087981 */ /* 0x000ea2000c1e1d00 */
[----:B0-----:R-:W-:Y:S02]  /*6100*/  HADD2.F32 R25, -RZ, R15.H0_H0 ;  /* 0x2000000fff197230 */ /* 0x001fe40000004100 */
[--C-:B--2---:R-:W-:Y:S02]  /*6110*/  HADD2.F32 R14, -RZ, R8.reuse.H0_H0 ;  /* 0x20000008ff0e7230 */ /* 0x104fe40000004100 */
[----:B------:R-:W-:Y:S02]  /*6120*/  HADD2.F32 R24, -RZ, R8.H1_H1 ;  /* 0x30000008ff187230 */ /* 0x000fe40000004100 */
[--C-:B------:R-:W-:Y:S02]  /*6130*/  HADD2.F32 R12, -RZ, R9.reuse.H0_H0 ;  /* 0x20000009ff0c7230 */ /* 0x100fe40000004100 */
        /* <DEDUP_REMOVED lines=13> */
.L_x_1931:
[----:B------:R-:W-:Y:S05]  /*6210*/  BSYNC.RECONVERGENT B1 ;  /* 0x0000000000017941 */ /* 0x000fea0003800200 */
.L_x_1930:
[----:B------:R-:W-:Y:S01]  /*6220*/  ISETP.GE.AND P0, PT, R44, R19, PT ;  /* 0x000000132c00720c */ /* 0x000fe20003f06270 */
[----:B------:R-:W-:-:S12]  /*6230*/  BSSY.RECONVERGENT B1, `(.L_x_1937) ;  /* 0x0000130000017945 */ /* 0x000fd80003800200 */
[----:B------:R-:W-:Y:S05]  /*6240*/  @P0 BRA `(.L_x_1938) ;  /* 0x0000001000b80947 */ /* 0x000fea0003800000 */
[----:B------:R-:W-:Y:S01]  /*6250*/  VIADDMNMX R8, R44, 0x20, R19, !PT ;  /* 0x000000202c087846 */ /* 0x000fe20007800113 */
[----:B------:R-:W0:Y:S01]  /*6260*/  LDCU UR4, c[0x0][0x3f8] ;  /* 0x00007f00ff0477ac */ /* 0x000e220008000800 */
[----:B------:R-:W-:Y:S01]  /*6270*/  LOP3.LUT R30, RZ, R16, RZ, 0x33, !PT ;  /* 0x00000010ff1e7212 */ /* 0x000fe200078e33ff */
[----:B------:R-:W-:Y:S03]  /*6280*/  BSSY.RECONVERGENT B2, `(.L_x_1939) ;  /* 0x0000047000027945 */ /* 0x000fe60003800200 */
[----:B------:R-:W-:-:S04]  /*6290*/  IADD3 R30, PT, PT, -R23, R8, R30 ;  /* 0x00000008171e7210 */ /* 0x000fc80007ffe11e */
[----:B------:R-:W-:-:S04]  /*62a0*/  LOP3.LUT R8, R30, 0x60, RZ, 0xc0, !PT ;  /* 0x000000601e087812 */ /* 0x000fc800078ec0ff */
[----:B------:R-:W-:Y:S01]  /*62b0*/  ISETP.NE.AND P0, PT, R8, 0x60, PT ;  /* 0x000000600800780c */ /* 0x000fe20003f05270 */
[----:B0-----:R-:W-:-:S12]  /*62c0*/  IMAD R12, R0, UR4, RZ ;  /* 0x00000004000c7c24 */ /* 0x001fd8000f8e02ff */
[----:B------:R-:W-:Y:S05]  /*62d0*/  @!P0 BRA `(.L_x_1940) ;  /* 0x0000000400048947 */ /* 0x000fea0003800000 */
[----:B------:R-:W0:Y:S01]  /*62e0*/  LDC R31, c[0x0][0x3f4] ;  /* 0x0000fd00ff1f7b82 */ /* 0x000e220000000800 */
[----:B------:R-:W-:Y:S02]  /*62f0*/  LEA.HI R0, R30, 0x1, RZ, 0x1b ;  /* 0x000000011e007811 */ /* 0x000fe400078fd8ff */
[----:B------:R-:W-:Y:S02]  /*6300*/  LEA R9, R23, UR5, 0x1 ;  /* 0x0000000517097c11 */ /* 0x000fe4000f8e08ff */
[----:B------:R-:W-:Y:S02]  /*6310*/  LOP3.LUT R0, R0, 0x3, RZ, 0xc0, !PT ;  /* 0x0000000300007812 */ /* 0x000fe400078ec0ff */
[----:B------:R-:W-:-:S03]  /*6320*/  IADD3 R46, PT, PT, R46, R9, RZ ;  /* 0x000000092e2e7210 */ /* 0x000fc60007ffe0ff */
[----:B-1----:R-:W-:-:S07]  /*6330*/  IMAD.MOV R13, RZ, RZ, -R0 ;  /* 0x000000ffff0d7224 */ /* 0x002fce00078e0a00 */
.L_x_1943:
[----:B0-----:R-:W-:Y:S01]  /*6340*/  MOV R0, R31 ;  /* 0x0000001f00007202 */ /* 0x001fe20000000f00 */
[----:B------:R-:W-:Y:S01]  /*6350*/  BSSY.RECONVERGENT B3, `(.L_x_1941) ;  /* 0x0000036000037945 */ /* 0x000fe20003800200 */
[----:B------:R-:W-:Y:S02]  /*6360*/  IADD3 R13, PT, PT, R13, 0x1, RZ ;  /* 0x000000010d0d7810 */ /* 0x000fe40007ffe0ff */
[----:B------:R-:W-:Y:S02]  /*6370*/  ISETP.GE.AND P1, PT, R44, R0, PT ;  /* 0x000000002c00720c */ /* 0x000fe40003f26270 */
[----:B------:R-:W-:-:S11]  /*6380*/  ISETP.NE.AND P0, PT, R13, RZ, PT ;  /* 0x000000ff0d00720c */ /* 0x000fd60003f05270 */
[----:B------:R-:W-:Y:S05]  /*6390*/  @!P1 BRA `(.L_x_1942) ;  /* 0x0000000000c49947 */ /* 0x000fea0003800000 */
[----:B------:R-:W-:Y:S02]  /*63a0*/  IABS R11, R0 ;  /* 0x00000000000b7213 */ /* 0x000fe40000000000 */
[----:B------:R-:W-:Y:S02]  /*63b0*/  IABS R24, R44 ;  /* 0x0000002c00187213 */ /* 0x000fe40000000000 */
[----:B------:R-:W0:Y:S01]  /*63c0*/  I2F.RP R10, R11 ;  /* 0x0000000b000a7306 */ /* 0x000e220000209400 */
[----:B------:R-:W-:Y:S02]  /*63d0*/  ISETP.GE.AND P2, PT, R44, RZ, PT ;  /* 0x000000ff2c00720c */ /* 0x000fe40003f46270 */
[----:B------:R-:W-:-:S05]  /*63e0*/  ISETP.NE.AND P3, PT, R0, RZ, PT ;  /* 0x000000ff0000720c */ /* 0x000fca0003f65270 */
[----:B0-----:R-:W0:Y:S02]  /*63f0*/  MUFU.RCP R10, R10 ;  /* 0x0000000a000a7308 */ /* 0x001e240000001000 */
[----:B0-----:R-:W-:-:S06]  /*6400*/  IADD3 R14, PT, PT, R10, 0xffffffe, RZ ;  /* 0x0ffffffe0a0e7810 */ /* 0x001fcc0007ffe0ff */
[----:B------:R-:W0:Y:S02]  /*6410*/  F2I.FTZ.U32.TRUNC.NTZ R9, R14 ;  /* 0x0000000e00097305 */ /* 0x000e24000021f000 */
[----:B0-----:R-:W-:-:S05]  /*6420*/  IADD3 R8, PT, PT, RZ, -R9, RZ ;  /* 0x80000009ff087210 */ /* 0x001fca0007ffe0ff */
[----:B------:R-:W-:Y:S02]  /*6430*/  IMAD R15, R8, R11, RZ ;  /* 0x0000000b080f7224 */ /* 0x000fe400078e02ff */
[----:B------:R-:W-:-:S04]  /*6440*/  IMAD.MOV.U32 R8, RZ, RZ, RZ ;  /* 0x000000ffff087224 */ /* 0x000fc800078e00ff */
[----:B------:R-:W-:Y:S01]  /*6450*/  IMAD.HI.U32 R8, R9, R15, R8 ;  /* 0x0000000f09087227 */ /* 0x000fe200078e0008 */
[----:B------:R-:W-:Y:S02]  /*6460*/  MOV R9, R24 ;  /* 0x0000001800097202 */ /* 0x000fe40000000f00 */
[----:B------:R-:W0:Y:S03]  /*6470*/  LDS.U16 R24, [R46] ;  /* 0x000000002e187984 */ /* 0x000e260000000400 */
        /* <DEDUP_REMOVED lines=10> */
[----:B------:R-:W-:Y:S02]  /*6520*/  IADD3.X R10, PT, PT, RZ, UR12, RZ, P1, !PT ;  /* 0x0000000cff0a7c10 */ /* 0x000fe40008ffe4ff */
[----:B------:R-:W-:-:S04]  /*6530*/  LEA R14, P1, R9, UR14, 0x2 ;  /* 0x0000000e090e7c11 */ /* 0x000fc8000f8210ff */
[----:B------:R-:W-:-:S06]  /*6540*/  LEA.HI.X R15, R9, UR15, R10, 0x2, P1 ;  /* 0x0000000f090f7c11 */ /* 0x000fcc00088f140a */
[----:B------:R-:W2:Y:S02]  /*6550*/  LDG.E R15, desc[UR36][R14.64] ;  /* 0x000000240e0f7981 */ /* 0x000ea4000c1e1900 */
[----:B--2---:R-:W-:-:S04]  /*6560*/  IMAD R8, R12, R15, R8 ;  /* 0x0000000f0c087224 */ /* 0x004fc800078e0208 */
[----:B------:R-:W-:-:S04]  /*6570*/  IMAD R9, R8, 0x30, RZ ;  /* 0x0000003008097824 */ /* 0x000fc800078e02ff */
[----:B------:R-:W-:-:S06]  /*6580*/  IMAD.WIDE R8, R9, 0x2, R20 ;  /* 0x0000000209087825 */ /* 0x000fcc00078e0214 */
[----:B------:R-:W2:Y:S01]  /*6590*/  LDG.E.128 R8, desc[UR36][R8.64] ;  /* 0x0000002408087981 */ /* 0x000ea2000c1e1d00 */
[----:B0-----:R-:W-:Y:S02]  /*65a0*/  HADD2.F32 R25, -RZ, R24.H0_H0 ;  /* 0x20000018ff197230 */ /* 0x001fe40000004100 */
[----:B--2---:R-:W-:Y:S02]  /*65b0*/  HADD2.F32 R15, -RZ, R10.H0_H0 ;  /* 0x2000000aff0f7230 */ /* 0x004fe40000004100 */
[--C-:B------:R-:W-:Y:S02]  /*65c0*/  HADD2.F32 R24, -RZ, R8.reuse.H0_H0 ;  /* 0x20000008ff187230 */ /* 0x100fe40000004100 */
        /* <DEDUP_REMOVED lines=14> */
.L_x_1942:
[----:B------:R-:W-:Y:S05]  /*66b0*/  BSYNC.RECONVERGENT B3 ;  /* 0x0000000000037941 */ /* 0x000fea0003800200 */
.L_x_1941:
[----:B------:R-:W-:Y:S02]  /*66c0*/  IADD3 R44, PT, PT, R44, 0x20, RZ ;  /* 0x000000202c2c7810 */ /* 0x000fe40007ffe0ff */
[----:B------:R-:W-:Y:S01]  /*66d0*/  IADD3 R46, PT, PT, R46, 0x40, RZ ;  /* 0x000000402e2e7810 */ /* 0x000fe20007ffe0ff */
[----:B------:R-:W-:Y:S06]  /*66e0*/  @P0 BRA `(.L_x_1943) ;  /* 0xfffffffc00140947 */ /* 0x000fec000383ffff */
.L_x_1940:
[----:B------:R-:W-:Y:S05]  /*66f0*/  BSYNC.RECONVERGENT B2 ;  /* 0x0000000000027941 */ /* 0x000fea0003800200 */
.L_x_1939:
[----:B------:R-:W-:-:S13]  /*6700*/  ISETP.GE.U32.AND P0, PT, R30, 0x60, PT ;  /* 0x000000601e00780c */ /* 0x000fda0003f06070 */
[----:B------:R-:W-:Y:S05]  /*6710*/  @!P0 BRA `(.L_x_1938) ;  /* 0x0000000c00848947 */ /* 0x000fea0003800000 */
[----:B------:R-:W0:Y:S02]  /*6720*/  LDC R0, c[0x0][0x3f4] ;  /* 0x0000fd00ff007b82 */ /* 0x000e240000000800 */
.L_x_1952:
[C---:B0-----:R-:W-:Y:S01]  /*6730*/  ISETP.GE.AND P3, PT, R44.reuse, R0, PT ;  /* 0x000000002c00720c */ /* 0x041fe20003f66270 */
[C---:B------:R-:W-:Y:S01]  /*6740*/  VIADD R25, R44.reuse, 0x40 ;  /* 0x000000402c197836 */ /* 0x040fe20000000000 */
[C---:B------:R-:W-:Y:S01]  /*6750*/  IADD3 R49, PT, PT, R44.reuse, 0x20, RZ ;  /* 0x000000202c317810 */ /* 0x040fe20007ffe0ff */
[----:B------:R-:W-:Y:S01]  /*6760*/  BSSY.RECONVERGENT B2, `(.L_x_1944) ;  /* 0x000003a000027945 */ /* 0x000fe20003800200 */
[----:B------:R-:W-:Y:S02]  /*6770*/  IADD3 R15, PT, PT, R44, 0x60, RZ ;  /* 0x000000602c0f7810 */ /* 0x000fe40007ffe0ff */
[----:B-1----:R-:W-:Y:S02]  /*6780*/  IADD3 R13, PT, PT, -R16, R44, RZ ;  /* 0x0000002c100d7210 */ /* 0x002fe40007ffe1ff */
[-C--:B------:R-:W-:Y:S02]  /*6790*/  ISETP.GE.AND P2, PT, R49, R0.reuse, PT ;  /* 0x000000003100720c */ /* 0x080fe40003f46270 */
[----:B------:R-:W-:-:S02]  /*67a0*/  ISETP.GE.AND P0, PT, R25, R0, PT ;  /* 0x000000001900720c */ /* 0x000fc40003f06270 */
[----:B------:R-:W-:Y:S02]  /*67b0*/  ISETP.GE.AND P1, PT, R15, R0, PT ;  /* 0x000000000f00720c */ /* 0x000fe40003f26270 */
[----:B------:R-:W-:Y:S01]  /*67c0*/  LEA R13, R13, R38, 0x1 ;  /* 0x000000260d0d7211 */ /* 0x000fe200078e08ff */
[----:B------:R-:W-:Y:S10]  /*67d0*/  @!P3 BRA `(.L_x_1945) ;  /* 0x0000000000c8b947 */ /* 0x000ff40003800000 */
[----:B------:R-:W-:Y:S01]  /*67e0*/  IABS R11, R0 ;  /* 0x00000000000b7213 */ /* 0x000fe20000000000 */
[----:B------:R-:W0:Y:S01]  /*67f0*/  LDCU.64 UR8, c[0x0][0x3c8] ;  /* 0x00007900ff0877ac */ /* 0x000e220008000a00 */
[----:B------:R-:W-:Y:S02]  /*6800*/  IABS R24, R44 ;  /* 0x0000002c00187213 */ /* 0x000fe40000000000 */
[----:B------:R-:W1:Y:S01]  /*6810*/  I2F.RP R10, R11 ;  /* 0x0000000b000a7306 */ /* 0x000e620000209400 */
[----:B------:R-:W-:Y:S02]  /*6820*/  ISETP.GE.AND P4, PT, R44, RZ, PT ;  /* 0x000000ff2c00720c */ /* 0x000fe40003f86270 */
[----:B------:R-:W-:-:S05]  /*6830*/  ISETP.NE.AND P5, PT, R0, RZ, PT ;  /* 0x000000ff0000720c */ /* 0x000fca0003fa5270 */
[----:B-1----:R-:W1:Y:S02]  /*6840*/  MUFU.RCP R10, R10 ;  /* 0x0000000a000a7308 */ /* 0x002e640000001000 */
[----:B-1----:R-:W-:-:S06]  /*6850*/  IADD3 R14, PT, PT, R10, 0xffffffe, RZ ;  /* 0x0ffffffe0a0e7810 */ /* 0x002fcc0007ffe0ff */
[----:B------:R1:W2:Y:S02]  /*6860*/  F2I.FTZ.U32.TRUNC.NTZ R9, R14 ;  /* 0x0000000e00097305 */ /* 0x0002a4000021f000 */
[----:B-1----:R-:W1:Y:S01]  /*6870*/  LDS.U16 R14, [R13] ;  /* 0x000000000d0e7984 */ /* 0x002e620000000400 */
[----:B--2---:R-:W-:-:S04]  /*6880*/  IMAD.MOV R8, RZ, RZ, -R9 ;  /* 0x000000ffff087224 */ /* 0x004fc800078e0a09 */
[----:B------:R-:W-:Y:S02]  /*6890*/  IMAD R27, R8, R11, RZ ;  /* 0x0000000b081b7224 */ /* 0x000fe400078e02ff */
[----:B------:R-:W-:-:S05]  /*68a0*/  HFMA2 R8, -RZ, RZ, 0, 0 ;  /* 0x00000000ff087431 */ /* 0x000fca00000001ff */
[----:B------:R-:W-:Y:S01]  /*68b0*/  IMAD.HI.U32 R8, R9, R27, R8 ;  /* 0x0000001b09087227 */ /* 0x000fe200078e0008 */
[----:B------:R-:W-:-:S05]  /*68c0*/  MOV R9, R24 ;  /* 0x0000001800097202 */ /* 0x000fca0000000f00 */
        /* <DEDUP_REMOVED lines=10> */
[----:B------:R-:W-:Y:S02]  /*6970*/  IADD3.X R10, PT, PT, RZ, UR12, RZ, P3, !PT ;  /* 0x0000000cff0a7c10 */ /* 0x000fe40009ffe4ff */
[----:B0-----:R-:W-:-:S04]  /*6980*/  LEA R26, P3, R9, UR8, 0x2 ;  /* 0x00000008091a7c11 */ /* 0x001fc8000f8610ff */
[----:B------:R-:W-:-:S06]  /*6990*/  LEA.HI.X R27, R9, UR9, R10, 0x2, P3 ;  /* 0x00000009091b7c11 */ /* 0x000fcc00098f140a */
[----:B------:R-:W2:Y:S02]  /*69a0*/  LDG.E R27, desc[UR36][R26.64] ;  /* 0x000000241a1b7981 */ /* 0x000ea4000c1e1900 */
[----:B--2---:R-:W-:-:S04]  /*69b0*/  IMAD R8, R12, R27, R8 ;  /* 0x0000001b0c087224 */ /* 0x004fc800078e0208 */
[----:B------:R-:W-:-:S04]  /*69c0*/  IMAD R9, R8, 0x30, RZ ;  /* 0x0000003008097824 */ /* 0x000fc800078e02ff */
[----:B------:R-:W-:-:S06]  /*69d0*/  IMAD.WIDE R8, R9, 0x2, R20 ;  /* 0x0000000209087825 */ /* 0x000fcc00078e0214 */
[----:B------:R-:W2:Y:S01]  /*69e0*/  LDG.E.128 R8, desc[UR36][R8.64] ;  /* 0x0000002408087981 */ /* 0x000ea2000c1e1d00 */
[----:B-1----:R-:W-:Y:S02]  /*69f0*/  HADD2.F32 R29, -RZ, R14.H0_H0 ;  /* 0x2000000eff1d7230 */ /* 0x002fe40000004100 */
        /* <DEDUP_REMOVED lines=16> */
.L_x_1945:
[----:B------:R-:W-:Y:S05]  /*6b00*/  BSYNC.RECONVERGENT B2 ;  /* 0x0000000000027941 */ /* 0x000fea0003800200 */
.L_x_1944:
[----:B------:R-:W-:Y:S04]  /*6b10*/  BSSY.RECONVERGENT B2, `(.L_x_1946) ;  /* 0x0000034000027945 */ /* 0x000fe80003800200 */
[----:B------:R-:W-:Y:S05]  /*6b20*/  @!P2 BRA `(.L_x_1947) ;  /* 0x0000000000c8a947 */ /* 0x000fea0003800000 */
        /* <DEDUP_REMOVED lines=9> */
[----:B-1----:R-:W1:Y:S01]  /*6bc0*/  LDS.U16 R14, [R13+0x40] ;  /* 0x000040000d0e7984 */ /* 0x002e620000000400 */
        /* <DEDUP_REMOVED lines=40> */
.L_x_1947:
[----:B------:R-:W-:Y:S05]  /*6e50*/  BSYNC.RECONVERGENT B2 ;  /* 0x0000000000027941 */ /* 0x000fea0003800200 */
.L_x_1946:
        /* <DEDUP_REMOVED lines=23> */
[----:B------:R-:W-:-:S04]  /*6fd0*/  @!P0 IADD3 R8, PT, PT, R8, -R11, RZ ;  /* 0x8000000b08088210 */ /* 0x000fc80007ffe0ff */
[----:B------:R-:W-:Y:S02]  /*6fe0*/  @!P2 IADD3 R8, PT, PT, -R8, RZ, RZ ;  /* 0x000000ff0808a210 */ /* 0x000fe40007ffe1ff */
[----:B------:R-:W-:-:S04]  /*6ff0*/  @!P3 LOP3.LUT R8, RZ, R0, RZ, 0x33, !PT ;  /* 0x00000000ff08b212 */ /* 0x000fc800078e33ff */
[----:B------:R-:W-:-:S05]  /*7000*/  IADD3 R9, P0, PT, R8, UR6, RZ ;  /* 0x0000000608097c10 */ /* 0x000fca000ff1e0ff */
[----:B------:R-:W-:Y:S01]  /*7010*/  IMAD.X R10, RZ, RZ, UR12, P0 ;  /* 0x0000000cff0a7e24 */ /* 0x000fe200080e06ff */
        /* <DEDUP_REMOVED lines=24> */
.L_x_1949:
[----:B------:R-:W-:Y:S05]  /*71a0*/  BSYNC.RECONVERGENT B2 ;  /* 0x0000000000027941 */ /* 0x000fea0003800200 */
.L_x_1948:
[----:B------:R-:W-:Y:S04]  /*71b0*/  BSSY.RECONVERGENT B2, `(.L_x_1950) ;  /* 0x0000034000027945 */ /* 0x000fe80003800200 */
[----:B------:R-:W-:Y:S05]  /*71c0*/  @!P1 BRA `(.L_x_1951) ;  /* 0x0000000000c89947 */ /* 0x000fea0003800000 */
[----:B------:R-:W-:Y:S01]  /*71d0*/  IABS R11, R0 ;  /* 0x00000000000b7213 */ /* 0x000fe20000000000 */
[----:B------:R-:W0:Y:S01]  /*71e0*/  LDCU.64 UR8, c[0x0][0x3c8] ;  /* 0x00007900ff0877ac */ /* 0x000e220008000a00 */
[----:B------:R-:W-:Y:S01]  /*71f0*/  IABS R24, R15 ;  /* 0x0000000f00187213 */ /* 0x000fe20000000000 */
[----:B------:R-:W1:Y:S01]  /*7200*/  LDS.U16 R13, [R13+0xc0] ;  /* 0x0000c0000d0d7984 */ /* 0x000e620000000400 */
[----:B------:R-:W2:Y:S01]  /*7210*/  I2F.RP R10, R11 ;  /* 0x0000000b000a7306 */ /* 0x000ea20000209400 */
[----:B------:R-:W-:Y:S02]  /*7220*/  ISETP.GE.AND P1, PT, R15, RZ, PT ;  /* 0x000000ff0f00720c */ /* 0x000fe40003f26270 */
[----:B------:R-:W-:-:S05]  /*7230*/  ISETP.NE.AND P2, PT, R0, RZ, PT ;  /* 0x000000ff0000720c */ /* 0x000fca0003f45270 */
[----:B--2---:R-:W2:Y:S02]  /*7240*/  MUFU.RCP R10, R10 ;  /* 0x0000000a000a7308 */ /* 0x004ea40000001000 */
[----:B--2---:R-:W-:-:S06]  /*7250*/  IADD3 R14, PT, PT, R10, 0xffffffe, RZ ;  /* 0x0ffffffe0a0e7810 */ /* 0x004fcc0007ffe0ff */
[----:B------:R-:W2:Y:S02]  /*7260*/  F2I.FTZ.U32.TRUNC.NTZ R9, R14 ;  /* 0x0000000e00097305 */ /* 0x000ea4000021f000 */
[----:B--2---:R-:W-:-:S05]  /*7270*/  IADD3 R8, PT, PT, RZ, -R9, RZ ;  /* 0x80000009ff087210 */ /* 0x004fca0007ffe0ff */
        /* <DEDUP_REMOVED lines=39> */
.L_x_1951:
[----:B------:R-:W-:Y:S05]  /*74f0*/  BSYNC.RECONVERGENT B2 ;  /* 0x0000000000027941 */ /* 0x000fea0003800200 */
.L_x_1950:
[----:B------:R-:W-:-:S05]  /*7500*/  VIADD R44, R44, 0x80 ;  /* 0x000000802c2c7836 */ /* 0x000fca0000000000 */
[----:B------:R-:W-:-:S13]  /*7510*/  ISETP.GE.AND P0, PT, R44, R19, PT ;  /* 0x000000132c00720c */ /* 0x000fda0003f06270 */
[----:B------:R-:W-:Y:S05]  /*7520*/  @!P0 BRA `(.L_x_1952) ;  /* 0xfffffff000808947 */ /* 0x000fea000383ffff */
.L_x_1938:
[----:B------:R-:W-:Y:S05]  /*7530*/  BSYNC.RECONVERGENT B1 ;  /* 0x0000000000017941 */ /* 0x000fea0003800200 */
.L_x_1937:
[----:B------:R-:W-:-:S13]  /*7540*/  ISETP.NE.AND P0, PT, R23, R42, PT ;  /* 0x0000002a1700720c */ /* 0x000fda0003f05270 */
[----:B------:R-:W-:Y:S05]  /*7550*/  @P0 BRA `(.L_x_1929) ;  /* 0x0000000400a80947 */ /* 0x000fea0003800000 */
[----:B------:R-:W0:Y:S01]  /*7560*/  LDCU UR4, c[0x0][0x478] ;  /* 0x00008f00ff0477ac */ /* 0x000e220008000800 */
[----:B------:R-:W-:Y:S01]  /*7570*/  IADD3 R11, PT, PT, R36, R18, RZ ;  /* 0x00000012240b7210 */ /* 0x000fe20007ffe0ff */
[----:B0-----:R-:W-:-:S09]  /*7580*/  UISETP.NE.AND UP0, UPT, UR4, 0x2, UPT ;  /* 0x000000020400788c */ /* 0x001fd2000bf05270 */
[----:B------:R-:W-:Y:S05]  /*7590*/  BRA.U UP0, `(.L_x_1953) ;  /* 0x0000000100d87547 */ /* 0x000fea000b800000 */
[----:B------:R-:W0:Y:S02]  /*75a0*/  LDCU.64 UR8, c[0x0][0x3a8] ;  /* 0x00007500ff0877ac */ /* 0x000e240008000a00 */
[----:B0-----:R-:W-:-:S04]  /*75b0*/  IADD3 R8, P0, PT, R11, UR8, RZ ;  /* 0x000000080b087c10 */ /* 0x001fc8000ff1e0ff */
[----:B------:R-:W-:-:S05]  /*75c0*/  LEA.HI.X.SX32 R9, R11, UR9, 0x1, P0 ;  /* 0x000000090b097c11 */ /* 0x000fca00080f0eff */
[----:B------:R-:W2:Y:S01]  /*75d0*/  LDG.E.64 R24, desc[UR36][R8.64] ;  /* 0x0000002408187981 */ /* 0x000ea2000c1e1b00 */
[----:B------:R-:W0:Y:S03]  /*75e0*/  LDC.64 R10, c[0x0][0x468] ;  /* 0x00011a00ff0a7b82 */ /* 0x000e260000000a00 */
[----:B0-----:R0:W3:Y:S01]  /*75f0*/  LDG.E R10, desc[UR36][R10.64+0x8] ;  /* 0x000008240a0a7981 */ /* 0x0010e2000c1e1900 */
[----:B--2---:R-:W-:Y:S01]  /*7600*/  LOP3.LUT R18, R25, 0xff, RZ, 0xc0, !PT ;  /* 0x000000ff19127812 */ /* 0x004fe200078ec0ff */
[----:B-1----:R-:W-:Y:S01]  /*7610*/  I2F.S8 R13, R24 ;  /* 0x00000018000d7306 */ /* 0x002fe20000001400 */
[----:B------:R-:W-:Y:S02]  /*7620*/  SHF.R.S64 R20, R24, 0x10, R25 ;  /* 0x0000001018147819 */ /* 0x000fe40000001019 */
[----:B------:R-:W-:Y:S02]  /*7630*/  SHF.R.U64 R14, R18, 0x7, RZ ;  /* 0x00000007120e7819 */ /* 0x000fe400000012ff */
[----:B------:R-:W-:-:S02]  /*7640*/  LOP3.LUT R20, R20, 0xff, RZ, 0xc0, !PT ;  /* 0x000000ff14147812 */ /* 0x000fc400078ec0ff */
[----:B------:R-:W-:Y:S02]  /*7650*/  ISETP.NE.U32.AND P1, PT, R14, RZ, PT ;  /* 0x000000ff0e00720c */ /* 0x000fe40003f25070 */
[--C-:B------:R-:W-:Y:S02]  /*7660*/  SHF.R.S32.HI R27, RZ, 0x18, R25.reuse ;  /* 0x00000018ff1b7819 */ /* 0x100fe40000011419 */
[----:B------:R-:W-:Y:S02]  /*7670*/  PRMT R9, R25, 0x9910, RZ ;  /* 0x0000991019097816 */ /* 0x000fe400000000ff */
[--C-:B------:R-:W-:Y:S02]  /*7680*/  SHF.R.U64 R14, R24, 0x10, R25.reuse ;  /* 0x00000010180e7819 */ /* 0x100fe40000001219 */
[----:B------:R-:W-:Y:S01]  /*7690*/  SHF.R.S32.HI R25, RZ, 0x10, R25 ;  /* 0x00000010ff197819 */ /* 0x000fe20000011419 */
[----:B------:R-:W3:Y:S01]  /*76a0*/  I2F.S16 R27, R27 ;  /* 0x0000001b001b7306 */ /* 0x000ee20000101400 */
[----:B0-----:R-:W-:-:S02]  /*76b0*/  SHF.R.U64 R11, R20, 0x7, RZ ;  /* 0x00000007140b7819 */ /* 0x001fc400000012ff */
[----:B------:R-:W-:Y:S02]  /*76c0*/  PRMT R14, R14, 0x9910, RZ ;  /* 0x000099100e0e7816 */ /* 0x000fe400000000ff */
[----:B------:R-:W-:Y:S02]  /*76d0*/  LOP3.LUT R25, R25, 0xff, RZ, 0xc0, !PT ;  /* 0x000000ff19197812 */ /* 0x000fe400078ec0ff */
[----:B------:R-:W-:Y:S02]  /*76e0*/  ISETP.NE.U32.AND P0, PT, R11, RZ, PT ;  /* 0x000000ff0b00720c */ /* 0x000fe40003f05070 */
[----:B------:R-:W-:Y:S02]  /*76f0*/  MOV R11, R14 ;  /* 0x0000000e000b7202 */ /* 0x000fe40000000f00 */
[----:B------:R-:W-:Y:S02]  /*7700*/  SHF.R.U64 R14, R25, 0x7, RZ ;  /* 0x00000007190e7819 */ /* 0x000fe400000012ff */
[----:B------:R-:W-:-:S02]  /*7710*/  ISETP.NE.U32.AND.EX P1, PT, RZ, RZ, PT, P1 ;  /* 0x000000ffff00720c */ /* 0x000fc40003f25110 */
[----:B------:R-:W-:Y:S01]  /*7720*/  ISETP.NE.U32.AND P2, PT, R14, RZ, PT ;  /* 0x000000ff0e00720c */ /* 0x000fe20003f45070 */
[----:B---3--:R-:W-:Y:S01]  /*7730*/  FMUL.FTZ R16, R10, R27 ;  /* 0x0000001b0a107220 */ /* 0x008fe20000410000 */
[----:B------:R-:W-:Y:S02]  /*7740*/  ISETP.NE.U32.AND.EX P0, PT, RZ, RZ, PT, P0 ;  /* 0x000000ffff00720c */ /* 0x000fe40003f05100 */
[----:B------:R-:W-:Y:S02]  /*7750*/  ISETP.NE.U32.AND.EX P2, PT, RZ, RZ, PT, P2 ;  /* 0x000000ffff00720c */ /* 0x000fe40003f45120 */
[----:B------:R-:W-:Y:S02]  /*7760*/  PRMT R12, R24, 0x9910, RZ ;  /* 0x00009910180c7816 */ /* 0x000fe400000000ff */
[----:B------:R-:W-:Y:S02]  /*7770*/  SHF.R.S32.HI R11, RZ, 0x8, R11 ;  /* 0x00000008ff0b7819 */ /* 0x000fe4000001140b */
[----:B------:R-:W-:-:S02]  /*7780*/  SHF.R.S32.HI R8, RZ, 0x8, R12 ;  /* 0x00000008ff087819 */ /* 0x000fc4000001140c */
[----:B------:R-:W-:Y:S02]  /*7790*/  MOV R12, R9 ;  /* 0x00000009000c7202 */ /* 0x000fe40000000f00 */
[----:B------:R-:W-:Y:S01]  /*77a0*/  @P1 LOP3.LUT R18, R18, 0xffffff00, RZ, 0xfc, !PT ;  /* 0xffffff0012121812 */ /* 0x000fe200078efcff */
[----:B------:R0:W1:Y:S01]  /*77b0*/  I2F.S16 R9, R8 ;  /* 0x0000000800097306 */ /* 0x0000620000101400 */
[----:B------:R-:W-:Y:S02]  /*77c0*/  SHF.R.S32.HI R12, RZ, 0x8, R12 ;  /* 0x00000008ff0c7819 */ /* 0x000fe4000001140c */
[----:B------:R-:W-:Y:S02]  /*77d0*/  @P2 LOP3.LUT R25, R25, 0xffffff00, RZ, 0xfc, !PT ;  /* 0xffffff0019192812 */ /* 0x000fe400078efcff */
[----:B------:R-:W-:-:S03]  /*77e0*/  @P0 LOP3.LUT R20, R20, 0xffffff00, RZ, 0xfc, !PT ;  /* 0xffffff0014140812 */ /* 0x000fc600078efcff */
[----:B------:R-:W2:Y:S01]  /*77f0*/  I2F.S16 R11, R11 ;  /* 0x0000000b000b7306 */ /* 0x000ea20000101400 */
[C---:B0-----:R-:W-:Y:S01]  /*7800*/  FMUL.FTZ R8, R10.reuse, R13 ;  /* 0x0000000d0a087220 */ /* 0x041fe20000410000 */
[----:B-1----:R-:W-:-:S06]  /*7810*/  FMUL.FTZ R9, R10, R9 ;  /* 0x000000090a097220 */ /* 0x002fcc0000410000 */
[----:B------:R2:W0:Y:S01]  /*7820*/  I2F.S16 R21, R12 ;  /* 0x0000000c00157306 */ /* 0x0004220000101400 */
[----:B------:R-:W-:-:S07]  /*7830*/  F2FP.F16.F32.PACK_AB R8, R9, R8 ;  /* 0x000000080908723e */ /* 0x000fce00000000ff */
[----:B------:R-:W1:Y:S01]  /*7840*/  I2F.S8 R19, R18 ;  /* 0x0000001200137306 */ /* 0x000e620000001400 */
[C---:B--2---:R-:W-:Y:S01]  /*7850*/  FMUL.FTZ R12, R10.reuse, R11 ;  /* 0x0000000b0a0c7220 */ /* 0x044fe20000410000 */
[----:B0-----:R-:W-:-:S06]  /*7860*/  FMUL.FTZ R14, R10, R21 ;  /* 0x000000150a0e7220 */ /* 0x001fcc0000410000 */
[----:B------:R-:W0:Y:S01]  /*7870*/  I2F.S8 R15, R20 ;  /* 0x00000014000f7306 */ /* 0x000e220000001400 */
[----:B-1----:R-:W-:-:S07]  /*7880*/  FMUL.FTZ R19, R10, R19 ;  /* 0x000000130a137220 */ /* 0x002fce0000410000 */
[----:B------:R-:W1:Y:S01]  /*7890*/  I2F.S8 R25, R25 ;  /* 0x0000001900197306 */ /* 0x000e620000001400 */
[----:B0-----:R-:W-:-:S05]  /*78a0*/  FMUL.FTZ R15, R10, R15 ;  /* 0x0000000f0a0f7220 */ /* 0x001fca0000410000 */
[----:B------:R-:W-:Y:S01]  /*78b0*/  F2FP.F16.F32.PACK_AB R9, R12, R15 ;  /* 0x0000000f0c09723e */ /* 0x000fe200000000ff */
[----:B-1----:R-:W-:Y:S01]  /*78c0*/  FMUL.FTZ R11, R10, R25 ;  /* 0x000000190a0b7220 */ /* 0x002fe20000410000 */
[----:B------:R-:W-:-:S04]  /*78d0*/  F2FP.F16.F32.PACK_AB R10, R14, R19 ;  /* 0x000000130e0a723e */ /* 0x000fc800000000ff */
[----:B------:R-:W-:Y:S01]  /*78e0*/  F2FP.F16.F32.PACK_AB R11, R16, R11 ;  /* 0x0000000b100b723e */ /* 0x000fe200000000ff */
[----:B------:R-:W-:Y:S06]  /*78f0*/  BRA `(.L_x_1954) ;  /* 0x00000000000c7947 */ /* 0x000fec0003800000 */
.L_x_1953:
[----:B------:R-:W0:Y:S02]  /*7900*/  LDC.64 R8, c[0x0][0x3a8] ;  /* 0x0000ea00ff087b82 */ /* 0x000e240000000a00 */
[----:B0-----:R-:W-:-:S06]  /*7910*/  IMAD.WIDE R8, R11, 0x2, R8 ;  /* 0x000000020b087825 */ /* 0x001fcc00078e0208 */
[----:B------:R-:W5:Y:S02]  /*7920*/  LDG.E.128 R8, desc[UR36][R8.64] ;  /* 0x0000002408087981 */ /* 0x000f64000c1e1d00 */
.L_x_1954:
[----:B------:R-:W0:Y:S02]  /*7930*/  LDCU.64 UR8, c[0x0][0x460] ;  /* 0x00008c00ff0877ac */ /* 0x000e240008000a00 */
[----:B0-----:R-:W-:-:S04]  /*7940*/  ISETP.NE.U32.AND P0, PT, RZ, UR8, PT ;  /* 0x00000008ff007c0c */ /* 0x001fc8000bf05070 */
[----:B------:R-:W-:Y:S01]  /*7950*/  ISETP.NE.AND.EX P0, PT, RZ, UR9, PT, P0 ;  /* 0x00000009ff007c0c */ /* 0x000fe2000bf05300 */
[----:B------:R-:W0:-:S12]  /*7960*/  LDCU.64 UR8, c[0x0][0x3c0] ;  /* 0x00007800ff0877ac */ /* 0x000e180008000a00 */
[----:B------:R-:W2:Y:S08]  /*7970*/  @P0 LDC R14, c[0x0][0x3f8] ;  /* 0x0000fe00ff0e0b82 */ /* 0x000eb00000000800 */
[----:B-1----:R-:W1:Y:S01]  /*7980*/  @P0 LDC.64 R12, c[0x0][0x458] ;  /* 0x00011600ff0c0b82 */ /* 0x002e620000000a00 */
[----:B--2---:R-:W-:-:S04]  /*7990*/  @P0 IMAD R35, R22, R14, R35 ;  /* 0x0000000e16230224 */ /* 0x004fc800078e0223 */
[----:B------:R-:W-:-:S04]  /*79a0*/  @P0 IMAD R35, R35, 0x30, R36 ;  /* 0x0000003023230824 */ /* 0x000fc800078e0224 */
[----:B-1----:R-:W-:-:S06]  /*79b0*/  @P0 IMAD.WIDE R12, R35, 0x2, R12 ;  /* 0x00000002230c0825 */ /* 0x002fcc00078e020c */
[----:B------:R-:W2:Y:S01]  /*79c0*/  @P0 LDG.E.128 R12, desc[UR36][R12.64] ;  /* 0x000000240c0c0981 */ /* 0x000ea2000c1e1d00 */
[----:B------:R-:W-:Y:S01]  /*79d0*/  LEA R3, R3, R38, 0x1 ;  /* 0x0000002603037211 */ /* 0x000fe200078e08ff */
[----:B------:R-:W-:Y:S02]  /*79e0*/  IMAD R0, R41, R0, R36 ;  /* 0x0000000029007224 */ /* 0x000fe400078e0224 */
[----:B-----5:R-:W-:Y:S02]  /*79f0*/  HFMA2 R4, R8, 1, 1, R4 ;  /* 0x3c003c0008047831 */ /* 0x020fe40000000004 */
[----:B------:R-:W-:Y:S02]  /*7a00*/  IMAD R17, R17, 0x30, RZ ;  /* 0x0000003011117824 */ /* 0x000fe400078e02ff */
[----:B------:R-:W-:Y:S02]  /*7a10*/  HFMA2 R6, R10, 1, 1, R6 ;  /* 0x3c003c000a067831 */ /* 0x000fe40000000006 */
[----:B------:R-:W-:Y:S01]  /*7a20*/  HADD2 R5, R9, R5 ;  /* 0x0000000509057230 */ /* 0x000fe20000000000 */
[----:B------:R-:W1:Y:S01]  /*7a30*/  LDS.U16 R3, [R3] ;  /* 0x0000000003037984 */ /* 0x000e620000000400 */
[----:B------:R-:W-:Y:S01]  /*7a40*/  SHF.R.S32.HI R16, RZ, 0x1f, R0 ;  /* 0x0000001fff107819 */ /* 0x000fe20000011400 */
[----:B------:R-:W-:Y:S01]  /*7a50*/  HADD2 R7, R11, R7 ;  /* 0x000000070b077230 */ /* 0x000fe20000000000 */
[----:B------:R-:W-:-:S04]  /*7a60*/  IADD3 R0, P1, PT, R17, R0, RZ ;  /* 0x0000000011007210 */ /* 0x000fc80007f3e0ff */
[----:B------:R-:W-:Y:S02]  /*7a70*/  LEA.HI.X.SX32 R17, R17, R16, 0x1, P1 ;  /* 0x0000001011117211 */ /* 0x000fe400008f0eff */
[----:B0-----:R-:W-:-:S04]  /*7a80*/  LEA R8, P1, R0, UR8, 0x1 ;  /* 0x0000000800087c11 */ /* 0x001fc8000f8208ff */
[----:B------:R-:W-:Y:S01]  /*7a90*/  LEA.HI.X R9, R0, UR9, R17, 0x1, P1 ;  /* 0x0000000900097c11 */ /* 0x000fe200088f0c11 */
[----:B-1----:R-:W-:Y:S02]  /*7aa0*/  HADD2.F32 R3, -RZ, R3.H0_H0 ;  /* 0x20000003ff037230 */ /* 0x002fe40000004100 */
[----:B--2---:R-:W-:Y:S02]  /*7ab0*/  @P0 HFMA2 R5, R5, R13, -RZ ;  /* 0x0000000d05050231 */ /* 0x004fe400001000ff */
[----:B------:R-:W-:Y:S02]  /*7ac0*/  @P0 HMUL2 R4, R4, R12 ;  /* 0x0000000c04040232 */ /* 0x000fe40000000000 */
[----:B------:R-:W-:Y:S02]  /*7ad0*/  @P0 HFMA2 R7, R7, R15, -RZ ;  /* 0x0000000f07070231 */ /* 0x000fe400001000ff */
[----:B------:R-:W-:Y:S02]  /*7ae0*/  @P0 HMUL2 R6, R6, R14 ;  /* 0x0000000e06060232 */ /* 0x000fe40000000000 */
[----:B------:R-:W-:-:S02]  /*7af0*/  HADD2.F32 R0, -RZ, R4.H0_H0 ;  /* 0x20000004ff007230 */ /* 0x000fc40000004100 */
[----:B------:R-:W-:Y:S01]  /*7b00*/  HADD2.F32 R10, -RZ, R4.H1_H1 ;  /* 0x30000004ff0a7230 */ /* 0x000fe20000004100 */
[----:B------:R0:W-:Y:S01]  /*7b10*/  STG.E.128 desc[UR36][R8.64], R4 ;  /* 0x0000000408007986 */ /* 0x0001e2000c101d24 */
        /* <DEDUP_REMOVED lines=12> */
[C---:B------:R-:W-:Y:S02]  /*7be0*/  FFMA.FTZ R34, R3.reuse, R15, R34 ;  /* 0x0000000f03227223 */ /* 0x040fe40000010022 */
[----:B0-----:R-:W-:-:S07]  /*7bf0*/  FFMA.FTZ R39, R3, R16, R39 ;  /* 0x0000001003277223 */ /* 0x001fce0000010027 */
.L_x_1929:
[----:B------:R-:W-:Y:S05]  /*7c00*/  BSYNC.RECONVERGENT B0 ;  /* 0x0000000000007941 */ /* 0x000fea0003800200 */
.L_x_1928:
[----:B------:R-:W-:Y:S01]  /*7c10*/  BAR.SYNC.DEFER_BLOCKING 0x0 ;  /* 0x0000000000007b1d */ /* 0x000fe20000010000 */
[----:B------:R-:W-:-:S13]  /*7c20*/  ISETP.GT.U32.AND P4, PT, R36, 0x2f, PT ;  /* 0x0000002f2400780c */ /* 0x000fda0003f84070 */
[----:B------:R-:W-:Y:S05]  /*7c30*/  @P4 BRA `(.L_x_1955) ;  /* 0x0000000800c04947 */ /* 0x000fea0003800000 */
[----:B------:R-:W0:Y:S01]  /*7c40*/  S2UR UR5, SR_CgaCtaId ;  /* 0x00000000000579c3 */ /* 0x000e220000008800 */
[C---:B------:R-:W-:Y:S01]  /*7c50*/  LOP3.LUT R3, R33.reuse, 0x380, RZ, 0xc0, !PT ;  /* 0x0000038021037812 */ /* 0x040fe200078ec0ff */
[----:B------:R-:W-:Y:S01]  /*7c60*/  UMOV UR4, 0x400 ;  /* 0x0000040000047882 */ /* 0x000fe20000000000 */
[----:B-----5:R-:W-:Y:S01]  /*7c70*/  LOP3.LUT R4, R33, 0x3c0, RZ, 0xc0, !PT ;  /* 0x000003c021047812 */ /* 0x020fe200078ec0ff */
        /* <DEDUP_REMOVED lines=12> */
[----:B0-----:R-:W-:Y:S01]  /*7d40*/  ULEA UR4, UR5, UR4, 0x18 ;  /* 0x0000000405047291 */ /* 0x001fe2000f8ec0ff */
        /* <DEDUP_REMOVED lines=10> */
.L_x_1956:
[----:B------:R-:W-:Y:S05]  /*7df0*/  WARPSYNC.ALL ;  /* 0x0000000000007948 */ /* 0x000fea0003800000 */
[----:B------:R-:W-:Y:S01]  /*7e00*/  BAR.SYNC.DEFER_BLOCKING 0x0 ;  /* 0x0000000000007b1d */ /* 0x000fe20000010000 */
[----:B------:R-:W-:-:S05]  /*7e10*/  ISETP.GT.U32.AND P0, PT, R33, 0x1f, PT ;  /* 0x0000001f2100780c */ /* 0x000fca0003f04070 */
[----:B------:R-:W-:Y:S04]  /*7e20*/  BSSY.RECONVERGENT B0, `(.L_x_1957) ;  /* 0x0000013000007945 */ /* 0x000fe80003800200 */
[----:B------:R-:W-:Y:S05]  /*7e30*/  @P6 BRA `(.L_x_1958) ;  /* 0x0000000000446947 */ /* 0x000fea0003800000 */
[----:B0-----:R-:W0:Y:S02]  /*7e40*/  LDS.128 R4, [R23] ;  /* 0x0000000017047984 */ /* 0x001e240000000c00 */
[----:B0-----:R-:W-:Y:S02]  /*7e50*/  HADD2.F32 R3, -RZ, R4.H0_H0 ;  /* 0x20000004ff037230 */ /* 0x001fe40000004100 */
[--C-:B------:R-:W-:Y:S02]  /*7e60*/  HADD2.F32 R0, -RZ, R5.reuse.H0_H0 ;  /* 0x20000005ff007230 */ /* 0x100fe40000004100 */
[----:B------:R-:W-:Y:S02]  /*7e70*/  HADD2.F32 R9, -RZ, R6.H0_H0 ;  /* 0x20000006ff097230 */ /* 0x000fe40000004100 */
[----:B------:R-:W-:Y:S01]  /*7e80*/  FADD.FTZ R40, R40, R3 ;  /* 0x0000000328287221 */ /* 0x000fe20000010000 */
[----:B------:R-:W-:Y:S02]  /*7e90*/  HADD2.F32 R4, -RZ, R4.H1_H1 ;  /* 0x30000004ff047230 */ /* 0x000fe40000004100 */
        /* <DEDUP_REMOVED lines=11> */
.L_x_1958:
[----:B------:R-:W-:Y:S05]  /*7f50*/  BSYNC.RECONVERGENT B0 ;  /* 0x0000000000007941 */ /* 0x000fea0003800200 */
.L_x_1957:
        /* <DEDUP_REMOVED lines=10> */
.L_x_1960:
[----:B------:R-:W-:Y:S05]  /*8000*/  BSYNC.RECONVERGENT B0 ;  /* 0x0000000000007941 */ /* 0x000fea0003800200 */
.L_x_1959:
[----:B------:R-:W-:Y:S01]  /*8010*/  BAR.SYNC.DEFER_BLOCKING 0x0 ;  /* 0x0000000000007b1d */ /* 0x000fe20000010000 */
[C---:B------:R-:W-:Y:S02]  /*8020*/  ISETP.GT.U32.AND P6, PT, R33.reuse, 0x3f, PT ;  /* 0x0000003f2100780c */ /* 0x040fe40003fc4070 */
[----:B------:R-:W-:-:S03]  /*8030*/  ISETP.GT.U32.AND P5, PT, R33, 0x7, PT ;  /* 0x000000072100780c */ /* 0x000fc60003fa4070 */
[----:B------:R-:W-:Y:S08]  /*8040*/  BSSY.RECONVERGENT B0, `(.L_x_1961) ;  /* 0x0000013000007945 */ /* 0x000ff00003800200 */
[----:B------:R-:W-:Y:S05]  /*8050*/  @P6 BRA `(.L_x_1962) ;  /* 0x0000000000446947 */ /* 0x000fea0003800000 */
[----:B0-2---:R-:W0:Y:S02]  /*8060*/  LDS.128 R4, [R23] ;  /* 0x0000000017047984 */ /* 0x005e240000000c00 */
        /* <DEDUP_REMOVED lines=16> */
.L_x_1962:
[----:B------:R-:W-:Y:S05]  /*8170*/  BSYNC.RECONVERGENT B0 ;  /* 0x0000000000007941 */ /* 0x000fea0003800200 */
.L_x_1961:
[----:B------:R-:W-:Y:S06]  /*8180*/  BAR.SYNC.DEFER_BLOCKING 0x0 ;  /* 0x0000000000007b1d */ /* 0x000fec0000010000 */
[----:B------:R-:W-:Y:S04]  /*8190*/  BSSY.RECONVERGENT B0, `(.L_x_1963) ;  /* 0x0000007000007945 */ /* 0x000fe80003800200 */
[----:B------:R-:W-:Y:S05]  /*81a0*/  @P3 BRA `(.L_x_1964) ;  /* 0x0000000000143947 */ /* 0x000fea0003800000 */
[----:B0-2---:R-:W-:Y:S02]  /*81b0*/  F2FP.F16.F32.PACK_AB R4, R43, R40 ;  /* 0x000000282b04723e */ /* 0x005fe400000000ff */
[----:B------:R-:W-:Y:S02]  /*81c0*/  F2FP.F16.F32.PACK_AB R5, R2, R45 ;  /* 0x0000002d0205723e */ /* 0x000fe400000000ff */
[----:B------:R-:W-:Y:S02]  /*81d0*/  F2FP.F16.F32.PACK_AB R6, R37, R32 ;  /* 0x000000202506723e */ /* 0x000fe400000000ff */
[----:B------:R-:W-:-:S05]  /*81e0*/  F2FP.F16.F32.PACK_AB R7, R39, R34 ;  /* 0x000000222707723e */ /* 0x000fca00000000ff */
[----:B------:R3:W-:Y:S02]  /*81f0*/  STS.128 [R23+-0x180], R4 ;  /* 0xfffe800417007388 */ /* 0x0007e40000000c00 */
.L_x_1964:
[----:B------:R-:W-:Y:S05]  /*8200*/  BSYNC.RECONVERGENT B0 ;  /* 0x0000000000007941 */ /* 0x000fea0003800200 */
.L_x_1963:
[----:B------:R-:W-:Y:S06]  /*8210*/  BAR.SYNC.DEFER_BLOCKING 0x0 ;  /* 0x0000000000007b1d */ /* 0x000fec0000010000 */
[----:B------:R-:W-:Y:S04]  /*8220*/  BSSY.RECONVERGENT B0, `(.L_x_1965) ;  /* 0x0000013000007945 */ /* 0x000fe80003800200 */
[----:B------:R-:W-:Y:S05]  /*8230*/  @P0 BRA `(.L_x_1966) ;  /* 0x0000000000440947 */ /* 0x000fea0003800000 */
[----:B0-23--:R-:W0:Y:S02]  /*8240*/  LDS.128 R4, [R23] ;  /* 0x0000000017047984 */ /* 0x00de240000000c00 */
        /* <DEDUP_REMOVED lines=16> */
.L_x_1966:
[----:B------:R-:W-:Y:S05]  /*8350*/  BSYNC.RECONVERGENT B0 ;  /* 0x0000000000007941 */ /* 0x000fea0003800200 */
.L_x_1965:
[----:B------:R-:W-:Y:S06]  /*8360*/  BAR.SYNC.DEFER_BLOCKING 0x0 ;  /* 0x0000000000007b1d */ /* 0x000fec0000010000 */
[----:B------:R-:W-:Y:S04]  /*8370*/  BSSY.RECONVERGENT B0, `(.L_x_1967) ;  /* 0x0000007000007945 */ /* 0x000fe80003800200 */
[----:B------:R-:W-:Y:S05]  /*8380*/  @P2 BRA `(.L_x_1968) ;  /* 0x0000000000142947 */ /* 0x000fea0003800000 */
[----:B0-23--:R-:W-:Y:S02]  /*8390*/  F2FP.F16.F32.PACK_AB R4, R43, R40 ;  /* 0x000000282b04723e */ /* 0x00dfe400000000ff */
[----:B------:R-:W-:Y:S02]  /*83a0*/  F2FP.F16.F32.PACK_AB R5, R2, R45 ;  /* 0x0000002d0205723e */ /* 0x000fe400000000ff */
[----:B------:R-:W-:Y:S02]  /*83b0*/  F2FP.F16.F32.PACK_AB R6, R37, R32 ;  /* 0x000000202506723e */ /* 0x000fe400000000ff */
[----:B------:R-:W-:-:S05]  /*83c0*/  F2FP.F16.F32.PACK_AB R7, R39, R34 ;  /* 0x000000222707723e */ /* 0x000fca00000000ff */
[----:B------:R4:W-:Y:S02]  /*83d0*/  STS.128 [R23+-0xc0], R4 ;  /* 0xffff400417007388 */ /* 0x0009e40000000c00 */
.L_x_1968:
[----:B------:R-:W-:Y:S05]  /*83e0*/  BSYNC.RECONVERGENT B0 ;  /* 0x0000000000007941 */ /* 0x000fea0003800200 */
.L_x_1967:
[----:B------:R-:W-:Y:S01]  /*83f0*/  BAR.SYNC.DEFER_BLOCKING 0x0 ;  /* 0x0000000000007b1d */ /* 0x000fe20000010000 */
[----:B------:R-:W-:-:S05]  /*8400*/  ISETP.GT.U32.AND P0, PT, R33, 0xf, PT ;  /* 0x0000000f2100780c */ /* 0x000fca0003f04070 */
[----:B------:R-:W-:Y:S08]  /*8410*/  BSSY.RECONVERGENT B0, `(.L_x_1969) ;  /* 0x0000013000007945 */ /* 0x000ff00003800200 */
[----:B------:R-:W-:Y:S05]  /*8420*/  @P0 BRA `(.L_x_1970) ;  /* 0x0000000000440947 */ /* 0x000fea0003800000 */
[----:B0-234-:R-:W0:Y:S02]  /*8430*/  LDS.128 R4, [R23] ;  /* 0x0000000017047984 */ /* 0x01de240000000c00 */
        /* <DEDUP_REMOVED lines=16> */
.L_x_1970:
[----:B------:R-:W-:Y:S05]  /*8540*/  BSYNC.RECONVERGENT B0 ;  /* 0x0000000000007941 */ /* 0x000fea0003800200 */
.L_x_1969:
        /* <DEDUP_REMOVED lines=8> */
.L_x_1972:
[----:B------:R-:W-:Y:S05]  /*85d0*/  BSYNC.RECONVERGENT B0 ;  /* 0x0000000000007941 */ /* 0x000fea0003800200 */
.L_x_1971:
[----:B------:R-:W-:Y:S06]  /*85e0*/  BAR.SYNC.DEFER_BLOCKING 0x0 ;  /* 0x0000000000007b1d */ /* 0x000fec0000010000 */
[----:B------:R-:W-:Y:S04]  /*85f0*/  BSSY.RECONVERGENT B0, `(.L_x_1973) ;  /* 0x0000013000007945 */ /* 0x000fe80003800200 */
        /* <DEDUP_REMOVED lines=18> */
.L_x_1974:
[----:B------:R-:W-:Y:S05]  /*8720*/  BSYNC.RECONVERGENT B0 ;  /* 0x0000000000007941 */ /* 0x000fea0003800200 */
.L_x_1973:
[----:B------:R-:W-:Y:S06]  /*8730*/  BAR.SYNC.DEFER_BLOCKING 0x0 ;  /* 0x0000000000007b1d */ /* 0x000fec0000010000 */
.L_x_1955:
[----:B------:R-:W-:-:S13]  /*8740*/  ISETP.GT.U32.OR P4, PT, R33, 0x7, P4 ;  /* 0x000000072100780c */ /* 0x000fda0002784470 */
[----:B------:R-:W-:Y:S05]  /*8750*/  @P4 EXIT ;  /* 0x000000000000494d */ /* 0x000fea0003800000 */
[----:B------:R-:W0:Y:S02]  /*8760*/  LDCU UR4, c[0x0][0x478] ;  /* 0x00008f00ff0477ac */ /* 0x000e240008000800 */
[----:B0-----:R-:W-:-:S09]  /*8770*/  UISETP.NE.AND UP0, UPT, UR4, 0x2, UPT ;  /* 0x000000020400788c */ /* 0x001fd2000bf05270 */
[----:B------:R-:W-:Y:S05]  /*8780*/  BRA.U UP0, `(.L_x_1975) ;  /* 0x0000000100e07547 */ /* 0x000fea000b800000 */
[----:B--2345:R-:W0:Y:S01]  /*8790*/  LDC.64 R4, c[0x0][0x470] ;  /* 0x00011c00ff047b82 */ /* 0x03ce220000000a00 */
[----:B------:R-:W2:Y:S01]  /*87a0*/  LDCU.64 UR4, c[0x0][0x380] ;  /* 0x00007000ff0477ac */ /* 0x000ea20008000a00 */
[----:B0-----:R-:W3:Y:S01]  /*87b0*/  LDG.E R4, desc[UR36][R4.64] ;  /* 0x0000002404047981 */ /* 0x001ee2000c1e1900 */
[----:B------:R-:W-:-:S04]  /*87c0*/  IADD3 R36, PT, PT, R41, R36, RZ ;  /* 0x0000002429247210 */ /* 0x000fc80007ffe0ff */
[----:B--2---:R-:W-:Y:S01]  /*87d0*/  IADD3 R8, P0, PT, R36, UR4, RZ ;  /* 0x0000000424087c10 */ /* 0x004fe2000ff1e0ff */
[C---:B---3--:R-:W-:Y:S01]  /*87e0*/  FMUL.FTZ R34, R4.reuse, R34 ;  /* 0x0000002204227220 */ /* 0x048fe20000410000 */
        /* <DEDUP_REMOVED lines=13> */
[----:B------:R-:W2:Y:S01]  /*88c0*/  F2I.S8.NTZ R2, R2 ;  /* 0x0000000200027305 */ /* 0x000ea20000202100 */
[----:B------:R-:W-:-:S05]  /*88d0*/  IMAD.U32 R0, R0, 0x10000, RZ ;  /* 0x0001000000007824 */ /* 0x000fca00078e00ff */
[----:B------:R-:W-:Y:S02]  /*88e0*/  LOP3.LUT R6, R0, 0xff0000, RZ, 0xc0, !PT ;  /* 0x00ff000000067812 */ /* 0x000fe400078ec0ff */
[----:B------:R-:W3:Y:S01]  /*88f0*/  F2I.S8.NTZ R43, R43 ;  /* 0x0000002b002b7305 */ /* 0x000ee20000202100 */
[----:B0-----:R-:W-:Y:S02]  /*8900*/  PRMT R3, R39, 0x8880, RZ ;  /* 0x0000888027037816 */ /* 0x001fe400000000ff */
[----:B------:R-:W-:Y:S02]  /*8910*/  PRMT R0, R37, 0x7710, RZ ;  /* 0x0000771025007816 */ /* 0x000fe400000000ff */
[----:B------:R-:W-:Y:S02]  /*8920*/  PRMT R3, R3, 0x7710, RZ ;  /* 0x0000771003037816 */ /* 0x000fe400000000ff */
[----:B------:R-:W-:Y:S01]  /*8930*/  SHF.L.U32 R0, R0, 0x8, RZ ;  /* 0x0000000800007819 */ /* 0x000fe200000006ff */
[----:B------:R-:W0:Y:S01]  /*8940*/  F2I.S8.NTZ R45, R45 ;  /* 0x0000002d002d7305 */ /* 0x000e220000202100 */
[----:B------:R-:W-:-:S02]  /*8950*/  PRMT R3, R6, 0x4210, R3 ;  /* 0x0000421006037816 */ /* 0x000fc40000000003 */
[----:B--2---:R-:W-:Y:S02]  /*8960*/  PRMT R5, R2, 0x8880, RZ ;  /* 0x0000888002057816 */ /* 0x004fe400000000ff */
[----:B------:R-:W-:Y:S02]  /*8970*/  LOP3.LUT R9, R3, 0xff00, R0, 0xf8, !PT ;  /* 0x0000ff0003097812 */ /* 0x000fe400078ef800 */
[----:B---3--:R-:W-:Y:S01]  /*8980*/  PRMT R43, R43, 0x8880, RZ ;  /* 0x000088802b2b7816 */ /* 0x008fe200000000ff */
[----:B------:R-:W2:Y:S01]  /*8990*/  F2I.S8.NTZ R32, R32 ;  /* 0x0000002000207305 */ /* 0x000ea20000202100 */
[----:B------:R-:W-:Y:S02]  /*89a0*/  PRMT R3, R5, 0x7710, RZ ;  /* 0x0000771005037816 */ /* 0x000fe400000000ff */
[----:B------:R-:W-:Y:S02]  /*89b0*/  PRMT R0, R43, 0x7710, RZ ;  /* 0x000077102b007816 */ /* 0x000fe400000000ff */
[----:B------:R-:W-:-:S02]  /*89c0*/  LOP3.LUT R3, R3, 0xff, RZ, 0xc0, !PT ;  /* 0x000000ff03037812 */ /* 0x000fc400078ec0ff */
[----:B0-----:R-:W-:Y:S01]  /*89d0*/  PRMT R2, R45, 0x8880, RZ ;  /* 0x000088802d027816 */ /* 0x001fe200000000ff */
[----:B------:R-:W0:Y:S01]  /*89e0*/  F2I.S8.NTZ R4, R4 ;  /* 0x0000000400047305 */ /* 0x000e220000202100 */
[----:B------:R-:W-:Y:S02]  /*89f0*/  LOP3.LUT R6, R0, 0xff, RZ, 0xc0, !PT ;  /* 0x000000ff00067812 */ /* 0x000fe400078ec0ff */
[----:B------:R-:W-:-:S03]  /*8a00*/  PRMT R2, R2, 0x7710, RZ ;  /* 0x0000771002027816 */ /* 0x000fc600000000ff */
[----:B------:R-:W-:Y:S01]  /*8a10*/  IMAD.WIDE.U32 R6, R6, 0x100, RZ ;  /* 0x0000010006067825 */ /* 0x000fe200078e00ff */
[----:B--2---:R-:W-:Y:S02]  /*8a20*/  PRMT R32, R32, 0x8880, RZ ;  /* 0x0000888020207816 */ /* 0x004fe400000000ff */
[----:B------:R-:W-:Y:S01]  /*8a30*/  LOP3.LUT R5, R2, 0xff, RZ, 0xc0, !PT ;  /* 0x000000ff02057812 */ /* 0x000fe200078ec0ff */
[----:B------:R-:W-:Y:S01]  /*8a40*/  IMAD.WIDE.U32 R2, R3, 0x1000000, RZ ;  /* 0x0100000003027825 */ /* 0x000fe200078e00ff */
[----:B------:R-:W-:Y:S02]  /*8a50*/  PRMT R0, R32, 0x7710, RZ ;  /* 0x0000771020007816 */ /* 0x000fe400000000ff */
[----:B0-----:R-:W-:Y:S01]  /*8a60*/  PRMT R10, R4, 0x8880, RZ ;  /* 0x00008880040a7816 */ /* 0x001fe200000000ff */
[----:B------:R-:W-:Y:S01]  /*8a70*/  IMAD.WIDE.U32 R4, R5, 0x10000, RZ ;  /* 0x0001000005047825 */ /* 0x000fe200078e00ff */
[----:B------:R-:W-:Y:S02]  /*8a80*/  LOP3.LUT R9, R9, 0xff, R0, 0xf8, !PT ;  /* 0x000000ff09097812 */ /* 0x000fe400078ef800 */
[----:B------:R-:W-:-:S02]  /*8a90*/  PRMT R0, R10, 0x7710, RZ ;  /* 0x000077100a007816 */ /* 0x000fc400000000ff */
[----:B------:R-:W-:Y:S02]  /*8aa0*/  LOP3.LUT R11, R6, R2, R4, 0xfe, !PT ;  /* 0x00000002060b7212 */ /* 0x000fe400078efe04 */
[----:B------:R-:W-:Y:S02]  /*8ab0*/  LOP3.LUT R3, R5, R9, R3, 0xfe, !PT ;  /* 0x0000000905037212 */ /* 0x000fe400078efe03 */
[----:B------:R-:W-:Y:S02]  /*8ac0*/  LEA.HI.X.SX32 R9, R36, UR5, 0x1, P0 ;  /* 0x0000000524097c11 */ /* 0x000fe400080f0eff */
[----:B------:R-:W-:Y:S02]  /*8ad0*/  LOP3.LUT R2, R11, 0xff, R0, 0xf8, !PT ;  /* 0x000000ff0b027812 */ /* 0x000fe400078ef800 */
[----:B------:R-:W-:-:S05]  /*8ae0*/  LOP3.LUT R3, R3, R7, RZ, 0xfc, !PT ;  /* 0x0000000703037212 */ /* 0x000fca00078efcff */
[----:B------:R-:W-:Y:S01]  /*8af0*/  STG.E.64 desc[UR36][R8.64], R2 ;  /* 0x0000000208007986 */ /* 0x000fe2000c101b24 */
[----:B------:R-:W-:Y:S05]  /*8b00*/  EXIT ;  /* 0x000000000000794d */ /* 0x000fea0003800000 */
.L_x_1975:
[----:B--2345:R-:W0:Y:S01]  /*8b10*/  LDC.64 R4, c[0x0][0x380] ;  /* 0x0000e000ff047b82 */ /* 0x03ce220000000a00 */
[----:B------:R-:W-:Y:S02]  /*8b20*/  IADD3 R41, PT, PT, R41, R36, RZ ;  /* 0x0000002429297210 */ /* 0x000fe40007ffe0ff */
        /* <DEDUP_REMOVED lines=10> */
.L_x_1884:
[----:B------:R-:W-:Y:S02]  /*8bd0*/  HFMA2 R12, -RZ, RZ, 0, 9.5367431640625e-07 ;  /* 0x00000010ff0c7431 */ /* 0x000fe400000001ff */
[----:B------:R-:W-:Y:S01]  /*8be0*/  IMAD.MOV.U32 R11, RZ, RZ, 0x1f ;  /* 0x0000001fff0b7424 */ /* 0x000fe200078e00ff */
[----:B------:R-:W-:-:S07]  /*8bf0*/  MOV R15, 0xffffffff ;  /* 0xffffffff000f7802 */ /* 0x000fce0000000f00 */
[----:B01---5:R-:W-:Y:S05]  /*8c00*/  WARPSYNC.COLLECTIVE R15, `(.L_x_1976) ;  /* 0x000000000f087348 */ /* 0x023fea0003c00000 */
[----:B------:R2:W3:Y:S02]  /*8c10*/  SHFL.BFLY P6, R14, R13, R12, R11 ;  /* 0x0c00000c0d0e7389 */ /* 0x0004e400000c000b */
[----:B0123-5:R-:W-:Y:S05]  /*8c20*/  ENDCOLLECTIVE ;  /* 0x000000000000791b */ /* 0x02ffea0003800000 */
.L_x_1976:
[----:B------:R-:W-:Y:S02]  /*8c30*/  HFMA2 R12, -RZ, RZ, 0, 4.76837158203125e-07 ;  /* 0x00000008ff0c7431 */ /* 0x000fe400000001ff */
[----:B------:R-:W-:-:S05]  /*8c40*/  FADD.FTZ R3, R13, R14 ;  /* 0x0000000e0d037221 */ /* 0x000fca0000010000 */
[----:B------:R-:W-:-:S07]  /*8c50*/  MOV R13, R3 ;  /* 0x00000003000d7202 */ /* 0x000fce0000000f00 */
[----:B------:R-:W-:Y:S05]  /*8c60*/  WARPSYNC.COLLECTIVE R15, `(.L_x_1977) ;  /* 0x000000000f087348 */ /* 0x000fea0003c00000 */
[----:B------:R0:W1:Y:S02]  /*8c70*/  SHFL.BFLY P6, R14, R13, R12, R11 ;  /* 0x0c00000c0d0e7389 */ /* 0x00006400000c000b */
[----:B01----:R-:W-:Y:S05]  /*8c80*/  ENDCOLLECTIVE ;  /* 0x000000000000791b */ /* 0x003fea0003800000 */
.L_x_1977:
[----:B------:R-:W-:Y:S02]  /*8c90*/  IMAD.MOV.U32 R12, RZ, RZ, 0x4 ;  /* 0x00000004ff0c7424 */ /* 0x000fe400078e00ff */
[----:B------:R-:W-:-:S05]  /*8ca0*/  FADD.FTZ R4, R3, R14 ;  /* 0x0000000e03047221 */ /* 0x000fca0000010000 */
[----:B------:R-:W-:-:S07]  /*8cb0*/  MOV R13, R4 ;  /* 0x00000004000d7202 */ /* 0x000fce0000000f00 */
[----:B------:R-:W-:Y:S05]  /*8cc0*/  WARPSYNC.COLLECTIVE R15, `(.L_x_1978) ;  /* 0x000000000f087348 */ /* 0x000fea0003c00000 */
[----:B------:R0:W1:Y:S02]  /*8cd0*/  SHFL.BFLY P6, R14, R13, R12, R11 ;  /* 0x0c00000c0d0e7389 */ /* 0x00006400000c000b */
[----:B01----:R-:W-:Y:S05]  /*8ce0*/  ENDCOLLECTIVE ;  /* 0x000000000000791b */ /* 0x003fea0003800000 */
.L_x_1978:
[----:B------:R-:W-:Y:S02]  /*8cf0*/  HFMA2 R12, -RZ, RZ, 0, 1.1920928955078125e-07 ;  /* 0x00000002ff0c7431 */ /* 0x000fe400000001ff */
[----:B------:R-:W-:-:S05]  /*8d00*/  FADD.FTZ R5, R4, R14 ;  /* 0x0000000e04057221 */ /* 0x000fca0000010000 */
[----:B------:R-:W-:-:S07]  /*8d10*/  MOV R13, R5 ;  /* 0x00000005000d7202 */ /* 0x000fce0000000f00 */
[----:B------:R-:W-:Y:S05]  /*8d20*/  WARPSYNC.COLLECTIVE R15, `(.L_x_1979) ;  /* 0x000000000f087348 */ /* 0x000fea0003c00000 */
[----:B------:R0:W1:Y:S02]  /*8d30*/  SHFL.BFLY P6, R14, R13, R12, R11 ;  /* 0x0c00000c0d0e7389 */ /* 0x00006400000c000b */
[----:B01----:R-:W-:Y:S05]  /*8d40*/  ENDCOLLECTIVE ;  /* 0x000000000000791b */ /* 0x003fea0003800000 */
.L_x_1979:
[----:B------:R-:W-:Y:S02]  /*8d50*/  HFMA2 R12, -RZ, RZ, 0, 5.9604644775390625e-08 ;  /* 0x00000001ff0c7431 */ /* 0x000fe400000001ff */
[----:B------:R-:W-:-:S05]  /*8d60*/  FADD.FTZ R6, R5, R14 ;  /* 0x0000000e05067221 */ /* 0x000fca0000010000 */
[----:B------:R-:W-:-:S07]  /*8d70*/  MOV R13, R6 ;  /* 0x00000006000d7202 */ /* 0x000fce0000000f00 */
[----:B------:R-:W-:Y:S05]  /*8d80*/  WARPSYNC.COLLECTIVE R15, `(.L_x_1980) ;  /* 0x000000000f087348 */ /* 0x000fea0003c00000 */
[----:B------:R0:W1:Y:S02]  /*8d90*/  SHFL.BFLY P6, R14, R13, R12, R11 ;  /* 0x0c00000c0d0e7389 */ /* 0x00006400000c000b */
[----:B01----:R-:W-:Y:S05]  /*8da0*/  ENDCOLLECTIVE ;  /* 0x000000000000791b */ /* 0x003fea0003800000 */
.L_x_1980:
[----:B------:R-:W-:Y:S05]  /*8db0*/  BRA `(.L_x_1981) ;  /* 0xffffff8800707947 */ /* 0x000fea000383ffff */
.L_x_1982:
        /* <DEDUP_REMOVED lines=12> */
.L_x_3259:


//--------------------- .text._ZN4mmha33masked_multihead_attention_kernelItLi48ELi64ELi2ELi8ELi128ELb0ELb1EEEv26Multihead_attention_paramsIT_XT5_EE --------------------------
	.section	.text._ZN4mmha33masked_multihead_attention_kernelItLi48ELi64ELi2ELi8ELi128ELb0ELb1EEEv26Multihead_attention_paramsIT_XT5_EE,"ax",@progbits
	.align	128
        .global         _ZN4mmha33masked_multihead_attention_kernelItLi48ELi64ELi2ELi8ELi128ELb0ELb1EEEv26Multihead_attention_paramsIT_XT5_EE
        .type           _ZN4mmha33masked_multihead_attention_kernelItLi48ELi64ELi2ELi8ELi128ELb0ELb1EEEv26Multihead_attention_paramsIT_XT5_EE,@function
        .size           _ZN4mmha33masked_multihead_attention_kernelItLi48ELi64ELi2ELi8ELi128ELb0ELb1EEEv26Multihead_attention_paramsIT_XT5_EE,(.L_x_3260 - _ZN4mmha33masked_multihead_attention_kernelItLi48ELi64ELi2ELi8ELi128ELb0ELb1EEEv26Multihead_attention_paramsIT_XT5_EE)
        .other          _ZN4mmha33masked_multihead_attention_kernelItLi48ELi64ELi2ELi8ELi128ELb0ELb1EEEv26Multihead_attention_paramsIT_XT5_EE,@"STO_CUDA_ENTRY STV_DEFAULT"
_ZN4mmha33masked_multihead_attention_kernelItLi48ELi64ELi2ELi8ELi128ELb0ELb1EEEv26Multihead_attention_paramsIT_XT5_EE:
.text._ZN4mmha33masked_multihead_attention_kernelItLi48ELi64ELi2ELi8ELi128ELb0ELb1EEEv26Multihead_attention_paramsIT_XT5_EE:
        /* <DEDUP_REMOVED lines=14> */
.L_x_1983:
[----:B------:R-:W1:Y:S01]  /*00e0*/  LDCU.64 UR4, c[0x0][0x4a0] ;  /* 0x00009400ff0477ac */ /* 0x000e620008000a00 */
[----:B------:R-:W2:Y:S01]  /*00f0*/  LDC R11, c[0x0][0x3f0] ;  /* 0x0000fc00ff0b7b82 */ /* 0x000ea20000000800 */
[----:B-1----:R-:W-:-:S04]  /*0100*/  UISETP.NE.U32.AND UP0, UPT, UR4, URZ, UPT ;  /* 0x000000ff0400728c */ /* 0x002fc8000bf05070 */
[----:B------:R-:W-:Y:S01]  /*0110*/  UISETP.NE.AND.EX UP0, UPT, UR5, URZ, UPT, UP0 ;  /* 0x000000ff0500728c */ /* 0x000fe2000bf05300 */
[----:B--2---:R-:W-:-:S05]  /*0120*/  IABS R9, R11 ;  /* 0x0000000b00097213 */ /* 0x004fca0000000000 */
[----:B------:R-:W-:Y:S01]  /*0130*/  PLOP3.LUT P0, PT, PT, PT, UP0, 0x80, 0x8 ;  /* 0x000000000008781c */ /* 0x000fe20003f0f008 */
[----:B------:R-:W1:Y:S04]  /*0140*/  I2F.RP R0, R9 ;  /* 0x0000000900007306 */ /* 0x000e680000209400 */
[----:B------:R-:W2:Y:S02]  /*0150*/  @UP0 LDCU.64 UR4, c[0x0][0x4a0] ;  /* 0x00009400ff0407ac */ /* 0x000ea40008000a00 */
[----:B--2---:R-:W-:-:S06]  /*0160*/  @UP0 UIMAD.WIDE.U32 UR4, UR7, 0x4, UR4 ;  /* 0x00000004070408a5 */ /* 0x004fcc000f8e0004 */
[----:B------:R-:W-:Y:S01]  /*0170*/  IMAD.U32 R2, RZ, RZ, UR4 ;  /* 0x00000004ff027e24 */ /* 0x000fe2000f8e00ff */
[----:B------:R-:W-:Y:S01]  /*0180*/  MOV R3, UR5 ;  /* 0x0000000500037c02 */ /* 0x000fe20008000f00 */
[----:B-1----:R-:W1:Y:S01]  /*0190*/  MUFU.RCP R0, R0 ;  /* 0x0000000000007308 */ /* 0x002e620000001000 */
[----:B------:R-:W2:Y:S02]  /*01a0*/  S2R R4, SR_CTAID.Y ;  /* 0x0000000000047919 */ /* 0x000ea40000002600 */
[----:B------:R-:W3:Y:S01]  /*01b0*/  LDCU UR5, c[0x0][0x3f4] ;  /* 0x00007e80ff0577ac */ /* 0x000ee20008000800 */
[----:B------:R2:W4:Y:S01]  /*01c0*/  @P0 LDG.E R8, desc[UR36][R2.64] ;  /* 0x0000002402080981 */ /* 0x000522000c1e1900 */
[----:B------:R-:W0:Y:S01]  /*01d0*/  @UP0 LDCU UR4, c[0x0][0x430] ;  /* 0x00008600ff0407ac */ /* 0x000e220008000800 */
[----:B-1----:R-:W-:-:S04]  /*01e0*/  IADD3 R6, PT, PT, R0, 0xffffffe, RZ ;  /* 0x0ffffffe00067810 */ /* 0x002fc80007ffe0ff */
[----:B------:R-:W1:Y:S01]  /*01f0*/  F2I.FTZ.U32.TRUNC.NTZ R5, R6 ;  /* 0x0000000600057305 */ /* 0x000e62000021f000 */
[----:B--2---:R-:W-:Y:S01]  /*0200*/  IABS R2, R4 ;  /* 0x0000000400027213 */ /* 0x004fe20000000000 */
[----:B------:R-:W-:Y:S02]  /*0210*/  HFMA2 R4, -RZ, RZ, 0, 0 ;  /* 0x00000000ff047431 */ /* 0x000fe400000001ff */
[----:B-1----:R-:W-:-:S04]  /*0220*/  IMAD.MOV R10, RZ, RZ, -R5 ;  /* 0x000000ffff0a7224 */ /* 0x002fc800078e0a05 */
[----:B------:R-:W-:-:S04]  /*0230*/  IMAD R7, R10, R9, RZ ;  /* 0x000000090a077224 */ /* 0x000fc800078e02ff */
[----:B------:R-:W-:Y:S02]  /*0240*/  IMAD.HI.U32 R7, R5, R7, R4 ;  /* 0x0000000705077227 */ /* 0x000fe400078e0004 */
[----:B------:R-:W1:Y:S04]  /*0250*/  LDC.64 R4, c[0x0][0x460] ;  /* 0x00011800ff047b82 */ /* 0x000e680000000a00 */
[----:B------:R-:W-:-:S05]  /*0260*/  IMAD.HI.U32 R7, R7, R2, RZ ;  /* 0x0000000207077227 */ /* 0x000fca00078e00ff */
[----:B------:R-:W-:-:S05]  /*0270*/  IADD3 R0, PT, PT, -R7, RZ, RZ ;  /* 0x000000ff07007210 */ /* 0x000fca0007ffe1ff */
[----:B------:R-:W-:-:S05]  /*0280*/  IMAD R0, R9, R0, R2 ;  /* 0x0000000009007224 */ /* 0x000fca00078e0202 */
[----:B------:R-:W-:Y:S02]  /*0290*/  ISETP.GT.U32.AND P2, PT, R9, R0, PT ;  /* 0x000000000900720c */ /* 0x000fe40003f44070 */
[----:B-1----:R-:W-:-:S04]  /*02a0*/  ISETP.NE.U32.AND P0, PT, R4, RZ, PT ;  /* 0x000000ff0400720c */ /* 0x002fc80003f05070 */
[----:B------:R-:W-:-:S07]  /*02b0*/  ISETP.NE.AND.EX P0, PT, R5, RZ, PT, P0 ;  /* 0x000000ff0500720c */ /* 0x000fce0003f05300 */
[----:B------:R-:W-:Y:S01]  /*02c0*/  @!P2 IMAD.IADD R0, R0, 0x1, -R9 ;  /* 0x000000010000a824 */ /* 0x000fe200078e0a09 */
[----:B------:R-:W-:Y:S02]  /*02d0*/  @!P2 IADD3 R7, PT, PT, R7, 0x1, RZ ;  /* 0x000000010707a810 */ /* 0x000fe40007ffe0ff */
[C---:B------:R-:W-:Y:S02]  /*02e0*/  ISETP.NE.AND P2, PT, R11.reuse, RZ, PT ;  /* 0x000000ff0b00720c */ /* 0x040fe40003f45270 */
[----:B------:R-:W-:Y:S02]  /*02f0*/  ISETP.GE.U32.AND P1, PT, R0, R9, PT ;  /* 0x000000090000720c */ /* 0x000fe40003f26070 */
[----:B------:R-:W-:Y:S01]  /*0300*/  LOP3.LUT R0, R11, UR7, RZ, 0x3c, !PT ;  /* 0x000000070b007c12 */ /* 0x000fe2000f8e3cff */
[----:B------:R-:W1:Y:S03]  /*0310*/  @P0 LDC.64 R2, c[0x0][0x460] ;  /* 0x00011800ff020b82 */ /* 0x000e660000000a00 */
[----:B------:R-:W-:-:S02]  /*0320*/  ISETP.GE.AND P3, PT, R0, RZ, PT ;  /* 0x000000ff0000720c */ /* 0x000fc40003f66270 */
[----:B---3--:R-:W-:-:S05]  /*0330*/  MOV R0, UR5 ;  /* 0x0000000500007c02 */ /* 0x008fca0008000f00 */
[----:B------:R-:W-:-:S05]  /*0340*/  @P1 IADD3 R7, PT, PT, R7, 0x1, RZ ;  /* 0x0000000107071810 */ /* 0x000fca0007ffe0ff */
[----:B------:R-:W-:Y:S01]  /*0350*/  IMAD.MOV.U32 R17, RZ, RZ, R7 ;  /* 0x000000ffff117224 */ /* 0x000fe200078e0007 */
[----:B------:R-:W-:-:S04]  /*0360*/  IABS R7, R0 ;  /* 0x0000000000077213 */ /* 0x000fc80000000000 */
[----:B------:R-:W2:Y:S01]  /*0370*/  I2F.RP R0, R7 ;  /* 0x0000000700007306 */ /* 0x000ea20000209400 */
[----:B------:R-:W-:Y:S02]  /*0380*/  @!P3 IADD3 R17, PT, PT, -R17, RZ, RZ ;  /* 0x000000ff1111b210 */ /* 0x000fe40007ffe1ff */
[----:B------:R-:W-:-:S05]  /*0390*/  @!P2 LOP3.LUT R17, RZ, R11, RZ, 0x33, !PT ;  /* 0x0000000bff11a212 */ /* 0x000fca00078e33ff */
[----:B-1----:R-:W-:Y:S01]  /*03a0*/  @P0 IMAD.WIDE R2, R17, 0x4, R2 ;  /* 0x0000000411020825 */ /* 0x002fe200078e0202 */
[----:B------:R-:W-:-:S04]  /*03b0*/  PLOP3.LUT P1, PT, PT, PT, UP0, 0x80, 0x8 ;  /* 0x000000000008781c */ /* 0x000fc80003f2f008 */
[----:B------:R1:W5:Y:S01]  /*03c0*/  @P0 LDG.E R12, desc[UR36][R2.64] ;  /* 0x00000024020c0981 */ /* 0x000362000c1e1900 */
[----:B------:R-:W0:Y:S01]  /*03d0*/  @!UP0 LDCU UR44, c[0x0][0x40c] ;  /* 0x00008180ff2c87ac */ /* 0x000e220008000800 */
[----:B--2---:R-:W2:Y:S01]  /*03e0*/  MUFU.RCP R0, R0 ;  /* 0x0000000000007308 */ /* 0x004ea20000001000 */
[----:B------:R-:W3:Y:S01]  /*03f0*/  S2UR UR43, SR_CTAID.X ;  /* 0x00000000002b79c3 */ /* 0x000ee20000002500 */
[----:B------:R-:W-:Y:S01]  /*0400*/  BSSY.RECONVERGENT B0, `(.L_x_1984) ;  /* 0x000003a000007945 */ /* 0x000fe20003800200 */
[----:B------:R-:W-:Y:S01]  /*0410*/  UMOV UR38, URZ ;  /* 0x000000ff00267c82 */ /* 0x000fe20008000000 */
[----:B------:R-:W-:Y:S01]  /*0420*/  UIMAD UR45, UR7, UR5, URZ ;  /* 0x00000005072d72a4 */ /* 0x000fe2000f8e02ff */
[----:B------:R-:W-:Y:S02]  /*0430*/  HFMA2 R22, -RZ, RZ, 0, 0 ;  /* 0x00000000ff167431 */ /* 0x000fe400000001ff */
[----:B--2---:R-:W-:-:S04]  /*0440*/  VIADD R6, R0, 0xffffffe ;  /* 0x0ffffffe00067836 */ /* 0x004fc80000000000 */
[----:B-1----:R-:W1:Y:S02]  /*0450*/  F2I.FTZ.U32.TRUNC.NTZ R3, R6 ;  /* 0x0000000600037305 */ /* 0x002e64000021f000 */
[----:B-1----:R-:W-:-:S05]  /*0460*/  IADD3 R2, PT, PT, RZ, -R3, RZ ;  /* 0x80000003ff027210 */ /* 0x002fca0007ffe0ff */
[----:B------:R-:W-:Y:S02]  /*0470*/  IMAD R9, R2, R7, RZ ;  /* 0x0000000702097224 */ /* 0x000fe400078e02ff */
[----:B------:R-:W-:-:S05]  /*0480*/  HFMA2 R2, -RZ, RZ, 0, 0 ;  /* 0x00000000ff027431 */ /* 0x000fca00000001ff */
[----:B------:R-:W-:Y:S01]  /*0490*/  IMAD.HI.U32 R2, R3, R9, R2 ;  /* 0x0000000903027227 */ /* 0x000fe200078e0002 */
[----:B----4-:R-:W-:-:S13]  /*04a0*/  @P1 R2UR UR6, R8 ;  /* 0x00000000080612ca */ /* 0x010fda00000e0000 */
[----:B0-----:R-:W-:Y:S01]  /*04b0*/  @UP0 UIADD3 UR44, UPT, UPT, UR6, UR4, URZ ;  /* 0x00000004062c0290 */ /* 0x001fe2000fffe0ff */
[----:B------:R-:W0:Y:S05]  /*04c0*/  LDCU UR4, c[0x0][0x3e8] ;  /* 0x00007d00ff0477ac */ /* 0x000e2a0008000800 */
[----:B------:R-:W-:Y:S01]  /*04d0*/  IABS R0, UR44 ;  /* 0x0000002c00007c13 */ /* 0x000fe20008000000 */
[----:B------:R-:W3:Y:S04]  /*04e0*/  LDCU UR6, c[0x0][0x3f8] ;  /* 0x00007f00ff0677ac */ /* 0x000ee80008000800 */
[----:B------:R-:W-:Y:S01]  /*04f0*/  IMAD.HI.U32 R2, R2, R0, RZ ;  /* 0x0000000002027227 */ /* 0x000fe200078e00ff */
[----:B------:R-:W-:-:S02]  /*0500*/  UISETP.GE.AND UP2, UPT, UR44, URZ, UPT ;  /* 0x000000ff2c00728c */ /* 0x000fc4000bf46270 */
[----:B------:R-:W-:Y:S01]  /*0510*/  UISETP.NE.AND UP0, UPT, UR5, URZ, UPT ;  /* 0x000000ff0500728c */ /* 0x000fe2000bf05270 */
[----:B------:R-:W-:-:S04]  /*0520*/  IMAD.MOV R2, RZ, RZ, -R2 ;  /* 0x000000ffff027224 */ /* 0x000fc800078e0a02 */
[----:B------:R-:W-:Y:S01]  /*0530*/  IMAD R2, R7, R2, R0 ;  /* 0x0000000207027224 */ /* 0x000fe200078e0200 */
[----:B0-----:R-:W-:-:S04]  /*0540*/  UISETP.NE.AND UP1, UPT, UR4, URZ, UPT ;  /* 0x000000ff0400728c */ /* 0x001fc8000bf25270 */
[----:B------:R-:W-:Y:S01]  /*0550*/  R2UR UR41, R2 ;  /* 0x00000000022972ca */ /* 0x000fe200000e0000 */
[----:B---3--:R-:W-:Y:S01]  /*0560*/  UIMAD UR40, UR7, UR6, UR43 ;  /* 0x00000006072872a4 */ /* 0x008fe2000f8e022b */
[----:B------:R-:W0:Y:S05]  /*0570*/  S2R R2, SR_TID.X ;  /* 0x0000000000027919 */ /* 0x000e2a0000002100 */
[----:B------:R-:W-:Y:S02]  /*0580*/  @UP1 UIMAD UR4, UR7, UR4, URZ ;  /* 0x00000004070412a4 */ /* 0x000fe4000f8e02ff */
[----:B------:R-:W-:Y:S02]  /*0590*/  @!UP1 UIMAD UR42, UR40, 0x30, URZ ;  /* 0x00000030282a98a4 */ /* 0x000fe4000f8e02ff */
[----:B------:R-:W-:-:S02]  /*05a0*/  @UP1 UIMAD UR42, UR43, 0x30, UR4 ;  /* 0x000000302b2a18a4 */ /* 0x000fc4000f8e0204 */
[----:B------:R-:W-:-:S13]  /*05b0*/  ISETP.GT.U32.AND P1, PT, R7, UR41, PT ;  /* 0x0000002907007c0c */ /* 0x000fda000bf24070 */
[----:B------:R-:W-:-:S04]  /*05c0*/  @!P1 IADD3 R0, PT, PT, -R7, UR41, RZ ;  /* 0x0000002907009c10 */ /* 0x000fc8000fffe1ff */
[----:B------:R-:W-:Y:S02]  /*05d0*/  @!P1 R2UR UR41, R0 ;  /* 0x00000000002992ca */ /* 0x000fe400000e0000 */
[----:B------:R-:W-:Y:S02]  /*05e0*/  MOV R0, UR44 ;  /* 0x0000002c00007c02 */ /* 0x000fe40008000f00 */
[----:B0-----:R-:W-:-:S03]  /*05f0*/  SHF.L.U32 R18, R2, 0x1, RZ ;  /* 0x0000000102127819 */ /* 0x001fc600000006ff */
[----:B------:R-:W-:Y:S01]  /*0600*/  VIADD R0, R0, 0x1 ;  /* 0x0000000100007836 */ /* 0x000fe20000000000 */
[----:B------:R-:W-:-:S04]  /*0610*/  IADD3 R15, PT, PT, R18, UR42, RZ ;  /* 0x0000002a120f7c10 */ /* 0x000fc8000fffe0ff */
[----:B------:R-:W-:Y:S02]  /*0620*/  VIADDMNMX R0, R0, -UR5, RZ, !PT ;  /* 0x8000000500007c46 */ /* 0x000fe4000f8001ff */
[----:B------:R-:W-:-:S13]  /*0630*/  ISETP.GT.U32.AND P1, PT, R7, UR41, PT ;  /* 0x0000002907007c0c */ /* 0x000fda000bf24070 */
[----:B------:R-:W-:-:S04]  /*0640*/  @!P1 IADD3 R7, PT, PT, -R7, UR41, RZ ;  /* 0x0000002907079c10 */ /* 0x000fc8000fffe1ff */
[----:B------:R-:W-:Y:S02]  /*0650*/  @!P1 R2UR UR41, R7 ;  /* 0x00000000072992ca */ /* 0x000fe400000e0000 */
[----:B------:R-:W-:-:S11]  /*0660*/  ISETP.GT.U32.AND P1, PT, R2, 0x17, PT ;  /* 0x000000170200780c */ /* 0x000fd60003f24070 */
[----:B------:R-:W-:Y:S02]  /*0670*/  @!UP2 UIADD3 UR41, UPT, UPT, -UR41, URZ, URZ ;  /* 0x000000ff2929a290 */ /* 0x000fe4000fffe1ff */
[----:B------:R-:W-:Y:S01]  /*0680*/  @!UP0 ULOP3.LUT UR41, URZ, UR5, URZ, 0x33, !UPT ;  /* 0x00000005ff298292 */ /* 0x000fe2000f8e33ff */
[----:B------:R-:W-:Y:S11]  /*0690*/  @P1 BRA `(.L_x_1985) ;  /* 0x0000000000401947 */ /* 0x000ff60003800000 */
        /* <DEDUP_REMOVED lines=16> */
.L_x_1985:
[----:B------:R-:W-:Y:S05]  /*07a0*/  BSYNC.RECONVERGENT B0 ;  /* 0x0000000000007941 */ /* 0x000fea0003800200 */
.L_x_1984:
[----:B------:R-:W1:Y:S01]  /*07b0*/  LDCU UR4, c[0x0][0x478] ;  /* 0x00008f00ff0477ac */ /* 0x000e620008000800 */
[----:B------:R-:W-:Y:S01]  /*07c0*/  R2UR UR46, R0 ;  /* 0x00000000002e72ca */ /* 0x000fe200000e0000 */
[----:B------:R-:W-:Y:S01]  /*07d0*/  IMAD.U32 R3, RZ, RZ, UR43 ;  /* 0x0000002bff037e24 */ /* 0x000fe2000f8e00ff */
[----:B-----5:R-:W-:Y:S01]  /*07e0*/  @P0 R2UR UR38, R12 ;  /* 0x000000000c2602ca */ /* 0x020fe200000e0000 */
[----:B------:R-:W-:Y:S01]  /*07f0*/  IMAD R17, R17, UR6, RZ ;  /* 0x0000000611117c24 */ /* 0x000fe2000f8e02ff */
[----:B------:R-:W-:Y:S01]  /*0800*/  MOV R16, UR45 ;  /* 0x0000002d00107c02 */ /* 0x000fe20008000f00 */
[----:B------:R-:W-:-:S03]  /*0810*/  IMAD R3, R3, 0x30, R18 ;  /* 0x0000003003037824 */ /* 0x000fc600078e0212 */
[----:B------:R-:W-:Y:S01]  /*0820*/  SHF.R.S32.HI R16, RZ, 0x1f, R16 ;  /* 0x0000001fff107819 */ /* 0x000fe20000011410 */
[----:B-1----:R-:W-:-:S09]  /*0830*/  UISETP.NE.AND UP0, UPT, UR4, 0x2, UPT ;  /* 0x000000020400788c */ /* 0x002fd2000bf05270 */
        /* <DEDUP_REMOVED lines=13> */
.L_x_1986:
[----:B------:R-:W-:Y:S01]  /*0910*/  BSSY.RECONVERGENT B0, `(.L_x_1987) ;  /* 0x0000006000007945 */ /* 0x000fe20003800200 */
[----:B------:R-:W-:-:S03]  /*0920*/  HFMA2 R0, -RZ, RZ, 0, 0 ;  /* 0x00000000ff007431 */ /* 0x000fc600000001ff */
[----:B------:R-:W-:Y:S05]  /*0930*/  @P1 BRA `(.L_x_1988) ;  /* 0x00000000000c1947 */ /* 0x000fea0003800000 */
[----:B------:R-:W1:Y:S02]  /*0940*/  LDC.64 R6, c[0x0][0x398] ;  /* 0x0000e600ff067b82 */ /* 0x000e640000000a00 */
[----:B-1----:R-:W-:-:S05]  /*0950*/  IMAD.WIDE R6, R15, 0x2, R6 ;  /* 0x000000020f067825 */ /* 0x002fca00078e0206 */
[----:B------:R1:W5:Y:S02]  /*0960*/  LDG.E R0, desc[UR36][R6.64] ;  /* 0x0000002406007981 */ /* 0x000364000c1e1900 */
.L_x_1988:
[----:B------:R-:W-:Y:S05]  /*0970*/  BSYNC.RECONVERGENT B0 ;  /* 0x0000000000007941 */ /* 0x000fea0003800200 */
.L_x_1987:
[----:B-1----:R-:W1:Y:S01]  /*0980*/  LDC.64 R6, c[0x0][0x418] ;  /* 0x00010600ff067b82 */ /* 0x002e620000000a00 */
[----:B------:R-:W2:Y:S01]  /*0990*/  LDCU.64 UR8, c[0x0][0x3a0] ;  /* 0x00007400ff0877ac */ /* 0x000ea20008000a00 */
[----:B------:R-:W-:Y:S01]  /*09a0*/  ISETP.EQ.U32.AND P0, PT, R4, RZ, PT ;  /* 0x000000ff0400720c */ /* 0x000fe20003f02070 */
[----:B------:R-:W-:Y:S01]  /*09b0*/  IMAD.MOV.U32 R19, RZ, RZ, RZ ;  /* 0x000000ffff137224 */ /* 0x000fe200078e00ff */
[----:B------:R-:W3:Y:S01]  /*09c0*/  LDCU.64 UR4, c[0x0][0x390] ;  /* 0x00007200ff0477ac */ /* 0x000ee20008000a00 */
[----:B--2---:R-:W-:Y:S02]  /*09d0*/  ISETP.NE.U32.AND P2, PT, RZ, UR8, PT ;  /* 0x00000008ff007c0c */ /* 0x004fe4000bf45070 */
[----:B---3--:R-:W-:Y:S02]  /*09e0*/  ISETP.NE.U32.AND P1, PT, RZ, UR4, PT ;  /* 0x00000004ff007c0c */ /* 0x008fe4000bf25070 */
[----:B-1----:R-:W-:Y:S02]  /*09f0*/  ISETP.NE.U32.AND P3, PT, R6, RZ, PT ;  /* 0x000000ff0600720c */ /* 0x002fe40003f65070 */
[----:B------:R-:W-:-:S02]  /*0a00*/  R2UR UR10, R7 ;  /* 0x00000000070a72ca */ /* 0x000fc400000e0000 */
[----:B------:R-:W-:Y:S02]  /*0a10*/  ISETP.NE.AND.EX P2, PT, RZ, UR9, PT, P2 ;  /* 0x00000009ff007c0c */ /* 0x000fe4000bf45320 */
[----:B------:R-:W-:Y:S02]  /*0a20*/  ISETP.NE.AND.EX P1, PT, RZ, UR5, PT, P1 ;  /* 0x00000005ff007c0c */ /* 0x000fe4000bf25310 */
[C---:B------:R-:W-:Y:S02]  /*0a30*/  ISETP.GT.U32.OR P2, PT, R2.reuse, 0x17, !P2 ;  /* 0x000000170200780c */ /* 0x040fe40005744470 */
[----:B------:R-:W-:-:S03]  /*0a40*/  ISETP.GT.U32.OR P1, PT, R2, 0x17, !P1 ;  /* 0x000000170200780c */ /* 0x000fc60004f24470 */
[----:B------:R-:W-:Y:S01]  /*0a50*/  VOTEU.ANY UP0, P3 ;  /* 0x0000000000ff7886 */ /* 0x000fe20001800100 */
[----:B------:R-:W-:Y:S01]  /*0a60*/  ISETP.GT.U32.AND P3, PT, R2, 0x1f, PT ;  /* 0x0000001f0200780c */ /* 0x000fe20003f64070 */
[----:B------:R-:W-:-:S03]  /*0a70*/  UISETP.NE.AND.EX UP0, UPT, UR10, URZ, UPT, UP0 ;  /* 0x000000ff0a00728c */ /* 0x000fc6000bf05300 */
[----:B------:R-:W-:-:S03]  /*0a80*/  ISETP.EQ.OR.EX P0, PT, R5, RZ, P3, P0 ;  /* 0x000000ff0500720c */ /* 0x000fc60001f02700 */
[----:B------:R-:W1:Y:S01]  /*0a90*/  @!P2 LDC.64 R6, c[0x0][0x3a0] ;  /* 0x0000e800ff06ab82 */ /* 0x000e620000000a00 */
[----:B------:R-:W-:-:S04]  /*0aa0*/  PLOP3.LUT P3, PT, PT, PT, UP0, 0x80, 0x8 ;  /* 0x000000000008781c */ /* 0x000fc80003f6f008 */
[----:B------:R-:W2:Y:S03]  /*0ab0*/  @UP0 LDCU.64 UR4, c[0x0][0x418] ;  /* 0x00008300ff0407ac */ /* 0x000ea60008000a00 */
[----:B------:R-:W3:Y:S02]  /*0ac0*/  @!P1 LDC.64 R4, c[0x0][0x390] ;  /* 0x0000e400ff049b82 */ /* 0x000ee40000000a00 */
[----:B------:R-:W-:-:S05]  /*0ad0*/  VOTEU.ALL UP1, P0 ;  /* 0x0000000000ff7886 */ /* 0x000fca0000020000 */
[----:B------:R-:W-:Y:S01]  /*0ae0*/  @!UP1 UIMAD UR6, UR38, UR6, URZ ;  /* 0x00000006260692a4 */ /* 0x000fe2000f8e02ff */
[----:B0-----:R-:W0:Y:S05]  /*0af0*/  @!P0 LDC.64 R8, c[0x0][0x450] ;  /* 0x00011400ff088b82 */ /* 0x001e2a0000000a00 */
[----:B------:R-:W-:Y:S01]  /*0b00*/  IMAD.U32 R12, RZ, RZ, UR6 ;  /* 0x00000006ff0c7e24 */ /* 0x000fe2000f8e00ff */
[----:B--2---:R-:W-:Y:S01]  /*0b10*/  @UP0 UIMAD.WIDE.U32 UR4, UR7, 0x4, UR4 ;  /* 0x00000004070408a5 */ /* 0x004fe2000f8e0004 */
[----:B-1----:R-:W-:-:S04]  /*0b20*/  @!P2 IMAD.WIDE.U32 R6, R3, 0x2, R6 ;  /* 0x000000020306a825 */ /* 0x002fc800078e0006 */
[----:B------:R-:W-:Y:S01]  /*0b30*/  @!P0 IMAD R13, R12, 0x30, R3 ;  /* 0x000000300c0d8824 */ /* 0x000fe200078e0203 */
[----:B------:R-:W-:Y:S01]  /*0b40*/  MOV R10, UR4 ;  /* 0x00000004000a7c02 */ /* 0x000fe20008000f00 */
[----:B------:R-:W2:Y:S01]  /*0b50*/  @!P2 LDG.E R19, desc[UR36][R6.64] ;  /* 0x000000240613a981 */ /* 0x000ea2000c1e1900 */
[----:B------:R-:W-:Y:S01]  /*0b60*/  MOV R11, UR5 ;  /* 0x00000005000b7c02 */ /* 0x000fe20008000f00 */
[----:B---3--:R-:W-:Y:S01]  /*0b70*/  @!P1 IMAD.WIDE.U32 R4, R3, 0x2, R4 ;  /* 0x0000000203049825 */ /* 0x008fe200078e0004 */
[----:B------:R-:W-:Y:S01]  /*0b80*/  MOV R3, RZ ;  /* 0x000000ff00037202 */ /* 0x000fe20000000f00 */
[----:B------:R-:W1:Y:S02]  /*0b90*/  LDCU.U8 UR4, c[0x0][0x404] ;  /* 0x00008080ff0477ac */ /* 0x000e640008000000 */
[----:B------:R-:W3:Y:S01]  /*0ba0*/  @P3 LDG.E R10, desc[UR36][R10.64] ;  /* 0x000000240a0a3981 */ /* 0x000ee2000c1e1900 */
[----:B0-----:R-:W-:-:S03]  /*0bb0*/  @!P0 IMAD.WIDE R8, R13, 0x2, R8 ;  /* 0x000000020d088825 */ /* 0x001fc600078e0208 */
[----:B------:R-:W4:Y:S01]  /*0bc0*/  @!P1 LDG.E R3, desc[UR36][R4.64] ;  /* 0x0000002404039981 */ /* 0x000f22000c1e1900 */
[----:B------:R-:W0:Y:S03]  /*0bd0*/  LDC R13, c[0x0][0x400] ;  /* 0x00010000ff0d7b82 */ /* 0x000e260000000800 */
[----:B------:R-:W4:Y:S01]  /*0be0*/  @!P0 LDG.E R8, desc[UR36][R8.64] ;  /* 0x0000002408088981 */ /* 0x000f22000c1e1900 */
[----:B-1----:R-:W-:Y:S01]  /*0bf0*/  ISETP.NE.AND P1, PT, RZ, UR4, PT ;  /* 0x00000004ff007c0c */ /* 0x002fe2000bf25270 */
[----:B------:R-:W-:Y:S01]  /*0c00*/  UMOV UR39, URZ ;  /* 0x000000ff00277c82 */ /* 0x000fe20008000000 */
[----:B------:R-:W-:Y:S02]  /*0c10*/  BSSY.RECONVERGENT B6, `(.L_x_1989) ;  /* 0x00000a8000067945 */ /* 0x000fe40003800200 */
[----:B0-----:R-:W-:Y:S01]  /*0c20*/  ISETP.LT.OR P1, PT, R13, 0x1, P1 ;  /* 0x000000010d00780c */ /* 0x001fe20000f21670 */
[----:B--2--5:R-:W-:Y:S01]  /*0c30*/  HADD2 R19, R0, R19 ;  /* 0x0000001300137230 */ /* 0x024fe20000000000 */
[----:B---3--:R-:W-:Y:S01]  /*0c40*/  @P3 R2UR UR39, R10 ;  /* 0x000000000a2732ca */ /* 0x008fe200000e0000 */
[----:B----4-:R-:W-:-:S02]  /*0c50*/  HFMA2 R22, R22, 1, 1, R3 ;  /* 0x3c003c0016167831 */ /* 0x010fc40000000003 */
[----:B------:R-:W-:-:S08]  /*0c60*/  @!P0 HMUL2 R19, R19, R8 ;  /* 0x0000000813138232 */ /* 0x000fd00000000000 */
[----:B------:R-:W-:Y:S05]  /*0c70*/  @P1 BRA `(.L_x_1990) ;  /* 0x0000000000781947 */ /* 0x000fea0003800000 */
[----:B------:R-:W-:-:S13]  /*0c80*/  ISETP.GE.AND P0, PT, R18, R13, PT ;  /* 0x0000000d1200720c */ /* 0x000fda0003f06270 */
[----:B------:R-:W-:Y:S05]  /*0c90*/  @P0 BRA `(.L_x_1991) ;  /* 0x00000008007c0947 */ /* 0x000fea0003800000 */
[----:B------:R-:W-:Y:S01]  /*0ca0*/  I2FP.F32.U32 R3, R13 ;  /* 0x0000000d00037245 */ /* 0x000fe20000201000 */
[----:B------:R-:W0:Y:S01]  /*0cb0*/  LDCU UR4, c[0x0][0x40c] ;  /* 0x00008180ff0477ac */ /* 0x000e220008000800 */
[----:B------:R-:W-:Y:S01]  /*0cc0*/  I2FP.F32.U32 R0, R18 ;  /* 0x0000001200007245 */ /* 0x000fe20000201000 */
[--C-:B------:R-:W-:Y:S02]  /*0cd0*/  HADD2.F32 R6, -RZ, R19.reuse.H1_H1 ;  /* 0x30000013ff067230 */ /* 0x100fe40000004100 */
[----:B------:R-:W-:Y:S01]  /*0ce0*/  HADD2.F32 R19, -RZ, R19.H0_H0 ;  /* 0x20000013ff137230 */ /* 0x000fe20000004100 */
[----:B------:R-:W1:Y:S01]  /*0cf0*/  MUFU.RCP R3, R3 ;  /* 0x0000000300037308 */ /* 0x000e620000001000 */
[----:B0-----:R-:W-:Y:S01]  /*0d00*/  UIADD3 UR4, UPT, UPT, -UR39, UR4, URZ ;  /* 0x0000000427047290 */ /* 0x001fe2000fffe1ff */
[----:B-1----:R-:W-:Y:S01]  /*0d10*/  FMUL.FTZ R0, R0, R3 ;  /* 0x0000000300007220 */ /* 0x002fe20000410000 */
        /* <DEDUP_REMOVED lines=20> */
.L_x_1990:
        /* <DEDUP_REMOVED lines=12> */
[----:B0-----:R-:W-:Y:S02]  /*0f20*/  HFMA2 R4, -RZ, RZ, 0, 0 ;  /* 0x00000000ff047431 */ /* 0x001fe400000001ff */
[----:B-1----:R-:W-:-:S04]  /*0f30*/  IMAD.MOV R6, RZ, RZ, -R5 ;  /* 0x000000ffff067224 */ /* 0x002fc800078e0a05 */
[----:B------:R-:W-:Y:S01]  /*0f40*/  IMAD R7, R6, R3, RZ ;  /* 0x0000000306077224 */ /* 0x000fe200078e02ff */
[----:B------:R-:W-:-:S03]  /*0f50*/  MOV R6, R8 ;  /* 0x0000000800067202 */ /* 0x000fc60000000f00 */
[----:B------:R-:W-:-:S04]  /*0f60*/  IMAD.HI.U32 R5, R5, R7, R4 ;  /* 0x0000000705057227 */ /* 0x000fc800078e0004 */
[----:B------:R-:W-:Y:S02]  /*0f70*/  IMAD.MOV R7, RZ, RZ, -R9 ;  /* 0x000000ffff077224 */ /* 0x000fe400078e0a09 */
[----:B------:R-:W-:-:S04]  /*0f80*/  IMAD.HI.U32 R24, R5, R6, RZ ;  /* 0x0000000605187227 */ /* 0x000fc800078e00ff */
[----:B------:R-:W-:-:S05]  /*0f90*/  IMAD R0, R24, R7, R6 ;  /* 0x0000000718007224 */ /* 0x000fca00078e0206 */
[----:B------:R-:W-:-:S13]  /*0fa0*/  ISETP.GT.U32.AND P1, PT, R3, R0, PT ;  /* 0x000000000300720c */ /* 0x000fda0003f24070 */
[-C--:B------:R-:W-:Y:S02]  /*0fb0*/  @!P1 IADD3 R0, PT, PT, R0, -R3.reuse, RZ ;  /* 0x8000000300009210 */ /* 0x080fe40007ffe0ff */
[----:B------:R-:W-:Y:S02]  /*0fc0*/  @!P1 IADD3 R24, PT, PT, R24, 0x1, RZ ;  /* 0x0000000118189810 */ /* 0x000fe40007ffe0ff */
[----:B------:R-:W-:Y:S02]  /*0fd0*/  ISETP.GE.U32.AND P0, PT, R0, R3, PT ;  /* 0x000000030000720c */ /* 0x000fe40003f06070 */
[----:B------:R-:W-:Y:S02]  /*0fe0*/  LOP3.LUT R0, R18, R23, RZ, 0x3c, !PT ;  /* 0x0000001712007212 */ /* 0x000fe400078e3cff */
[----:B------:R-:W-:Y:S02]  /*0ff0*/  ISETP.NE.AND P1, PT, R23, RZ, PT ;  /* 0x000000ff1700720c */ /* 0x000fe40003f25270 */
[----:B------:R-:W-:-:S02]  /*1000*/  ISETP.GE.AND P2, PT, R0, RZ, PT ;  /* 0x000000ff0000720c */ /* 0x000fc40003f46270 */
[----:B------:R-:W-:-:S05]  /*1010*/  LOP3.LUT R0, R23, 0x1, RZ, 0xc0, !PT ;  /* 0x0000000117007812 */ /* 0x000fca00078ec0ff */
[----:B------:R-:W-:Y:S01]  /*1020*/  @P0 VIADD R24, R24, 0x1 ;  /* 0x0000000118180836 */ /* 0x000fe20000000000 */
[----:B------:R-:W-:-:S05]  /*1030*/  ISETP.GE.AND P0, PT, R18, R13, PT ;  /* 0x0000000d1200720c */ /* 0x000fca0003f06270 */
[----:B------:R-:W-:Y:S02]  /*1040*/  @!P2 IADD3 R24, PT, PT, -R24, RZ, RZ ;  /* 0x000000ff1818a210 */ /* 0x000fe40007ffe1ff */
        /* <DEDUP_REMOVED lines=15> */
[----:B0-----:R-:W-:Y:S01]  /*1140*/  IMAD.U32 R4, RZ, RZ, UR4 ;  /* 0x00000004ff047e24 */ /* 0x001fe2000f8e00ff */
[----:B------:R-:W-:Y:S02]  /*1150*/  MOV R5, UR5 ;  /* 0x0000000500057c02 */ /* 0x000fe40008000f00 */
[----:B---3--:R-:W-:Y:S01]  /*1160*/  MOV R6, UR6 ;  /* 0x0000000600067c02 */ /* 0x008fe20008000f00 */
[----:B------:R-:W-:Y:S01]  /*1170*/  IMAD.U32 R7, RZ, RZ, UR7 ;  /* 0x00000007ff077e24 */ /* 0x000fe2000f8e00ff */
[----:B----4-:R-:W-:-:S02]  /*1180*/  MOV R10, UR8 ;  /* 0x00000008000a7c02 */ /* 0x010fc40008000f00 */
[----:B-1----:R-:W-:-:S07]  /*1190*/  MOV R11, UR9 ;  /* 0x00000009000b7c02 */ /* 0x002fce0008000f00 */
[----:B------:R-:W-:-:S07]  /*11a0*/  LEPC R20, `(.L_x_1992) ;  /* 0x000000001014794e */ /* 0x000fce0000000000 */
[----:B--2---:R-:W-:Y:S05]  /*11b0*/  CALL.ABS.NOINC R14 ;  /* 0x000000000e007343 */ /* 0x004fea0003c00000 */
.L_x_1992:
[----:B------:R-:W0:Y:S01]  /*11c0*/  S2R R3, SR_CgaCtaId ;  /* 0x0000000000037919 */ /* 0x000e220000008800 */
[----:B------:R-:W1:Y:S01]  /*11d0*/  LDC R7, c[0x0][0x400] ;  /* 0x00010000ff077b82 */ /* 0x000e620000000800 */
[----:B------:R-:W-:Y:S01]  /*11e0*/  ISETP.NE.AND P6, PT, R26, RZ, PT ;  /* 0x000000ff1a00720c */ /* 0x000fe20003fc5270 */
[----:B------:R-:W-:Y:S05]  /*11f0*/  WARPSYNC.ALL ;  /* 0x0000000000007948 */ /* 0x000fea0003800000 */
[----:B------:R-:W-:-:S05]  /*1200*/  MOV R0, 0x400 ;  /* 0x0000040000007802 */ /* 0x000fca0000000f00 */
[----:B------:R-:W-:Y:S02]  /*1210*/  VIADD R0, R0, 0xa0 ;  /* 0x000000a000007836 */ /* 0x000fe40000000000 */
[----:B------:R-:W-:-:S03]  /*1220*/  @!P6 IMAD R4, R23, R24, R25 ;  /* 0x000000181704e224 */ /* 0x000fc600078e0219 */
[----:B0-----:R-:W-:-:S04]  /*1230*/  LEA R0, R3, R0, 0x18 ;  /* 0x0000000003007211 */ /* 0x001fc800078ec0ff */
[-C--:B-1----:R-:W-:Y:S02]  /*1240*/  LEA R3, R7, R0.reuse, 0x1 ;  /* 0x0000000007037211 */ /* 0x082fe400078e08ff */
[----:B------:R-:W-:-:S03]  /*1250*/  @!P6 LEA R5, R4, R0, 0x1 ;  /* 0x000000000405e211 */ /* 0x000fc600078e08ff */
[----:B------:R-:W-:Y:S02]  /*1260*/  @!P6 IMAD R4, R4, 0x2, R3 ;  /* 0x000000020404e824 */ /* 0x000fe400078e0203 */
[----:B------:R-:W-:Y:S04]  /*1270*/  @!P6 STS [R5], R22 ;  /* 0x000000160500e388 */ /* 0x000fe80000000800 */
[----:B------:R0:W-:Y:S02]  /*1280*/  @!P6 STS [R4], R19 ;  /* 0x000000130400e388 */ /* 0x0001e40000000800 */
[----:B0-----:R-:W-:Y:S01]  /*1290*/  SHF.R.S32.HI R4, RZ, 0x1f, R7 ;  /* 0x0000001fff047819 */ /* 0x001fe20000011407 */
[----:B------:R-:W-:Y:S03]  /*12a0*/  BAR.SYNC.DEFER_BLOCKING 0x0 ;  /* 0x0000000000007b1d */ /* 0x000fe60000010000 */
[----:B------:R-:W-:-:S03]  /*12b0*/  LEA.HI R4, R4, R7, RZ, 0x2 ;  /* 0x0000000704047211 */ /* 0x000fc600078f10ff */
[----:B------:R-:W-:Y:S04]  /*12c0*/  BSSY.RECONVERGENT B0, `(.L_x_1993) ;  /* 0x0000035000007945 */ /* 0x000fe80003800200 */
[----:B------:R-:W-:Y:S05]  /*12d0*/  @P6 BRA `(.L_x_1994) ;  /* 0x0000000000cc6947 */ /* 0x000fea0003800000 */
        /* <DEDUP_REMOVED lines=23> */
[----:B------:R-:W-:Y:S01]  /*1450*/  HADD2.F32 R19, -RZ, R19.H0_H0 ;  /* 0x20000013ff137230 */ /* 0x000fe20000004100 */
[----:B0-----:R-:W-:Y:S01]  /*1460*/  UIADD3 UR4, UPT, UPT, -UR39, UR4, URZ ;  /* 0x0000000427047290 */ /* 0x001fe2000fffe1ff */
[----:B-1----:R-:W-:-:S05]  /*1470*/  FMUL.FTZ R4, R4, R5 ;  /* 0x0000000504047220 */ /* 0x002fca0000410000 */
[----:B------:R-:W-:Y:S01]  /*1480*/  I2FP.F32.S32 R7, UR4 ;  /* 0x0000000400077c45 */ /* 0x000fe20008201400 */
[----:B------:R-:W-:-:S06]  /*1490*/  FMUL.FTZ R4, R4, 13.28771209716796875 ;  /* 0x41549a7804047820 */ /* 0x000fcc0000410000 */
[----:B------:R-:W0:Y:S02]  /*14a0*/  MUFU.EX2 R4, -R4 ;  /* 0x8000000400047308 */ /* 0x000e240000000800 */
[----:B0-----:R-:W-:Y:S01]  /*14b0*/  FMUL.FTZ R6, R7, R4 ;  /* 0x0000000407067220 */ /* 0x001fe20000410000 */
[----:B------:R-:W-:-:S03]  /*14c0*/  HADD2.F32 R7, -RZ, R22.H1_H1 ;  /* 0x30000016ff077230 */ /* 0x000fc60000004100 */
        /* <DEDUP_REMOVED lines=13> */
.L_x_1996:
[----:B------:R-:W-:Y:S05]  /*15a0*/  BSYNC.RECONVERGENT B1 ;  /* 0x0000000000017941 */ /* 0x000fea0003800200 */
.L_x_1995:
[----:B------:R-:W-:Y:S01]  /*15b0*/  PRMT R4, R19, 0x7632, R4 ;  /* 0x0000763213047816 */ /* 0x000fe20000000004 */
[----:B------:R0:W-:Y:S01]  /*15c0*/  STS.U16 [R14], R19 ;  /* 0x000000130e007388 */ /* 0x0001e20000000400 */
[----:B------:R-:W-:-:S03]  /*15d0*/  PRMT R6, R22, 0x7632, R6 ;  /* 0x0000763216067816 */ /* 0x000fc60000000006 */
[----:B------:R0:W-:Y:S04]  /*15e0*/  STS.U16 [R13], R4 ;  /* 0x000000040d007388 */ /* 0x0001e80000000400 */
[----:B------:R0:W-:Y:S04]  /*15f0*/  STS.U16 [R11], R22 ;  /* 0x000000160b007388 */ /* 0x0001e80000000400 */
[----:B------:R0:W-:Y:S02]  /*1600*/  STS.U16 [R12], R6 ;  /* 0x000000060c007388 */ /* 0x0001e40000000400 */
.L_x_1994:
[----:B------:R-:W-:Y:S05]  /*1610*/  BSYNC.RECONVERGENT B0 ;  /* 0x0000000000007941 */ /* 0x000fea0003800200 */
.L_x_1993:
[----:B------:R-:W-:Y:S01]  /*1620*/  BAR.SYNC.DEFER_BLOCKING 0x0 ;  /* 0x0000000000007b1d */ /* 0x000fe20000010000 */
[----:B------:R-:W-:-:S04]  /*1630*/  @!P6 IMAD R23, R23, R24, R25 ;  /* 0x000000181717e224 */ /* 0x000fc800078e0219 */
[C---:B------:R-:W-:Y:S01]  /*1640*/  @!P6 IMAD R0, R23.reuse, 0x2, R0 ;  /* 0x000000021700e824 */ /* 0x040fe200078e0200 */
[----:B------:R-:W-:-:S04]  /*1650*/  @!P6 LEA R3, R23, R3, 0x1 ;  /* 0x000000031703e211 */ /* 0x000fc800078e08ff */
[----:B0-----:R0:W1:Y:S04]  /*1660*/  @!P6 LDS R22, [R0] ;  /* 0x000000000016e984 */ /* 0x0010680000000800 */
[----:B------:R0:W2:Y:S01]  /*1670*/  @!P6 LDS R19, [R3] ;  /* 0x000000000313e984 */ /* 0x0000a20000000800 */
[----:B------:R-:W-:Y:S06]  /*1680*/  BAR.SYNC.DEFER_BLOCKING 0x0 ;  /* 0x0000000000007b1d */ /* 0x000fec0000010000 */
.L_x_1991:
[----:B------:R-:W-:Y:S05]  /*1690*/  BSYNC.RECONVERGENT B6 ;  /* 0x0000000000067941 */ /* 0x000fea0003800200 */
.L_x_1989:
[----:B------:R-:W-:Y:S02]  /*16a0*/  ISETP.GT.U32.AND P0, PT, R2, 0x1f, PT ;  /* 0x0000001f0200780c */ /* 0x000fe40003f04070 */
[----:B0-----:R-:W-:-:S11]  /*16b0*/  MOV R0, 0xff7fffff ;  /* 0xff7fffff00007802 */ /* 0x001fd60000000f00 */
[----:B------:R-:W-:Y:S05]  /*16c0*/  @P0 BRA `(.L_x_1997) ;  /* 0x0000000400000947 */ /* 0x000fea0003800000 */
[----:B------:R-:W0:Y:S01]  /*16d0*/  S2R R4, SR_CgaCtaId ;  /* 0x0000000000047919 */ /* 0x000e220000008800 */
[----:B------:R-:W-:Y:S01]  /*16e0*/  MOV R9, 0x400 ;  /* 0x0000040000097802 */ /* 0x000fe20000000f00 */
[----:B------:R-:W-:Y:S01]  /*16f0*/  BSSY.RECONVERGENT B0, `(.L_x_1998) ;  /* 0x0000016000007945 */ /* 0x000fe20003800200 */
[----:B------:R-:W-:-:S03]  /*1700*/  ISETP.GT.U32.AND P0, PT, R2, 0x17, PT ;  /* 0x000000170200780c */ /* 0x000fc60003f04070 */
[----:B------:R-:W-:-:S05]  /*1710*/  VIADD R3, R9, 0x20 ;  /* 0x0000002009037836 */ /* 0x000fca0000000000 */
[----:B0-----:R-:W-:Y:S01]  /*1720*/  LEA R3, R4, R3, 0x18 ;  /* 0x0000000304037211 */ /* 0x001fe200078ec0ff */
[----:B-12---:R-:W-:-:S03]  /*1730*/  HMUL2 R4, R22, R19 ;  /* 0x0000001316047232 */ /* 0x006fc60000000000 */
[----:B------:R-:W-:Y:S02]  /*1740*/  LEA R3, R2, R3, 0x2 ;  /* 0x0000000302037211 */ /* 0x000fe400078e10ff */
[--C-:B------:R-:W-:Y:S02]  /*1750*/  HADD2.F32 R13, -RZ, R4.reuse.H0_H0 ;  /* 0x20000004ff0d7230 */ /* 0x100fe40000004100 */
[----:B------:R-:W-:Y:S01]  /*1760*/  HADD2.F32 R6, -RZ, R4.H1_H1 ;  /* 0x30000004ff067230 */ /* 0x000fe20000004100 */
[----:B------:R0:W-:Y:S01]  /*1770*/  STS [R3], R22 ;  /* 0x0000001603007388 */ /* 0x0001e20000000800 */
[----:B------:R-:W-:Y:S05]  /*1780*/  @P0 BRA `(.L_x_1999) ;  /* 0x0000000000300947 */ /* 0x000fea0003800000 */
[----:B------:R-:W1:Y:S01]  /*1790*/  LDCU UR5, c[0x0][0x3f4] ;  /* 0x00007e80ff0577ac */ /* 0x000e620008000800 */
[----:B------:R-:W2:Y:S01]  /*17a0*/  LDC.64 R4, c[0x0][0x3b8] ;  /* 0x0000ee00ff047b82 */ /* 0x000ea20000000a00 */
[----:B------:R-:W-:Y:S02]  /*17b0*/  LOP3.LUT R18, R18, 0x6, RZ, 0xc0, !PT ;  /* 0x0000000612127812 */ /* 0x000fe400078ec0ff */
[----:B0-----:R-:W-:Y:S01]  /*17c0*/  SHF.R.U32.HI R3, RZ, 0x2, R2 ;  /* 0x00000002ff037819 */ /* 0x001fe20000011602 */
[----:B-1----:R-:W-:Y:S02]  /*17d0*/  UIMAD UR4, UR40, UR5, URZ ;  /* 0x00000005280472a4 */ /* 0x002fe4000f8e02ff */
[----:B------:R-:W-:-:S04]  /*17e0*/  MOV R8, UR5 ;  /* 0x0000000500087c02 */ /* 0x000fc80008000f00 */
[----:B------:R-:W-:Y:S02]  /*17f0*/  IMAD.U32 R7, RZ, RZ, UR4 ;  /* 0x00000004ff077e24 */ /* 0x000fe4000f8e00ff */
[----:B------:R-:W-:Y:S02]  /*1800*/  IMAD R3, R3, R8, UR41 ;  /* 0x0000002903037e24 */ /* 0x000fe4000f8e0208 */
[----:B------:R-:W-:-:S05]  /*1810*/  IMAD R18, R7, 0x30, R18 ;  /* 0x0000003007127824 */ /* 0x000fca00078e0212 */
[----:B------:R-:W-:-:S05]  /*1820*/  LEA R3, R3, R18, 0x3 ;  /* 0x0000001203037211 */ /* 0x000fca00078e18ff */
[----:B--2---:R-:W-:-:S05]  /*1830*/  IMAD.WIDE R4, R3, 0x2, R4 ;  /* 0x0000000203047825 */ /* 0x004fca00078e0204 */
[----:B------:R1:W-:Y:S02]  /*1840*/  STG.E desc[UR36][R4.64], R19 ;  /* 0x0000001304007986 */ /* 0x0003e4000c101924 */
.L_x_1999:
[----:B------:R-:W-:Y:S05]  /*1850*/  BSYNC.RECONVERGENT B0 ;  /* 0x0000000000007941 */ /* 0x000fea0003800200 */
.L_x_1998:
[----:B------:R-:W-:Y:S01]  /*1860*/  UMOV UR4, 0xffffffff ;  /* 0xffffffff00047882 */ /* 0x000fe20000000000 */
[----:B------:R-:W-:Y:S02]  /*1870*/  FADD.FTZ R13, R13, R6 ;  /* 0x000000060d0d7221 */ /* 0x000fe40000010000 */
        /* <DEDUP_REMOVED lines=10> */
.L_x_2079:
        /* <DEDUP_REMOVED lines=9> */
[----:B------:R-:W-:-:S04]  /*19b0*/  @UP0 UIADD3 UR6, UPT, UPT, -UR39, UR44, URZ ;  /* 0x0000002c27060290 */ /* 0x000fc8000fffe1ff */
[----:B-1----:R-:W-:-:S04]  /*19c0*/  @UP0 UIMAD UR7, UR43, UR8, UR6 ;  /* 0x000000082b0702a4 */ /* 0x002fc8000f8e0206 */
[----:B------:R-:W-:-:S04]  /*19d0*/  @UP0 UIMAD UR7, UR7, UR8, UR6 ;  /* 0x00000008070702a4 */ /* 0x000fc8000f8e0206 */
[----:B--2---:R-:W-:-:S06]  /*19e0*/  @UP0 UIMAD.WIDE UR4, UR7, 0x2, UR4 ;  /* 0x00000002070408a5 */ /* 0x004fcc000f8e0204 */
[----:B------:R-:W-:Y:S01]  /*19f0*/  MOV R4, UR4 ;  /* 0x0000000400047c02 */ /* 0x000fe20008000f00 */
[----:B------:R-:W-:Y:S01]  /*1a00*/  IMAD.U32 R5, RZ, RZ, UR5 ;  /* 0x00000005ff057e24 */ /* 0x000fe2000f8e00ff */
[----:B------:R-:W1:Y:S01]  /*1a10*/  S2UR UR6, SR_CgaCtaId ;  /* 0x00000000000679c3 */ /* 0x000e620000008800 */
[----:B------:R-:W2:Y:S03]  /*1a20*/  LDCU UR7, c[0x0][0x410] ;  /* 0x00008200ff0777ac */ /* 0x000ea60008000800 */
[----:B------:R-:W3:Y:S01]  /*1a30*/  @P0 LDG.E.U16 R4, desc[UR36][R4.64] ;  /* 0x0000002404040981 */ /* 0x000ee2000c1e1500 */
[----:B------:R-:W-:Y:S01]  /*1a40*/  R2UR UR5, R9 ;  /* 0x00000000090572ca */ /* 0x000fe200000e0000 */
[----:B------:R-:W-:-:S12]  /*1a50*/  UIADD3 UR4, UPT, UPT, -UR46, UR44, URZ ;  /* 0x0000002c2e047290 */ /* 0x000fd8000fffe1ff */
[----:B------:R-:W-:Y:S01]  /*1a60*/  UIADD3 UR5, UPT, UPT, UR5, 0xa0, URZ ;  /* 0x000000a005057890 */ /* 0x000fe2000fffe0ff */
[----:B--2---:R-:W-:-:S03]  /*1a70*/  FMUL.FTZ R0, R14, UR7 ;  /* 0x000000070e007c20 */ /* 0x004fc60008410000 */
[----:B-1----:R-:W-:-:S04]  /*1a80*/  ULEA UR5, UR6, UR5, 0x18 ;  /* 0x0000000506057291 */ /* 0x002fc8000f8ec0ff */
[----:B------:R-:W-:Y:S01]  /*1a90*/  ULEA UR4, UR4, UR5, 0x2 ;  /* 0x0000000504047291 */ /* 0x000fe2000f8e10ff */
[----:B---3--:R-:W-:-:S05]  /*1aa0*/  @P0 HADD2.F32 R3, -RZ, R4.H0_H0 ;  /* 0x20000004ff030230 */ /* 0x008fca0000004100 */
[----:B------:R-:W-:-:S05]  /*1ab0*/  @P0 FADD.FTZ R0, R0, R3 ;  /* 0x0000000300000221 */ /* 0x000fca0000010000 */
[----:B------:R3:W-:Y:S02]  /*1ac0*/  STS [UR4], R0 ;  /* 0x00000000ff007988 */ /* 0x0007e40008000804 */
.L_x_1997:
[----:B------:R-:W-:Y:S05]  /*1ad0*/  WARPSYNC.ALL ;  /* 0x0000000000007948 */ /* 0x000fea0003800000 */
[----:B------:R-:W-:Y:S01]  /*1ae0*/  UIADD3 UR8, UPT, UPT, -UR46, UR44, URZ ;  /* 0x0000002c2e087290 */ /* 0x000fe2000fffe1ff */
[----:B0-----:R-:W0:Y:S01]  /*1af0*/  LDC.64 R6, c[0x0][0x3f0] ;  /* 0x0000fc00ff067b82 */ /* 0x001e220000000a00 */
[----:B------:R-:W-:Y:S01]  /*1b00*/  SHF.R.U32.HI R11, RZ, 0x1, R2 ;  /* 0x00000001ff0b7819 */ /* 0x000fe20000011602 */
[----:B------:R-:W-:Y:S01]  /*1b10*/  UMOV UR7, 0x400 ;  /* 0x0000040000077882 */ /* 0x000fe20000000000 */
[----:B------:R-:W-:Y:S01]  /*1b20*/  UIADD3 UR4, UPT, UPT, UR8, 0xf, URZ ;  /* 0x0000000f08047890 */ /* 0x000fe2000fffe0ff */
[C---:B------:R-:W-:Y:S01]  /*1b30*/  SHF.L.U32 R4, R2.reuse, 0x3, RZ ;  /* 0x0000000302047819 */ /* 0x040fe200000006ff */
[----:B------:R-:W4:Y:S01]  /*1b40*/  LDCU UR20, c[0x0][0x410] ;  /* 0x00008200ff1477ac */ /* 0x000f220008000800 */
[----:B------:R-:W-:Y:S01]  /*1b50*/  BSSY B0, `(.L_x_2001) ;  /* 0x00000f9000007945 */ /* 0x000fe20003800000 */
[----:B------:R-:W-:Y:S01]  /*1b60*/  SHF.L.U32 R3, R2, 0x2, RZ ;  /* 0x0000000202037819 */ /* 0x000fe200000006ff */
[----:B------:R-:W5:Y:S01]  /*1b70*/  S2UR UR9, SR_CgaCtaId ;  /* 0x00000000000979c3 */ /* 0x000f620000008800 */
[----:B------:R-:W-:Y:S01]  /*1b80*/  USHF.R.S32.HI UR5, URZ, 0x1f, UR4 ;  /* 0x0000001fff057899 */ /* 0x000fe20008011404 */
[----:B------:R-:W0:Y:S03]  /*1b90*/  LDCU.64 UR10, c[0x0][0x3c8] ;  /* 0x00007900ff0a77ac */ /* 0x000e260008000a00 */
[----:B------:R-:W-:-:S02]  /*1ba0*/  ULEA.HI UR5, UR5, UR4, URZ, 0x4 ;  /* 0x0000000405057291 */ /* 0x000fc4000f8f20ff */
[----:B------:R-:W-:Y:S02]  /*1bb0*/  UIADD3 UR4, UPT, UPT, UR7, 0x20, URZ ;  /* 0x0000002007047890 */ /* 0x000fe4000fffe0ff */
[----:B------:R-:W-:Y:S01]  /*1bc0*/  ULOP3.LUT UR5, UR5, 0xfffffff0, URZ, 0xc0, !UPT ;  /* 0xfffffff005057892 */ /* 0x000fe2000f8ec0ff */
[----:B------:R-:W0:Y:S02]  /*1bd0*/  LDCU.64 UR12, c[0x0][0x438] ;  /* 0x00008700ff0c77ac */ /* 0x000e240008000a00 */
[----:B0-----:R-:W-:Y:S01]  /*1be0*/  IMAD R10, R17, R6, UR43 ;  /* 0x0000002b110a7e24 */ /* 0x001fe2000f8e0206 */
[----:B------:R-:W-:Y:S02]  /*1bf0*/  BAR.SYNC.DEFER_BLOCKING 0x0 ;  /* 0x0000000000007b1d */ /* 0x000fe40000010000 */
[----:B------:R-:W-:Y:S02]  /*1c00*/  ISETP.GE.AND P0, PT, R11, UR5, PT ;  /* 0x000000050b007c0c */ /* 0x000fe4000bf06270 */
[----:B------:R-:W-:Y:S01]  /*1c10*/  LOP3.LUT R6, R4, 0x8, RZ, 0xc0, !PT ;  /* 0x0000000804067812 */ /* 0x000fe200078ec0ff */
[----:B------:R-:W-:Y:S01]  /*1c20*/  IMAD R10, R10, 0x30, RZ ;  /* 0x000000300a0a7824 */ /* 0x000fe200078e02ff */
[----:B------:R-:W0:Y:S01]  /*1c30*/  LDCU.64 UR14, c[0x0][0x448] ;  /* 0x00008900ff0e77ac */ /* 0x000e220008000a00 */
[----:B-----5:R-:W-:-:S08]  /*1c40*/  ULEA UR6, UR9, UR4, 0x18 ;  /* 0x0000000409067291 */ /* 0x020fd0000f8ec0ff */
[----:B----4-:R-:W-:Y:S05]  /*1c50*/  @P0 BRA `(.L_x_2002) ;  /* 0x0000000c00a00947 */ /* 0x010fea0003800000 */
[----:B------:R-:W4:Y:S01]  /*1c60*/  LDCU.64 UR16, c[0x0][0x420] ;  /* 0x00008400ff1077ac */ /* 0x000f220008000a00 */
[----:B------:R-:W-:Y:S01]  /*1c70*/  VIADD R5, R11, UR46 ;  /* 0x0000002e0b057c36 */ /* 0x000fe20008000000 */
[----:B------:R-:W-:Y:S01]  /*1c80*/  LOP3.LUT R4, R3, 0x4, RZ, 0xc0, !PT ;  /* 0x0000000403047812 */ /* 0x000fe200078ec0ff */
[----:B------:R-:W0:Y:S01]  /*1c90*/  LDS.64 R20, [R6+UR6] ;  /* 0x0000000606147984 */ /* 0x000e220008000a00 */
[----:B------:R-:W5:Y:S01]  /*1ca0*/  LDCU UR19, c[0x0][0x440] ;  /* 0x00008800ff1377ac */ /* 0x000f620008000800 */
[-C--:B------:R-:W-:Y:S01]  /*1cb0*/  IABS R9, R7.reuse ;  /* 0x0000000700097213 */ /* 0x080fe20000000000 */
[----:B------:R-:W-:Y:S01]  /*1cc0*/  IMAD R3, R7, 0x30, RZ ;  /* 0x0000003007037824 */ /* 0x000fe200078e02ff */
[----:B-1----:R-:W1:Y:S01]  /*1cd0*/  LDS.64 R22, [R6+UR6+0x10] ;  /* 0x0000100606167984 */ /* 0x002e620008000a00 */
[----:B------:R-:W2:Y:S01]  /*1ce0*/  LDCU UR18, c[0x0][0x3f8] ;  /* 0x00007f00ff1277ac */ /* 0x000ea20008000800 */
[----:B------:R-:W-:Y:S02]  /*1cf0*/  IMAD R4, R10, R7, R4 ;  /* 0x000000070a047224 */ /* 0x000fe400078e0204 */
[----:B------:R-:W0:Y:S01]  /*1d00*/  LDS.64 R24, [R6+UR6+0x20] ;  /* 0x0000200606187984 */ /* 0x000e220008000a00 */
[----:B------:R-:W-:-:S03]  /*1d10*/  UIADD3 UR4, UPT, UPT, UR7, 0xa0, URZ ;  /* 0x000000a007047890 */ /* 0x000fc6000fffe0ff */
[----:B------:R-:W0:Y:S01]  /*1d20*/  LDS.64 R26, [R6+UR6+0x30] ;  /* 0x00003006061a7984 */ /* 0x000e220008000a00 */
[----:B------:R-:W-:Y:S01]  /*1d30*/  ULEA UR4, UR9, UR4, 0x18 ;  /* 0x0000000409047291 */ /* 0x000fe2000f8ec0ff */
[----:B----4-:R-:W-:Y:S02]  /*1d40*/  MOV R8, UR16 ;  /* 0x0000001000087c02 */ /* 0x010fe40008000f00 */
[----:B------:R-:W4:Y:S01]  /*1d50*/  LDS.64 R28, [R6+UR6+0x40] ;  /* 0x00004006061c7984 */ /* 0x000f220008000a00 */
[----:B------:R-:W-:Y:S01]  /*1d60*/  ISETP.NE.U32.AND P0, PT, RZ, UR16, PT ;  /* 0x00000010ff007c0c */ /* 0x000fe2000bf05070 */
[----:B-----5:R-:W-:Y:S02]  /*1d70*/  UIMAD UR5, UR43, UR19, UR44 ;  /* 0x000000132b0572a4 */ /* 0x020fe4000f8e022c */
[----:B------:R-:W0:Y:S01]  /*1d80*/  LDS.64 R30, [R6+UR6+0x50] ;  /* 0x00005006061e7984 */ /* 0x000e220008000a00 */
[----:B------:R-:W-:Y:S02]  /*1d90*/  MOV R12, UR19 ;  /* 0x00000013000c7c02 */ /* 0x000fe40008000f00 */
[----:B------:R-:W-:Y:S01]  /*1da0*/  ISETP.NE.AND.EX P0, PT, RZ, UR17, PT, P0 ;  /* 0x00000011ff007c0c */ /* 0x000fe2000bf05300 */
[----:B------:R-:W0:Y:S02]  /*1db0*/  LDS.64 R32, [R6+UR6+0x60] ;  /* 0x0000600606207984 */ /* 0x000e240008000a00 */
[----:B------:R-:W-:-:S02]  /*1dc0*/  IMAD R17, R12, UR5, R5 ;  /* 0x000000050c117c24 */ /* 0x000fc4000f8e0205 */
[----:B------:R5:W0:Y:S02]  /*1dd0*/  LDS.64 R34, [R6+UR6+0x70] ;  /* 0x0000700606227984 */ /* 0x000a240008000a00 */
[----:B-----5:R-:W-:Y:S01]  /*1de0*/  IADD3 R6, P1, P2, R8, UR45, R5 ;  /* 0x0000002d08067c10 */ /* 0x020fe2000fa3e005 */
[----:B------:R-:W-:Y:S02]  /*1df0*/  IMAD.MOV.U32 R8, RZ, RZ, R9 ;  /* 0x000000ffff087224 */ /* 0x000fe400078e0009 */
[----:B--2---:R-:W-:Y:S01]  /*1e00*/  IMAD R9, R3, UR18, RZ ;  /* 0x0000001203097c24 */ /* 0x004fe2000f8e02ff */
[----:B------:R-:W-:Y:S02]  /*1e10*/  IADD3.X R7, PT, PT, R16, UR17, RZ, P1, P2 ;  /* 0x0000001110077c10 */ /* 0x000fe40008fe44ff */
[----:B------:R-:W-:-:S07]  /*1e20*/  LEA R16, R11, UR4, 0x2 ;  /* 0x000000040b107c11 */ /* 0x000fce000f8e10ff */
.L_x_2006:
[----:B------:R-:W2:Y:S01]  /*1e30*/  I2F.RP R11, R8 ;  /* 0x00000008000b7306 */ /* 0x000ea20000209400 */
[----:B------:R-:W5:Y:S01]  /*1e40*/  LDC R50, c[0x0][0x3f4] ;  /* 0x0000fd00ff327b82 */ /* 0x000f620000000800 */
[----:B------:R-:W-:Y:S01]  /*1e50*/  IMAD.MOV.U32 R12, RZ, RZ, RZ ;  /* 0x000000ffff0c7224 */ /* 0x000fe200078e00ff */
[----:B------:R-:W-:Y:S02]  /*1e60*/  IABS R14, R5 ;  /* 0x00000005000e7213 */ /* 0x000fe40000000000 */
[----:B------:R-:W-:-:S03]  /*1e70*/  ISETP.GE.AND P2, PT, R5, RZ, PT ;  /* 0x000000ff0500720c */ /* 0x000fc60003f46270 */
[----:B--2---:R-:W2:Y:S01]  /*1e80*/  MUFU.RCP R11, R11 ;  /* 0x0000000b000b7308 */ /* 0x004ea20000001000 */
[----:B-----5:R-:W-:Y:S02]  /*1e90*/  ISETP.NE.AND P3, PT, R50, RZ, PT ;  /* 0x000000ff3200720c */ /* 0x020fe40003f65270 */
[----:B0-2---:R-:W-:-:S06]  /*1ea0*/  IADD3 R13, PT, PT, R11, 0xffffffe, RZ ;  /* 0x0ffffffe0b0d7810 */ /* 0x005fcc0007ffe0ff */
[----:B------:R-:W2:Y:S02]  /*1eb0*/  F2I.FTZ.U32.TRUNC.NTZ R13, R13 ;  /* 0x0000000d000d7305 */ /* 0x000ea4000021f000 */
[----:B--2---:R-:W-:-:S05]  /*1ec0*/  IADD3 R15, PT, PT, RZ, -R13, RZ ;  /* 0x8000000dff0f7210 */ /* 0x004fca0007ffe0ff */
[----:B------:R-:W-:-:S04]  /*1ed0*/  IMAD R15, R15, R8, RZ ;  /* 0x000000080f0f7224 */ /* 0x000fc800078e02ff */
[----:B------:R-:W-:Y:S01]  /*1ee0*/  IMAD.HI.U32 R15, R13, R15, R12 ;  /* 0x0000000f0d0f7227 */ /* 0x000fe200078e000c */
[----:B------:R-:W-:Y:S02]  /*1ef0*/  MOV R12, R14 ;  /* 0x0000000e000c7202 */ /* 0x000fe40000000f00 */
[----:B------:R-:W-:-:S03]  /*1f00*/  IABS R14, R50 ;  /* 0x00000032000e7213 */ /* 0x000fc60000000000 */
[----:B------:R-:W-:-:S05]  /*1f10*/  IMAD.HI.U32 R11, R15, R12, RZ ;  /* 0x0000000c0f0b7227 */ /* 0x000fca00078e00ff */
[----:B------:R-:W-:-:S05]  /*1f20*/  IADD3 R11, PT, PT, -R11, RZ, RZ ;  /* 0x000000ff0b0b7210 */ /* 0x000fca0007ffe1ff */
[----:B------:R-:W-:Y:S01]  /*1f30*/  IMAD R11, R14, R11, R12 ;  /* 0x0000000b0e0b7224 */ /* 0x000fe200078e020c */
[----:B------:R-:W-:-:S04]  /*1f40*/  MOV R12, UR45 ;  /* 0x0000002d000c7c02 */ /* 0x000fc80008000f00 */
[----:B------:R-:W-:Y:S02]  /*1f50*/  ISETP.GT.U32.AND P1, PT, R8, R11, PT ;  /* 0x0000000b0800720c */ /* 0x000fe40003f24070 */
[----:B------:R-:W-:-:S11]  /*1f60*/  SHF.R.S32.HI R12, RZ, 0x1f, R12 ;  /* 0x0000001fff0c7819 */ /* 0x000fd6000001140c */
[----:B------:R-:W-:-:S05]  /*1f70*/  @!P1 IMAD.IADD R11, R11, 0x1, -R14 ;  /* 0x000000010b0b9824 */ /* 0x000fca00078e0a0e */
[----:B------:R-:W-:-:S13]  /*1f80*/  ISETP.GT.U32.AND P1, PT, R8, R11, PT ;  /* 0x0000000b0800720c */ /* 0x000fda0003f24070 */
[----:B------:R-:W-:Y:S02]  /*1f90*/  @!P1 IADD3 R11, PT, PT, R11, -R14, RZ ;  /* 0x8000000e0b0b9210 */ /* 0x000fe40007ffe0ff */
[----:B------:R-:W-:Y:S02]  /*1fa0*/  ISETP.GE.AND P1, PT, R5, UR44, PT ;  /* 0x0000002c05007c0c */ /* 0x000fe4000bf26270 */
[----:B------:R-:W-:-:S05]  /*1fb0*/  MOV R51, R11 ;  /* 0x0000000b00337202 */ /* 0x000fca0000000f00 */
[----:B------:R-:W-:Y:S01]  /*1fc0*/  @!P2 IMAD.MOV R51, RZ, RZ, -R51 ;  /* 0x000000ffff33a224 */ /* 0x000fe200078e0a33 */
[----:B------:R-:W-:-:S04]  /*1fd0*/  @!P3 LOP3.LUT R51, RZ, R50, RZ, 0x33, !PT ;  /* 0x00000032ff33b212 */ /* 0x000fc800078e33ff */
[C---:B------:R-:W-:Y:S02]  /*1fe0*/  SHF.L.U32 R55, R51.reuse, 0x3, RZ ;  /* 0x0000000333377819 */ /* 0x040fe400000006ff */
[----:B------:R-:W-:-:S03]  /*1ff0*/  IADD3 R11, P2, PT, R51, UR45, RZ ;  /* 0x0000002d330b7c10 */ /* 0x000fc6000ff5e0ff */
[----:B------:R-:W-:Y:S01]  /*2000*/  IMAD R54, R50, 0x10, R55 ;  /* 0x0000001032367824 */ /* 0x000fe200078e0237 */
[----:B------:R-:W-:Y:S02]  /*2010*/  IADD3.X R12, PT, PT, RZ, R12, RZ, P2, !PT ;  /* 0x0000000cff0c7210 */ /* 0x000fe400017fe4ff */
[C---:B------:R-:W-:Y:S02]  /*2020*/  LEA R52, P2, R11.reuse, UR10, 0x2 ;  /* 0x0000000a0b347c11 */ /* 0x040fe4000f8410ff */
[----:B------:R-:W-:Y:S02]  /*2030*/  ISETP.GE.OR P6, PT, R54, R3, P1 ;  /* 0x000000033600720c */ /* 0x000fe40000fc6670 */
[----:B------:R-:W-:-:S11]  /*2040*/  LEA.HI.X R53, R11, UR11, R12, 0x2, P2 ;  /* 0x0000000b0b357c11 */ /* 0x000fd600090f140c */
[----:B------:R-:W2:Y:S01]  /*2050*/  @!P6 LDG.E R15, desc[UR36][R52.64] ;  /* 0x00000024340fe981 */ /* 0x000ea2000c1e1900 */
[----:B------:R-:W-:Y:S01]  /*2060*/  ISETP.GE.OR P2, PT, R55, R3, P1 ;  /* 0x000000033700720c */ /* 0x000fe20000f46670 */
[----:B------:R-:W5:-:S12]  /*2070*/  @!P6 LDC.64 R12, c[0x0][0x3b8] ;  /* 0x0000ee00ff0ceb82 */ /* 0x000f580000000a00 */
[----:B------:R-:W3:Y:S01]  /*2080*/  @!P2 LDG.E R56, desc[UR36][R52.64] ;  /* 0x000000243438a981 */ /* 0x000ee2000c1e1900 */
[----:B------:R-:W-:Y:S01]  /*2090*/  LEA R14, R50, R55, 0x5 ;  /* 0x00000037320e7211 */ /* 0x000fe200078e28ff */
[----:B------:R-:W-:Y:S01]  /*20a0*/  IMAD.IADD R51, R51, 0x1, R50 ;  /* 0x0000000133337824 */ /* 0x000fe200078e0232 */
[----:B------:R-:W-:Y:S02]  /*20b0*/  SHF.R.S32.HI R11, RZ, 0x1f, R4 ;  /* 0x0000001fff0b7819 */ /* 0x000fe40000011404 */
[----:B------:R-:W-:Y:S01]  /*20c0*/  ISETP.GE.OR P3, PT, R14, R3, P1 ;  /* 0x000000030e00720c */ /* 0x000fe20000f66670 */
[----:B--2---:R-:W-:Y:S01]  /*20d0*/  @!P6 IMAD R15, R9, R15, R54 ;  /* 0x0000000f090fe224 */ /* 0x004fe200078e0236 */
[----:B------:R-:W-:-:S04]  /*20e0*/  SHF.L.U32 R54, R51, 0x3, RZ ;  /* 0x0000000333367819 */ /* 0x000fc800000006ff */
[----:B------:R-:W-:Y:S02]  /*20f0*/  @!P6 IADD3 R57, P5, PT, R4, R15, RZ ;  /* 0x0000000f0439e210 */ /* 0x000fe40007fbe0ff */
[----:B------:R-:W-:Y:S02]  /*2100*/  ISETP.GE.OR P4, PT, R54, R3, P1 ;  /* 0x000000033600720c */ /* 0x000fe40000f86670 */
[----:B------:R-:W-:Y:S02]  /*2110*/  @!P6 LEA.HI.X.SX32 R58, R15, R11, 0x1, P5 ;  /* 0x0000000b0f3ae211 */ /* 0x000fe400028f0eff */
[C---:B-----5:R-:W-:Y:S01]  /*2120*/  @!P6 LEA R60, P5, R57.reuse, R12, 0x1 ;  /* 0x0000000c393ce211 */ /* 0x060fe200078a08ff */
[----:B------:R-:W2:Y:S03]  /*2130*/  @!P3 LDG.E R15, desc[UR36][R52.64] ;  /* 0x00000024340fb981 */ /* 0x000ea6000c1e1900 */
[----:B------:R-:W-:-:S02]  /*2140*/  @!P6 LEA.HI.X R61, R57, R13, R58, 0x1, P5 ;  /* 0x0000000d393de211 */ /* 0x000fc400028f0c3a */
[----:B------:R-:W5:Y:S01]  /*2150*/  @!P2 LDC.64 R12, c[0x0][0x3b8] ;  /* 0x0000ee00ff0cab82 */ /* 0x000f620000000a00 */
[----:B------:R-:W-:Y:S01]  /*2160*/  ISETP.GE.AND P5, PT, R5, UR44, PT ;  /* 0x0000002c05007c0c */ /* 0x000fe2000bfa6270 */
[----:B---3--:R-:W-:Y:S02]  /*2170*/  @!P2 IMAD R56, R9, R56, R55 ;  /* 0x000000380938a224 */ /* 0x008fe400078e0237 */
[----:B------:R-:W3:Y:S01]  /*2180*/  @!P4 LDG.E R55, desc[UR36][R52.64] ;  /* 0x000000243437c981 */ /* 0x000ee2000c1e1900 */
[----:B------:R-:W-:Y:S02]  /*2190*/  SEL R37, R37, RZ, P5 ;  /* 0x000000ff25257207 */ /* 0x000fe40002800000 */
[----:B------:R-:W-:-:S06]  /*21a0*/  SEL R36, R36, RZ, P5 ;  /* 0x000000ff24247207 */ /* 0x000fcc0002800000 */
[----:B------:R2:W4:Y:S01]  /*21b0*/  @!P6 LDG.E.64 R36, desc[UR36][R60.64] ;  /* 0x000000243c24e981 */ /* 0x000522000c1e1b00 */
[----:B------:R-:W-:-:S04]  /*21c0*/  @!P2 IADD3 R57, P6, PT, R4, R56, RZ ;  /* 0x000000380439a210 */ /* 0x000fc80007fde0ff */
[----:B------:R-:W-:Y:S02]  /*21d0*/  @!P2 LEA.HI.X.SX32 R56, R56, R11, 0x1, P6 ;  /* 0x0000000b3838a211 */ /* 0x000fe400030f0eff */
[----:B-----5:R-:W-:-:S04]  /*21e0*/  @!P2 LEA R58, P6, R57, R12, 0x1 ;  /* 0x0000000c393aa211 */ /* 0x020fc800078c08ff */
[----:B------:R-:W-:Y:S02]  /*21f0*/  @!P2 LEA.HI.X R59, R57, R13, R56, 0x1, P6 ;  /* 0x0000000d393ba211 */ /* 0x000fe400030f0c38 */
[----:B------:R-:W-:Y:S01]  /*2200*/  LEA R56, R50, R54, 0x4 ;  /* 0x0000003632387211 */ /* 0x000fe200078e20ff */
[----:B------:R-:W5:Y:S03]  /*2210*/  @!P3 LDC.64 R12, c[0x0][0x3b8] ;  /* 0x0000ee00ff0cbb82 */ /* 0x000f660000000a00 */
[----:B------:R-:W-:-:S13]  /*2220*/  ISETP.GE.OR P6, PT, R56, R3, P1 ;  /* 0x000000033800720c */ /* 0x000fda0000fc6670 */
[----:B------:R-:W4:Y:S01]  /*2230*/  @!P6 LDG.E R57, desc[UR36][R52.64] ;  /* 0x000000243439e981 */ /* 0x000f22000c1e1900 */
[----:B------:R-:W-:Y:S02]  /*2240*/  SEL R39, R39, RZ, P5 ;  /* 0x000000ff27277207 */ /* 0x000fe40002800000 */
[----:B------:R-:W-:-:S06]  /*2250*/  SEL R38, R38, RZ, P5 ;  /* 0x000000ff26267207 */ /* 0x000fcc0002800000 */
[----:B------:R1:W0:Y:S01]  /*2260*/  @!P2 LDG.E.64 R38, desc[UR36][R58.64] ;  /* 0x000000243a26a981 */ /* 0x000222000c1e1b00 */
[----:B------:R-:W-:Y:S01]  /*2270*/  IMAD R51, R50, 0x4, R51 ;  /* 0x0000000432337824 */ /* 0x000fe200078e0233 */
[----:B------:R-:W-:Y:S02]  /*2280*/  SEL R41, R41, RZ, P5 ;  /* 0x000000ff29297207 */ /* 0x000fe40002800000 */
[----:B------:R-:W-:Y:S02]  /*2290*/  SEL R40, R40, RZ, P5 ;  /* 0x000000ff28287207 */ /* 0x000fe40002800000 */
[----:B------:R-:W-:Y:S02]  /*22a0*/  SEL R43, R43, RZ, P5 ;  /* 0x000000ff2b2b7207 */ /* 0x000fe40002800000 */
[----:B------:R-:W-:Y:S01]  /*22b0*/  SEL R42, R42, RZ, P5 ;  /* 0x000000ff2a2a7207 */ /* 0x000fe20002800000 */
[C---:B--2---:R-:W-:Y:S02]  /*22c0*/  @!P3 IMAD R61, R9.reuse, R15, R14 ;  /* 0x0000000f093db224 */ /* 0x044fe400078e020e */
[----:B------:R-:W2:Y:S01]  /*22d0*/  @!P4 LDC.64 R14, c[0x0][0x3b8] ;  /* 0x0000ee00ff0ecb82 */ /* 0x000ea20000000a00 */
[----:B---3--:R-:W-:-:S02]  /*22e0*/  @!P4 IMAD R60, R9, R55, R54 ;  /* 0x00000037093cc224 */ /* 0x008fc400078e0236 */
[----:B------:R-:W-:-:S04]  /*22f0*/  @!P3 IADD3 R55, P2, PT, R4, R61, RZ ;  /* 0x0000003d0437b210 */ /* 0x000fc80007f5e0ff */
[----:B------:R-:W-:Y:S02]  /*2300*/  @!P3 LEA.HI.X.SX32 R61, R61, R11, 0x1, P2 ;  /* 0x0000000b3d3db211 */ /* 0x000fe400010f0eff */
[----:B-----5:R-:W-:-:S04]  /*2310*/  @!P3 LEA R54, P2, R55, R12, 0x1 ;  /* 0x0000000c3736b211 */ /* 0x020fc800078408ff */
[----:B------:R-:W-:Y:S02]  /*2320*/  @!P3 LEA.HI.X R55, R55, R13, R61, 0x1, P2 ;  /* 0x0000000d3737b211 */ /* 0x000fe400010f0c3d */
[----:B------:R-:W-:-:S03]  /*2330*/  @!P4 IADD3 R12, P2, PT, R4, R60, RZ ;  /* 0x0000003c040cc210 */ /* 0x000fc60007f5e0ff */
[----:B------:R-:W3:Y:S01]  /*2340*/  @!P3 LDG.E.64 R40, desc[UR36][R54.64] ;  /* 0x000000243628b981 */ /* 0x000ee2000c1e1b00 */
[----:B------:R-:W-:Y:S02]  /*2350*/  @!P4 LEA.HI.X.SX32 R60, R60, R11, 0x1, P2 ;  /* 0x0000000b3c3cc211 */ /* 0x000fe400010f0eff */
[----:B--2---:R-:W-:-:S04]  /*2360*/  @!P4 LEA R14, P2, R12, R14, 0x1 ;  /* 0x0000000e0c0ec211 */ /* 0x004fc800078408ff */
[----:B------:R-:W-:Y:S02]  /*2370*/  @!P4 LEA.HI.X R15, R12, R15, R60, 0x1, P2 ;  /* 0x0000000f0c0fc211 */ /* 0x000fe400010f0c3c */
[----:B------:R-:W2:Y:S01]  /*2380*/  @!P6 LDC.64 R12, c[0x0][0x3b8] ;  /* 0x0000ee00ff0ceb82 */ /* 0x000ea20000000a00 */
[C---:B------:R-:W-:Y:S02]  /*2390*/  SHF.L.U32 R60, R51.reuse, 0x3, RZ ;  /* 0x00000003333c7819 */ /* 0x040fe400000006ff */
[----:B------:R-:W-:Y:S01]  /*23a0*/  IADD3 R51, PT, PT, R51, R50, RZ ;  /* 0x0000003233337210 */ /* 0x000fe20007ffe0ff */
[----:B------:R5:W3:Y:S01]  /*23b0*/  @!P4 LDG.E.64 R42, desc[UR36][R14.64] ;  /* 0x000000240e2ac981 */ /* 0x000ae2000c1e1b00 */
[----:B------:R-:W-:-:S03]  /*23c0*/  ISETP.GE.OR P3, PT, R60, R3, P1 ;  /* 0x000000033c00720c */ /* 0x000fc60000f66670 */
[----:B-1----:R-:W-:-:S05]  /*23d0*/  IMAD.SHL.U32 R58, R51, 0x8, RZ ;  /* 0x00000008333a7824 */ /* 0x002fca00078e00ff */
[----:B------:R-:W-:Y:S01]  /*23e0*/  ISETP.GE.OR P2, PT, R58, R3, P1 ;  /* 0x000000033a00720c */ /* 0x000fe20000f46670 */
[----:B----4-:R-:W-:Y:S01]  /*23f0*/  @!P6 IMAD R57, R9, R57, R56 ;  /* 0x000000390939e224 */ /* 0x010fe200078e0238 */
[----:B------:R-:W-:-:S03]  /*2400*/  IADD3 R56, PT, PT, R51, R50, RZ ;  /* 0x0000003233387210 */ /* 0x000fc60007ffe0ff */
[----:B------:R-:W4:Y:S01]  /*2410*/  @!P3 LDG.E R50, desc[UR36][R52.64] ;  /* 0x000000243432b981 */ /* 0x000f22000c1e1900 */
[----:B------:R-:W-:-:S04]  /*2420*/  @!P6 IADD3 R51, P4, PT, R4, R57, RZ ;  /* 0x000000390433e210 */ /* 0x000fc80007f9e0ff */
[----:B-----5:R-:W-:Y:S02]  /*2430*/  @!P6 LEA.HI.X.SX32 R14, R57, R11, 0x1, P4 ;  /* 0x0000000b390ee211 */ /* 0x020fe400020f0eff */
[C---:B--2---:R-:W-:Y:S02]  /*2440*/  @!P6 LEA R54, P4, R51.reuse, R12, 0x1 ;  /* 0x0000000c3336e211 */ /* 0x044fe400078808ff */
[----:B------:R-:W-:Y:S02]  /*2450*/  SHF.L.U32 R56, R56, 0x3, RZ ;  /* 0x0000000338387819 */ /* 0x000fe400000006ff */
[----:B------:R-:W-:Y:S02]  /*2460*/  @!P6 LEA.HI.X R55, R51, R13, R14, 0x1, P4 ;  /* 0x0000000d3337e211 */ /* 0x000fe400020f0c0e */
[----:B------:R-:W2:Y:S01]  /*2470*/  @!P2 LDG.E R51, desc[UR36][R52.64] ;  /* 0x000000243433a981 */ /* 0x000ea2000c1e1900 */
[----:B------:R-:W-:Y:S01]  /*2480*/  ISETP.GE.OR P4, PT, R56, R3, P1 ;  /* 0x000000033800720c */ /* 0x000fe20000f86670 */
[----:B------:R-:W1:Y:S01]  /*2490*/  @!P3 LDC.64 R12, c[0x0][0x3b8] ;  /* 0x0000ee00ff0cbb82 */ /* 0x000e620000000a00 */
[----:B------:R-:W-:-:S02]  /*24a0*/  SEL R19, R19, RZ, P5 ;  /* 0x000000ff13137207 */ /* 0x000fc40002800000 */
[----:B------:R-:W-:-:S05]  /*24b0*/  SEL R18, R18, RZ, P5 ;  /* 0x000000ff12127207 */ /* 0x000fca0002800000 */
[----:B------:R-:W5:Y:S01]  /*24c0*/  @!P2 LDC.64 R14, c[0x0][0x3b8] ;  /* 0x0000ee00ff0eab82 */ /* 0x000f620000000a00 */
[----:B------:R-:W3:Y:S04]  /*24d0*/  @!P6 LDG.E.64 R18, desc[UR36][R54.64] ;  /* 0x000000243612e981 */ /* 0x000ee8000c1e1b00 */
[----:B------:R0:W5:Y:S01]  /*24e0*/  @!P4 LDG.E R57, desc[UR36][R52.64] ;  /* 0x000000243439c981 */ /* 0x000162000c1e1900 */
[----:B------:R-:W-:Y:S02]  /*24f0*/  SEL R45, R45, RZ, P5 ;  /* 0x000000ff2d2d7207 */ /* 0x000fe40002800000 */
[----:B------:R-:W-:Y:S02]  /*2500*/  SEL R44, R44, RZ, P5 ;  /* 0x000000ff2c2c7207 */ /* 0x000fe40002800000 */
[----:B------:R-:W-:-:S02]  /*2510*/  SEL R47, R47, RZ, P5 ;  /* 0x000000ff2f2f7207 */ /* 0x000fc40002800000 */
[----:B------:R-:W-:Y:S02]  /*2520*/  SEL R46, R46, RZ, P5 ;  /* 0x000000ff2e2e7207 */ /* 0x000fe40002800000 */
[----:B------:R-:W-:Y:S02]  /*2530*/  SEL R49, R49, RZ, P5 ;  /* 0x000000ff31317207 */ /* 0x000fe40002800000 */
[----:B------:R-:W-:Y:S01]  /*2540*/  SEL R48, R48, RZ, P5 ;  /* 0x000000ff30307207 */ /* 0x000fe20002800000 */
[----:B----4-:R-:W-:-:S05]  /*2550*/  @!P3 IMAD R60, R9, R50, R60 ;  /* 0x00000032093cb224 */ /* 0x010fca00078e023c */
[----:B------:R-:W-:-:S04]  /*2560*/  @!P3 IADD3 R59, P6, PT, R4, R60, RZ ;  /* 0x0000003c043bb210 */ /* 0x000fc80007fde0ff */
[----:B------:R-:W-:Y:S01]  /*2570*/  @!P3 LEA.HI.X.SX32 R60, R60, R11, 0x1, P6 ;  /* 0x0000000b3c3cb211 */ /* 0x000fe200030f0eff */
[----:B--2---:R-:W-:Y:S02]  /*2580*/  @!P2 IMAD R58, R9, R51, R58 ;  /* 0x00000033093aa224 */ /* 0x004fe400078e023a */
[----:B------:R-:W2:Y:S01]  /*2590*/  @!P4 LDC.64 R50, c[0x0][0x3b8] ;  /* 0x0000ee00ff32cb82 */ /* 0x000ea20000000a00 */
[----:B-1----:R-:W-:-:S04]  /*25a0*/  @!P3 LEA R12, P6, R59, R12, 0x1 ;  /* 0x0000000c3b0cb211 */ /* 0x002fc800078c08ff */
[----:B------:R-:W-:Y:S02]  /*25b0*/  @!P3 LEA.HI.X R13, R59, R13, R60, 0x1, P6 ;  /* 0x0000000d3b0db211 */ /* 0x000fe400030f0c3c */
[----:B0-----:R-:W-:-:S03]  /*25c0*/  @!P2 IADD3 R52, P6, PT, R4, R58, RZ ;  /* 0x0000003a0434a210 */ /* 0x001fc60007fde0ff */
[----:B------:R0:W4:Y:S01]  /*25d0*/  @!P3 LDG.E.64 R44, desc[UR36][R12.64] ;  /* 0x000000240c2cb981 */ /* 0x000122000c1e1b00 */
[----:B------:R-:W-:Y:S01]  /*25e0*/  @!P2 LEA.HI.X.SX32 R58, R58, R11, 0x1, P6 ;  /* 0x0000000b3a3aa211 */ /* 0x000fe200030f0eff */
[----:B-----5:R-:W-:Y:S01]  /*25f0*/  @!P4 IMAD R57, R9, R57, R56 ;  /* 0x000000390939c224 */ /* 0x020fe200078e0238 */
[----:B------:R-:W-:-:S04]  /*2600*/  @!P2 LEA R14, P6, R52, R14, 0x1 ;  /* 0x0000000e340ea211 */ /* 0x000fc800078c08ff */
[----:B------:R-:W-:Y:S02]  /*2610*/  @!P2 LEA.HI.X R15, R52, R15, R58, 0x1, P6 ;  /* 0x0000000f340fa211 */ /* 0x000fe400030f0c3a */
[----:B------:R-:W-:-:S03]  /*2620*/  @!P4 IADD3 R52, P6, PT, R4, R57, RZ ;  /* 0x000000390434c210 */ /* 0x000fc60007fde0ff */
[----:B------:R1:W5:Y:S01]  /*2630*/  @!P2 LDG.E.64 R46, desc[UR36][R14.64] ;  /* 0x000000240e2ea981 */ /* 0x000362000c1e1b00 */
[----:B------:R-:W-:Y:S02]  /*2640*/  @!P4 LEA.HI.X.SX32 R11, R57, R11, 0x1, P6 ;  /* 0x0000000b390bc211 */ /* 0x000fe400030f0eff */
[----:B--2---:R-:W-:-:S04]  /*2650*/  @!P4 LEA R50, P6, R52, R50, 0x1 ;  /* 0x000000323432c211 */ /* 0x004fc800078c08ff */
[----:B------:R-:W-:Y:S02]  /*2660*/  @!P4 LEA.HI.X R51, R52, R51, R11, 0x1, P6 ;  /* 0x000000333433c211 */ /* 0x000fe400030f0c0b */
[----:B------:R-:W2:Y:S04]  /*2670*/  @P0 LDG.E.U8 R11, desc[UR36][R6.64] ;  /* 0x00000024060b0981 */ /* 0x000ea8000c1e1100 */
[----:B------:R1:W2:Y:S01]  /*2680*/  @!P4 LDG.E.64 R48, desc[UR36][R50.64] ;  /* 0x000000243230c981 */ /* 0x0002a2000c1e1b00 */
[----:B0-----:R-:W-:-:S04]  /*2690*/  HFMA2 R13, R20, R38, -RZ ;  /* 0x00000026140d7231 */ /* 0x001fc800001000ff */
[----:B---3--:R-:W-:-:S04]  /*26a0*/  HFMA2 R13, R22, R42, R13 ;  /* 0x0000002a160d7231 */ /* 0x008fc8000000000d */
[----:B------:R-:W-:-:S04]  /*26b0*/  HFMA2 R13, R24, R36, R13 ;  /* 0x00000024180d7231 */ /* 0x000fc8000000000d */
[----:B------:R-:W-:Y:S02]  /*26c0*/  HFMA2 R13, R26, R18, R13 ;  /* 0x000000121a0d7231 */ /* 0x000fe4000000000d */
[----:B-1----:R-:W-:Y:S02]  /*26d0*/  HMUL2 R15, R21, R39 ;  /* 0x00000027150f7232 */ /* 0x002fe40000000000 */
[----:B------:R-:W-:Y:S02]  /*26e0*/  HFMA2 R13, R28, R40, R13 ;  /* 0x000000281c0d7231 */ /* 0x000fe4000000000d */
[----:B------:R-:W-:-:S04]  /*26f0*/  HFMA2 R15, R23, R43, R15 ;  /* 0x0000002b170f7231 */ /* 0x000fc8000000000f */
[----:B------:R-:W-:-:S04]  /*2700*/  HFMA2 R15, R25, R37, R15 ;  /* 0x00000025190f7231 */ /* 0x000fc8000000000f */
[----:B------:R-:W-:-:S04]  /*2710*/  HFMA2 R15, R27, R19, R15 ;  /* 0x000000131b0f7231 */ /* 0x000fc8000000000f */
[----:B------:R-:W-:Y:S01]  /*2720*/  HFMA2 R15, R29, R41, R15 ;  /* 0x000000291d0f7231 */ /* 0x000fe2000000000f */
[----:B------:R-:W-:Y:S01]  /*2730*/  UMOV UR4, 0xffffffff ;  /* 0xffffffff00047882 */ /* 0x000fe20000000000 */
[----:B------:R-:W-:Y:S01]  /*2740*/  LOP3.LUT R50, R2, 0x1, RZ, 0xc0, !PT ;  /* 0x0000000102327812 */ /* 0x000fe200078ec0ff */
[----:B----4-:R-:W-:Y:S02]  /*2750*/  HFMA2 R13, R30, R44, R13 ;  /* 0x0000002c1e0d7231 */ /* 0x010fe4000000000d */
[----:B------:R-:W-:Y:S02]  /*2760*/  HFMA2 R15, R31, R45, R15 ;  /* 0x0000002d1f0f7231 */ /* 0x000fe4000000000f */
[----:B-----5:R-:W-:Y:S02]  /*2770*/  HFMA2 R13, R32, R46, R13 ;  /* 0x0000002e200d7231 */ /* 0x020fe4000000000d */
[----:B------:R-:W-:Y:S02]  /*2780*/  HFMA2 R15, R33, R47, R15 ;  /* 0x0000002f210f7231 */ /* 0x000fe4000000000f */
[----:B--2---:R-:W-:-:S02]  /*2790*/  HFMA2 R13, R34, R48, R13 ;  /* 0x00000030220d7231 */ /* 0x004fc4000000000d */
[----:B------:R-:W-:-:S04]  /*27a0*/  HFMA2 R15, R35, R49, R15 ;  /* 0x00000031230f7231 */ /* 0x000fc8000000000f */
[----:B------:R-:W-:-:S05]  /*27b0*/  HADD2 R13, R13, R15 ;  /* 0x0000000f0d0d7230 */ /* 0x000fca0000000000 */
[--C-:B------:R-:W-:Y:S02]  /*27c0*/  HADD2.F32 R12, -RZ, R13.reuse.H0_H0 ;  /* 0x2000000dff0c7230 */ /* 0x100fe40000004100 */
[----:B------:R-:W-:Y:S01]  /*27d0*/  HADD2.F32 R13, -RZ, R13.H1_H1 ;  /* 0x3000000dff0d7230 */ /* 0x000fe20000004100 */
[----:B------:R-:W-:-:S04]  /*27e0*/  ISETP.NE.AND P2, PT, R11, RZ, P0 ;  /* 0x000000ff0b00720c */ /* 0x000fc80000745270 */
[----:B------:R-:W-:Y:S01]  /*27f0*/  FADD.FTZ R13, R12, R13 ;  /* 0x0000000d0c0d7221 */ /* 0x000fe20000010000 */
[----:B------:R-:W-:Y:S08]  /*2800*/  BRA.DIV UR4, `(.L_x_2003) ;  /* 0x0000005e04c87947 */ /* 0x000ff0000b800000 */
[----:B------:R0:W1:Y:S02]  /*2810*/  SHFL.BFLY PT, R14, R13, 0x1, 0x1f ;  /* 0x0c201f000d0e7f89 */ /* 0x00006400000e0000 */
.L_x_2082:
        /* <DEDUP_REMOVED lines=8> */
[----:B------:R-:W-:-:S06]  /*28a0*/  UISETP.NE.AND.EX UP0, UPT, UR15, URZ, UPT, UP0 ;  /* 0x000000ff0f00728c */ /* 0x000fcc000bf05300 */
[----:B------:R-:W-:-:S05]  /*28b0*/  PLOP3.LUT P4, PT, PT, PT, UP0, 0x80, 0x8 ;  /* 0x000000000008781c */ /* 0x000fca0003f8f008 */
[----:B------:R-:W1:Y:S01]  /*28c0*/  @UP0 LDCU.64 UR4, c[0x0][0x448] ;  /* 0x00008900ff0407ac */ /* 0x000e620008000a00 */
[----:B0-----:R-:W0:Y:S01]  /*28d0*/  @P1 LDC.64 R12, c[0x0][0x438] ;  /* 0x00010e00ff0c1b82 */ /* 0x001e220000000a00 */
[----:B-1----:R-:W-:-:S06]  /*28e0*/  @UP0 UIMAD.WIDE.U32 UR4, UR43, 0x2, UR4 ;  /* 0x000000022b0408a5 */ /* 0x002fcc000f8e0004 */
[----:B------:R-:W-:Y:S01]  /*28f0*/  IMAD.U32 R14, RZ, RZ, UR4 ;  /* 0x00000004ff0e7e24 */ /* 0x000fe2000f8e00ff */
[----:B------:R-:W-:Y:S01]  /*2900*/  MOV R15, UR5 ;  /* 0x00000005000f7c02 */ /* 0x000fe20008000f00 */
[----:B0-----:R-:W-:-:S03]  /*2910*/  @P1 IMAD.WIDE R12, R17, 0x2, R12 ;  /* 0x00000002110c1825 */ /* 0x001fc600078e020c */
[----:B------:R-:W0:Y:S01]  /*2920*/  @UP0 LDCU UR4, c[0x0][0x408] ;  /* 0x00008100ff0407ac */ /* 0x000e220008000800 */
[----:B------:R-:W2:Y:S01]  /*2930*/  @P4 LDG.E.U16 R14, desc[UR36][R14.64] ;  /* 0x000000240e0e4981 */ /* 0x000ea2000c1e1500 */
[----:B------:R-:W0:Y:S03]  /*2940*/  @UP0 LDCU UR5, c[0x0][0x430] ;  /* 0x00008600ff0507ac */ /* 0x000e260008000800 */
[----:B------:R-:W3:Y:S01]  /*2950*/  @P1 LDG.E.U16 R12, desc[UR36][R12.64] ;  /* 0x000000240c0c1981 */ /* 0x000ee2000c1e1500 */
[----:B0-----:R-:W-:-:S06]  /*2960*/  @UP0 UIADD3 UR4, UPT, UPT, UR5, UR4, URZ ;  /* 0x0000000405040290 */ /* 0x001fcc000fffe0ff */
[----:B------:R-:W-:-:S04]  /*2970*/  @P4 ISETP.GE.AND P3, PT, R5, UR4, PT ;  /* 0x0000000405004c0c */ /* 0x000fc8000bf66270 */
[----:B------:R-:W-:-:S04]  /*2980*/  @P4 SEL R52, RZ, UR39, P3 ;  /* 0x00000027ff344c07 */ /* 0x000fc80009800000 */
[----:B------:R-:W-:-:S04]  /*2990*/  @P4 IADD3 R52, PT, PT, R5, -UR44, R52 ;  /* 0x8000002c05344c10 */ /* 0x000fc8000fffe034 */
[----:B------:R-:W-:Y:S01]  /*29a0*/  @P4 I2FP.F32.S32 R52, R52 ;  /* 0x0000003400344245 */ /* 0x000fe20000201400 */
[----:B--2---:R-:W-:Y:S02]  /*29b0*/  @P4 HADD2.F32 R51, -RZ, R14.H0_H0 ;  /* 0x2000000eff334230 */ /* 0x004fe40000004100 */
[----:B---3--:R-:W-:-:S05]  /*29c0*/  @P1 HADD2.F32 R50, -RZ, R12.H0_H0 ;  /* 0x2000000cff321230 */ /* 0x008fca0000004100 */
[----:B------:R-:W-:-:S04]  /*29d0*/  @P1 FADD.FTZ R11, R11, R50 ;  /* 0x000000320b0b1221 */ /* 0x000fc80000010000 */
[----:B------:R-:W-:-:S05]  /*29e0*/  @P4 FFMA.FTZ R11, R52, R51, R11 ;  /* 0x00000033340b4223 */ /* 0x000fca000001000b */
[----:B------:R1:W-:Y:S01]  /*29f0*/  STS [R16], R11 ;  /* 0x0000000b10007388 */ /* 0x0003e20000000800 */
[----:B------:R-:W-:-:S07]  /*2a00*/  @!P2 FMNMX.FTZ R0, R0, R11, !PT ;  /* 0x0000000b0000a209 */ /* 0x000fce0007810000 */
.L_x_2005:
[----:B------:R-:W-:Y:S05]  /*2a10*/  BSYNC.RECONVERGENT B1 ;  /* 0x0000000000017941 */ /* 0x000fea0003800200 */
.L_x_2004:
[----:B------:R-:W-:Y:S01]  /*2a20*/  UIADD3 UR4, UPT, UPT, UR8, 0xf, URZ ;  /* 0x0000000f08047890 */ /* 0x000fe2000fffe0ff */
[----:B------:R-:W-:Y:S01]  /*2a30*/  IADD3 R5, PT, PT, R5, 0x40, RZ ;  /* 0x0000004005057810 */ /* 0x000fe20007ffe0ff */
[----:B-1----:R-:W-:Y:S01]  /*2a40*/  VIADD R16, R16, 0x100 ;  /* 0x0000010010107836 */ /* 0x002fe20000000000 */
[----:B------:R-:W-:Y:S01]  /*2a50*/  IADD3 R6, P2, PT, R6, 0x40, RZ ;  /* 0x0000004006067810 */ /* 0x000fe20007f5e0ff */
[----:B------:R-:W-:Y:S01]  /*2a60*/  USHF.R.S32.HI UR5, URZ, 0x1f, UR4 ;  /* 0x0000001fff057899 */ /* 0x000fe20008011404 */
[----:B------:R-:W-:Y:S02]  /*2a70*/  IADD3 R17, PT, PT, R17, 0x40, RZ ;  /* 0x0000004011117810 */ /* 0x000fe40007ffe0ff */
[----:B------:R-:W-:Y:S01]  /*2a80*/  IADD3.X R7, PT, PT, RZ, R7, RZ, P2, !PT ;  /* 0x00000007ff077210 */ /* 0x000fe200017fe4ff */
[----:B------:R-:W-:-:S04]  /*2a90*/  ULEA.HI UR5, UR5, UR4, URZ, 0x4 ;  /* 0x0000000405057291 */ /* 0x000fc8000f8f20ff */
[----:B------:R-:W-:-:S04]  /*2aa0*/  ULOP3.LUT UR5, UR5, 0xfffffff0, URZ, 0xc0, !UPT ;  /* 0xfffffff005057892 */ /* 0x000fc8000f8ec0ff */
[----:B------:R-:W-:-:S06]  /*2ab0*/  UIADD3 UR5, UPT, UPT, UR46, UR5, URZ ;  /* 0x000000052e057290 */ /* 0x000fcc000fffe0ff */
[----:B------:R-:W-:-:S13]  /*2ac0*/  ISETP.GE.AND P1, PT, R5, UR5, PT ;  /* 0x0000000505007c0c */ /* 0x000fda000bf26270 */
[----:B------:R-:W-:Y:S05]  /*2ad0*/  @!P1 BRA `(.L_x_2006) ;  /* 0xfffffff000d49947 */ /* 0x000fea000383ffff */
.L_x_2002:
[----:B0-----:R-:W-:Y:S05]  /*2ae0*/  BSYNC B0 ;  /* 0x0000000000007941 */ /* 0x001fea0003800000 */
.L_x_2001:
[----:B------:R-:W-:Y:S01]  /*2af0*/  IMAD.U32 R34, RZ, RZ, UR45 ;  /* 0x0000002dff227e24 */ /* 0x000fe2000f8e00ff */
[----:B------:R-:W-:Y:S01]  /*2b00*/  MOV R6, UR44 ;  /* 0x0000002c00067c02 */ /* 0x000fe20008000f00 */
[----:B------:R-:W-:Y:S01]  /*2b10*/  UMOV UR4, 0xffffffff ;  /* 0xffffffff00047882 */ /* 0x000fe20000000000 */
[----:B------:R-:W-:Y:S02]  /*2b20*/  SHF.L.U32 R5, R2, 0x2, RZ ;  /* 0x0000000202057819 */ /* 0x000fe400000006ff */
[----:B------:R-:W-:Y:S01]  /*2b30*/  SHF.R.S32.HI R34, RZ, 0x1f, R34 ;  /* 0x0000001fff227819 */ /* 0x000fe20000011422 */
[----:B------:R-:W-:Y:S01]  /*2b40*/  VIADD R6, R6, 0x1 ;  /* 0x0000000106067836 */ /* 0x000fe20000000000 */
[----:B------:R-:W-:Y:S06]  /*2b50*/  BRA.DIV UR4, `(.L_x_2007) ;  /* 0x0000005e04187947 */ /* 0x000fec000b800000 */
[----:B------:R-:W0:Y:S02]  /*2b60*/  SHFL.BFLY PT, R14, R0, 0x10, 0x1f ;  /* 0x0e001f00000e7f89 */ /* 0x000e2400000e0000 */
[----:B0-----:R-:W-:-:S05]  /*2b70*/  FMNMX.FTZ R13, R14, R0, !PT ;  /* 0x000000000e0d7209 */ /* 0x001fca0007810000 */
[----:B------:R-:W0:Y:S02]  /*2b80*/  SHFL.BFLY PT, R14, R13, 0x8, 0x1f ;  /* 0x0d001f000d0e7f89 */ /* 0x000e2400000e0000 */
[----:B0-----:R-:W-:-:S05]  /*2b90*/  FMNMX.FTZ R3, R13, R14, !PT ;  /* 0x0000000e0d037209 */ /* 0x001fca0007810000 */
[----:B------:R-:W0:Y:S02]  /*2ba0*/  SHFL.BFLY PT, R14, R3, 0x4, 0x1f ;  /* 0x0c801f00030e7f89 */ /* 0x000e2400000e0000 */
[----:B0-----:R-:W-:-:S05]  /*2bb0*/  FMNMX.FTZ R4, R3, R14, !PT ;  /* 0x0000000e03047209 */ /* 0x001fca0007810000 */
[----:B------:R0:W4:Y:S02]  /*2bc0*/  SHFL.BFLY PT, R14, R4, 0x2, 0x1f ;  /* 0x0c401f00040e7f89 */ /* 0x00012400000e0000 */
.L_x_2088:
[----:B------:R-:W5:Y:S01]  /*2bd0*/  S2R R17, SR_CgaCtaId ;  /* 0x0000000000117919 */ /* 0x000f620000008800 */
[----:B---3--:R-:W-:Y:S01]  /*2be0*/  LOP3.LUT P0, R0, R2, 0x1f, RZ, 0xc0, !PT ;  /* 0x0000001f02007812 */ /* 0x008fe2000780c0ff */
[----:B------:R-:W-:Y:S05]  /*2bf0*/  WARPSYNC.ALL ;  /* 0x0000000000007948 */ /* 0x000fea0003800000 */
[----:B------:R-:W-:Y:S02]  /*2c00*/  MOV R16, 0x400 ;  /* 0x0000040000107802 */ /* 0x000fe40000000f00 */
[----:B------:R-:W-:Y:S02]  /*2c10*/  SHF.R.U32.HI R33, RZ, 0x3, R2 ;  /* 0x00000003ff217819 */ /* 0x000fe40000011602 */
[----:B----4-:R-:W-:-:S02]  /*2c20*/  FMNMX.FTZ R14, R4, R14, !PT ;  /* 0x0000000e040e7209 */ /* 0x010fc40007810000 */
[----:B-----5:R-:W-:-:S04]  /*2c30*/  LEA R7, R17, R16, 0x18 ;  /* 0x0000001011077211 */ /* 0x020fc800078ec0ff */
[----:B------:R-:W-:-:S05]  /*2c40*/  IADD3 R3, PT, PT, R33, R7, RZ ;  /* 0x0000000721037210 */ /* 0x000fca0007ffe0ff */
[----:B------:R-:W-:Y:S01]  /*2c50*/  @!P0 STS [R3], R14 ;  /* 0x0000000e03008388 */ /* 0x000fe20000000800 */
[----:B------:R-:W-:Y:S01]  /*2c60*/  BAR.SYNC.DEFER_BLOCKING 0x0 ;  /* 0x0000000000007b1d */ /* 0x000fe20000010000 */
[C---:B------:R-:W-:Y:S01]  /*2c70*/  ISETP.GT.U32.AND P0, PT, R0.reuse, 0x3, PT ;  /* 0x000000030000780c */ /* 0x040fe20003f04070 */
[----:B------:R-:W-:Y:S01]  /*2c80*/  IMAD.MOV.U32 R11, RZ, RZ, -0x800001 ;  /* 0xff7fffffff0b7424 */ /* 0x000fe200078e00ff */
[----:B0-----:R-:W-:Y:S01]  /*2c90*/  LEA R4, R0, R7, 0x2 ;  /* 0x0000000700047211 */ /* 0x001fe200078e10ff */
[----:B------:R-:W-:Y:S02]  /*2ca0*/  HFMA2 R9, -RZ, RZ, 0, 0 ;  /* 0x00000000ff097431 */ /* 0x000fe400000001ff */
[----:B------:R-:W-:Y:S08]  /*2cb0*/  BSSY.RECONVERGENT B0, `(.L_x_2008) ;  /* 0x000016e000007945 */ /* 0x000ff00003800200 */
[----:B------:R-:W0:Y:S04]  /*2cc0*/  @!P0 LDS R11, [R4] ;  /* 0x00000000040b8984 */ /* 0x000e280000000800 */
[----:B0-----:R-:W0:Y:S02]  /*2cd0*/  SHFL.BFLY PT, R8, R11, 0x2, 0x1f ;  /* 0x0c401f000b087f89 */ /* 0x001e2400000e0000 */
[----:B0-----:R-:W-:-:S05]  /*2ce0*/  FMNMX.FTZ R12, R8, R11, !PT ;  /* 0x0000000b080c7209 */ /* 0x001fca0007810000 */
[----:B------:R-:W0:Y:S02]  /*2cf0*/  SHFL.BFLY PT, R7, R12, 0x1, 0x1f ;  /* 0x0c201f000c077f89 */ /* 0x000e2400000e0000 */
[----:B0-----:R-:W-:Y:S02]  /*2d00*/  FMNMX.FTZ R8, R12, R7, !PT ;  /* 0x000000070c087209 */ /* 0x001fe40007810000 */
[----:B------:R-:W-:-:S04]  /*2d10*/  IADD3 R7, PT, PT, R2, UR46, RZ ;  /* 0x0000002e02077c10 */ /* 0x000fc8000fffe0ff */
[----:B------:R-:W-:Y:S01]  /*2d20*/  ISETP.GT.AND P0, PT, R7, UR44, PT ;  /* 0x0000002c07007c0c */ /* 0x000fe2000bf04270 */
[----:B------:R-:W0:-:S12]  /*2d30*/  SHFL.IDX PT, R8, R8, RZ, 0x1f ;  /* 0x00001fff08087589 */ /* 0x000e1800000e0000 */
[----:B------:R-:W-:Y:S05]  /*2d40*/  @P0 BRA `(.L_x_2009) ;  /* 0x0000001400900947 */ /* 0x000fea0003800000 */
[----:B------:R-:W3:Y:S02]  /*2d50*/  LDC.64 R12, c[0x0][0x420] ;  /* 0x00010800ff0c7b82 */ /* 0x000ee40000000a00 */
[----:B---3--:R-:W-:-:S04]  /*2d60*/  ISETP.NE.U32.AND P0, PT, R12, RZ, PT ;  /* 0x000000ff0c00720c */ /* 0x008fc80003f05070 */
[----:B------:R-:W-:-:S13]  /*2d70*/  ISETP.NE.AND.EX P0, PT, R13, RZ, PT, P0 ;  /* 0x000000ff0d00720c */ /* 0x000fda0003f05300 */
[----:B------:R-:W-:Y:S05]  /*2d80*/  @P0 BRA `(.L_x_2010) ;  /* 0x0000001000040947 */ /* 0x000fea0003800000 */
[----:B------:R-:W-:Y:S01]  /*2d90*/  VIADDMNMX R9, R7, 0x80, R6, !PT ;  /* 0x0000008007097846 */ /* 0x000fe20007800106 */
[----:B------:R-:W-:Y:S01]  /*2da0*/  BSSY.RECONVERGENT B1, `(.L_x_2011) ;  /* 0x000001c000017945 */ /* 0x000fe20003800200 */
[----:B------:R-:W-:Y:S02]  /*2db0*/  LOP3.LUT R12, RZ, R2, RZ, 0x33, !PT ;  /* 0x00000002ff0c7212 */ /* 0x000fe400078e33ff */
[----:B------:R-:W-:Y:S02]  /*2dc0*/  MOV R11, R7 ;  /* 0x00000007000b7202 */ /* 0x000fe40000000f00 */
[----:B------:R-:W-:-:S04]  /*2dd0*/  IADD3 R12, PT, PT, R9, -UR46, R12 ;  /* 0x8000002e090c7c10 */ /* 0x000fc8000fffe00c */
[C---:B------:R-:W-:Y:S02]  /*2de0*/  LOP3.LUT R9, R12.reuse, 0x180, RZ, 0xc0, !PT ;  /* 0x000001800c097812 */ /* 0x040fe400078ec0ff */
[----:B------:R-:W-:Y:S02]  /*2df0*/  ISETP.GE.U32.AND P1, PT, R12, 0x180, PT ;  /* 0x000001800c00780c */ /* 0x000fe40003f26070 */
[----:B------:R-:W-:Y:S01]  /*2e00*/  ISETP.NE.AND P0, PT, R9, 0x180, PT ;  /* 0x000001800900780c */ /* 0x000fe20003f05270 */
[----:B------:R-:W-:-:S12]  /*2e10*/  IMAD.MOV.U32 R9, RZ, RZ, RZ ;  /* 0x000000ffff097224 */ /* 0x000fd800078e00ff */
[----:B------:R-:W-:Y:S05]  /*2e20*/  @!P0 BRA `(.L_x_2012) ;  /* 0x00000000004c8947 */ /* 0x000fea0003800000 */
[----:B------:R-:W-:Y:S02]  /*2e30*/  LEA.HI R9, R12, 0x1, RZ, 0x19 ;  /* 0x000000010c097811 */ /* 0x000fe400078fc8ff */
[----:B------:R-:W-:Y:S02]  /*2e40*/  IADD3 R14, PT, PT, R16, 0xa0, RZ ;  /* 0x000000a0100e7810 */ /* 0x000fe40007ffe0ff */
[----:B------:R-:W-:Y:S01]  /*2e50*/  LOP3.LUT R12, R9, 0x3, RZ, 0xc0, !PT ;  /* 0x00000003090c7812 */ /* 0x000fe200078ec0ff */
[----:B------:R-:W-:Y:S01]  /*2e60*/  IMAD.MOV.U32 R9, RZ, RZ, RZ ;  /* 0x000000ffff097224 */ /* 0x000fe200078e00ff */
[----:B------:R-:W-:Y:S02]  /*2e70*/  LEA R14, R17, R14, 0x18 ;  /* 0x0000000e110e7211 */ /* 0x000fe400078ec0ff */
[----:B------:R-:W-:Y:S01]  /*2e80*/  MOV R11, R7 ;  /* 0x00000007000b7202 */ /* 0x000fe20000000f00 */
[----:B------:R-:W-:Y:S01]  /*2e90*/  IMAD.MOV R12, RZ, RZ, -R12 ;  /* 0x000000ffff0c7224 */ /* 0x000fe200078e0a0c */
[----:B------:R-:W-:-:S07]  /*2ea0*/  IADD3 R13, PT, PT, R14, R5, RZ ;  /* 0x000000050e0d7210 */ /* 0x000fce0007ffe0ff */
.L_x_2013:
        /* <DEDUP_REMOVED lines=11> */
.L_x_2012:
[----:B------:R-:W-:Y:S05]  /*2f60*/  BSYNC.RECONVERGENT B1 ;  /* 0x0000000000017941 */ /* 0x000fea0003800200 */
.L_x_2011:
[----:B------:R-:W-:Y:S05]  /*2f70*/  @!P1 BRA `(.L_x_2009) ;  /* 0x0000001400049947 */ /* 0x000fea0003800000 */
[----:B------:R-:W-:Y:S01]  /*2f80*/  USHF.L.U32 UR4, UR46, 0x2, URZ ;  /* 0x000000022e047899 */ /* 0x000fe200080006ff */
[----:B------:R-:W-:-:S04]  /*2f90*/  IADD3 R16, PT, PT, R16, 0xa0, RZ ;  /* 0x000000a010107810 */ /* 0x000fc80007ffe0ff */
[----:B------:R-:W-:Y:S02]  /*2fa0*/  LEA R13, R17, R16, 0x18 ;  /* 0x00000010110d7211 */ /* 0x000fe400078ec0ff */
[C---:B------:R-:W-:Y:S01]  /*2fb0*/  LEA R12, R11.reuse, -UR4, 0x2 ;  /* 0x800000040b0c7c11 */ /* 0x040fe2000f8e10ff */
[----:B------:R-:W-:-:S03]  /*2fc0*/  VIADD R11, R11, 0x200 ;  /* 0x000002000b0b7836 */ /* 0x000fc60000000000 */
[----:B------:R-:W-:Y:S02]  /*2fd0*/  IADD3 R13, PT, PT, R13, R12, RZ ;  /* 0x0000000c0d0d7210 */ /* 0x000fe40007ffe0ff */
[----:B------:R-:W-:-:S03]  /*2fe0*/  ISETP.GT.AND P0, PT, R11, UR44, PT ;  /* 0x0000002c0b007c0c */ /* 0x000fc6000bf04270 */
[----:B------:R-:W0:Y:S04]  /*2ff0*/  LDS R15, [R13] ;  /* 0x000000000d0f7984 */ /* 0x000e280000000800 */
[----:B------:R-:W3:Y:S04]  /*3000*/  LDS R17, [R13+0x200] ;  /* 0x000200000d117984 */ /* 0x000ee80000000800 */
[----:B--2---:R-:W2:Y:S04]  /*3010*/  LDS R19, [R13+0x400] ;  /* 0x000400000d137984 */ /* 0x004ea80000000800 */
[----:B------:R-:W4:Y:S01]  /*3020*/  LDS R21, [R13+0x600] ;  /* 0x000600000d157984 */ /* 0x000f220000000800 */
[C---:B0-----:R-:W-:Y:S01]  /*3030*/  FADD.FTZ R15, -R8.reuse, R15 ;  /* 0x0000000f080f7221 */ /* 0x041fe20000010100 */
[----:B---3--:R-:W-:-:S03]  /*3040*/  FADD.FTZ R17, -R8, R17 ;  /* 0x0000001108117221 */ /* 0x008fc60000010100 */
[----:B------:R-:W-:Y:S01]  /*3050*/  FMUL.FTZ R15, R15, 1.4426950216293334961 ;  /* 0x3fb8aa3b0f0f7820 */ /* 0x000fe20000410000 */
[C---:B--2---:R-:W-:Y:S01]  /*3060*/  FADD.FTZ R19, -R8.reuse, R19 ;  /* 0x0000001308137221 */ /* 0x044fe20000010100 */
[----:B------:R-:W-:Y:S02]  /*3070*/  FMUL.FTZ R17, R17, 1.4426950216293334961 ;  /* 0x3fb8aa3b11117820 */ /* 0x000fe40000410000 */
[----:B------:R-:W0:Y:S01]  /*3080*/  MUFU.EX2 R12, R15 ;  /* 0x0000000f000c7308 */ /* 0x000e220000000800 */
[----:B----4-:R-:W-:Y:S01]  /*3090*/  FADD.FTZ R21, -R8, R21 ;  /* 0x0000001508157221 */ /* 0x010fe20000010100 */
[----:B------:R-:W-:-:S03]  /*30a0*/  FMUL.FTZ R19, R19, 1.4426950216293334961 ;  /* 0x3fb8aa3b13137820 */ /* 0x000fc60000410000 */
[----:B------:R-:W-:-:S03]  /*30b0*/  FMUL.FTZ R21, R21, 1.4426950216293334961 ;  /* 0x3fb8aa3b15157820 */ /* 0x000fc60000410000 */
[----:B------:R-:W2:Y:S08]  /*30c0*/  MUFU.EX2 R14, R17 ;  /* 0x00000011000e7308 */ /* 0x000eb00000000800 */
[----:B------:R-:W3:Y:S01]  /*30d0*/  MUFU.EX2 R16, R19 ;  /* 0x0000001300107308 */ /* 0x000ee20000000800 */
[----:B0-----:R4:W-:Y:S01]  /*30e0*/  STS [R13], R12 ;  /* 0x0000000c0d007388 */ /* 0x0019e20000000800 */
[----:B------:R-:W-:-:S06]  /*30f0*/  FADD.FTZ R9, R9, R12 ;  /* 0x0000000c09097221 */ /* 0x000fcc0000010000 */
[----:B------:R-:W0:Y:S01]  /*3100*/  MUFU.EX2 R18, R21 ;  /* 0x0000001500127308 */ /* 0x000e220000000800 */
[----:B--2---:R4:W-:Y:S01]  /*3110*/  STS [R13+0x200], R14 ;  /* 0x0002000e0d007388 */ /* 0x0049e20000000800 */
[----:B------:R-:W-:-:S03]  /*3120*/  FADD.FTZ R9, R9, R14 ;  /* 0x0000000e09097221 */ /* 0x000fc60000010000 */
[----:B---3--:R4:W-:Y:S01]  /*3130*/  STS [R13+0x400], R16 ;  /* 0x000400100d007388 */ /* 0x0089e20000000800 */
[----:B------:R-:W-:-:S03]  /*3140*/  FADD.FTZ R9, R9, R16 ;  /* 0x0000001009097221 */ /* 0x000fc60000010000 */
[----:B0-----:R4:W-:Y:S01]  /*3150*/  STS [R13+0x600], R18 ;  /* 0x000600120d007388 */ /* 0x0019e20000000800 */
[----:B------:R-:W-:Y:S01]  /*3160*/  FADD.FTZ R9, R9, R18 ;  /* 0x0000001209097221 */ /* 0x000fe20000010000 */
[----:B------:R-:W-:Y:S06]  /*3170*/  @P0 BRA `(.L_x_2009) ;  /* 0x0000001000840947 */ /* 0x000fec0003800000 */
[----:B----4-:R-:W-:Y:S01]  /*3180*/  MOV R12, R11 ;  /* 0x0000000b000c7202 */ /* 0x010fe20000000f00 */
[----:B------:R-:W-:Y:S01]  /*3190*/  BSSY.RECONVERGENT B1, `(.L_x_2014) ;  /* 0x000006d000017945 */ /* 0x000fe20003800200 */
[----:B------:R-:W-:Y:S02]  /*31a0*/  PLOP3.LUT P0, PT, PT, PT, PT, 0x80, 0x8 ;  /* 0x000000000008781c */ /* 0x000fe40003f0f070 */
[----:B------:R-:W-:-:S04]  /*31b0*/  IADD3 R11, PT, PT, -R12, UR44, RZ ;  /* 0x0000002c0c0b7c10 */ /* 0x000fc8000fffe1ff */
[----:B------:R-:W-:Y:S02]  /*31c0*/  ISETP.GT.AND P1, PT, R11, 0x5ff, PT ;  /* 0x000005ff0b00780c */ /* 0x000fe40003f24270 */
[----:B------:R-:W-:-:S11]  /*31d0*/  IADD3 R11, PT, PT, R13, 0xc00, RZ ;  /* 0x00000c000d0b7810 */ /* 0x000fd60007ffe0ff */
[----:B------:R-:W-:Y:S05]  /*31e0*/  @!P1 BRA `(.L_x_2015) ;  /* 0x00000004009c9947 */ /* 0x000fea0003800000 */
[----:B------:R-:W-:Y:S01]  /*31f0*/  IMAD.U32 R13, RZ, RZ, UR44 ;  /* 0x0000002cff0d7e24 */ /* 0x000fe2000f8e00ff */
[----:B------:R-:W-:-:S04]  /*3200*/  PLOP3.LUT P0, PT, PT, PT, PT, 0x8, 0x80 ;  /* 0x000000000080781c */ /* 0x000fc80003f0e170 */
[----:B------:R-:W-:-:S09]  /*3210*/  IADD3 R13, PT, PT, R13, -0x5ff, RZ ;  /* 0xfffffa010d0d7810 */ /* 0x000fd20007ffe0ff */
.L_x_2016:
[----:B------:R-:W0:Y:S01]  /*3220*/  LDS R15, [R11+-0x400] ;  /* 0xfffc00000b0f7984 */ /* 0x000e220000000800 */
[----:B------:R-:W-:-:S03]  /*3230*/  IADD3 R12, PT, PT, R12, 0x800, RZ ;  /* 0x000008000c0c7810 */ /* 0x000fc60007ffe0ff */
[----:B------:R-:W2:Y:S01]  /*3240*/  LDS R17, [R11+-0x200] ;  /* 0xfffe00000b117984 */ /* 0x000ea20000000800 */
[----:B------:R-:W-:-:S03]  /*3250*/  ISETP.GE.AND P1, PT, R12, R13, PT ;  /* 0x0000000d0c00720c */ /* 0x000fc60003f26270 */
[----:B------:R-:W3:Y:S04]  /*3260*/  LDS R19, [R11] ;  /* 0x000000000b137984 */ /* 0x000ee80000000800 */
[----:B------:R-:W4:Y:S04]  /*3270*/  LDS R21, [R11+0x200] ;  /* 0x000200000b157984 */ /* 0x000f280000000800 */
[----:B------:R-:W5:Y:S04]  /*3280*/  LDS R23, [R11+0x400] ;  /* 0x000400000b177984 */ /* 0x000f680000000800 */
[----:B------:R-:W1:Y:S04]  /*3290*/  LDS R25, [R11+0x600] ;  /* 0x000600000b197984 */ /* 0x000e680000000800 */
[----:B------:R-:W1:Y:S04]  /*32a0*/  LDS R27, [R11+0x800] ;  /* 0x000800000b1b7984 */ /* 0x000e680000000800 */
[----:B------:R-:W1:Y:S01]  /*32b0*/  LDS R29, [R11+0xa00] ;  /* 0x000a00000b1d7984 */ /* 0x000e620000000800 */
[C---:B0-----:R-:W-:Y:S01]  /*32c0*/  FADD.FTZ R15, -R8.reuse, R15 ;  /* 0x0000000f080f7221 */ /* 0x041fe20000010100 */
[----:B--2---:R-:W-:-:S03]  /*32d0*/  FADD.FTZ R17, -R8, R17 ;  /* 0x0000001108117221 */ /* 0x004fc60000010100 */
[----:B------:R-:W-:Y:S02]  /*32e0*/  FMUL.FTZ R14, R15, 1.4426950216293334961 ;  /* 0x3fb8aa3b0f0e7820 */ /* 0x000fe40000410000 */
[----:B------:R-:W0:Y:S01]  /*32f0*/  LDS R15, [R11+0xc00] ;  /* 0x000c00000b0f7984 */ /* 0x000e220000000800 */
[C---:B---3--:R-:W-:Y:S01]  /*3300*/  FADD.FTZ R19, -R8.reuse, R19 ;  /* 0x0000001308137221 */ /* 0x048fe20000010100 */
[----:B------:R-:W-:Y:S02]  /*3310*/  FMUL.FTZ R16, R17, 1.4426950216293334961 ;  /* 0x3fb8aa3b11107820 */ /* 0x000fe40000410000 */
[----:B------:R-:W2:Y:S01]  /*3320*/  LDS R17, [R11+0xe00] ;  /* 0x000e00000b117984 */ /* 0x000ea20000000800 */
[C---:B----4-:R-:W-:Y:S01]  /*3330*/  FADD.FTZ R21, -R8.reuse, R21 ;  /* 0x0000001508157221 */ /* 0x050fe20000010100 */
[----:B------:R-:W-:Y:S01]  /*3340*/  FMUL.FTZ R18, R19, 1.4426950216293334961 ;  /* 0x3fb8aa3b13127820 */ /* 0x000fe20000410000 */
[----:B------:R-:W3:Y:S01]  /*3350*/  MUFU.EX2 R14, R14 ;  /* 0x0000000e000e7308 */ /* 0x000ee20000000800 */
[----:B------:R-:W4:Y:S01]  /*3360*/  LDS R19, [R11+0x1000] ;  /* 0x001000000b137984 */ /* 0x000f220000000800 */
[----:B-----5:R-:W-:Y:S01]  /*3370*/  FADD.FTZ R23, -R8, R23 ;  /* 0x0000001708177221 */ /* 0x020fe20000010100 */
[----:B------:R-:W-:-:S02]  /*3380*/  FMUL.FTZ R20, R21, 1.4426950216293334961 ;  /* 0x3fb8aa3b15147820 */ /* 0x000fc40000410000 */
[----:B------:R-:W5:Y:S01]  /*3390*/  LDS R21, [R11+0x1200] ;  /* 0x001200000b157984 */ /* 0x000f620000000800 */
[C---:B-1----:R-:W-:Y:S01]  /*33a0*/  FADD.FTZ R25, -R8.reuse, R25 ;  /* 0x0000001908197221 */ /* 0x042fe20000010100 */
[----:B------:R-:W-:Y:S01]  /*33b0*/  FMUL.FTZ R22, R23, 1.4426950216293334961 ;  /* 0x3fb8aa3b17167820 */ /* 0x000fe20000410000 */
[----:B------:R-:W1:Y:S01]  /*33c0*/  MUFU.EX2 R16, R16 ;  /* 0x0000001000107308 */ /* 0x000e620000000800 */
        /* <DEDUP_REMOVED lines=9> */
[----:B---3--:R-:W-:-:S02]  /*3460*/  FADD.FTZ R9, R14, R9 ;  /* 0x000000090e097221 */ /* 0x008fc40000010000 */
[----:B------:R-:W3:Y:S03]  /*3470*/  LDS R29, [R11+0x1a00] ;  /* 0x001a00000b1d7984 */ /* 0x000ee60000000800 */
[----:B------:R-:W4:Y:S01]  /*3480*/  MUFU.EX2 R20, R20 ;  /* 0x0000001400147308 */ /* 0x000f220000000800 */
[----:B-1----:R-:W-:Y:S01]  /*3490*/  FADD.FTZ R9, R9, R16 ;  /* 0x0000001009097221 */ /* 0x002fe20000010000 */
[----:B------:R-:W-:Y:S04]  /*34a0*/  STS [R11+-0x400], R14 ;  /* 0xfffc000e0b007388 */ /* 0x000fe80000000800 */
[----:B------:R-:W-:Y:S02]  /*34b0*/  STS [R11+-0x200], R16 ;  /* 0xfffe00100b007388 */ /* 0x000fe40000000800 */
[----:B------:R-:W1:Y:S01]  /*34c0*/  MUFU.EX2 R22, R22 ;  /* 0x0000001600167308 */ /* 0x000e620000000800 */
[C---:B0-----:R-:W-:Y:S01]  /*34d0*/  FADD.FTZ R15, -R8.reuse, R15 ;  /* 0x0000000f080f7221 */ /* 0x041fe20000010100 */
[----:B------:R-:W-:Y:S01]  /*34e0*/  FADD.FTZ R9, R9, R18 ;  /* 0x0000001209097221 */ /* 0x000fe20000010000 */
[----:B------:R-:W-:Y:S02]  /*34f0*/  STS [R11], R18 ;  /* 0x000000120b007388 */ /* 0x000fe40000000800 */
[----:B------:R-:W-:Y:S01]  /*3500*/  FMUL.FTZ R15, R15, 1.4426950216293334961 ;  /* 0x3fb8aa3b0f0f7820 */ /* 0x000fe20000410000 */
[----:B--2---:R-:W-:-:S02]  /*3510*/  FADD.FTZ R17, -R8, R17 ;  /* 0x0000001108117221 */ /* 0x004fc40000010100 */
[----:B------:R-:W0:Y:S01]  /*3520*/  MUFU.EX2 R24, R24 ;  /* 0x0000001800187308 */ /* 0x000e220000000800 */
[----:B----4-:R-:W-:Y:S01]  /*3530*/  FADD.FTZ R9, R9, R20 ;  /* 0x0000001409097221 */ /* 0x010fe20000010000 */
[----:B------:R-:W-:Y:S01]  /*3540*/  FMUL.FTZ R17, R17, 1.4426950216293334961 ;  /* 0x3fb8aa3b11117820 */ /* 0x000fe20000410000 */
[C---:B------:R-:W-:Y:S01]  /*3550*/  FADD.FTZ R19, -R8.reuse, R19 ;  /* 0x0000001308137221 */ /* 0x040fe20000010100 */
[----:B------:R-:W-:Y:S01]  /*3560*/  STS [R11+0x200], R20 ;  /* 0x000200140b007388 */ /* 0x000fe20000000800 */
[C---:B-----5:R-:W-:Y:S02]  /*3570*/  FADD.FTZ R21, -R8.reuse, R21 ;  /* 0x0000001508157221 */ /* 0x060fe40000010100 */
[----:B------:R-:W-:Y:S01]  /*3580*/  FMUL.FTZ R19, R19, 1.4426950216293334961 ;  /* 0x3fb8aa3b13137820 */ /* 0x000fe20000410000 */
[----:B------:R-:W2:Y:S01]  /*3590*/  MUFU.EX2 R26, R26 ;  /* 0x0000001a001a7308 */ /* 0x000ea20000000800 */
[----:B-1----:R-:W-:Y:S01]  /*35a0*/  FADD.FTZ R9, R9, R22 ;  /* 0x0000001609097221 */ /* 0x002fe20000010000 */
[----:B------:R-:W-:Y:S01]  /*35b0*/  FMUL.FTZ R21, R21, 1.4426950216293334961 ;  /* 0x3fb8aa3b15157820 */ /* 0x000fe20000410000 */
[C---:B------:R-:W-:Y:S01]  /*35c0*/  FADD.FTZ R23, -R8.reuse, R23 ;  /* 0x0000001708177221 */ /* 0x040fe20000010100 */
[----:B------:R-:W-:Y:S01]  /*35d0*/  STS [R11+0x400], R22 ;  /* 0x000400160b007388 */ /* 0x000fe20000000800 */
[----:B------:R-:W-:-:S02]  /*35e0*/  FADD.FTZ R25, -R8, R25 ;  /* 0x0000001908197221 */ /* 0x000fc40000010100 */
[----:B------:R-:W-:Y:S01]  /*35f0*/  FMUL.FTZ R23, R23, 1.4426950216293334961 ;  /* 0x3fb8aa3b17177820 */ /* 0x000fe20000410000 */
[----:B------:R-:W1:Y:S01]  /*3600*/  MUFU.EX2 R28, R28 ;  /* 0x0000001c001c7308 */ /* 0x000e620000000800 */
[----:B0-----:R-:W-:Y:S01]  /*3610*/  FADD.FTZ R9, R9, R24 ;  /* 0x0000001809097221 */ /* 0x001fe20000010000 */
[----:B------:R-:W-:Y:S01]  /*3620*/  FMUL.FTZ R25, R25, 1.4426950216293334961 ;  /* 0x3fb8aa3b19197820 */ /* 0x000fe20000410000 */
[C---:B------:R-:W-:Y:S01]  /*3630*/  FADD.FTZ R27, -R8.reuse, R27 ;  /* 0x0000001b081b7221 */ /* 0x040fe20000010100 */
[----:B------:R-:W-:Y:S01]  /*3640*/  STS [R11+0x600], R24 ;  /* 0x000600180b007388 */ /* 0x000fe20000000800 */
[----:B---3--:R-:W-:Y:S02]  /*3650*/  FADD.FTZ R29, -R8, R29 ;  /* 0x0000001d081d7221 */ /* 0x008fe40000010100 */
[----:B------:R-:W-:Y:S01]  /*3660*/  FMUL.FTZ R27, R27, 1.4426950216293334961 ;  /* 0x3fb8aa3b1b1b7820 */ /* 0x000fe20000410000 */
[----:B------:R-:W0:Y:S01]  /*3670*/  MUFU.EX2 R30, R15 ;  /* 0x0000000f001e7308 */ /* 0x000e220000000800 */
[----:B--2---:R-:W-:Y:S01]  /*3680*/  FADD.FTZ R9, R9, R26 ;  /* 0x0000001a09097221 */ /* 0x004fe20000010000 */
[----:B------:R-:W-:Y:S01]  /*3690*/  FMUL.FTZ R29, R29, 1.4426950216293334961 ;  /* 0x3fb8aa3b1d1d7820 */ /* 0x000fe20000410000 */
[----:B------:R-:W-:Y:S05]  /*36a0*/  STS [R11+0x800], R26 ;  /* 0x0008001a0b007388 */ /* 0x000fea0000000800 */
        /* <DEDUP_REMOVED lines=27> */
.L_x_2015:
[----:B------:R-:W-:Y:S05]  /*3860*/  BSYNC.RECONVERGENT B1 ;  /* 0x0000000000017941 */ /* 0x000fea0003800200 */
.L_x_2014:
[----:B------:R-:W-:Y:S01]  /*3870*/  IADD3 R13, PT, PT, -R12, UR44, RZ ;  /* 0x0000002c0c0d7c10 */ /* 0x000fe2000fffe1ff */
[----:B------:R-:W-:Y:S03]  /*3880*/  BSSY.RECONVERGENT B1, `(.L_x_2017) ;  /* 0x0000036000017945 */ /* 0x000fe60003800200 */
[----:B------:R-:W-:-:S13]  /*3890*/  ISETP.GT.AND P1, PT, R13, 0x1ff, PT ;  /* 0x000001ff0d00780c */ /* 0x000fda0003f24270 */
[----:B------:R-:W-:Y:S05]  /*38a0*/  @!P1 BRA `(.L_x_2018) ;  /* 0x0000000000cc9947 */ /* 0x000fea0003800000 */
[----:B------:R-:W0:Y:S01]  /*38b0*/  LDS R13, [R11+-0x400] ;  /* 0xfffc00000b0d7984 */ /* 0x000e220000000800 */
[----:B------:R-:W-:Y:S02]  /*38c0*/  PLOP3.LUT P0, PT, PT, PT, PT, 0x8, 0x80 ;  /* 0x000000000080781c */ /* 0x000fe40003f0e170 */
[----:B------:R-:W-:Y:S01]  /*38d0*/  IADD3 R12, PT, PT, R12, 0x400, RZ ;  /* 0x000004000c0c7810 */ /* 0x000fe20007ffe0ff */
[----:B------:R-:W2:Y:S04]  /*38e0*/  LDS R15, [R11+-0x200] ;  /* 0xfffe00000b0f7984 */ /* 0x000ea80000000800 */
[----:B------:R-:W3:Y:S04]  /*38f0*/  LDS R17, [R11] ;  /* 0x000000000b117984 */ /* 0x000ee80000000800 */
[----:B------:R-:W4:Y:S04]  /*3900*/  LDS R19, [R11+0x200] ;  /* 0x000200000b137984 */ /* 0x000f280000000800 */
[----:B------:R-:W5:Y:S04]  /*3910*/  LDS R21, [R11+0x400] ;  /* 0x000400000b157984 */ /* 0x000f680000000800 */
[----:B------:R-:W1:Y:S04]  /*3920*/  LDS R23, [R11+0x600] ;  /* 0x000600000b177984 */ /* 0x000e680000000800 */
[----:B------:R-:W1:Y:S04]  /*3930*/  LDS R25, [R11+0x800] ;  /* 0x000800000b197984 */ /* 0x000e680000000800 */
[----:B------:R-:W1:Y:S01]  /*3940*/  LDS R27, [R11+0xa00] ;  /* 0x000a00000b1b7984 */ /* 0x000e620000000800 */
[----:B0-----:R-:W-:-:S04]  /*3950*/  FADD.FTZ R13, -R8, R13 ;  /* 0x0000000d080d7221 */ /* 0x001fc80000010100 */
[----:B------:R-:W-:Y:S01]  /*3960*/  FMUL.FTZ R13, R13, 1.4426950216293334961 ;  /* 0x3fb8aa3b0d0d7820 */ /* 0x000fe20000410000 */
[----:B--2---:R-:W-:-:S03]  /*3970*/  FADD.FTZ R15, -R8, R15 ;  /* 0x0000000f080f7221 */ /* 0x004fc60000010100 */
[----:B------:R-:W0:Y:S01]  /*3980*/  MUFU.EX2 R14, R13 ;  /* 0x0000000d000e7308 */ /* 0x000e220000000800 */
[----:B------:R-:W-:Y:S01]  /*3990*/  FMUL.FTZ R15, R15, 1.4426950216293334961 ;  /* 0x3fb8aa3b0f0f7820 */ /* 0x000fe20000410000 */
[C---:B---3--:R-:W-:Y:S01]  /*39a0*/  FADD.FTZ R17, -R8.reuse, R17 ;  /* 0x0000001108117221 */ /* 0x048fe20000010100 */
[----:B----4-:R-:W-:-:S03]  /*39b0*/  FADD.FTZ R19, -R8, R19 ;  /* 0x0000001308137221 */ /* 0x010fc60000010100 */
[----:B------:R-:W-:Y:S02]  /*39c0*/  FMUL.FTZ R17, R17, 1.4426950216293334961 ;  /* 0x3fb8aa3b11117820 */ /* 0x000fe40000410000 */
[----:B------:R-:W2:Y:S01]  /*39d0*/  MUFU.EX2 R16, R15 ;  /* 0x0000000f00107308 */ /* 0x000ea20000000800 */
[----:B------:R-:W-:Y:S01]  /*39e0*/  FMUL.FTZ R19, R19, 1.4426950216293334961 ;  /* 0x3fb8aa3b13137820 */ /* 0x000fe20000410000 */
[C---:B-----5:R-:W-:Y:S01]  /*39f0*/  FADD.FTZ R21, -R8.reuse, R21 ;  /* 0x0000001508157221 */ /* 0x060fe20000010100 */
[----:B-1----:R-:W-:-:S03]  /*3a00*/  FADD.FTZ R23, -R8, R23 ;  /* 0x0000001708177221 */ /* 0x002fc60000010100 */
[----:B------:R-:W-:Y:S02]  /*3a10*/  FMUL.FTZ R21, R21, 1.4426950216293334961 ;  /* 0x3fb8aa3b15157820 */ /* 0x000fe40000410000 */
[----:B------:R-:W1:Y:S01]  /*3a20*/  MUFU.EX2 R18, R17 ;  /* 0x0000001100127308 */ /* 0x000e620000000800 */
[----:B------:R-:W-:Y:S01]  /*3a30*/  FMUL.FTZ R23, R23, 1.4426950216293334961 ;  /* 0x3fb8aa3b17177820 */ /* 0x000fe20000410000 */
[C---:B------:R-:W-:Y:S01]  /*3a40*/  FADD.FTZ R25, -R8.reuse, R25 ;  /* 0x0000001908197221 */ /* 0x040fe20000010100 */
[----:B0-----:R-:W-:Y:S01]  /*3a50*/  FADD.FTZ R9, R9, R14 ;  /* 0x0000000e09097221 */ /* 0x001fe20000010000 */
[----:B------:R-:W-:Y:S01]  /*3a60*/  FADD.FTZ R27, -R8, R27 ;  /* 0x0000001b081b7221 */ /* 0x000fe20000010100 */
[----:B------:R-:W-:Y:S01]  /*3a70*/  STS [R11+-0x400], R14 ;  /* 0xfffc000e0b007388 */ /* 0x000fe20000000800 */
[----:B------:R-:W-:Y:S02]  /*3a80*/  FMUL.FTZ R25, R25, 1.4426950216293334961 ;  /* 0x3fb8aa3b19197820 */ /* 0x000fe40000410000 */
[----:B------:R-:W0:Y:S01]  /*3a90*/  MUFU.EX2 R20, R19 ;  /* 0x0000001300147308 */ /* 0x000e220000000800 */
[----:B--2---:R-:W-:Y:S01]  /*3aa0*/  FADD.FTZ R9, R9, R16 ;  /* 0x0000001009097221 */ /* 0x004fe20000010000 */
[----:B------:R-:W-:Y:S01]  /*3ab0*/  FMUL.FTZ R27, R27, 1.4426950216293334961 ;  /* 0x3fb8aa3b1b1b7820 */ /* 0x000fe20000410000 */
[----:B------:R-:W-:Y:S05]  /*3ac0*/  STS [R11+-0x200], R16 ;  /* 0xfffe00100b007388 */ /* 0x000fea0000000800 */
[----:B------:R-:W2:Y:S01]  /*3ad0*/  MUFU.EX2 R22, R21 ;  /* 0x0000001500167308 */ /* 0x000ea20000000800 */
[----:B-1----:R-:W-:Y:S01]  /*3ae0*/  FADD.FTZ R9, R9, R18 ;  /* 0x0000001209097221 */ /* 0x002fe20000010000 */
[----:B------:R-:W-:Y:S06]  /*3af0*/  STS [R11], R18 ;  /* 0x000000120b007388 */ /* 0x000fec0000000800 */
        /* <DEDUP_REMOVED lines=13> */
[----:B0-----:R-:W-:-:S07]  /*3bd0*/  IADD3 R11, PT, PT, R11, 0x1000, RZ ;  /* 0x000010000b0b7810 */ /* 0x001fce0007ffe0ff */
.L_x_2018:
[----:B------:R-:W-:Y:S05]  /*3be0*/  BSYNC.RECONVERGENT B1 ;  /* 0x0000000000017941 */ /* 0x000fea0003800200 */
.L_x_2017:
[----:B------:R-:W-:-:S13]  /*3bf0*/  ISETP.GT.AND P1, PT, R12, UR44, PT ;  /* 0x0000002c0c007c0c */ /* 0x000fda000bf24270 */
[----:B------:R-:W-:Y:S05]  /*3c00*/  @!P0 BRA P1, `(.L_x_2009) ;  /* 0x0000000400e08947 */ /* 0x000fea0000800000 */
[----:B------:R-:W0:Y:S04]  /*3c10*/  LDS R13, [R11+-0x400] ;  /* 0xfffc00000b0d7984 */ /* 0x000e280000000800 */
[----:B------:R-:W2:Y:S04]  /*3c20*/  LDS R15, [R11+-0x200] ;  /* 0xfffe00000b0f7984 */ /* 0x000ea80000000800 */
[----:B------:R-:W3:Y:S04]  /*3c30*/  LDS R17, [R11] ;  /* 0x000000000b117984 */ /* 0x000ee80000000800 */
[----:B------:R-:W4:Y:S01]  /*3c40*/  LDS R19, [R11+0x200] ;  /* 0x000200000b137984 */ /* 0x000f220000000800 */
[C---:B0-----:R-:W-:Y:S01]  /*3c50*/  FADD.FTZ R13, -R8.reuse, R13 ;  /* 0x0000000d080d7221 */ /* 0x041fe20000010100 */
[----:B--2---:R-:W-:-:S03]  /*3c60*/  FADD.FTZ R15, -R8, R15 ;  /* 0x0000000f080f7221 */ /* 0x004fc60000010100 */
[----:B------:R-:W-:Y:S01]  /*3c70*/  FMUL.FTZ R13, R13, 1.4426950216293334961 ;  /* 0x3fb8aa3b0d0d7820 */ /* 0x000fe20000410000 */
[C---:B---3--:R-:W-:Y:S01]  /*3c80*/  FADD.FTZ R17, -R8.reuse, R17 ;  /* 0x0000001108117221 */ /* 0x048fe20000010100 */
[----:B------:R-:W-:Y:S02]  /*3c90*/  FMUL.FTZ R15, R15, 1.4426950216293334961 ;  /* 0x3fb8aa3b0f0f7820 */ /* 0x000fe40000410000 */
[----:B------:R-:W0:Y:S01]  /*3ca0*/  MUFU.EX2 R12, R13 ;  /* 0x0000000d000c7308 */ /* 0x000e220000000800 */
[----:B----4-:R-:W-:Y:S01]  /*3cb0*/  FADD.FTZ R19, -R8, R19 ;  /* 0x0000001308137221 */ /* 0x010fe20000010100 */
[----:B------:R-:W-:-:S03]  /*3cc0*/  FMUL.FTZ R17, R17, 1.4426950216293334961 ;  /* 0x3fb8aa3b11117820 */ /* 0x000fc60000410000 */
[----:B------:R-:W-:-:S03]  /*3cd0*/  FMUL.FTZ R19, R19, 1.4426950216293334961 ;  /* 0x3fb8aa3b13137820 */ /* 0x000fc60000410000 */
[----:B------:R-:W2:Y:S08]  /*3ce0*/  MUFU.EX2 R14, R15 ;  /* 0x0000000f000e7308 */ /* 0x000eb00000000800 */
[----:B------:R-:W3:Y:S01]  /*3cf0*/  MUFU.EX2 R8, R17 ;  /* 0x0000001100087308 */ /* 0x000ee20000000800 */
[----:B0-----:R0:W-:Y:S01]  /*3d00*/  STS [R11+-0x400], R12 ;  /* 0xfffc000c0b007388 */ /* 0x0011e20000000800 */
[----:B------:R-:W-:-:S06]  /*3d10*/  FADD.FTZ R9, R9, R12 ;  /* 0x0000000c09097221 */ /* 0x000fcc0000010000 */
[----:B------:R-:W4:Y:S01]  /*3d20*/  MUFU.EX2 R16, R19 ;  /* 0x0000001300107308 */ /* 0x000f220000000800 */
[----:B--2---:R0:W-:Y:S01]  /*3d30*/  STS [R11+-0x200], R14 ;  /* 0xfffe000e0b007388 */ /* 0x0041e20000000800 */
[----:B------:R-:W-:-:S03]  /*3d40*/  FADD.FTZ R9, R9, R14 ;  /* 0x0000000e09097221 */ /* 0x000fc60000010000 */
[----:B---3--:R0:W-:Y:S01]  /*3d50*/  STS [R11], R8 ;  /* 0x000000080b007388 */ /* 0x0081e20000000800 */
[----:B------:R-:W-:-:S03]  /*3d60*/  FADD.FTZ R9, R9, R8 ;  /* 0x0000000809097221 */ /* 0x000fc60000010000 */
[----:B----4-:R0:W-:Y:S01]  /*3d70*/  STS [R11+0x200], R16 ;  /* 0x000200100b007388 */ /* 0x0101e20000000800 */
[----:B------:R-:W-:Y:S01]  /*3d80*/  FADD.FTZ R9, R9, R16 ;  /* 0x0000001009097221 */ /* 0x000fe20000010000 */
[----:B------:R-:W-:Y:S06]  /*3d90*/  BRA `(.L_x_2009) ;  /* 0x00000004007c7947 */ /* 0x000fec0003800000 */
.L_x_2010:
        /* <DEDUP_REMOVED lines=12> */
[----:B------:R-:W-:Y:S02]  /*3e60*/  IADD3 R18, P0, P2, R12, UR45, R7 ;  /* 0x0000002d0c127c10 */ /* 0x000fe4000fa1e007 */
[----:B------:R-:W-:Y:S01]  /*3e70*/  LOP3.LUT R12, R9, 0x3, RZ, 0xc0, !PT ;  /* 0x00000003090c7812 */ /* 0x000fe200078ec0ff */
[----:B------:R-:W-:Y:S01]  /*3e80*/  IMAD.MOV.U32 R9, RZ, RZ, RZ ;  /* 0x000000ffff097224 */ /* 0x000fe200078e00ff */
[----:B------:R-:W-:Y:S02]  /*3e90*/  LEA R16, R17, R16, 0x18 ;  /* 0x0000001011107211 */ /* 0x000fe400078ec0ff */
[----:B------:R-:W-:Y:S01]  /*3ea0*/  IADD3.X R13, PT, PT, R34, R13, RZ, P0, P2 ;  /* 0x0000000d220d7210 */ /* 0x000fe200007e44ff */
[----:B------:R-:W-:Y:S01]  /*3eb0*/  IMAD.MOV R15, RZ, RZ, -R12 ;  /* 0x000000ffff0f7224 */ /* 0x000fe200078e0a0c */
[----:B------:R-:W-:-:S02]  /*3ec0*/  MOV R11, R7 ;  /* 0x00000007000b7202 */ /* 0x000fc40000000f00 */
[----:B------:R-:W-:-:S07]  /*3ed0*/  IADD3 R14, PT, PT, R16, R5, RZ ;  /* 0x00000005100e7210 */ /* 0x000fce0007ffe0ff */
.L_x_2021:
[----:B------:R-:W-:-:S06]  /*3ee0*/  MOV R12, R18 ;  /* 0x00000012000c7202 */ /* 0x000fcc0000000f00 */
[----:B------:R3:W4:Y:S01]  /*3ef0*/  LDG.E.U8 R12, desc[UR36][R12.64] ;  /* 0x000000240c0c7981 */ /* 0x000722000c1e1100 */
[----:B------:R-:W-:Y:S02]  /*3f00*/  HFMA2 R16, -RZ, RZ, 0, 0 ;  /* 0x00000000ff107431 */ /* 0x000fe400000001ff */
[----:B------:R-:W-:Y:S01]  /*3f10*/  VIADD R15, R15, 0x1 ;  /* 0x000000010f0f7836 */ /* 0x000fe20000000000 */
[----:B------:R-:W-:Y:S02]  /*3f20*/  IADD3 R18, P2, PT, R18, 0x80, RZ ;  /* 0x0000008012127810 */ /* 0x000fe40007f5e0ff */
[----:B------:R-:W-:Y:S02]  /*3f30*/  IADD3 R11, PT, PT, R11, 0x80, RZ ;  /* 0x000000800b0b7810 */ /* 0x000fe40007ffe0ff */
[----:B---3--:R-:W-:Y:S02]  /*3f40*/  IADD3.X R13, PT, PT, RZ, R13, RZ, P2, !PT ;  /* 0x0000000dff0d7210 */ /* 0x008fe400017fe4ff */
[----:B----4-:R-:W-:-:S13]  /*3f50*/  ISETP.NE.AND P0, PT, R12, RZ, PT ;  /* 0x000000ff0c00720c */ /* 0x010fda0003f05270 */
        /* <DEDUP_REMOVED lines=9> */
.L_x_2020:
[----:B------:R-:W-:Y:S05]  /*3ff0*/  BSYNC.RECONVERGENT B1 ;  /* 0x0000000000017941 */ /* 0x000fea0003800200 */
.L_x_2019:
[----:B------:R-:W-:Y:S05]  /*4000*/  @!P1 BRA `(.L_x_2009) ;  /* 0x0000000000e09947 */ /* 0x000fea0003800000 */
[----:B------:R-:W3:Y:S01]  /*4010*/  S2R R14, SR_CgaCtaId ;  /* 0x00000000000e7919 */ /* 0x000ee20000008800 */
[----:B------:R-:W4:Y:S01]  /*4020*/  LDCU.64 UR6, c[0x0][0x420] ;  /* 0x00008400ff0677ac */ /* 0x000f220008000a00 */
[----:B------:R-:W-:Y:S01]  /*4030*/  MOV R12, 0x400 ;  /* 0x00000400000c7802 */ /* 0x000fe20000000f00 */
[----:B------:R-:W-:-:S03]  /*4040*/  USHF.L.U32 UR4, UR46, 0x2, URZ ;  /* 0x000000022e047899 */ /* 0x000fc600080006ff */
[----:B------:R-:W-:-:S03]  /*4050*/  IADD3 R13, PT, PT, R12, 0xa0, RZ ;  /* 0x000000a00c0d7810 */ /* 0x000fc60007ffe0ff */
[----:B------:R-:W-:Y:S02]  /*4060*/  LEA R12, R11, -UR4, 0x2 ;  /* 0x800000040b0c7c11 */ /* 0x000fe4000f8e10ff */
[----:B----4-:R-:W-:-:S04]  /*4070*/  MOV R16, UR6 ;  /* 0x0000000600107c02 */ /* 0x010fc80008000f00 */
[----:B------:R-:W-:-:S04]  /*4080*/  IADD3 R16, P0, P1, R16, UR45, R11 ;  /* 0x0000002d10107c10 */ /* 0x000fc8000f91e00b */
[----:B------:R-:W-:Y:S02]  /*4090*/  IADD3 R16, P2, PT, R16, 0x100, RZ ;  /* 0x0000010010107810 */ /* 0x000fe40007f5e0ff */
[----:B---3--:R-:W-:Y:S02]  /*40a0*/  LEA R15, R14, R13, 0x18 ;  /* 0x0000000d0e0f7211 */ /* 0x008fe400078ec0ff */
[----:B------:R-:W-:Y:S02]  /*40b0*/  IADD3.X R13, PT, PT, R34, UR7, RZ, P0, P1 ;  /* 0x00000007220d7c10 */ /* 0x000fe400087e24ff */
[----:B------:R-:W-:-:S03]  /*40c0*/  IADD3 R14, PT, PT, R12, 0x400, R15 ;  /* 0x000004000c0e7810 */ /* 0x000fc60007ffe00f */
[----:B------:R-:W-:-:S07]  /*40d0*/  IMAD.X R13, RZ, RZ, R13, P2 ;  /* 0x000000ffff0d7224 */ /* 0x000fce00010e060d */
.L_x_2022:
[----:B------:R-:W-:-:S05]  /*40e0*/  MOV R12, R16 ;  /* 0x00000010000c7202 */ /* 0x000fca0000000f00 */
[----:B------:R-:W3:Y:S04]  /*40f0*/  LDG.E.U8 R17, desc[UR36][R12.64+-0x100] ;  /* 0xffff00240c117981 */ /* 0x000ee8000c1e1100 */
[----:B------:R-:W4:Y:S04]  /*4100*/  LDG.E.U8 R15, desc[UR36][R12.64+-0x80] ;  /* 0xffff80240c0f7981 */ /* 0x000f28000c1e1100 */
[----:B------:R-:W5:Y:S04]  /*4110*/  LDG.E.U8 R16, desc[UR36][R12.64] ;  /* 0x000000240c107981 */ /* 0x000f68000c1e1100 */
[----:B------:R-:W2:Y:S01]  /*4120*/  LDG.E.U8 R18, desc[UR36][R12.64+0x80] ;  /* 0x000080240c127981 */ /* 0x000ea2000c1e1100 */
[----:B------:R-:W-:Y:S01]  /*4130*/  VIADD R11, R11, 0x200 ;  /* 0x000002000b0b7836 */ /* 0x000fe20000000000 */
[----:B---3--:R-:W-:-:S02]  /*4140*/  ISETP.NE.AND P0, PT, R17, RZ, PT ;  /* 0x000000ff1100720c */ /* 0x008fc40003f05270 */
[----:B----4-:R-:W-:Y:S02]  /*4150*/  ISETP.NE.AND P1, PT, R15, RZ, PT ;  /* 0x000000ff0f00720c */ /* 0x010fe40003f25270 */
[----:B-----5:R-:W-:Y:S02]  /*4160*/  ISETP.NE.AND P2, PT, R16, RZ, PT ;  /* 0x000000ff1000720c */ /* 0x020fe40003f45270 */
[----:B--2---:R-:W-:-:S07]  /*4170*/  ISETP.NE.AND P3, PT, R18, RZ, PT ;  /* 0x000000ff1200720c */ /* 0x004fce0003f65270 */
[----:B------:R-:W0:Y:S04]  /*4180*/  @!P0 LDS R15, [R14+-0x400] ;  /* 0xfffc00000e0f8984 */ /* 0x000e280000000800 */
[----:B------:R-:W2:Y:S04]  /*4190*/  @!P1 LDS R17, [R14+-0x200] ;  /* 0xfffe00000e119984 */ /* 0x000ea80000000800 */
[----:B------:R-:W3:Y:S04]  /*41a0*/  @!P2 LDS R19, [R14] ;  /* 0x000000000e13a984 */ /* 0x000ee80000000800 */
[----:B------:R-:W1:Y:S01]  /*41b0*/  @!P3 LDS R21, [R14+0x200] ;  /* 0x000200000e15b984 */ /* 0x000e620000000800 */
[----:B0-----:R-:W-:Y:S01]  /*41c0*/  @!P0 FADD.FTZ R16, -R8, R15 ;  /* 0x0000000f08108221 */ /* 0x001fe20000010100 */
[----:B------:R-:W-:-:S03]  /*41d0*/  HFMA2 R15, -RZ, RZ, 0, 0 ;  /* 0x00000000ff0f7431 */ /* 0x000fc600000001ff */
[----:B------:R-:W-:Y:S01]  /*41e0*/  @!P0 FMUL.FTZ R16, R16, 1.4426950216293334961 ;  /* 0x3fb8aa3b10108820 */ /* 0x000fe20000410000 */
[C---:B--2---:R-:W-:Y:S01]  /*41f0*/  @!P1 FADD.FTZ R18, -R8.reuse, R17 ;  /* 0x0000001108129221 */ /* 0x044fe20000010100 */
[----:B------:R-:W-:Y:S02]  /*4200*/  IMAD.MOV.U32 R17, RZ, RZ, RZ ;  /* 0x000000ffff117224 */ /* 0x000fe400078e00ff */
[----:B---3--:R-:W-:Y:S01]  /*4210*/  @!P2 FADD.FTZ R20, -R8, R19 ;  /* 0x000000130814a221 */ /* 0x008fe20000010100 */
[----:B------:R-:W-:Y:S01]  /*4220*/  @!P1 FMUL.FTZ R18, R18, 1.4426950216293334961 ;  /* 0x3fb8aa3b12129820 */ /* 0x000fe20000410000 */
[----:B------:R-:W-:Y:S01]  /*4230*/  MOV R19, RZ ;  /* 0x000000ff00137202 */ /* 0x000fe20000000f00 */
[----:B------:R-:W0:Y:S01]  /*4240*/  @!P0 MUFU.EX2 R15, R16 ;  /* 0x00000010000f8308 */ /* 0x000e220000000800 */
[----:B-1----:R-:W-:Y:S01]  /*4250*/  @!P3 FADD.FTZ R22, -R8, R21 ;  /* 0x000000150816b221 */ /* 0x002fe20000010100 */
[----:B------:R-:W-:Y:S02]  /*4260*/  HFMA2 R21, -RZ, RZ, 0, 0 ;  /* 0x00000000ff157431 */ /* 0x000fe400000001ff */
[----:B------:R-:W-:Y:S01]  /*4270*/  @!P2 FMUL.FTZ R20, R20, 1.4426950216293334961 ;  /* 0x3fb8aa3b1414a820 */ /* 0x000fe20000410000 */
[----:B------:R-:W-:Y:S01]  /*4280*/  ISETP.GT.AND P0, PT, R11, UR44, PT ;  /* 0x0000002c0b007c0c */ /* 0x000fe2000bf04270 */
[----:B------:R-:W-:-:S02]  /*4290*/  @!P3 FMUL.FTZ R22, R22, 1.4426950216293334961 ;  /* 0x3fb8aa3b1616b820 */ /* 0x000fc40000410000 */
        /* <DEDUP_REMOVED lines=13> */
[----:B0-----:R-:W-:Y:S01]  /*4370*/  IADD3 R14, PT, PT, R14, 0x800, RZ ;  /* 0x000008000e0e7810 */ /* 0x001fe20007ffe0ff */
[----:B------:R-:W-:Y:S06]  /*4380*/  @!P0 BRA `(.L_x_2022) ;  /* 0xfffffffc00548947 */ /* 0x000fec000383ffff */
.L_x_2009:
[----:B------:R-:W-:Y:S05]  /*4390*/  BSYNC.RECONVERGENT B0 ;  /* 0x0000000000007941 */ /* 0x000fea0003800200 */
.L_x_2008:
[----:B0-----:R-:W0:Y:S01]  /*43a0*/  SHFL.BFLY PT, R8, R9, 0x10, 0x1f ;  /* 0x0e001f0009087f89 */ /* 0x001e2200000e0000 */
[C---:B------:R-:W-:Y:S01]  /*43b0*/  ISETP.NE.AND P0, PT, R0.reuse, RZ, PT ;  /* 0x000000ff0000720c */ /* 0x040fe20003f05270 */
[----:B------:R-:W3:Y:S01]  /*43c0*/  LDCU UR4, c[0x0][0x40c] ;  /* 0x00008180ff0477ac */ /* 0x000ee20008000800 */
[----:B------:R-:W-:Y:S01]  /*43d0*/  ISETP.GT.U32.AND P1, PT, R0, 0x3, PT ;  /* 0x000000030000780c */ /* 0x000fe20003f24070 */
[----:B------:R-:W3:Y:S01]  /*43e0*/  LDCU UR5, c[0x0][0x3f4] ;  /* 0x00007e80ff0577ac */ /* 0x000ee20008000800 */
[----:B------:R-:W5:Y:S01]  /*43f0*/  LDCU.U8 UR9, c[0x0][0x48c] ;  /* 0x00009180ff0977ac */ /* 0x000f620008000000 */
[----:B0-----:R-:W-:Y:S01]  /*4400*/  FADD.FTZ R8, R8, R9 ;  /* 0x0000000908087221 */ /* 0x001fe20000010000 */
[----:B---3--:R-:W-:-:S04]  /*4410*/  UISETP.LT.AND UP0, UPT, UR5, UR4, UPT ;  /* 0x000000040500728c */ /* 0x008fc8000bf01270 */
[----:B------:R-:W0:Y:S01]  /*4420*/  SHFL.BFLY PT, R11, R8, 0x8, 0x1f ;  /* 0x0d001f00080b7f89 */ /* 0x000e2200000e0000 */
[----:B------:R-:W-:-:S04]  /*4430*/  USEL UR4, UR5, UR4, UP0 ;  /* 0x0000000405047287 */ /* 0x000fc80008000000 */
[----:B------:R-:W-:-:S04]  /*4440*/  UIADD3 UR4, UPT, UPT, UR4, 0x4, URZ ;  /* 0x0000000404047890 */ /* 0x000fc8000fffe0ff */
[----:B------:R-:W-:-:S04]  /*4450*/  USHF.R.S32.HI UR5, URZ, 0x1f, UR4 ;  /* 0x0000001fff057899 */ /* 0x000fc80008011404 */
[----:B------:R-:W-:-:S03]  /*4460*/  ULEA.HI UR5, UR5, UR4, URZ, 0x2 ;  /* 0x0000000405057291 */ /* 0x000fc6000f8f10ff */
[----:B------:R-:W-:Y:S01]  /*4470*/  UMOV UR4, URZ ;  /* 0x000000ff00047c82 */ /* 0x000fe20008000000 */
[----:B------:R-:W-:-:S04]  /*4480*/  USHF.L.U32 UR5, UR5, 0x2, URZ ;  /* 0x0000000205057899 */ /* 0x000fc800080006ff */
[----:B------:R-:W-:Y:S01]  /*4490*/  ULOP3.LUT UR6, UR5, 0xfffffff0, URZ, 0xc0, !UPT ;  /* 0xfffffff005067892 */ /* 0x000fe2000f8ec0ff */
[----:B0-----:R-:W-:Y:S02]  /*44a0*/  FADD.FTZ R11, R8, R11 ;  /* 0x0000000b080b7221 */ /* 0x001fe40000010000 */
[----:B------:R-:W-:-:S03]  /*44b0*/  UMOV UR5, URZ ;  /* 0x000000ff00057c82 */ /* 0x000fc60008000000 */
[----:B----4-:R-:W0:Y:S02]  /*44c0*/  SHFL.BFLY PT, R12, R11, 0x4, 0x1f ;  /* 0x0c801f000b0c7f89 */ /* 0x010e2400000e0000 */
        /* <DEDUP_REMOVED lines=9> */
[----:B------:R-:W-:-:S03]  /*4560*/  ISETP.GT.AND P1, PT, R7, UR44, PT ;  /* 0x0000002c07007c0c */ /* 0x000fc6000bf24270 */
[----:B0-----:R-:W0:Y:S02]  /*4570*/  SHFL.BFLY PT, R9, R14, 0x2, 0x1f ;  /* 0x0c401f000e097f89 */ /* 0x001e2400000e0000 */
[----:B0-----:R-:W-:-:S05]  /*4580*/  FADD.FTZ R9, R9, R14 ;  /* 0x0000000e09097221 */ /* 0x001fca0000010000 */
[----:B------:R-:W0:Y:S02]  /*4590*/  SHFL.BFLY PT, R0, R9, 0x1, 0x1f ;  /* 0x0c201f0009007f89 */ /* 0x000e2400000e0000 */
[----:B0-----:R-:W-:-:S06]  /*45a0*/  FADD.FTZ R8, R9, R0 ;  /* 0x0000000009087221 */ /* 0x001fcc0000010000 */
[----:B------:R-:W0:Y:S02]  /*45b0*/  SHFL.IDX PT, R8, R8, RZ, 0x1f ;  /* 0x00001fff08087589 */ /* 0x000e2400000e0000 */
[----:B0-----:R-:W-:-:S06]  /*45c0*/  FADD.FTZ R0, R8, 9.9999999747524270788e-07 ;  /* 0x358637bd08007421 */ /* 0x001fcc0000010000 */
[----:B------:R-:W0:Y:S01]  /*45d0*/  MUFU.RCP R0, R0 ;  /* 0x0000000000007308 */ /* 0x000e220000001000 */
[----:B------:R-:W-:Y:S05]  /*45e0*/  @!P0 BRA `(.L_x_2023) ;  /* 0x0000000000188947 */ /* 0x000fea0003800000 */
[----:B------:R-:W3:Y:S01]  /*45f0*/  LDCU UR4, c[0x0][0x488] ;  /* 0x00009100ff0477ac */ /* 0x000ee20008000800 */
[----:B------:R-:W3:Y:S01]  /*4600*/  LDCU UR5, c[0x0][0x40c] ;  /* 0x00008180ff0577ac */ /* 0x000ee20008000800 */
[----:B------:R-:W4:Y:S01]  /*4610*/  LDCU UR7, c[0x0][0x3f4] ;  /* 0x00007e80ff0777ac */ /* 0x000f220008000800 */
[----:B---3--:R-:W-:-:S04]  /*4620*/  UIMAD UR4, UR40, UR4, UR5 ;  /* 0x00000004280472a4 */ /* 0x008fc8000f8e0205 */
[----:B----4-:R-:W-:-:S04]  /*4630*/  UIMAD UR4, UR4, UR7, URZ ;  /* 0x00000007040472a4 */ /* 0x010fc8000f8e02ff */
[----:B------:R-:W-:-:S12]  /*4640*/  USHF.R.S32.HI UR5, URZ, 0x1f, UR4 ;  /* 0x0000001fff057899 */ /* 0x000fd80008011404 */
.L_x_2023:
[----:B------:R-:W-:Y:S04]  /*4650*/  BSSY.RECONVERGENT B0, `(.L_x_2024) ;  /* 0x0000063000007945 */ /* 0x000fe80003800200 */
[----:B------:R-:W-:Y:S05]  /*4660*/  @P1 BRA `(.L_x_2025) ;  /* 0x0000000400841947 */ /* 0x000fea0003800000 */
[----:B------:R-:W-:Y:S01]  /*4670*/  VIADDMNMX R6, R7, 0x80, R6, !PT ;  /* 0x0000008007067846 */ /* 0x000fe20007800106 */
[----:B------:R-:W-:Y:S01]  /*4680*/  BSSY.RECONVERGENT B1, `(.L_x_2026) ;  /* 0x0000028000017945 */ /* 0x000fe20003800200 */
[----:B------:R-:W-:-:S04]  /*4690*/  LOP3.LUT R3, RZ, R2, RZ, 0x33, !PT ;  /* 0x00000002ff037212 */ /* 0x000fc800078e33ff */
[----:B------:R-:W-:-:S04]  /*46a0*/  IADD3 R3, PT, PT, R6, -UR46, R3 ;  /* 0x8000002e06037c10 */ /* 0x000fc8000fffe003 */
[C---:B------:R-:W-:Y:S02]  /*46b0*/  LOP3.LUT R4, R3.reuse, 0x180, RZ, 0xc0, !PT ;  /* 0x0000018003047812 */ /* 0x040fe400078ec0ff */
[----:B------:R-:W-:Y:S02]  /*46c0*/  ISETP.GE.U32.AND P2, PT, R3, 0x180, PT ;  /* 0x000001800300780c */ /* 0x000fe40003f46070 */
[----:B------:R-:W-:-:S13]  /*46d0*/  ISETP.NE.AND P1, PT, R4, 0x180, PT ;  /* 0x000001800400780c */ /* 0x000fda0003f25270 */
[----:B------:R-:W-:Y:S05]  /*46e0*/  @!P1 BRA `(.L_x_2027) ;  /* 0x0000000000849947 */ /* 0x000fea0003800000 */
[----:B------:R-:W3:Y:S01]  /*46f0*/  S2R R13, SR_CgaCtaId ;  /* 0x00000000000d7919 */ /* 0x000ee20000008800 */
[----:B------:R-:W4:Y:S01]  /*4700*/  LDCU.64 UR10, c[0x0][0x480] ;  /* 0x00009000ff0a77ac */ /* 0x000f220008000a00 */
[----:B------:R-:W-:Y:S02]  /*4710*/  MOV R4, 0x400 ;  /* 0x0000040000047802 */ /* 0x000fe40000000f00 */
[----:B------:R-:W-:Y:S02]  /*4720*/  LEA.HI R3, R3, 0x1, RZ, 0x19 ;  /* 0x0000000103037811 */ /* 0x000fe400078fc8ff */
[----:B------:R-:W-:Y:S01]  /*4730*/  IADD3 R12, P1, PT, R7, UR4, RZ ;  /* 0x00000004070c7c10 */ /* 0x000fe2000ff3e0ff */
[----:B------:R-:W-:Y:S01]  /*4740*/  VIADD R6, R4, 0xa0 ;  /* 0x000000a004067836 */ /* 0x000fe20000000000 */
[----:B------:R-:W-:Y:S02]  /*4750*/  SHF.L.U32 R4, R3, 0x7, RZ ;  /* 0x0000000703047819 */ /* 0x000fe400000006ff */
[----:B------:R-:W-:-:S02]  /*4760*/  IADD3.X R11, PT, PT, RZ, UR5, RZ, P1, !PT ;  /* 0x00000005ff0b7c10 */ /* 0x000fc40008ffe4ff */
[----:B------:R-:W-:Y:S02]  /*4770*/  LOP3.LUT R3, R3, 0x3, RZ, 0xc0, !PT ;  /* 0x0000000303037812 */ /* 0x000fe400078ec0ff */
[----:B------:R-:W-:-:S03]  /*4780*/  LOP3.LUT R4, R4, 0x180, RZ, 0xc0, !PT ;  /* 0x0000018004047812 */ /* 0x000fc600078ec0ff */
[----:B------:R-:W-:Y:S01]  /*4790*/  IMAD.MOV R3, RZ, RZ, -R3 ;  /* 0x000000ffff037224 */ /* 0x000fe200078e0a03 */
[----:B------:R-:W-:Y:S02]  /*47a0*/  IADD3 R7, PT, PT, R7, R4, RZ ;  /* 0x0000000407077210 */ /* 0x000fe40007ffe0ff */
[----:B----4-:R-:W-:-:S04]  /*47b0*/  LEA R9, P1, R12, UR10, 0x2 ;  /* 0x0000000a0c097c11 */ /* 0x010fc8000f8210ff */
[----:B------:R-:W-:Y:S02]  /*47c0*/  LEA.HI.X R12, R12, UR11, R11, 0x2, P1 ;  /* 0x0000000b0c0c7c11 */ /* 0x000fe400088f140b */
[----:B---3--:R-:W-:Y:S01]  /*47d0*/  LEA R8, R13, R6, 0x18 ;  /* 0x000000060d087211 */ /* 0x008fe200078ec0ff */
[----:B------:R-:W-:-:S05]  /*47e0*/  IMAD.SHL.U32 R13, R2, 0x2, RZ ;  /* 0x00000002020d7824 */ /* 0x000fca00078e00ff */
[C---:B------:R-:W-:Y:S02]  /*47f0*/  IADD3 R6, PT, PT, R8.reuse, UR6, R13 ;  /* 0x0000000608067c10 */ /* 0x040fe4000fffe00d */
[----:B------:R-:W-:-:S07]  /*4800*/  IADD3 R8, PT, PT, R8, R5, RZ ;  /* 0x0000000508087210 */ /* 0x000fce0007ffe0ff */
.L_x_2028:
[----:B---3--:R3:W0:Y:S01]  /*4810*/  LDS R5, [R8] ;  /* 0x0000000008057984 */ /* 0x0086220000000800 */
[----:B------:R-:W-:-:S05]  /*4820*/  VIADD R3, R3, 0x1 ;  /* 0x0000000103037836 */ /* 0x000fca0000000000 */
[----:B------:R-:W-:Y:S02]  /*4830*/  ISETP.NE.AND P3, PT, R3, RZ, PT ;  /* 0x000000ff0300720c */ /* 0x000fe40003f65270 */
[----:B---3--:R-:W-:Y:S01]  /*4840*/  IADD3 R8, PT, PT, R8, 0x200, RZ ;  /* 0x0000020008087810 */ /* 0x008fe20007ffe0ff */
[----:B0-----:R-:W-:Y:S01]  /*4850*/  FMUL.FTZ R11, R5, R0 ;  /* 0x00000000050b7220 */ /* 0x001fe20000410000 */
        /* <DEDUP_REMOVED lines=10> */
.L_x_2027:
[----:B------:R-:W-:Y:S05]  /*4900*/  BSYNC.RECONVERGENT B1 ;  /* 0x0000000000017941 */ /* 0x000fea0003800200 */
.L_x_2026:
[----:B------:R-:W-:Y:S05]  /*4910*/  @!P2 BRA `(.L_x_2025) ;  /* 0x0000000000d8a947 */ /* 0x000fea0003800000 */
[----:B------:R-:W4:Y:S01]  /*4920*/  S2R R6, SR_CgaCtaId ;  /* 0x0000000000067919 */ /* 0x000f220000008800 */
[----:B------:R-:W5:Y:S01]  /*4930*/  LDCU.64 UR10, c[0x0][0x480] ;  /* 0x00009000ff0a77ac */ /* 0x000f620008000a00 */
[C---:B------:R-:W-:Y:S02]  /*4940*/  IADD3 R9, P2, PT, R7.reuse, UR4, RZ ;  /* 0x0000000407097c10 */ /* 0x040fe4000ff5e0ff */
[----:B---3--:R-:W-:Y:S01]  /*4950*/  MOV R5, 0x400 ;  /* 0x0000040000057802 */ /* 0x008fe20000000f00 */
        /* <DEDUP_REMOVED lines=10> */
[----:B-----5:R-:W-:-:S04]  /*4a00*/  LEA R8, P3, R9, UR10, 0x2 ;  /* 0x0000000a09087c11 */ /* 0x020fc8000f8610ff */
[----:B------:R-:W-:Y:S02]  /*4a10*/  IADD3 R8, P2, PT, R8, 0x400, RZ ;  /* 0x0000040008087810 */ /* 0x000fe40007f5e0ff */
[----:B------:R-:W-:-:S04]  /*4a20*/  LEA.HI.X R12, R9, UR11, R12, 0x2, P3 ;  /* 0x0000000b090c7c11 */ /* 0x000fc800098f140c */
[----:B------:R-:W-:Y:S02]  /*4a30*/  IADD3.X R11, PT, PT, RZ, R12, RZ, P2, !PT ;  /* 0x0000000cff0b7210 */ /* 0x000fe400017fe4ff */
[----:B----4-:R-:W-:-:S04]  /*4a40*/  LEA R6, R6, R5, 0x18 ;  /* 0x0000000506067211 */ /* 0x010fc800078ec0ff */
[--C-:B------:R-:W-:Y:S02]  /*4a50*/  IADD3 R3, PT, PT, R3, 0x400, R6.reuse ;  /* 0x0000040003037810 */ /* 0x100fe40007ffe006 */
[----:B------:R-:W-:-:S07]  /*4a60*/  IADD3 R6, PT, PT, R4, 0x200, R6 ;  /* 0x0000020004067810 */ /* 0x000fce0007ffe006 */
.L_x_2029:
[----:B------:R-:W0:Y:S01]  /*4a70*/  LDS R5, [R3+-0x400] ;  /* 0xfffc000003057984 */ /* 0x000e220000000800 */
[----:B------:R-:W-:-:S04]  /*4a80*/  IADD3 R7, PT, PT, R7, 0x200, RZ ;  /* 0x0000020007077810 */ /* 0x000fc80007ffe0ff */
[----:B------:R-:W-:Y:S01]  /*4a90*/  ISETP.GT.AND P2, PT, R7, UR44, PT ;  /* 0x0000002c07007c0c */ /* 0x000fe2000bf44270 */
        /* <DEDUP_REMOVED lines=14> */
[----:B------:R3:W4:Y:S01]  /*4b80*/  LDS R9, [R3+0x200] ;  /* 0x0002000003097984 */ /* 0x0007220000000800 */
[----:B0-----:R-:W-:Y:S01]  /*4b90*/  MOV R4, R8 ;  /* 0x0000000800047202 */ /* 0x001fe20000000f00 */
[----:B---3--:R-:W-:-:S04]  /*4ba0*/  VIADD R3, R3, 0x800 ;  /* 0x0000080003037836 */ /* 0x008fc80000000000 */
[----:B------:R-:W-:Y:S01]  /*4bb0*/  @P0 STG.E desc[UR36][R4.64+-0x400], R13 ;  /* 0xfffc000d04000986 */ /* 0x000fe2000c101924 */
[----:B------:R-:W-:-:S13]  /*4bc0*/  PLOP3.LUT P0, PT, P1, PT, PT, 0x80, 0x8 ;  /* 0x000000000008781c */ /* 0x000fda0000f0f070 */
[----:B------:R-:W-:Y:S04]  /*4bd0*/  @P0 STG.E desc[UR36][R4.64+-0x200], R15 ;  /* 0xfffe000f04000986 */ /* 0x000fe8000c101924 */
[----:B------:R-:W-:Y:S01]  /*4be0*/  @P0 STG.E desc[UR36][R4.64], R17 ;  /* 0x0000001104000986 */ /* 0x000fe2000c101924 */
[----:B----4-:R-:W-:-:S05]  /*4bf0*/  FMUL.FTZ R9, R9, R0 ;  /* 0x0000000009097220 */ /* 0x010fca0000410000 */
        /* <DEDUP_REMOVED lines=8> */
.L_x_2025:
[----:B------:R-:W-:Y:S05]  /*4c80*/  BSYNC.RECONVERGENT B0 ;  /* 0x0000000000007941 */ /* 0x000fea0003800200 */
.L_x_2024:
[----:B------:R-:W-:Y:S01]  /*4c90*/  USHF.R.S32.HI UR4, URZ, 0x1f, UR44 ;  /* 0x0000001fff047899 */ /* 0x000fe2000801142c */
[----:B0-----:R-:W-:Y:S01]  /*4ca0*/  SHF.L.U32 R0, R2, 0x3, RZ ;  /* 0x0000000302007819 */ /* 0x001fe200000006ff */
[----:B------:R-:W0:Y:S01]  /*4cb0*/  LDCU.64 UR10, c[0x0][0x3b0] ;  /* 0x00007600ff0a77ac */ /* 0x000e220008000a00 */
[----:B------:R-:W-:Y:S01]  /*4cc0*/  IMAD.U32 R3, RZ, RZ, UR43 ;  /* 0x0000002bff037e24 */ /* 0x000fe2000f8e00ff */
[----:B------:R-:W-:Y:S02]  /*4cd0*/  CS2R R14, SRZ ;  /* 0x00000000000e7805 */ /* 0x000fe4000001ff00 */
[----:B------:R-:W-:Y:S01]  /*4ce0*/  LOP3.LUT R0, R0, 0x38, RZ, 0xc0, !PT ;  /* 0x0000003800007812 */ /* 0x000fe200078ec0ff */
[----:B------:R-:W-:Y:S01]  /*4cf0*/  ULEA.HI UR4, UR4, UR44, URZ, 0x4 ;  /* 0x0000002c04047291 */ /* 0x000fe2000f8f20ff */
[----:B------:R-:W-:Y:S01]  /*4d00*/  CS2R R12, SRZ ;  /* 0x00000000000c7805 */ /* 0x000fe2000001ff00 */
[----:B------:R-:W4:Y:S02]  /*4d10*/  LDCU.64 UR12, c[0x0][0x3c8] ;  /* 0x00007900ff0c77ac */ /* 0x000f240008000a00 */
[----:B------:R-:W-:Y:S01]  /*4d20*/  ULOP3.LUT UR4, UR4, 0xfffffff0, URZ, 0xc0, !UPT ;  /* 0xfffffff004047892 */ /* 0x000fe2000f8ec0ff */
[----:B------:R-:W1:Y:S03]  /*4d30*/  LDCU.64 UR14, c[0x0][0x3c8] ;  /* 0x00007900ff0e77ac */ /* 0x000e660008000a00 */
[----:B------:R-:W-:Y:S01]  /*4d40*/  UIADD3 UR5, UPT, UPT, -UR4, UR44, URZ ;  /* 0x0000002c04057290 */ /* 0x000fe2000fffe1ff */
[----:B0-----:R-:W-:-:S05]  /*4d50*/  ISETP.EQ.U32.AND P1, PT, RZ, UR10, PT ;  /* 0x0000000aff007c0c */ /* 0x001fca000bf22070 */
[----:B------:R-:W-:-:S04]  /*4d60*/  ISETP.NE.AND P0, PT, R33, UR5, PT ;  /* 0x0000000521007c0c */ /* 0x000fc8000bf05270 */
[----:B------:R-:W-:-:S04]  /*4d70*/  ISETP.GT.U32.OR P0, PT, R0, 0x2f, P0 ;  /* 0x0000002f0000780c */ /* 0x000fc80000704470 */
[----:B------:R-:W-:-:S13]  /*4d80*/  ISETP.EQ.OR.EX P0, PT, RZ, UR11, P0, P1 ;  /* 0x0000000bff007c0c */ /* 0x000fda0008702710 */
[----:B------:R-:W0:Y:S01]  /*4d90*/  @!P0 LDC.64 R8, c[0x0][0x3b0] ;  /* 0x0000ec00ff088b82 */ /* 0x000e220000000a00 */
[----:B------:R-:W-:Y:S01]  /*4da0*/  @!P0 IMAD R3, R3, 0x30, R0 ;  /* 0x0000003003038824 */ /* 0x000fe200078e0200 */
[----:B------:R-:W-:Y:S01]  /*4db0*/  UIMAD UR40, UR40, 0x30, URZ ;  /* 0x00000030282878a4 */ /* 0x000fe2000f8e02ff */
[----:B------:R-:W-:Y:S02]  /*4dc0*/  BSSY.RECONVERGENT B0, `(.L_x_2030) ;  /* 0x000029e000007945 */ /* 0x000fe40003800200 */
[----:B0-----:R-:W-:-:S05]  /*4dd0*/  @!P0 IMAD.WIDE.U32 R8, R3, 0x2, R8 ;  /* 0x0000000203088825 */ /* 0x001fca00078e0008 */
[----:B------:R0:W5:Y:S01]  /*4de0*/  @!P0 LDG.E.128 R12, desc[UR36][R8.64] ;  /* 0x00000024080c8981 */ /* 0x000162000c1e1d00 */
[----:B------:R-:W-:Y:S01]  /*4df0*/  BAR.SYNC.DEFER_BLOCKING 0x0 ;  /* 0x0000000000007b1d */ /* 0x000fe20000010000 */
[----:B------:R-:W-:Y:S01]  /*4e00*/  ISETP.GT.U32.AND P0, PT, R0, 0x2f, PT ;  /* 0x0000002f0000780c */ /* 0x000fe20003f04070 */
[----:B------:R-:W-:Y:S01]  /*4e10*/  HFMA2 R3, -RZ, RZ, 0, 0 ;  /* 0x00000000ff037431 */ /* 0x000fe200000001ff */
[----:B---3--:R-:W-:Y:S02]  /*4e20*/  CS2R R4, SRZ ;  /* 0x0000000000047805 */ /* 0x008fe4000001ff00 */
[----:B------:R-:W-:Y:S02]  /*4e30*/  CS2R R6, SRZ ;  /* 0x0000000000067805 */ /* 0x000fe4000001ff00 */
[----:B------:R-:W-:Y:S02]  /*4e40*/  MOV R32, RZ ;  /* 0x000000ff00207202 */ /* 0x000fe40000000f00 */
[----:B0-----:R-:W-:-:S05]  /*4e50*/  CS2R R8, SRZ ;  /* 0x0000000000087805 */ /* 0x001fca000001ff00 */
[----:B-1--4-:R-:W-:Y:S05]  /*4e60*/  @P0 BRA `(.L_x_2031) ;  /* 0x00000028004c0947 */ /* 0x012fea0003800000 */
[----:B------:R-:W0:Y:S01]  /*4e70*/  LDCU UR4, c[0x0][0x3f4] ;  /* 0x00007e80ff0477ac */ /* 0x000e220008000800 */
[----:B------:R-:W1:Y:S01]  /*4e80*/  S2R R18, SR_CgaCtaId ;  /* 0x0000000000127919 */ /* 0x000e620000008800 */
[----:B------:R-:W3:Y:S01]  /*4e90*/  LDC.64 R38, c[0x0][0x3c0] ;  /* 0x0000f000ff267b82 */ /* 0x000ee20000000a00 */
[----:B------:R-:W-:Y:S01]  /*4ea0*/  IADD3 R36, PT, PT, R33, UR46, RZ ;  /* 0x0000002e21247c10 */ /* 0x000fe2000fffe0ff */
[----:B------:R-:W-:Y:S01]  /*4eb0*/  BSSY.RECONVERGENT B1, `(.L_x_2032) ;  /* 0x00000ea000017945 */ /* 0x000fe20003800200 */
[----:B------:R-:W-:-:S04]  /*4ec0*/  MOV R3, 0x400 ;  /* 0x0000040000037802 */ /* 0x000fc80000000f00 */
[----:B------:R-:W-:Y:S01]  /*4ed0*/  IADD3 R37, PT, PT, R3, 0xa0, RZ ;  /* 0x000000a003257810 */ /* 0x000fe20007ffe0ff */
[----:B0-----:R-:W-:-:S04]  /*4ee0*/  IMAD.U32 R11, RZ, RZ, UR4 ;  /* 0x00000004ff0b7e24 */ /* 0x001fc8000f8e00ff */
[----:B------:R-:W-:Y:S01]  /*4ef0*/  IMAD R3, R10, R11, R0 ;  /* 0x0000000b0a037224 */ /* 0x000fe200078e0200 */
[----:B------:R-:W-:-:S03]  /*4f00*/  VIMNMX R16, PT, PT, R11, UR44, PT ;  /* 0x0000002c0b107c48 */ /* 0x000fc6000bfe0100 */
[----:B---3--:R-:W-:Y:S01]  /*4f10*/  IMAD.WIDE R38, R3, 0x2, R38 ;  /* 0x0000000203267825 */ /* 0x008fe200078e0226 */
[----:B------:R-:W-:-:S03]  /*4f20*/  ISETP.GE.AND P0, PT, R36, R16, PT ;  /* 0x000000102400720c */ /* 0x000fc60003f06270 */
[----:B------:R-:W-:Y:S01]  /*4f30*/  IMAD.MOV.U32 R3, RZ, RZ, RZ ;  /* 0x000000ffff037224 */ /* 0x000fe200078e00ff */
[----:B-1----:R-:W-:-:S04]  /*4f40*/  LEA R37, R18, R37, 0x18 ;  /* 0x0000002512257211 */ /* 0x002fc800078ec0ff */
[----:B------:R-:W-:-:S05]  /*4f50*/  IADD3 R10, PT, PT, R37, UR6, RZ ;  /* 0x00000006250a7c10 */ /* 0x000fca000fffe0ff */
[----:B------:R-:W-:Y:S05]  /*4f60*/  @P0 BRA `(.L_x_2033) ;  /* 0x0000000c00780947 */ /* 0x000fea0003800000 */
[----:B------:R-:W-:Y:S01]  /*4f70*/  IADD3 R45, PT, PT, R36, 0x10, RZ ;  /* 0x00000010242d7810 */ /* 0x000fe20007ffe0ff */
[----:B------:R-:W-:Y:S01]  /*4f80*/  ULOP3.LUT UR4, URZ, UR46, URZ, 0x33, !UPT ;  /* 0x0000002eff047292 */ /* 0x000fe2000f8e33ff */
[----:B------:R-:W-:Y:S01]  /*4f90*/  BSSY.RECONVERGENT B2, `(.L_x_2034) ;  /* 0x000007f000027945 */ /* 0x000fe20003800200 */
[----:B------:R-:W0:Y:S01]  /*4fa0*/  LDCU UR7, c[0x0][0x3f8] ;  /* 0x00007f00ff0777ac */ /* 0x000e220008000800 */
[----:B------:R-:W-:Y:S01]  /*4fb0*/  VIMNMX R4, PT, PT, R16, R45, !PT ;  /* 0x0000002d10047248 */ /* 0x000fe20007fe0100 */
[----:B------:R-:W-:Y:S02]  /*4fc0*/  HFMA2 R3, -RZ, RZ, 0, 0 ;  /* 0x00000000ff037431 */ /* 0x000fe400000001ff */
[----:B------:R-:W-:Y:S01]  /*4fd0*/  IMAD.MOV.U32 R32, RZ, RZ, RZ ;  /* 0x000000ffff207224 */ /* 0x000fe200078e00ff */
[----:B------:R-:W-:Y:S02]  /*4fe0*/  MOV R35, R36 ;  /* 0x0000002400237202 */ /* 0x000fe40000000f00 */
[----:B------:R-:W-:-:S02]  /*4ff0*/  CS2R R8, SRZ ;  /* 0x0000000000087805 */ /* 0x000fc4000001ff00 */
[----:B------:R-:W-:Y:S02]  /*5000*/  IADD3 R43, PT, PT, -R33, UR4, R4 ;  /* 0x00000004212b7c10 */ /* 0x000fe4000fffe104 */
[----:B------:R-:W-:Y:S02]  /*5010*/  CS2R R6, SRZ ;  /* 0x0000000000067805 */ /* 0x000fe4000001ff00 */
[----:B------:R-:W-:Y:S02]  /*5020*/  CS2R R4, SRZ ;  /* 0x0000000000047805 */ /* 0x000fe4000001ff00 */
[C---:B------:R-:W-:Y:S02]  /*5030*/  ISETP.GE.U32.AND P0, PT, R43.reuse, 0x30, PT ;  /* 0x000000302b00780c */ /* 0x040fe40003f06070 */
[----:B------:R-:W-:-:S04]  /*5040*/  LEA.HI R42, R43, 0x1, RZ, 0x1c ;  /* 0x000000012b2a7811 */ /* 0x000fc800078fe0ff */
[----:B------:R-:W-:Y:S01]  /*5050*/  LOP3.LUT P1, R48, R42, 0x3, RZ, 0xc0, !PT ;  /* 0x000000032a307812 */ /* 0x000fe2000782c0ff */
[----:B0-----:R-:W-:-:S06]  /*5060*/  IMAD R40, R11, UR7, RZ ;  /* 0x000000070b287c24 */ /* 0x001fcc000f8e02ff */
[----:B------:R-:W-:Y:S06]  /*5070*/  @!P0 BRA `(.L_x_2035) ;  /* 0x0000000400c08947 */ /* 0x000fec0003800000 */
[----:B------:R-:W-:Y:S01]  /*5080*/  LOP3.LUT R42, R42, 0x1ffffffc, RZ, 0xc0, !PT ;  /* 0x1ffffffc2a2a7812 */ /* 0x000fe200078ec0ff */
[C---:B------:R-:W-:Y:S01]  /*5090*/  VIADD R49, R36.reuse, 0x30 ;  /* 0x0000003024317836 */ /* 0x040fe20000000000 */
[----:B------:R-:W-:Y:S01]  /*50a0*/  LEA R16, R33, UR6, 0x1 ;  /* 0x0000000621107c11 */ /* 0x000fe2000f8e08ff */
[----:B------:R-:W-:Y:S01]  /*50b0*/  IMAD.MOV.U32 R35, RZ, RZ, R36 ;  /* 0x000000ffff237224 */ /* 0x000fe200078e0024 */
[----:B------:R-:W-:Y:S02]  /*50c0*/  IADD3 R47, PT, PT, R36, 0x20, RZ ;  /* 0x00000020242f7810 */ /* 0x000fe40007ffe0ff */
[----:B------:R-:W-:Y:S02]  /*50d0*/  MOV R32, RZ ;  /* 0x000000ff00207202 */ /* 0x000fe40000000f00 */
[----:B------:R-:W-:Y:S02]  /*50e0*/  IADD3 R41, PT, PT, R16, 0x40, R37 ;  /* 0x0000004010297810 */ /* 0x000fe40007ffe025 */
[----:B------:R-:W-:-:S07]  /*50f0*/  IADD3 R42, PT, PT, -R42, RZ, RZ ;  /* 0x000000ff2a2a7210 */ /* 0x000fce0007ffe1ff */
.L_x_2036:
[----:B------:R-:W-:Y:S01]  /*5100*/  IADD3 R16, P0, PT, R35, UR45, RZ ;  /* 0x0000002d23107c10 */ /* 0x000fe2000ff1e0ff */
[----:B------:R-:W0:Y:S03]  /*5110*/  LDS.U16 R51, [R41+-0x40] ;  /* 0xffffc00029337984 */ /* 0x000e260000000400 */
[----:B------:R-:W-:Y:S01]  /*5120*/  IADD3.X R17, PT, PT, RZ, R34, RZ, P0, !PT ;  /* 0x00000022ff117210 */ /* 0x000fe200007fe4ff */
[----:B------:R-:W1:Y:S01]  /*5130*/  LDS.U16 R46, [R41+-0x20] ;  /* 0xffffe000292e7984 */ /* 0x000e620000000400 */
[----:B------:R-:W-:-:S03]  /*5140*/  LEA R24, P0, R16, UR12, 0x2 ;  /* 0x0000000c10187c11 */ /* 0x000fc6000f8010ff */
[----:B------:R-:W3:Y:S01]  /*5150*/  LDS.U16 R44, [R41] ;  /* 0x00000000292c7984 */ /* 0x000ee20000000400 */
[----:B------:R-:W-:-:S05]  /*5160*/  LEA.HI.X R25, R16, UR13, R17, 0x2, P0 ;  /* 0x0000000d10197c11 */ /* 0x000fca00080f1411 */
[----:B------:R-:W4:Y:S04]  /*5170*/  LDG.E R16, desc[UR36][R24.64] ;  /* 0x0000002418107981 */ /* 0x000f28000c1e1900 */
[----:B------:R-:W3:Y:S04]  /*5180*/  LDG.E R20, desc[UR36][R24.64+0x40] ;  /* 0x0000402418147981 */ /* 0x000ee8000c1e1900 */
[----:B------:R-:W3:Y:S04]  /*5190*/  LDG.E R26, desc[UR36][R24.64+0x80] ;  /* 0x00008024181a7981 */ /* 0x000ee8000c1e1900 */
[----:B------:R-:W3:Y:S01]  /*51a0*/  LDG.E R28, desc[UR36][R24.64+0xc0] ;  /* 0x0000c024181c7981 */ /* 0x000ee2000c1e1900 */
[----:B----4-:R-:W-:-:S04]  /*51b0*/  IMAD R16, R40, R16, R35 ;  /* 0x0000001028107224 */ /* 0x010fc800078e0223 */
[----:B------:R-:W-:-:S04]  /*51c0*/  IMAD R17, R16, 0x30, RZ ;  /* 0x0000003010117824 */ /* 0x000fc800078e02ff */
[----:B------:R-:W-:-:S06]  /*51d0*/  IMAD.WIDE R16, R17, 0x2, R38 ;  /* 0x0000000211107825 */ /* 0x000fcc00078e0226 */
[----:B--2---:R-:W2:Y:S01]  /*51e0*/  LDG.E.128 R16, desc[UR36][R16.64] ;  /* 0x0000002410107981 */ /* 0x004ea2000c1e1d00 */
[----:B---3--:R-:W-:-:S04]  /*51f0*/  IMAD R20, R40, R20, R45 ;  /* 0x0000001428147224 */ /* 0x008fc800078e022d */
[----:B------:R-:W-:Y:S02]  /*5200*/  IMAD R21, R20, 0x30, RZ ;  /* 0x0000003014157824 */ /* 0x000fe400078e02ff */
[----:B------:R-:W-:Y:S02]  /*5210*/  IMAD R26, R40, R26, R47 ;  /* 0x0000001a281a7224 */ /* 0x000fe400078e022f */
[----:B------:R-:W-:-:S04]  /*5220*/  IMAD.WIDE R20, R21, 0x2, R38 ;  /* 0x0000000215147825 */ /* 0x000fc800078e0226 */
[----:B------:R-:W-:Y:S02]  /*5230*/  IMAD R27, R26, 0x30, RZ ;  /* 0x000000301a1b7824 */ /* 0x000fe400078e02ff */
[----:B------:R-:W3:Y:S01]  /*5240*/  LDG.E.128 R20, desc[UR36][R20.64] ;  /* 0x0000002414147981 */ /* 0x000ee2000c1e1d00 */
        /* <DEDUP_REMOVED lines=10> */
[----:B------:R-:W-:Y:S01]  /*52f0*/  VIADD R45, R45, 0x40 ;  /* 0x000000402d2d7836 */ /* 0x000fe20000000000 */
[----:B------:R-:W-:Y:S02]  /*5300*/  IADD3 R49, PT, PT, R49, 0x40, RZ ;  /* 0x0000004031317810 */ /* 0x000fe40007ffe0ff */
[----:B------:R-:W-:Y:S01]  /*5310*/  ISETP.NE.AND P0, PT, R42, RZ, PT ;  /* 0x000000ff2a00720c */ /* 0x000fe20003f05270 */
[----:B--2---:R-:W-:Y:S02]  /*5320*/  HADD2.F32 R53, -RZ, R17.H0_H0 ;  /* 0x20000011ff357230 */ /* 0x004fe40000004100 */
[----:B------:R-:W-:-:S02]  /*5330*/  HADD2.F32 R55, -RZ, R18.H0_H0 ;  /* 0x20000012ff377230 */ /* 0x000fc40000004100 */
[----:B------:R-:W-:Y:S02]  /*5340*/  HADD2.F32 R56, -RZ, R18.H1_H1 ;  /* 0x30000012ff387230 */ /* 0x000fe40000004100 */
[C---:B------:R-:W-:Y:S01]  /*5350*/  FFMA.FTZ R18, R51.reuse, R53, R8 ;  /* 0x0000003533127223 */ /* 0x040fe20000010008 */
[--C-:B------:R-:W-:Y:S01]  /*5360*/  HADD2.F32 R50, -RZ, R16.reuse.H0_H0 ;  /* 0x20000010ff327230 */ /* 0x100fe20000004100 */
[----:B------:R0:W2:Y:S01]  /*5370*/  LDS.U16 R8, [R41+0x20] ;  /* 0x0000200029087984 */ /* 0x0000a20000000400 */
[----:B------:R-:W-:Y:S02]  /*5380*/  HADD2.F32 R52, -RZ, R16.H1_H1 ;  /* 0x30000010ff347230 */ /* 0x000fe40000004100 */
[C---:B------:R-:W-:Y:S01]  /*5390*/  FFMA.FTZ R6, R51.reuse, R55, R6 ;  /* 0x0000003733067223 */ /* 0x040fe20000010006 */
[----:B------:R-:W-:Y:S02]  /*53a0*/  HADD2.F32 R16, -RZ, R19.H1_H1 ;  /* 0x30000013ff107230 */ /* 0x000fe40000004100 */
[----:B------:R-:W-:Y:S01]  /*53b0*/  FFMA.FTZ R32, R51, R50, R32 ;  /* 0x0000003233207223 */ /* 0x000fe20000010020 */
[----:B------:R-:W-:-:S02]  /*53c0*/  HADD2.F32 R54, -RZ, R17.H1_H1 ;  /* 0x30000011ff367230 */ /* 0x000fc40000004100 */
[C---:B------:R-:W-:Y:S01]  /*53d0*/  FFMA.FTZ R9, R51.reuse, R52, R9 ;  /* 0x0000003433097223 */ /* 0x040fe20000010009 */
[----:B------:R-:W-:Y:S02]  /*53e0*/  HADD2.F32 R17, -RZ, R19.H0_H0 ;  /* 0x20000013ff117230 */ /* 0x000fe40000004100 */
[C---:B------:R-:W-:Y:S01]  /*53f0*/  FFMA.FTZ R16, R51.reuse, R16, R3 ;  /* 0x0000001033107223 */ /* 0x040fe20000010003 */
[----:B-1----:R-:W-:Y:S02]  /*5400*/  HADD2.F32 R3, -RZ, R46.H0_H0 ;  /* 0x2000002eff037230 */ /* 0x002fe40000004100 */
[C---:B------:R-:W-:Y:S01]  /*5410*/  FFMA.FTZ R7, R51.reuse, R54, R7 ;  /* 0x0000003633077223 */ /* 0x040fe20000010007 */
[--C-:B---3--:R-:W-:Y:S02]  /*5420*/  HADD2.F32 R19, -RZ, R21.reuse.H0_H0 ;  /* 0x20000015ff137230 */ /* 0x108fe40000004100 */
[----:B------:R-:W-:Y:S01]  /*5430*/  FFMA.FTZ R17, R51, R17, R4 ;  /* 0x0000001133117223 */ /* 0x000fe20000010004 */
[----:B------:R-:W-:-:S02]  /*5440*/  HADD2.F32 R46, -RZ, R21.H1_H1 ;  /* 0x30000015ff2e7230 */ /* 0x000fc40000004100 */
[----:B------:R-:W-:Y:S01]  /*5450*/  FFMA.FTZ R5, R51, R56, R5 ;  /* 0x0000003833057223 */ /* 0x000fe20000010005 */
[----:B------:R-:W-:Y:S02]  /*5460*/  HADD2.F32 R4, -RZ, R20.H0_H0 ;  /* 0x20000014ff047230 */ /* 0x000fe40000004100 */
[C---:B------:R-:W-:Y:S01]  /*5470*/  FFMA.FTZ R18, R3.reuse, R19, R18 ;  /* 0x0000001303127223 */ /* 0x040fe20000010012 */
        /* <DEDUP_REMOVED lines=8> */
[----:B------:R-:W-:Y:S02]  /*5500*/  HADD2.F32 R23, -RZ, R23.H1_H1 ;  /* 0x30000017ff177230 */ /* 0x000fe40000004100 */
[C---:B------:R-:W-:Y:S01]  /*5510*/  FFMA.FTZ R9, R3.reuse, R20, R9 ;  /* 0x0000001403097223 */ /* 0x040fe20000010009 */
[----:B----4-:R-:W-:Y:S02]  /*5520*/  HADD2.F32 R4, -RZ, R24.H0_H0 ;  /* 0x20000018ff047230 */ /* 0x010fe40000004100 */
[----:B------:R-:W-:Y:S01]  /*5530*/  FFMA.FTZ R5, R3, R22, R5 ;  /* 0x0000001603057223 */ /* 0x000fe20000010005 */
[----:B------:R-:W-:-:S02]  /*5540*/  HADD2.F32 R21, -RZ, R26.H0_H0 ;  /* 0x2000001aff157230 */ /* 0x000fc40000004100 */
[----:B------:R-:W-:Y:S01]  /*5550*/  FFMA.FTZ R16, R3, R23, R16 ;  /* 0x0000001703107223 */ /* 0x000fe20000010010 */
[----:B------:R-:W-:Y:S01]  /*5560*/  HADD2.F32 R3, -RZ, R44.H0_H0 ;  /* 0x2000002cff037230 */ /* 0x000fe20000004100 */
[----:B0-----:R-:W-:Y:S01]  /*5570*/  IADD3 R41, PT, PT, R41, 0x80, RZ ;  /* 0x0000008029297810 */ /* 0x001fe20007ffe0ff */
[----:B------:R-:W-:Y:S02]  /*5580*/  HADD2.F32 R24, -RZ, R24.H1_H1 ;  /* 0x30000018ff187230 */ /* 0x000fe40000004100 */
[--C-:B------:R-:W-:Y:S02]  /*5590*/  HADD2.F32 R19, -RZ, R25.reuse.H0_H0 ;  /* 0x20000019ff137230 */ /* 0x100fe40000004100 */
[C---:B------:R-:W-:Y:S01]  /*55a0*/  FFMA.FTZ R32, R3.reuse, R4, R32 ;  /* 0x0000000403207223 */ /* 0x040fe20000010020 */
        /* <DEDUP_REMOVED lines=8> */
[C---:B------:R-:W-:Y:S01]  /*5630*/  FFMA.FTZ R5, R3.reuse, R26, R5 ;  /* 0x0000001a03057223 */ /* 0x040fe20000010005 */
[C---:B------:R-:W-:Y:S01]  /*5640*/  FFMA.FTZ R17, R3.reuse, R22, R17 ;  /* 0x0000001603117223 */ /* 0x040fe20000010011 */
[----:B------:R-:W-:Y:S02]  /*5650*/  HADD2.F32 R19, -RZ, R28.H0_H0 ;  /* 0x2000001cff137230 */ /* 0x000fe40000004100 */
[----:B------:R-:W-:Y:S01]  /*5660*/  FFMA.FTZ R3, R3, R27, R16 ;  /* 0x0000001b03037223 */ /* 0x000fe20000010010 */
[----:B--2---:R-:W-:-:S02]  /*5670*/  HADD2.F32 R16, -RZ, R8.H0_H0 ;  /* 0x20000008ff107230 */ /* 0x004fc40000004100 */
[--C-:B------:R-:W-:Y:S02]  /*5680*/  HADD2.F32 R4, -RZ, R29.reuse.H1_H1 ;  /* 0x3000001dff047230 */ /* 0x100fe40000004100 */
        /* <DEDUP_REMOVED lines=13> */
[----:B------:R-:W-:Y:S01]  /*5760*/  FFMA.FTZ R3, R16, R22, R3 ;  /* 0x0000001610037223 */ /* 0x000fe20000010003 */
[----:B------:R-:W-:Y:S06]  /*5770*/  @P0 BRA `(.L_x_2036) ;  /* 0xfffffff800600947 */ /* 0x000fec000383ffff */
.L_x_2035:
[----:B------:R-:W-:Y:S05]  /*5780*/  BSYNC.RECONVERGENT B2 ;  /* 0x0000000000027941 */ /* 0x000fea0003800200 */
.L_x_2034:
[----:B------:R-:W-:Y:S05]  /*5790*/  @!P1 BRA `(.L_x_2033) ;  /* 0x00000004006c9947 */ /* 0x000fea0003800000 */
[----:B------:R-:W-:Y:S01]  /*57a0*/  ISETP.NE.AND P1, PT, R48, 0x1, PT ;  /* 0x000000013000780c */ /* 0x000fe20003f25270 */
[----:B------:R-:W-:Y:S01]  /*57b0*/  BSSY.RECONVERGENT B2, `(.L_x_2037) ;  /* 0x000003a000027945 */ /* 0x000fe20003800200 */
[----:B------:R-:W-:-:S11]  /*57c0*/  LOP3.LUT P0, RZ, R43, 0x10, RZ, 0xc0, !PT ;  /* 0x000000102bff7812 */ /* 0x000fd6000780c0ff */
[----:B------:R-:W-:Y:S05]  /*57d0*/  @!P1 BRA `(.L_x_2038) ;  /* 0x0000000000dc9947 */ /* 0x000fea0003800000 */
[----:B------:R-:W0:Y:S01]  /*57e0*/  LDCU.64 UR10, c[0x0][0x3c8] ;  /* 0x00007900ff0a77ac */ /* 0x000e220008000a00 */
[----:B------:R-:W-:-:S05]  /*57f0*/  IADD3 R16, P1, PT, R35, UR45, RZ ;  /* 0x0000002d23107c10 */ /* 0x000fca000ff3e0ff */
[----:B------:R-:W-:Y:S01]  /*5800*/  IMAD.X R17, RZ, RZ, R34, P1 ;  /* 0x000000ffff117224 */ /* 0x000fe200008e0622 */
[----:B0-----:R-:W-:-:S04]  /*5810*/  LEA R24, P1, R16, UR10, 0x2 ;  /* 0x0000000a10187c11 */ /* 0x001fc8000f8210ff */
[----:B------:R-:W-:-:S05]  /*5820*/  LEA.HI.X R25, R16, UR11, R17, 0x2, P1 ;  /* 0x0000000b10197c11 */ /* 0x000fca00088f1411 */
[----:B------:R-:W3:Y:S04]  /*5830*/  LDG.E R16, desc[UR36][R24.64] ;  /* 0x0000002418107981 */ /* 0x000ee8000c1e1900 */
[----:B------:R0:W4:Y:S01]  /*5840*/  LDG.E R20, desc[UR36][R24.64+0x40] ;  /* 0x0000402418147981 */ /* 0x000122000c1e1900 */
[----:B------:R-:W-:Y:S02]  /*5850*/  MOV R21, 0x30 ;  /* 0x0000003000157802 */ /* 0x000fe40000000f00 */
[----:B------:R-:W-:-:S05]  /*5860*/  IADD3 R27, PT, PT, R35, -UR46, RZ ;  /* 0x8000002e231b7c10 */ /* 0x000fca000fffe0ff */
[----:B------:R-:W-:-:S05]  /*5870*/  IMAD R27, R27, 0x2, R10 ;  /* 0x000000021b1b7824 */ /* 0x000fca00078e020a */
[----:B0-----:R-:W0:Y:S04]  /*5880*/  LDS.U16 R24, [R27] ;  /* 0x000000001b187984 */ /* 0x001e280000000400 */
[----:B------:R-:W1:Y:S01]  /*5890*/  LDS.U16 R30, [R27+0x20] ;  /* 0x000020001b1e7984 */ /* 0x000e620000000400 */
[----:B---3--:R-:W-:-:S04]  /*58a0*/  IMAD R16, R40, R16, R35 ;  /* 0x0000001028107224 */ /* 0x008fc800078e0223 */
[----:B------:R-:W-:Y:S02]  /*58b0*/  IMAD R17, R16, 0x30, RZ ;  /* 0x0000003010117824 */ /* 0x000fe400078e02ff */
[----:B----4-:R-:W-:Y:S02]  /*58c0*/  IMAD R20, R40, R20, R35 ;  /* 0x0000001428147224 */ /* 0x010fe400078e0223 */
[----:B------:R-:W-:-:S04]  /*58d0*/  IMAD.WIDE R16, R17, 0x2, R38 ;  /* 0x0000000211107825 */ /* 0x000fc800078e0226 */
[----:B------:R-:W-:Y:S02]  /*58e0*/  IMAD R21, R20, R21, 0x300 ;  /* 0x0000030014157424 */ /* 0x000fe400078e0215 */
[----:B--2---:R-:W2:Y:S02]  /*58f0*/  LDG.E.128 R16, desc[UR36][R16.64] ;  /* 0x0000002410107981 */ /* 0x004ea4000c1e1d00 */
[----:B------:R-:W-:-:S06]  /*5900*/  IMAD.WIDE R20, R21, 0x2, R38 ;  /* 0x0000000215147825 */ /* 0x000fcc00078e0226 */
[----:B------:R-:W3:Y:S01]  /*5910*/  LDG.E.128 R20, desc[UR36][R20.64] ;  /* 0x0000002414147981 */ /* 0x000ee2000c1e1d00 */
[----:B0-----:R-:W-:Y:S01]  /*5920*/  HADD2.F32 R25, -RZ, R24.H0_H0 ;  /* 0x20000018ff197230 */ /* 0x001fe20000004100 */
[----:B------:R-:W-:Y:S01]  /*5930*/  IADD3 R35, PT, PT, R35, 0x20, RZ ;  /* 0x0000002023237810 */ /* 0x000fe20007ffe0ff */
        /* <DEDUP_REMOVED lines=14> */
[--C-:B---3--:R-:W-:Y:S02]  /*5a20*/  HADD2.F32 R19, -RZ, R21.reuse.H0_H0 ;  /* 0x20000015ff137230 */ /* 0x108fe40000004100 */
[C---:B------:R-:W-:Y:S01]  /*5a30*/  FFMA.FTZ R4, R25.reuse, R31, R4 ;  /* 0x0000001f19047223 */ /* 0x040fe20000010004 */
[----:B------:R-:W-:Y:S02]  /*5a40*/  HADD2.F32 R16, -RZ, R21.H1_H1 ;  /* 0x30000015ff107230 */ /* 0x000fe40000004100 */
[----:B------:R-:W-:Y:S01]  /*5a50*/  FFMA.FTZ R3, R25, R28, R3 ;  /* 0x0000001c19037223 */ /* 0x000fe20000010003 */
[----:B------:R-:W-:Y:S02]  /*5a60*/  HADD2.F32 R32, -RZ, R20.H0_H0 ;  /* 0x20000014ff207230 */ /* 0x000fe40000004100 */
[----:B------:R-:W-:Y:S02]  /*5a70*/  HADD2.F32 R21, -RZ, R22.H0_H0 ;  /* 0x20000016ff157230 */ /* 0x000fe40000004100 */
[----:B-1----:R-:W-:-:S02]  /*5a80*/  HADD2.F32 R17, -RZ, R30.H0_H0 ;  /* 0x2000001eff117230 */ /* 0x002fc40000004100 */
[----:B------:R-:W-:Y:S02]  /*5a90*/  HADD2.F32 R20, -RZ, R20.H1_H1 ;  /* 0x30000014ff147230 */ /* 0x000fe40000004100 */
[----:B------:R-:W-:Y:S02]  /*5aa0*/  HADD2.F32 R22, -RZ, R22.H1_H1 ;  /* 0x30000016ff167230 */ /* 0x000fe40000004100 */
[C---:B------:R-:W-:Y:S01]  /*5ab0*/  FFMA.FTZ R32, R17.reuse, R32, R24 ;  /* 0x0000002011207223 */ /* 0x040fe20000010018 */
[--C-:B------:R-:W-:Y:S02]  /*5ac0*/  HADD2.F32 R25, -RZ, R23.reuse.H0_H0 ;  /* 0x20000017ff197230 */ /* 0x100fe40000004100 */
[C---:B------:R-:W-:Y:S01]  /*5ad0*/  FFMA.FTZ R9, R17.reuse, R20, R9 ;  /* 0x0000001411097223 */ /* 0x040fe20000010009 */
[----:B------:R-:W-:Y:S02]  /*5ae0*/  HADD2.F32 R18, -RZ, R23.H1_H1 ;  /* 0x30000017ff127230 */ /* 0x000fe40000004100 */
[C---:B------:R-:W-:Y:S01]  /*5af0*/  FFMA.FTZ R8, R17.reuse, R19, R8 ;  /* 0x0000001311087223 */ /* 0x040fe20000010008 */
[C---:B------:R-:W-:Y:S01]  /*5b00*/  FFMA.FTZ R7, R17.reuse, R16, R7 ;  /* 0x0000001011077223 */ /* 0x040fe20000010007 */
[C---:B------:R-:W-:Y:S01]  /*5b10*/  FFMA.FTZ R6, R17.reuse, R21, R6 ;  /* 0x0000001511067223 */ /* 0x040fe20000010006 */
[C---:B------:R-:W-:Y:S01]  /*5b20*/  FFMA.FTZ R5, R17.reuse, R22, R5 ;  /* 0x0000001611057223 */ /* 0x040fe20000010005 */
[C---:B------:R-:W-:Y:S01]  /*5b30*/  FFMA.FTZ R4, R17.reuse, R25, R4 ;  /* 0x0000001911047223 */ /* 0x040fe20000010004 */
[----:B------:R-:W-:-:S07]  /*5b40*/  FFMA.FTZ R3, R17, R18, R3 ;  /* 0x0000001211037223 */ /* 0x000fce0000010003 */
.L_x_2038:
[----:B------:R-:W-:Y:S05]  /*5b50*/  BSYNC.RECONVERGENT B2 ;  /* 0x0000000000027941 */ /* 0x000fea0003800200 */
.L_x_2037:
[----:B------:R-:W-:Y:S05]  /*5b60*/  @P0 BRA `(.L_x_2033) ;  /* 0x0000000000780947 */ /* 0x000fea0003800000 */
[----:B------:R-:W0:Y:S01]  /*5b70*/  LDCU.64 UR10, c[0x0][0x3c8] ;  /* 0x00007900ff0a77ac */ /* 0x000e220008000a00 */
[----:B------:R-:W-:-:S04]  /*5b80*/  IADD3 R16, P0, PT, R35, UR45, RZ ;  /* 0x0000002d23107c10 */ /* 0x000fc8000ff1e0ff */
[----:B------:R-:W-:Y:S02]  /*5b90*/  IADD3.X R17, PT, PT, RZ, R34, RZ, P0, !PT ;  /* 0x00000022ff117210 */ /* 0x000fe400007fe4ff */
[----:B0-----:R-:W-:-:S04]  /*5ba0*/  LEA R20, P0, R16, UR10, 0x2 ;  /* 0x0000000a10147c11 */ /* 0x001fc8000f8010ff */
[----:B------:R-:W-:-:S05]  /*5bb0*/  LEA.HI.X R21, R16, UR11, R17, 0x2, P0 ;  /* 0x0000000b10157c11 */ /* 0x000fca00080f1411 */
[----:B------:R-:W3:Y:S01]  /*5bc0*/  LDG.E R20, desc[UR36][R20.64] ;  /* 0x0000002414147981 */ /* 0x000ee2000c1e1900 */
[----:B------:R-:W-:-:S05]  /*5bd0*/  VIADD R23, R35, -UR46 ;  /* 0x8000002e23177c36 */ /* 0x000fca0008000000 */
[----:B------:R-:W-:-:S06]  /*5be0*/  LEA R23, R23, R10, 0x1 ;  /* 0x0000000a17177211 */ /* 0x000fcc00078e08ff */
[----:B------:R-:W0:Y:S01]  /*5bf0*/  LDS.U16 R23, [R23] ;  /* 0x0000000017177984 */ /* 0x000e220000000400 */
[----:B---3--:R-:W-:-:S04]  /*5c00*/  IMAD R40, R40, R20, R35 ;  /* 0x0000001428287224 */ /* 0x008fc800078e0223 */
[----:B------:R-:W-:-:S04]  /*5c10*/  IMAD R17, R40, 0x30, RZ ;  /* 0x0000003028117824 */ /* 0x000fc800078e02ff */
[----:B------:R-:W-:-:S06]  /*5c20*/  IMAD.WIDE R16, R17, 0x2, R38 ;  /* 0x0000000211107825 */ /* 0x000fcc00078e0226 */
[----:B--2---:R-:W2:Y:S01]  /*5c30*/  LDG.E.128 R16, desc[UR36][R16.64] ;  /* 0x0000002410107981 */ /* 0x004ea2000c1e1d00 */
        /* <DEDUP_REMOVED lines=17> */
.L_x_2033:
[----:B------:R-:W-:Y:S05]  /*5d50*/  BSYNC.RECONVERGENT B1 ;  /* 0x0000000000017941 */ /* 0x000fea0003800200 */
.L_x_2032:
[----:B------:R-:W-:Y:S01]  /*5d60*/  ISETP.GE.AND P0, PT, R36, UR44, PT ;  /* 0x0000002c24007c0c */ /* 0x000fe2000bf06270 */
[----:B------:R-:W-:-:S12]  /*5d70*/  BSSY.RECONVERGENT B1, `(.L_x_2039) ;  /* 0x0000130000017945 */ /* 0x000fd80003800200 */
[----:B------:R-:W-:Y:S05]  /*5d80*/  @P0 BRA `(.L_x_2040) ;  /* 0x0000001000b80947 */ /* 0x000fea0003800000 */
[----:B------:R-:W-:Y:S01]  /*5d90*/  HFMA2 R17, -RZ, RZ, 0, 9.5367431640625e-07 ;  /* 0x00000010ff117431 */ /* 0x000fe200000001ff */
[----:B------:R-:W-:Y:S01]  /*5da0*/  ULOP3.LUT UR7, URZ, UR46, URZ, 0x33, !UPT ;  /* 0x0000002eff077292 */ /* 0x000fe2000f8e33ff */
[----:B------:R-:W-:Y:S01]  /*5db0*/  BSSY.RECONVERGENT B2, `(.L_x_2041) ;  /* 0x0000048000027945 */ /* 0x000fe20003800200 */
[----:B------:R-:W0:Y:S02]  /*5dc0*/  LDCU UR4, c[0x0][0x3f8] ;  /* 0x00007f00ff0477ac */ /* 0x000e240008000800 */
[----:B------:R-:W-:-:S04]  /*5dd0*/  VIADDMNMX R16, R36, R17, UR44, !PT ;  /* 0x0000002c24107e46 */ /* 0x000fc8000f800111 */
[----:B------:R-:W-:-:S04]  /*5de0*/  IADD3 R21, PT, PT, -R33, UR7, R16 ;  /* 0x0000000721157c10 */ /* 0x000fc8000fffe110 */
[----:B------:R-:W-:Y:S01]  /*5df0*/  LOP3.LUT R16, R21, 0x30, RZ, 0xc0, !PT ;  /* 0x0000003015107812 */ /* 0x000fe200078ec0ff */
[----:B0-----:R-:W-:-:S03]  /*5e00*/  IMAD R20, R11, UR4, RZ ;  /* 0x000000040b147c24 */ /* 0x001fc6000f8e02ff */
[----:B------:R-:W-:-:S13]  /*5e10*/  ISETP.NE.AND P0, PT, R16, 0x30, PT ;  /* 0x000000301000780c */ /* 0x000fda0003f05270 */
[----:B------:R-:W-:Y:S05]  /*5e20*/  @!P0 BRA `(.L_x_2042) ;  /* 0x0000000400008947 */ /* 0x000fea0003800000 */
[----:B------:R-:W0:Y:S01]  /*5e30*/  LDC R11, c[0x0][0x3f4] ;  /* 0x0000fd00ff0b7b82 */ /* 0x000e220000000800 */
[----:B------:R-:W-:Y:S02]  /*5e40*/  LEA.HI R16, R21, 0x1, RZ, 0x1c ;  /* 0x0000000115107811 */ /* 0x000fe400078fe0ff */
[----:B------:R-:W-:Y:S02]  /*5e50*/  LEA R18, R33, UR6, 0x1 ;  /* 0x0000000621127c11 */ /* 0x000fe4000f8e08ff */
[----:B------:R-:W-:-:S03]  /*5e60*/  LOP3.LUT R16, R16, 0x3, RZ, 0xc0, !PT ;  /* 0x0000000310107812 */ /* 0x000fc600078ec0ff */
[----:B------:R-:W-:Y:S01]  /*5e70*/  IMAD.IADD R37, R37, 0x1, R18 ;  /* 0x0000000125257824 */ /* 0x000fe200078e0212 */
[----:B------:R-:W-:-:S07]  /*5e80*/  IADD3 R22, PT, PT, -R16, RZ, RZ ;  /* 0x000000ff10167210 */ /* 0x000fce0007ffe1ff */
.L_x_2045:
[----:B0-----:R-:W-:Y:S01]  /*5e90*/  ISETP.GE.AND P1, PT, R36, R11, PT ;  /* 0x0000000b2400720c */ /* 0x001fe20003f26270 */
[----:B------:R-:W-:Y:S01]  /*5ea0*/  BSSY.RECONVERGENT B3, `(.L_x_2043) ;  /* 0x0000035000037945 */ /* 0x000fe20003800200 */
[----:B------:R-:W-:-:S04]  /*5eb0*/  IADD3 R22, PT, PT, R22, 0x1, RZ ;  /* 0x0000000116167810 */ /* 0x000fc80007ffe0ff */
[----:B------:R-:W-:-:S07]  /*5ec0*/  ISETP.NE.AND P0, PT, R22, RZ, PT ;  /* 0x000000ff1600720c */ /* 0x000fce0003f05270 */
[----:B------:R-:W-:Y:S06]  /*5ed0*/  @!P1 BRA `(.L_x_2044) ;  /* 0x0000000000c49947 */ /* 0x000fec0003800000 */
[----:B--2---:R-:W-:Y:S02]  /*5ee0*/  IABS R19, R11 ;  /* 0x0000000b00137213 */ /* 0x004fe40000000000 */
[----:B------:R-:W-:Y:S02]  /*5ef0*/  IABS R24, R36 ;  /* 0x0000002400187213 */ /* 0x000fe40000000000 */
[----:B------:R-:W0:Y:S01]  /*5f00*/  I2F.RP R18, R19 ;  /* 0x0000001300127306 */ /* 0x000e220000209400 */
[----:B------:R-:W-:Y:S02]  /*5f10*/  ISETP.GE.AND P2, PT, R36, RZ, PT ;  /* 0x000000ff2400720c */ /* 0x000fe40003f46270 */
[----:B------:R-:W-:-:S05]  /*5f20*/  ISETP.NE.AND P3, PT, R11, RZ, PT ;  /* 0x000000ff0b00720c */ /* 0x000fca0003f65270 */
[----:B0-----:R-:W0:Y:S02]  /*5f30*/  MUFU.RCP R18, R18 ;  /* 0x0000001200127308 */ /* 0x001e240000001000 */
[----:B0-----:R-:W-:-:S06]  /*5f40*/  VIADD R23, R18, 0xffffffe ;  /* 0x0ffffffe12177836 */ /* 0x001fcc0000000000 */
[----:B------:R0:W1:Y:S02]  /*5f50*/  F2I.FTZ.U32.TRUNC.NTZ R17, R23 ;  /* 0x0000001700117305 */ /* 0x000064000021f000 */
[----:B0-----:R-:W0:Y:S01]  /*5f60*/  LDS.U16 R23, [R37] ;  /* 0x0000000025177984 */ /* 0x001e220000000400 */
[----:B-1----:R-:W-:-:S05]  /*5f70*/  IADD3 R16, PT, PT, RZ, -R17, RZ ;  /* 0x80000011ff107210 */ /* 0x002fca0007ffe0ff */
        /* <DEDUP_REMOVED lines=39> */
.L_x_2044:
[----:B------:R-:W-:Y:S05]  /*61f0*/  BSYNC.RECONVERGENT B3 ;  /* 0x0000000000037941 */ /* 0x000fea0003800200 */
.L_x_2043:
[----:B------:R-:W-:Y:S02]  /*6200*/  IADD3 R36, PT, PT, R36, 0x10, RZ ;  /* 0x0000001024247810 */ /* 0x000fe40007ffe0ff */
[----:B------:R-:W-:Y:S01]  /*6210*/  IADD3 R37, PT, PT, R37, 0x20, RZ ;  /* 0x0000002025257810 */ /* 0x000fe20007ffe0ff */
[----:B------:R-:W-:Y:S06]  /*6220*/  @P0 BRA `(.L_x_2045) ;  /* 0xfffffffc00180947 */ /* 0x000fec000383ffff */
.L_x_2042:
[----:B------:R-:W-:Y:S05]  /*6230*/  BSYNC.RECONVERGENT B2 ;  /* 0x0000000000027941 */ /* 0x000fea0003800200 */
.L_x_2041:
[----:B------:R-:W-:-:S13]  /*6240*/  ISETP.GE.U32.AND P0, PT, R21, 0x30, PT ;  /* 0x000000301500780c */ /* 0x000fda0003f06070 */
[----:B------:R-:W-:Y:S05]  /*6250*/  @!P0 BRA `(.L_x_2040) ;  /* 0x0000000c00848947 */ /* 0x000fea0003800000 */
[----:B------:R-:W0:Y:S02]  /*6260*/  LDC R11, c[0x0][0x3f4] ;  /* 0x0000fd00ff0b7b82 */ /* 0x000e240000000800 */
.L_x_2054:
[CC--:B0-----:R-:W-:Y:S01]  /*6270*/  ISETP.GE.AND P3, PT, R36.reuse, R11.reuse, PT ;  /* 0x0000000b2400720c */ /* 0x0c1fe20003f66270 */
[C---:B------:R-:W-:Y:S01]  /*6280*/  VIADD R26, R36.reuse, 0x10 ;  /* 0x00000010241a7836 */ /* 0x040fe20000000000 */
[C---:B------:R-:W-:Y:S01]  /*6290*/  IADD3 R21, PT, PT, R36.reuse, -UR46, RZ ;  /* 0x8000002e24157c10 */ /* 0x040fe2000fffe0ff */
[----:B------:R-:W-:Y:S01]  /*62a0*/  BSSY.RECONVERGENT B2, `(.L_x_2046) ;  /* 0x000003a000027945 */ /* 0x000fe20003800200 */
[C---:B------:R-:W-:Y:S02]  /*62b0*/  IADD3 R24, PT, PT, R36.reuse, 0x20, RZ ;  /* 0x0000002024187810 */ /* 0x040fe40007ffe0ff */
[----:B------:R-:W-:Y:S01]  /*62c0*/  IADD3 R22, PT, PT, R36, 0x30, RZ ;  /* 0x0000003024167810 */ /* 0x000fe20007ffe0ff */
[----:B------:R-:W-:Y:S01]  /*62d0*/  IMAD R21, R21, 0x2, R10 ;  /* 0x0000000215157824 */ /* 0x000fe200078e020a */
[-C--:B------:R-:W-:Y:S02]  /*62e0*/  ISETP.GE.AND P2, PT, R26, R11.reuse, PT ;  /* 0x0000000b1a00720c */ /* 0x080fe40003f46270 */
[----:B------:R-:W-:-:S02]  /*62f0*/  ISETP.GE.AND P0, PT, R24, R11, PT ;  /* 0x0000000b1800720c */ /* 0x000fc40003f06270 */
[----:B------:R-:W-:Y:S01]  /*6300*/  ISETP.GE.AND P1, PT, R22, R11, PT ;  /* 0x0000000b1600720c */ /* 0x000fe20003f26270 */
[----:B------:R-:W-:-:S12]  /*6310*/  @!P3 BRA `(.L_x_2047) ;  /* 0x0000000000c8b947 */ /* 0x000fd80003800000 */
[----:B--2---:R-:W-:Y:S01]  /*6320*/  IABS R19, R11 ;  /* 0x0000000b00137213 */ /* 0x004fe20000000000 */
        /* <DEDUP_REMOVED lines=49> */
.L_x_2047:
[----:B------:R-:W-:Y:S05]  /*6640*/  BSYNC.RECONVERGENT B2 ;  /* 0x0000000000027941 */ /* 0x000fea0003800200 */
.L_x_2046:
[----:B------:R-:W-:Y:S04]  /*6650*/  BSSY.RECONVERGENT B2, `(.L_x_2048) ;  /* 0x0000034000027945 */ /* 0x000fe80003800200 */
[----:B------:R-:W-:Y:S05]  /*6660*/  @!P2 BRA `(.L_x_2049) ;  /* 0x0000000000c8a947 */ /* 0x000fea0003800000 */
        /* <DEDUP_REMOVED lines=50> */
.L_x_2049:
[----:B------:R-:W-:Y:S05]  /*6990*/  BSYNC.RECONVERGENT B2 ;  /* 0x0000000000027941 */ /* 0x000fea0003800200 */
.L_x_2048:
        /* <DEDUP_REMOVED lines=52> */
.L_x_2051:
[----:B------:R-:W-:Y:S05]  /*6ce0*/  BSYNC.RECONVERGENT B2 ;  /* 0x0000000000027941 */ /* 0x000fea0003800200 */
.L_x_2050:
[----:B------:R-:W-:Y:S04]  /*6cf0*/  BSSY.RECONVERGENT B2, `(.L_x_2052) ;  /* 0x0000034000027945 */ /* 0x000fe80003800200 */
[----:B------:R-:W-:Y:S05]  /*6d00*/  @!P1 BRA `(.L_x_2053) ;  /* 0x0000000000c89947 */ /* 0x000fea0003800000 */
[----:B--2---:R-:W-:Y:S01]  /*6d10*/  IABS R19, R11 ;  /* 0x0000000b00137213 */ /* 0x004fe20000000000 */
[----:B------:R-:W0:Y:S01]  /*6d20*/  LDCU.64 UR10, c[0x0][0x3c8] ;  /* 0x00007900ff0a77ac */ /* 0x000e220008000a00 */
[----:B------:R-:W-:Y:S01]  /*6d30*/  IABS R24, R22 ;  /* 0x0000001600187213 */ /* 0x000fe20000000000 */
[----:B------:R-:W1:Y:S01]  /*6d40*/  LDS.U16 R21, [R21+0x60] ;  /* 0x0000600015157984 */ /* 0x000e620000000400 */
        /* <DEDUP_REMOVED lines=21> */
[----:B------:R-:W-:Y:S01]  /*6ea0*/  IMAD.X R18, RZ, RZ, R34, P0 ;  /* 0x000000ffff127224 */ /* 0x000fe200000e0622 */
        /* <DEDUP_REMOVED lines=24> */
.L_x_2053:
[----:B------:R-:W-:Y:S05]  /*7030*/  BSYNC.RECONVERGENT B2 ;  /* 0x0000000000027941 */ /* 0x000fea0003800200 */
.L_x_2052:
[----:B------:R-:W-:-:S04]  /*7040*/  IADD3 R36, PT, PT, R36, 0x40, RZ ;  /* 0x0000004024247810 */ /* 0x000fc80007ffe0ff */
[----:B------:R-:W-:-:S13]  /*7050*/  ISETP.GE.AND P0, PT, R36, UR44, PT ;  /* 0x0000002c24007c0c */ /* 0x000fda000bf06270 */
[----:B------:R-:W-:Y:S05]  /*7060*/  @!P0 BRA `(.L_x_2054) ;  /* 0xfffffff000808947 */ /* 0x000fea000383ffff */
.L_x_2040:
[----:B------:R-:W-:Y:S05]  /*7070*/  BSYNC.RECONVERGENT B1 ;  /* 0x0000000000017941 */ /* 0x000fea0003800200 */
.L_x_2039:
[----:B------:R-:W-:-:S13]  /*7080*/  ISETP.NE.AND P0, PT, R33, UR5, PT ;  /* 0x0000000521007c0c */ /* 0x000fda000bf05270 */
[----:B------:R-:W-:Y:S05]  /*7090*/  @P0 BRA `(.L_x_2031) ;  /* 0x0000000400c00947 */ /* 0x000fea0003800000 */
[----:B------:R-:W0:Y:S01]  /*70a0*/  LDCU UR4, c[0x0][0x478] ;  /* 0x00008f00ff0477ac */ /* 0x000e220008000800 */
[----:B--2---:R-:W-:Y:S01]  /*70b0*/  IADD3 R19, PT, PT, R0, UR42, RZ ;  /* 0x0000002a00137c10 */ /* 0x004fe2000fffe0ff */
[----:B0-----:R-:W-:-:S09]  /*70c0*/  UISETP.NE.AND UP0, UPT, UR4, 0x2, UPT ;  /* 0x000000020400788c */ /* 0x001fd2000bf05270 */
[----:B------:R-:W-:Y:S05]  /*70d0*/  BRA.U UP0, `(.L_x_2055) ;  /* 0x0000000100d87547 */ /* 0x000fea000b800000 */
[----:B------:R-:W0:Y:S02]  /*70e0*/  LDCU.64 UR10, c[0x0][0x3a8] ;  /* 0x00007500ff0a77ac */ /* 0x000e240008000a00 */
[----:B0-----:R-:W-:-:S04]  /*70f0*/  IADD3 R16, P0, PT, R19, UR10, RZ ;  /* 0x0000000a13107c10 */ /* 0x001fc8000ff1e0ff */
[----:B------:R-:W-:-:S06]  /*7100*/  LEA.HI.X.SX32 R17, R19, UR11, 0x1, P0 ;  /* 0x0000000b13117c11 */ /* 0x000fcc00080f0eff */
[----:B------:R-:W2:Y:S01]  /*7110*/  LDG.E.64 R16, desc[UR36][R16.64] ;  /* 0x0000002410107981 */ /* 0x000ea2000c1e1b00 */
[----:B------:R-:W0:Y:S03]  /*7120*/  LDC.64 R18, c[0x0][0x468] ;  /* 0x00011a00ff127b82 */ /* 0x000e260000000a00 */
[----:B0-----:R-:W3:Y:S01]  /*7130*/  LDG.E R18, desc[UR36][R18.64+0x8] ;  /* 0x0000082412127981 */ /* 0x001ee2000c1e1900 */
[----:B--2---:R-:W-:Y:S01]  /*7140*/  LOP3.LUT R28, R17, 0xff, RZ, 0xc0, !PT ;  /* 0x000000ff111c7812 */ /* 0x004fe200078ec0ff */
[----:B------:R0:W3:Y:S01]  /*7150*/  I2F.S8 R21, R16 ;  /* 0x0000001000157306 */ /* 0x0000e20000001400 */
[--C-:B------:R-:W-:Y:S02]  /*7160*/  SHF.R.S32.HI R31, RZ, 0x18, R17.reuse ;  /* 0x00000018ff1f7819 */ /* 0x100fe40000011411 */
[----:B------:R-:W-:Y:S02]  /*7170*/  SHF.R.U64 R22, R28, 0x7, RZ ;  /* 0x000000071c167819 */ /* 0x000fe400000012ff */
[----:B------:R-:W-:-:S02]  /*7180*/  SHF.R.S64 R30, R16, 0x10, R17 ;  /* 0x00000010101e7819 */ /* 0x000fc40000001011 */
[----:B------:R-:W-:Y:S01]  /*7190*/  ISETP.NE.U32.AND P1, PT, R22, RZ, PT ;  /* 0x000000ff1600720c */ /* 0x000fe20003f25070 */
[----:B------:R-:W1:Y:S01]  /*71a0*/  I2F.S16 R31, R31 ;  /* 0x0000001f001f7306 */ /* 0x000e620000101400 */
[----:B------:R-:W-:Y:S02]  /*71b0*/  PRMT R23, R17, 0x9910, RZ ;  /* 0x0000991011177816 */ /* 0x000fe400000000ff */
[--C-:B------:R-:W-:Y:S02]  /*71c0*/  SHF.R.U64 R22, R16, 0x10, R17.reuse ;  /* 0x0000001010167819 */ /* 0x100fe40000001211 */
[----:B------:R-:W-:Y:S02]  /*71d0*/  SHF.R.S32.HI R17, RZ, 0x10, R17 ;  /* 0x00000010ff117819 */ /* 0x000fe40000011411 */
[----:B------:R-:W-:Y:S02]  /*71e0*/  LOP3.LUT R30, R30, 0xff, RZ, 0xc0, !PT ;  /* 0x000000ff1e1e7812 */ /* 0x000fe400078ec0ff */
[----:B------:R-:W-:-:S02]  /*71f0*/  LOP3.LUT R29, R17, 0xff, RZ, 0xc0, !PT ;  /* 0x000000ff111d7812 */ /* 0x000fc400078ec0ff */
[----:B------:R-:W-:Y:S02]  /*7200*/  PRMT R20, R16, 0x9910, RZ ;  /* 0x0000991010147816 */ /* 0x000fe400000000ff */
[----:B------:R-:W-:Y:S02]  /*7210*/  SHF.R.U64 R17, R29, 0x7, RZ ;  /* 0x000000071d117819 */ /* 0x000fe400000012ff */
[----:B0-----:R-:W-:Y:S01]  /*7220*/  SHF.R.U64 R16, R30, 0x7, RZ ;  /* 0x000000071e107819 */ /* 0x001fe200000012ff */
[C---:B---3--:R-:W-:Y:S01]  /*7230*/  FMUL.FTZ R21, R18.reuse, R21 ;  /* 0x0000001512157220 */ /* 0x048fe20000410000 */
[----:B------:R-:W-:Y:S01]  /*7240*/  ISETP.NE.U32.AND P2, PT, R17, RZ, PT ;  /* 0x000000ff1100720c */ /* 0x000fe20003f45070 */
[----:B-1----:R-:W-:Y:S01]  /*7250*/  FMUL.FTZ R26, R18, R31 ;  /* 0x0000001f121a7220 */ /* 0x002fe20000410000 */
[----:B------:R-:W-:Y:S02]  /*7260*/  ISETP.NE.U32.AND P0, PT, R16, RZ, PT ;  /* 0x000000ff1000720c */ /* 0x000fe40003f05070 */
[----:B------:R-:W-:-:S02]  /*7270*/  ISETP.NE.U32.AND.EX P2, PT, RZ, RZ, PT, P2 ;  /* 0x000000ffff00720c */ /* 0x000fc40003f45120 */
[----:B------:R-:W-:Y:S02]  /*7280*/  ISETP.NE.U32.AND.EX P1, PT, RZ, RZ, PT, P1 ;  /* 0x000000ffff00720c */ /* 0x000fe40003f25110 */
[----:B------:R-:W-:Y:S02]  /*7290*/  ISETP.NE.U32.AND.EX P0, PT, RZ, RZ, PT, P0 ;  /* 0x000000ffff00720c */ /* 0x000fe40003f05100 */
[----:B------:R-:W-:Y:S02]  /*72a0*/  PRMT R22, R22, 0x9910, RZ ;  /* 0x0000991016167816 */ /* 0x000fe400000000ff */
[----:B------:R-:W-:Y:S02]  /*72b0*/  SHF.R.S32.HI R19, RZ, 0x8, R20 ;  /* 0x00000008ff137819 */ /* 0x000fe40000011414 */
[----:B------:R-:W-:Y:S01]  /*72c0*/  MOV R20, R23 ;  /* 0x0000001700147202 */ /* 0x000fe20000000f00 */
[----:B------:R-:W-:Y:S02]  /*72d0*/  IMAD.MOV.U32 R16, RZ, RZ, R22 ;  /* 0x000000ffff107224 */ /* 0x000fe400078e0016 */
[----:B------:R-:W-:Y:S01]  /*72e0*/  @P2 LOP3.LUT R29, R29, 0xffffff00, RZ, 0xfc, !PT ;  /* 0xffffff001d1d2812 */ /* 0x000fe200078efcff */
[----:B------:R-:W0:Y:S01]  /*72f0*/  I2F.S16 R19, R19 ;  /* 0x0000001300137306 */ /* 0x000e220000101400 */
[----:B------:R-:W-:-:S02]  /*7300*/  SHF.R.S32.HI R20, RZ, 0x8, R20 ;  /* 0x00000008ff147819 */ /* 0x000fc40000011414 */
[----:B------:R-:W-:Y:S02]  /*7310*/  SHF.R.S32.HI R16, RZ, 0x8, R16 ;  /* 0x00000008ff107819 */ /* 0x000fe40000011410 */
[----:B------:R-:W-:Y:S02]  /*7320*/  @P1 LOP3.LUT R28, R28, 0xffffff00, RZ, 0xfc, !PT ;  /* 0xffffff001c1c1812 */ /* 0x000fe400078efcff */
[----:B------:R-:W-:Y:S01]  /*7330*/  @P0 LOP3.LUT R30, R30, 0xffffff00, RZ, 0xfc, !PT ;  /* 0xffffff001e1e0812 */ /* 0x000fe200078efcff */
[----:B------:R0:W1:Y:S08]  /*7340*/  I2F.S16 R27, R20 ;  /* 0x00000014001b7306 */ /* 0x0000700000101400 */
[----:B------:R2:W3:Y:S01]  /*7350*/  I2F.S16 R23, R16 ;  /* 0x0000001000177306 */ /* 0x0004e20000101400 */
[C---:B0-----:R-:W-:Y:S01]  /*7360*/  FMUL.FTZ R20, R18.reuse, R19 ;  /* 0x0000001312147220 */ /* 0x041fe20000410000 */
[----:B-1----:R-:W-:-:S06]  /*7370*/  FMUL.FTZ R24, R18, R27 ;  /* 0x0000001b12187220 */ /* 0x002fcc0000410000 */
[----:B------:R-:W0:Y:S01]  /*7380*/  I2F.S8 R25, R28 ;  /* 0x0000001c00197306 */ /* 0x000e220000001400 */
[----:B--2---:R-:W-:Y:S01]  /*7390*/  F2FP.F16.F32.PACK_AB R16, R20, R21 ;  /* 0x000000151410723e */ /* 0x004fe200000000ff */
[----:B---3--:R-:W-:-:S06]  /*73a0*/  FMUL.FTZ R22, R18, R23 ;  /* 0x0000001712167220 */ /* 0x008fcc0000410000 */
[----:B------:R-:W1:Y:S01]  /*73b0*/  I2F.S8 R17, R30 ;  /* 0x0000001e00117306 */ /* 0x000e620000001400 */
[----:B0-----:R-:W-:-:S07]  /*73c0*/  FMUL.FTZ R25, R18, R25 ;  /* 0x0000001912197220 */ /* 0x001fce0000410000 */
[----:B------:R-:W0:Y:S01]  /*73d0*/  I2F.S8 R29, R29 ;  /* 0x0000001d001d7306 */ /* 0x000e220000001400 */
[----:B-1----:R-:W-:-:S05]  /*73e0*/  FMUL.FTZ R17, R18, R17 ;  /* 0x0000001112117220 */ /* 0x002fca0000410000 */
[----:B------:R-:W-:Y:S01]  /*73f0*/  F2FP.F16.F32.PACK_AB R17, R22, R17 ;  /* 0x000000111611723e */ /* 0x000fe200000000ff */
[----:B0-----:R-:W-:Y:S01]  /*7400*/  FMUL.FTZ R19, R18, R29 ;  /* 0x0000001d12137220 */ /* 0x001fe20000410000 */
[----:B------:R-:W-:-:S04]  /*7410*/  F2FP.F16.F32.PACK_AB R18, R24, R25 ;  /* 0x000000191812723e */ /* 0x000fc800000000ff */
[----:B------:R-:W-:Y:S01]  /*7420*/  F2FP.F16.F32.PACK_AB R19, R26, R19 ;  /* 0x000000131a13723e */ /* 0x000fe200000000ff */
[----:B------:R-:W-:Y:S06]  /*7430*/  BRA `(.L_x_2056) ;  /* 0x00000000000c7947 */ /* 0x000fec0003800000 */
.L_x_2055:
[----:B------:R-:W0:Y:S02]  /*7440*/  LDC.64 R16, c[0x0][0x3a8] ;  /* 0x0000ea00ff107b82 */ /* 0x000e240000000a00 */
[----:B0-----:R-:W-:-:S06]  /*7450*/  IMAD.WIDE R16, R19, 0x2, R16 ;  /* 0x0000000213107825 */ /* 0x001fcc00078e0210 */
[----:B------:R-:W5:Y:S02]  /*7460*/  LDG.E.128 R16, desc[UR36][R16.64] ;  /* 0x0000002410107981 */ /* 0x000f64000c1e1d00 */
.L_x_2056:
        /* <DEDUP_REMOVED lines=8> */
[----:B------:R-:W-:Y:S02]  /*74f0*/  MOV R23, UR4 ;  /* 0x0000000400177c02 */ /* 0x000fe40008000f00 */
[----:B------:R-:W-:Y:S01]  /*7500*/  MOV R21, UR11 ;  /* 0x0000000b00157c02 */ /* 0x000fe20008000f00 */
[----:B------:R-:W-:Y:S01]  /*7510*/  IMAD.U32 R25, RZ, RZ, UR8 ;  /* 0x00000008ff197e24 */ /* 0x000fe2000f8e00ff */
[----:B------:R-:W0:Y:S01]  /*7520*/  LDCU.64 UR10, c[0x0][0x3c0] ;  /* 0x00007800ff0a77ac */ /* 0x000e220008000a00 */
[----:B------:R-:W-:-:S04]  /*7530*/  @P1 IMAD R23, R23, 0x30, R0 ;  /* 0x0000003017171824 */ /* 0x000fc800078e0200 */
[----:B------:R-:W-:-:S06]  /*7540*/  @P1 IMAD.WIDE R20, R23, 0x2, R20 ;  /* 0x0000000217141825 */ /* 0x000fcc00078e0214 */
[----:B------:R-:W2:Y:S01]  /*7550*/  @P1 LDG.E.128 R20, desc[UR36][R20.64] ;  /* 0x0000002414141981 */ /* 0x000ea2000c1e1d00 */
[----:B------:R-:W-:Y:S01]  /*7560*/  LEA R24, R25, R10, 0x1 ;  /* 0x0000000a19187211 */ /* 0x000fe200078e08ff */
[----:B------:R-:W-:Y:S01]  /*7570*/  UIMAD UR4, UR41, 0x30, URZ ;  /* 0x00000030290478a4 */ /* 0x000fe2000f8e02ff */
[----:B------:R-:W-:Y:S02]  /*7580*/  IMAD R11, R11, UR40, R0 ;  /* 0x000000280b0b7c24 */ /* 0x000fe4000f8e0200 */
[----:B-----5:R-:W-:Y:S02]  /*7590*/  HFMA2 R12, R16, 1, 1, R12 ;  /* 0x3c003c00100c7831 */ /* 0x020fe4000000000c */
[----:B------:R-:W-:Y:S02]  /*75a0*/  HADD2 R13, R17, R13 ;  /* 0x0000000d110d7230 */ /* 0x000fe40000000000 */
[----:B------:R-:W-:Y:S01]  /*75b0*/  HFMA2 R14, R18, 1, 1, R14 ;  /* 0x3c003c00120e7831 */ /* 0x000fe2000000000e */
[----:B------:R-:W1:Y:S01]  /*75c0*/  LDS.U16 R24, [R24] ;  /* 0x0000000018187984 */ /* 0x000e620000000400 */
[----:B------:R-:W-:Y:S01]  /*75d0*/  SHF.R.S32.HI R10, RZ, 0x1f, R11 ;  /* 0x0000001fff0a7819 */ /* 0x000fe2000001140b */
[----:B------:R-:W-:Y:S01]  /*75e0*/  HADD2 R15, R19, R15 ;  /* 0x0000000f130f7230 */ /* 0x000fe20000000000 */
[----:B------:R-:W-:-:S02]  /*75f0*/  IADD3 R11, P0, PT, R11, UR4, RZ ;  /* 0x000000040b0b7c10 */ /* 0x000fc4000ff1e0ff */
[----:B------:R-:W-:-:S04]  /*7600*/  MOV R25, UR4 ;  /* 0x0000000400197c02 */ /* 0x000fc80008000f00 */
        /* <DEDUP_REMOVED lines=25> */
.L_x_2031:
[----:B------:R-:W-:Y:S05]  /*77a0*/  BSYNC.RECONVERGENT B0 ;  /* 0x0000000000007941 */ /* 0x000fea0003800200 */
.L_x_2030:
        /* <DEDUP_REMOVED lines=10> */
[----:B------:R-:W-:Y:S02]  /*7850*/  ISETP.NE.AND P4, PT, R12, 0x20, PT ;  /* 0x000000200c00780c */ /* 0x000fe40003f85270 */
[----:B------:R-:W-:Y:S02]  /*7860*/  P2R R11, PR, RZ, 0x20 ;  /* 0x00000020ff0b7803 */ /* 0x000fe40000000000 */
[----:B------:R-:W-:-:S02]  /*7870*/  LOP3.LUT R12, R2, 0x3f0, RZ, 0xc0, !PT ;  /* 0x000003f0020c7812 */ /* 0x000fc400078ec0ff */
[C---:B------:R-:W-:Y:S02]  /*7880*/  ISETP.GT.U32.AND P5, PT, R2.reuse, 0xf, PT ;  /* 0x0000000f0200780c */ /* 0x040fe40003fa4070 */
[----:B------:R-:W-:Y:S02]  /*7890*/  LOP3.LUT R13, R2, 0x3f8, RZ, 0xc0, !PT ;  /* 0x000003f8020d7812 */ /* 0x000fe400078ec0ff */
[----:B------:R-:W-:Y:S02]  /*78a0*/  ISETP.NE.AND P3, PT, R12, 0x10, PT ;  /* 0x000000100c00780c */ /* 0x000fe40003f65270 */
[----:B------:R-:W-:Y:S02]  /*78b0*/  P2R R12, PR, RZ, 0x20 ;  /* 0x00000020ff0c7803 */ /* 0x000fe40000000000 */
[----:B------:R-:W-:Y:S02]  /*78c0*/  ISETP.NE.AND P2, PT, R13, 0x8, PT ;  /* 0x000000080d00780c */ /* 0x000fe40003f45270 */
[C---:B------:R-:W-:Y:S01]  /*78d0*/  ISETP.GT.U32.AND P1, PT, R2.reuse, 0x3f, PT ;  /* 0x0000003f0200780c */ /* 0x040fe20003f24070 */
[----:B0-----:R-:W-:Y:S01]  /*78e0*/  ULEA UR4, UR5, UR4, 0x18 ;  /* 0x0000000405047291 */ /* 0x001fe2000f8ec0ff */
        /* <DEDUP_REMOVED lines=9> */
.L_x_2058:
        /* <DEDUP_REMOVED lines=16> */
[--C-:B--2---:R-:W-:Y:S02]  /*7a80*/  HADD2.F32 R19, -RZ, R15.reuse.H0_H0 ;  /* 0x2000000fff137230 */ /* 0x104fe40000004100 */
[----:B------:R-:W-:Y:S01]  /*7a90*/  FADD.FTZ R9, R9, R12 ;  /* 0x0000000c09097221 */ /* 0x000fe20000010000 */
[----:B------:R-:W-:Y:S02]  /*7aa0*/  HADD2.F32 R18, -RZ, R15.H1_H1 ;  /* 0x3000000fff127230 */ /* 0x000fe40000004100 */
[----:B------:R-:W-:Y:S01]  /*7ab0*/  FADD.FTZ R5, R5, R14 ;  /* 0x0000000e05057221 */ /* 0x000fe20000010000 */
[----:B------:R-:W-:-:S02]  /*7ac0*/  FADD.FTZ R4, R4, R19 ;  /* 0x0000001304047221 */ /* 0x000fc40000010000 */
[----:B------:R-:W-:-:S07]  /*7ad0*/  FADD.FTZ R3, R3, R18 ;  /* 0x0000001203037221 */ /* 0x000fce0000010000 */
.L_x_2060:
[----:B------:R-:W-:Y:S05]  /*7ae0*/  BSYNC.RECONVERGENT B0 ;  /* 0x0000000000007941 */ /* 0x000fea0003800200 */
.L_x_2059:
        /* <DEDUP_REMOVED lines=8> */
.L_x_2062:
[----:B------:R-:W-:Y:S05]  /*7b70*/  BSYNC.RECONVERGENT B0 ;  /* 0x0000000000007941 */ /* 0x000fea0003800200 */
.L_x_2061:
        /* <DEDUP_REMOVED lines=20> */
.L_x_2064:
[----:B------:R-:W-:Y:S05]  /*7cc0*/  BSYNC.RECONVERGENT B0 ;  /* 0x0000000000007941 */ /* 0x000fea0003800200 */
.L_x_2063:
        /* <DEDUP_REMOVED lines=8> */
.L_x_2066:
[----:B------:R-:W-:Y:S05]  /*7d50*/  BSYNC.RECONVERGENT B0 ;  /* 0x0000000000007941 */ /* 0x000fea0003800200 */
.L_x_2065:
[----:B------:R-:W-:Y:S01]  /*7d60*/  BAR.SYNC.DEFER_BLOCKING 0x0 ;  /* 0x0000000000007b1d */ /* 0x000fe20000010000 */
[----:B------:R-:W-:-:S05]  /*7d70*/  ISETP.GT.U32.AND P0, PT, R2, 0xf, PT ;  /* 0x0000000f0200780c */ /* 0x000fca0003f04070 */
[----:B------:R-:W-:Y:S08]  /*7d80*/  BSSY.RECONVERGENT B0, `(.L_x_2067) ;  /* 0x0000013000007945 */ /* 0x000ff00003800200 */
[----:B------:R-:W-:Y:S05]  /*7d90*/  @P0 BRA `(.L_x_2068) ;  /* 0x0000000000440947 */ /* 0x000fea0003800000 */
[----:B01-3--:R-:W0:Y:S02]  /*7da0*/  LDS.128 R12, [R10] ;  /* 0x000000000a0c7984 */ /* 0x00be240000000c00 */
        /* <DEDUP_REMOVED lines=16> */
.L_x_2068:
[----:B------:R-:W-:Y:S05]  /*7eb0*/  BSYNC.RECONVERGENT B0 ;  /* 0x0000000000007941 */ /* 0x000fea0003800200 */
.L_x_2067:
        /* <DEDUP_REMOVED lines=8> */
.L_x_2070:
[----:B------:R-:W-:Y:S05]  /*7f40*/  BSYNC.RECONVERGENT B0 ;  /* 0x0000000000007941 */ /* 0x000fea0003800200 */
.L_x_2069:
[----:B------:R-:W-:Y:S06]  /*7f50*/  BAR.SYNC.DEFER_BLOCKING 0x0 ;  /* 0x0000000000007b1d */ /* 0x000fec0000010000 */
[----:B------:R-:W-:Y:S04]  /*7f60*/  BSSY.RECONVERGENT B0, `(.L_x_2071) ;  /* 0x0000013000007945 */ /* 0x000fe80003800200 */
        /* <DEDUP_REMOVED lines=18> */
.L_x_2072:
[----:B------:R-:W-:Y:S05]  /*8090*/  BSYNC.RECONVERGENT B0 ;  /* 0x0000000000007941 */ /* 0x000fea0003800200 */
.L_x_2071:
[----:B------:R-:W-:Y:S06]  /*80a0*/  BAR.SYNC.DEFER_BLOCKING 0x0 ;  /* 0x0000000000007b1d */ /* 0x000fec0000010000 */
.L_x_2057:
[----:B------:R-:W-:-:S13]  /*80b0*/  ISETP.GT.U32.OR P5, PT, R2, 0x7, P5 ;  /* 0x000000070200780c */ /* 0x000fda0002fa4470 */
[----:B------:R-:W-:Y:S05]  /*80c0*/  @P5 EXIT ;  /* 0x000000000000594d */ /* 0x000fea0003800000 */
[----:B------:R-:W0:Y:S02]  /*80d0*/  LDCU UR4, c[0x0][0x478] ;  /* 0x00008f00ff0477ac */ /* 0x000e240008000800 */
[----:B0-----:R-:W-:-:S09]  /*80e0*/  UISETP.NE.AND UP0, UPT, UR4, 0x2, UPT ;  /* 0x000000020400788c */ /* 0x001fd2000bf05270 */
[----:B------:R-:W-:Y:S05]  /*80f0*/  BRA.U UP0, `(.L_x_2073) ;  /* 0x0000000100e07547 */ /* 0x000fea000b800000 */
[----:B-1-34-:R-:W0:Y:S01]  /*8100*/  LDC.64 R10, c[0x0][0x470] ;  /* 0x00011c00ff0a7b82 */ /* 0x01ae220000000a00 */
[----:B------:R-:W1:Y:S01]  /*8110*/  LDCU.64 UR4, c[0x0][0x380] ;  /* 0x00007000ff0477ac */ /* 0x000e620008000a00 */
[----:B0-----:R-:W3:Y:S02]  /*8120*/  LDG.E R10, desc[UR36][R10.64] ;  /* 0x000000240a0a7981 */ /* 0x001ee4000c1e1900 */
        /* <DEDUP_REMOVED lines=9> */
[----:B------:R-:W3:Y:S01]  /*81c0*/  F2I.S8.NTZ R5, R5 ;  /* 0x0000000500057305 */ /* 0x000ee20000202100 */
[----:B0-----:R-:W-:-:S07]  /*81d0*/  PRMT R2, R4, 0x8880, RZ ;  /* 0x0000888004027816 */ /* 0x001fce00000000ff */
[----:B------:R-:W0:Y:S01]  /*81e0*/  F2I.S8.NTZ R3, R3 ;  /* 0x0000000300037305 */ /* 0x000e220000202100 */
[----:B------:R-:W-:-:S04]  /*81f0*/  PRMT R2, R2, 0x7710, RZ ;  /* 0x0000771002027816 */ /* 0x000fc800000000ff */
[----:B------:R-:W-:-:S03]  /*8200*/  SHF.L.U32 R2, R2, 0x10, RZ ;  /* 0x0000001002027819 */ /* 0x000fc600000006ff */
[----:B------:R-:W4:Y:S01]  /*8210*/  F2I.S8.NTZ R9, R9 ;  /* 0x0000000900097305 */ /* 0x000f220000202100 */
[----:B---3--:R-:W-:Y:S02]  /*8220*/  PRMT R5, R5, 0x8880, RZ ;  /* 0x0000888005057816 */ /* 0x008fe400000000ff */
[----:B------:R-:W-:Y:S02]  /*8230*/  LOP3.LUT R4, R2, 0xff0000, RZ, 0xc0, !PT ;  /* 0x00ff000002047812 */ /* 0x000fe400078ec0ff */
[----:B------:R-:W-:Y:S02]  /*8240*/  PRMT R2, R5, 0x7710, RZ ;  /* 0x0000771005027816 */ /* 0x000fe400000000ff */
[----:B0-----:R-:W-:Y:S01]  /*8250*/  PRMT R11, R3, 0x8880, RZ ;  /* 0x00008880030b7816 */ /* 0x001fe200000000ff */
[----:B------:R-:W0:Y:S02]  /*8260*/  F2I.S8.NTZ R8, R8 ;  /* 0x0000000800087305 */ /* 0x000e240000202100 */
[----:B------:R-:W-:Y:S01]  /*8270*/  IMAD.SHL.U32 R2, R2, 0x100, RZ ;  /* 0x0000010002027824 */ /* 0x000fe200078e00ff */
[----:B------:R-:W-:-:S04]  /*8280*/  PRMT R3, R11, 0x7710, RZ ;  /* 0x000077100b037816 */ /* 0x000fc800000000ff */
[----:B------:R-:W-:Y:S01]  /*8290*/  PRMT R3, R4, 0x4210, R3 ;  /* 0x0000421004037816 */ /* 0x000fe20000000003 */
[----:B------:R-:W3:Y:S01]  /*82a0*/  F2I.S8.NTZ R7, R7 ;  /* 0x0000000700077305 */ /* 0x000ee20000202100 */
[----:B----4-:R-:W-:Y:S02]  /*82b0*/  PRMT R4, R9, 0x8880, RZ ;  /* 0x0000888009047816 */ /* 0x010fe400000000ff */
[----:B-----5:R-:W-:Y:S02]  /*82c0*/  LOP3.LUT R13, R3, 0xff00, R2, 0xf8, !PT ;  /* 0x0000ff00030d7812 */ /* 0x020fe400078ef802 */
[----:B------:R-:W-:Y:S02]  /*82d0*/  IADD3 R9, PT, PT, R0, UR40, RZ ;  /* 0x0000002800097c10 */ /* 0x000fe4000fffe0ff */
[----:B0-----:R-:W-:Y:S01]  /*82e0*/  PRMT R2, R8, 0x8880, RZ ;  /* 0x0000888008027816 */ /* 0x001fe200000000ff */
[----:B------:R-:W0:Y:S01]  /*82f0*/  F2I.S8.NTZ R6, R6 ;  /* 0x0000000600067305 */ /* 0x000e220000202100 */
[----:B------:R-:W-:-:S02]  /*8300*/  PRMT R0, R4, 0x7710, RZ ;  /* 0x0000771004007816 */ /* 0x000fc400000000ff */
[----:B------:R-:W-:Y:S02]  /*8310*/  PRMT R2, R2, 0x7710, RZ ;  /* 0x0000771002027816 */ /* 0x000fe400000000ff */
[----:B-1----:R-:W-:Y:S02]  /*8320*/  IADD3 R8, P0, PT, R9, UR4, RZ ;  /* 0x0000000409087c10 */ /* 0x002fe4000ff1e0ff */
[----:B---3--:R-:W-:Y:S01]  /*8330*/  PRMT R3, R7, 0x8880, RZ ;  /* 0x0000888007037816 */ /* 0x008fe200000000ff */
[----:B------:R-:W1:Y:S01]  /*8340*/  F2I.S8.NTZ R10, R10 ;  /* 0x0000000a000a7305 */ /* 0x000e620000202100 */
[----:B------:R-:W-:Y:S02]  /*8350*/  LOP3.LUT R4, R2, 0xff, RZ, 0xc0, !PT ;  /* 0x000000ff02047812 */ /* 0x000fe400078ec0ff */
[----:B------:R-:W-:Y:S02]  /*8360*/  PRMT R3, R3, 0x7710, RZ ;  /* 0x0000771003037816 */ /* 0x000fe400000000ff */
[----:B------:R-:W-:-:S02]  /*8370*/  LEA.HI.X.SX32 R9, R9, UR5, 0x1, P0 ;  /* 0x0000000509097c11 */ /* 0x000fc400080f0eff */
[----:B0-----:R-:W-:Y:S02]  /*8380*/  PRMT R5, R6, 0x8880, RZ ;  /* 0x0000888006057816 */ /* 0x001fe400000000ff */
[----:B------:R-:W-:Y:S02]  /*8390*/  LOP3.LUT R3, R3, 0xff, RZ, 0xc0, !PT ;  /* 0x000000ff03037812 */ /* 0x000fe400078ec0ff */
[----:B------:R-:W-:Y:S02]  /*83a0*/  LOP3.LUT R6, R0, 0xff, RZ, 0xc0, !PT ;  /* 0x000000ff00067812 */ /* 0x000fe400078ec0ff */
[----:B------:R-:W-:Y:S01]  /*83b0*/  PRMT R0, R5, 0x7710, RZ ;  /* 0x0000771005007816 */ /* 0x000fe200000000ff */
[----:B------:R-:W-:Y:S01]  /*83c0*/  IMAD.WIDE.U32 R2, R3, 0x1000000, RZ ;  /* 0x0100000003027825 */ /* 0x000fe200078e00ff */
[----:B-1----:R-:W-:Y:S02]  /*83d0*/  PRMT R10, R10, 0x8880, RZ ;  /* 0x000088800a0a7816 */ /* 0x002fe400000000ff */
[----:B------:R-:W-:Y:S01]  /*83e0*/  LOP3.LUT R13, R13, 0xff, R0, 0xf8, !PT ;  /* 0x000000ff0d0d7812 */ /* 0x000fe200078ef800 */
[----:B------:R-:W-:Y:S01]  /*83f0*/  IMAD.WIDE.U32 R4, R4, 0x10000, RZ ;  /* 0x0001000004047825 */ /* 0x000fe200078e00ff */
[----:B------:R-:W-:-:S03]  /*8400*/  PRMT R0, R10, 0x7710, RZ ;  /* 0x000077100a007816 */ /* 0x000fc600000000ff */
[----:B------:R-:W-:Y:S01]  /*8410*/  IMAD.WIDE.U32 R6, R6, 0x100, RZ ;  /* 0x0000010006067825 */ /* 0x000fe200078e00ff */
[----:B------:R-:W-:Y:S02]  /*8420*/  LOP3.LUT R3, R5, R13, R3, 0xfe, !PT ;  /* 0x0000000d05037212 */ /* 0x000fe400078efe03 */
[----:B------:R-:W-:Y:S02]  /*8430*/  LOP3.LUT R11, R6, R2, R4, 0xfe, !PT ;  /* 0x00000002060b7212 */ /* 0x000fe400078efe04 */
[----:B------:R-:W-:Y:S02]  /*8440*/  LOP3.LUT R3, R3, R7, RZ, 0xfc, !PT ;  /* 0x0000000703037212 */ /* 0x000fe400078efcff */
[----:B------:R-:W-:-:S05]  /*8450*/  LOP3.LUT R2, R11, 0xff, R0, 0xf8, !PT ;  /* 0x000000ff0b027812 */ /* 0x000fca00078ef800 */
[----:B------:R-:W-:Y:S01]  /*8460*/  STG.E.64 desc[UR36][R8.64], R2 ;  /* 0x0000000208007986 */ /* 0x000fe2000c101b24 */
[----:B------:R-:W-:Y:S05]  /*8470*/  EXIT ;  /* 0x000000000000794d */ /* 0x000fea0003800000 */
.L_x_2073:
[----:B-1-34-:R-:W0:Y:S01]  /*8480*/  LDC.64 R10, c[0x0][0x380] ;  /* 0x0000e000ff0a7b82 */ /* 0x01ae220000000a00 */
[----:B-----5:R-:W-:Y:S02]  /*8490*/  IADD3 R13, PT, PT, R0, UR40, RZ ;  /* 0x00000028000d7c10 */ /* 0x020fe4000fffe0ff */
        /* <DEDUP_REMOVED lines=10> */
.L_x_2000:
[----:B------:R-:W-:Y:S02]  /*8540*/  HFMA2 R12, -RZ, RZ, 0, 9.5367431640625e-07 ;  /* 0x00000010ff0c7431 */ /* 0x000fe400000001ff */
[----:B------:R-:W-:Y:S01]  /*8550*/  IMAD.MOV.U32 R11, RZ, RZ, 0x1f ;  /* 0x0000001fff0b7424 */ /* 0x000fe200078e00ff */
[----:B------:R-:W-:-:S07]  /*8560*/  MOV R15, 0xffffffff ;  /* 0xffffffff000f7802 */ /* 0x000fce0000000f00 */
[----:B01----:R-:W-:Y:S05]  /*8570*/  WARPSYNC.COLLECTIVE R15, `(.L_x_2074) ;  /* 0x000000000f087348 */ /* 0x003fea0003c00000 */
[----:B------:R2:W3:Y:S02]  /*8580*/  SHFL.BFLY P6, R14, R13, R12, R11 ;  /* 0x0c00000c0d0e7389 */ /* 0x0004e400000c000b */
[----:B0123--:R-:W-:Y:S05]  /*8590*/  ENDCOLLECTIVE ;  /* 0x000000000000791b */ /* 0x00ffea0003800000 */
.L_x_2074:
[----:B------:R-:W-:Y:S02]  /*85a0*/  HFMA2 R12, -RZ, RZ, 0, 4.76837158203125e-07 ;  /* 0x00000008ff0c7431 */ /* 0x000fe400000001ff */
[----:B------:R-:W-:-:S05]  /*85b0*/  FADD.FTZ R3, R13, R14 ;  /* 0x0000000e0d037221 */ /* 0x000fca0000010000 */
[----:B------:R-:W-:-:S07]  /*85c0*/  MOV R13, R3 ;  /* 0x00000003000d7202 */ /* 0x000fce0000000f00 */
[----:B------:R-:W-:Y:S05]  /*85d0*/  WARPSYNC.COLLECTIVE R15, `(.L_x_2075) ;  /* 0x000000000f087348 */ /* 0x000fea0003c00000 */
[----:B------:R0:W1:Y:S02]  /*85e0*/  SHFL.BFLY P6, R14, R13, R12, R11 ;  /* 0x0c00000c0d0e7389 */ /* 0x00006400000c000b */
[----:B01----:R-:W-:Y:S05]  /*85f0*/  ENDCOLLECTIVE ;  /* 0x000000000000791b */ /* 0x003fea0003800000 */
.L_x_2075:
[----:B------:R-:W-:Y:S01]  /*8600*/  MOV R12, 0x4 ;  /* 0x00000004000c7802 */ /* 0x000fe20000000f00 */
[----:B------:R-:W-:-:S04]  /*8610*/  FADD.FTZ R4, R3, R14 ;  /* 0x0000000e03047221 */ /* 0x000fc80000010000 */
[----:B------:R-:W-:-:S07]  /*8620*/  IMAD.MOV.U32 R13, RZ, RZ, R4 ;  /* 0x000000ffff0d7224 */ /* 0x000fce00078e0004 */
[----:B------:R-:W-:Y:S05]  /*8630*/  WARPSYNC.COLLECTIVE R15, `(.L_x_2076) ;  /* 0x000000000f087348 */ /* 0x000fea0003c00000 */
[----:B------:R0:W1:Y:S02]  /*8640*/  SHFL.BFLY P6, R14, R13, R12, R11 ;  /* 0x0c00000c0d0e7389 */ /* 0x00006400000c000b */
[----:B01----:R-:W-:Y:S05]  /*8650*/  ENDCOLLECTIVE ;  /* 0x000000000000791b */ /* 0x003fea0003800000 */
.L_x_2076:
[----:B------:R-:W-:Y:S02]  /*8660*/  HFMA2 R12, -RZ, RZ, 0, 1.1920928955078125e-07 ;  /* 0x00000002ff0c7431 */ /* 0x000fe400000001ff */
[----:B------:R-:W-:-:S05]  /*8670*/  FADD.FTZ R5, R4, R14 ;  /* 0x0000000e04057221 */ /* 0x000fca0000010000 */
[----:B------:R-:W-:-:S07]  /*8680*/  MOV R13, R5 ;  /* 0x00000005000d7202 */ /* 0x000fce0000000f00 */
[----:B------:R-:W-:Y:S05]  /*8690*/  WARPSYNC.COLLECTIVE R15, `(.L_x_2077) ;  /* 0x000000000f087348 */ /* 0x000fea0003c00000 */
[----:B------:R0:W1:Y:S02]  /*86a0*/  SHFL.BFLY P6, R14, R13, R12, R11 ;  /* 0x0c00000c0d0e7389 */ /* 0x00006400000c000b */
[----:B01----:R-:W-:Y:S05]  /*86b0*/  ENDCOLLECTIVE ;  /* 0x000000000000791b */ /* 0x003fea0003800000 */
.L_x_2077:
[----:B------:R-:W-:Y:S01]  /*86c0*/  MOV R12, 0x1 ;  /* 0x00000001000c7802 */ /* 0x000fe20000000f00 */
[----:B------:R-:W-:-:S04]  /*86d0*/  FADD.FTZ R6, R5, R14 ;  /* 0x0000000e05067221 */ /* 0x000fc80000010000 */
[----:B------:R-:W-:-:S07]  /*86e0*/  IMAD.MOV.U32 R13, RZ, RZ, R6 ;  /* 0x000000ffff0d7224 */ /* 0x000fce00078e0006 */
[----:B------:R-:W-:Y:S05]  /*86f0*/  WARPSYNC.COLLECTIVE R15, `(.L_x_2078) ;  /* 0x000000000f087348 */ /* 0x000fea0003c00000 */
[----:B------:R0:W1:Y:S02]  /*8700*/  SHFL.BFLY P6, R14, R13, R12, R11 ;  /* 0x0c00000c0d0e7389 */ /* 0x00006400000c000b */
[----:B01----:R-:W-:Y:S05]  /*8710*/  ENDCOLLECTIVE ;  /* 0x000000000000791b */ /* 0x003fea0003800000 */
.L_x_2078:
[----:B------:R-:W-:Y:S05]  /*8720*/  BRA `(.L_x_2079) ;  /* 0xffffff90007c7947 */ /* 0x000fea000383ffff */
.L_x_2003:
[----:B------:R-:W-:Y:S01]  /*8730*/  BSSY B1, `(.L_x_2080) ;  /* 0x0000007000017945 */ /* 0x000fe20003800000 */
[----:B------:R-:W-:Y:S01]  /*8740*/  MOV R12, 0x1 ;  /* 0x00000001000c7802 */ /* 0x000fe20000000f00 */
[----:B------:R-:W-:Y:S01]  /*8750*/  IMAD.MOV.U32 R15, RZ, RZ, -0x1 ;  /* 0xffffffffff0f7424 */ /* 0x000fe200078e00ff */
[----:B------:R-:W-:-:S07]  /*8760*/  MOV R11, 0x1f ;  /* 0x0000001f000b7802 */ /* 0x000fce0000000f00 */
[----:B------:R-:W-:Y:S05]  /*8770*/  WARPSYNC.COLLECTIVE R15, `(.L_x_2081) ;  /* 0x000000000f087348 */ /* 0x000fea0003c00000 */
[----:B------:R0:W1:Y:S02]  /*8780*/  SHFL.BFLY P6, R14, R13, R12, R11 ;  /* 0x0c00000c0d0e7389 */ /* 0x00006400000c000b */
[----:B01----:R-:W-:Y:S05]  /*8790*/  ENDCOLLECTIVE ;  /* 0x000000000000791b */ /* 0x003fea0003800000 */
.L_x_2081:
[----:B------:R-:W-:Y:S05]  /*87a0*/  BSYNC B1 ;  /* 0x0000000000017941 */ /* 0x000fea0003800000 */
.L_x_2080:
[----:B------:R-:W-:Y:S05]  /*87b0*/  BRA `(.L_x_2082) ;  /* 0xffffffa000187947 */ /* 0x000fea000383ffff */
.L_x_2007:
[----:B------:R-:W-:Y:S01]  /*87c0*/  HFMA2 R12, -RZ, RZ, 0, 9.5367431640625e-07 ;  /* 0x00000010ff0c7431 */ /* 0x000fe200000001ff */
[----:B------:R-:W-:Y:S01]  /*87d0*/  BSSY B0, `(.L_x_2083) ;  /* 0x0000007000007945 */ /* 0x000fe20003800000 */
[----:B------:R-:W-:Y:S01]  /*87e0*/  MOV R13, R0 ;  /* 0x00000000000d7202 */ /* 0x000fe20000000f00 */
[----:B------:R-:W-:Y:S01]  /*87f0*/  IMAD.MOV.U32 R15, RZ, RZ, -0x1 ;  /* 0xffffffffff0f7424 */ /* 0x000fe200078e00ff */
[----:B------:R-:W-:-:S07]  /*8800*/  MOV R11, 0x1f ;  /* 0x0000001f000b7802 */ /* 0x000fce0000000f00 */
[----:B-123--:R-:W-:Y:S05]  /*8810*/  WARPSYNC.COLLECTIVE R15, `(.L_x_2084) ;  /* 0x000000000f087348 */ /* 0x00efea0003c00000 */
[----:B------:R0:W4:Y:S02]  /*8820*/  SHFL.BFLY P6, R14, R13, R12, R11 ;  /* 0x0c00000c0d0e7389 */ /* 0x00012400000c000b */
[----:B01234-:R-:W-:Y:S05]  /*8830*/  ENDCOLLECTIVE ;  /* 0x000000000000791b */ /* 0x01ffea0003800000 */
.L_x_2084:
[----:B------:R-:W-:Y:S05]  /*8840*/  BSYNC B0 ;  /* 0x0000000000007941 */ /* 0x000fea0003800000 */
.L_x_2083:
[----:B------:R-:W-:Y:S01]  /*8850*/  HFMA2 R12, -RZ, RZ, 0, 4.76837158203125e-07 ;  /* 0x00000008ff0c7431 */ /* 0x000fe200000001ff */
[----:B------:R-:W-:Y:S02]  /*8860*/  FMNMX.FTZ R13, R14, R0, !PT ;  /* 0x000000000e0d7209 */ /* 0x000fe40007810000 */
[----:B------:R-:W-:Y:S02]  /*8870*/  MOV R11, 0x1f ;  /* 0x0000001f000b7802 */ /* 0x000fe40000000f00 */
[----:B------:R-:W-:-:S07]  /*8880*/  MOV R15, 0xffffffff ;  /* 0xffffffff000f7802 */ /* 0x000fce0000000f00 */
[----:B------:R-:W-:Y:S05]  /*8890*/  WARPSYNC.COLLECTIVE R15, `(.L_x_2085) ;  /* 0x000000000f087348 */ /* 0x000fea0003c00000 */
[----:B------:R0:W1:Y:S02]  /*88a0*/  SHFL.BFLY P6, R14, R13, R12, R11 ;  /* 0x0c00000c0d0e7389 */ /* 0x00006400000c000b */
[----:B01----:R-:W-:Y:S05]  /*88b0*/  ENDCOLLECTIVE ;  /* 0x000000000000791b */ /* 0x003fea0003800000 */
.L_x_2085:
[----:B------:R-:W-:Y:S01]  /*88c0*/  HFMA2 R12, -RZ, RZ, 0, 2.384185791015625e-07 ;  /* 0x00000004ff0c7431 */ /* 0x000fe200000001ff */
[----:B------:R-:W-:-:S05]  /*88d0*/  FMNMX.FTZ R3, R13, R14, !PT ;  /* 0x0000000e0d037209 */ /* 0x000fca0007810000 */
[----:B------:R-:W-:-:S07]  /*88e0*/  IMAD.MOV.U32 R13, RZ, RZ, R3 ;  /* 0x000000ffff0d7224 */ /* 0x000fce00078e0003 */
[----:B------:R-:W-:Y:S05]  /*88f0*/  WARPSYNC.COLLECTIVE R15, `(.L_x_2086) ;  /* 0x000000000f087348 */ /* 0x000fea0003c00000 */
[----:B------:R0:W1:Y:S02]  /*8900*/  SHFL.BFLY P6, R14, R13, R12, R11 ;  /* 0x0c00000c0d0e7389 */ /* 0x00006400000c000b */
[----:B01----:R-:W-:Y:S05]  /*8910*/  ENDCOLLECTIVE ;  /* 0x000000000000791b */ /* 0x003fea0003800000 */
.L_x_2086:
[----:B------:R-:W-:Y:S01]  /*8920*/  HFMA2 R12, -RZ, RZ, 0, 1.1920928955078125e-07 ;  /* 0x00000002ff0c7431 */ /* 0x000fe200000001ff */
[----:B------:R-:W-:-:S04]  /*8930*/  FMNMX.FTZ R4, R3, R14, !PT ;  /* 0x0000000e03047209 */ /* 0x000fc80007810000 */
[----:B------:R-:W-:-:S07]  /*8940*/  MOV R13, R4 ;  /* 0x00000004000d7202 */ /* 0x000fce0000000f00 */
[----:B------:R-:W-:Y:S05]  /*8950*/  WARPSYNC.COLLECTIVE R15, `(.L_x_2087) ;  /* 0x000000000f087348 */ /* 0x000fea0003c00000 */
[----:B------:R0:W1:Y:S02]  /*8960*/  SHFL.BFLY P6, R14, R13, R12, R11 ;  /* 0x0c00000c0d0e7389 */ /* 0x00006400000c000b */
[----:B01----:R-:W-:Y:S05]  /*8970*/  ENDCOLLECTIVE ;  /* 0x000000000000791b */ /* 0x003fea0003800000 */
.L_x_2087:
[----:B------:R-:W-:Y:S05]  /*8980*/  BRA `(.L_x_2088) ;  /* 0xffffffa000907947 */ /* 0x000fea000383ffff */
.L_x_2089:
        /* <DEDUP_REMOVED lines=15> */
.L_x_3260:


//--------------------- .text._ZN4mmha33masked_multihead_attention_kernelItLi48ELi64ELi4ELi8ELi64ELb0ELb1EEEv26Multihead_attention_paramsIT_XT5_EE --------------------------
	.section	.text._ZN4mmha33masked_multihead_attention_kernelItLi48ELi64ELi4ELi8ELi64ELb0ELb1EEEv26Multihead_attention_paramsIT_XT5_EE,"ax",@progbits
	.align	128
        .global         _ZN4mmha33masked_multihead_attention_kernelItLi48ELi64ELi4ELi8ELi64ELb0ELb1EEEv26Multihead_attention_paramsIT_XT5_EE
        .type           _ZN4mmha33masked_multihead_attention_kernelItLi48ELi64ELi4ELi8ELi64ELb0ELb1EEEv26Multihead_attention_paramsIT_XT5_EE,@function
        .size           _ZN4mmha33masked_multihead_attention_kernelItLi48ELi64ELi4ELi8ELi64ELb0ELb1EEEv26Multihead_attention_paramsIT_XT5_EE,(.L_x_3261 - _ZN4mmha33masked_multihead_attention_kernelItLi48ELi64ELi4ELi8ELi64ELb0ELb1EEEv26Multihead_attention_paramsIT_XT5_EE)
        .other          _ZN4mmha33masked_multihead_attention_kernelItLi48ELi64ELi4ELi8ELi64ELb0ELb1EEEv26Multihead_attention_paramsIT_XT5_EE,@"STO_CUDA_ENTRY STV_DEFAULT"
_ZN4mmha33masked_multihead_attention_kernelItLi48ELi64ELi4ELi8ELi64ELb0ELb1EEEv26Multihead_attention_paramsIT_XT5_EE:
.text._ZN4mmha33masked_multihead_attention_kernelItLi48ELi64ELi4ELi8ELi64ELb0ELb1EEEv26Multihead_attention_paramsIT_XT5_EE:
        /* <DEDUP_REMOVED lines=12> */
.L_x_2090:
[----:B------:R-:W1:Y:S01]  /*00c0*/  LDC.64 R2, c[0x0][0x4a0] ;  /* 0x00012800ff027b82 */ /* 0x000e620000000a00 */
[----:B--2---:R-:W-:-:S07]  /*00d0*/  IABS R8, R0 ;  /* 0x0000000000087213 */ /* 0x004fce0000000000 */
[----:B------:R-:W2:Y:S01]  /*00e0*/  LDC R11, c[0x0][0x3f0] ;  /* 0x0000fc00ff0b7b82 */ /* 0x000ea20000000800 */
[----:B-1----:R-:W-:-:S04]  /*00f0*/  ISETP.NE.U32.AND P0, PT, R2, RZ, PT ;  /* 0x000000ff0200720c */ /* 0x002fc80003f05070 */
[----:B------:R-:W-:Y:S02]  /*0100*/  ISETP.NE.AND.EX P0, PT, R3, RZ, PT, P0 ;  /* 0x000000ff0300720c */ /* 0x000fe40003f05300 */
[----:B--2---:R-:W-:-:S04]  /*0110*/  IABS R9, R11 ;  /* 0x0000000b00097213 */ /* 0x004fc80000000000 */
[----:B------:R-:W1:Y:S07]  /*0120*/  I2F.RP R6, R9 ;  /* 0x0000000900067306 */ /* 0x000e6e0000209400 */
[----:B------:R-:W2:Y:S08]  /*0130*/  @P0 LDC.64 R2, c[0x0][0x4a0] ;  /* 0x00012800ff020b82 */ /* 0x000eb00000000a00 */
[----:B------:R-:W3:Y:S01]  /*0140*/  @P0 LDC R12, c[0x0][0x430] ;  /* 0x00010c00ff0c0b82 */ /* 0x000ee20000000800 */
[----:B-1----:R-:W1:Y:S01]  /*0150*/  MUFU.RCP R6, R6 ;  /* 0x0000000600067308 */ /* 0x002e620000001000 */
[----:B--2---:R-:W-:Y:S01]  /*0160*/  @P0 IMAD.WIDE.U32 R2, R0, 0x4, R2 ;  /* 0x0000000400020825 */ /* 0x004fe200078e0002 */
[----:B-1----:R-:W-:-:S05]  /*0170*/  IADD3 R7, PT, PT, R6, 0xffffffe, RZ ;  /* 0x0ffffffe06077810 */ /* 0x002fca0007ffe0ff */
[----:B------:R1:W3:Y:S01]  /*0180*/  @P0 LDG.E R3, desc[UR36][R2.64] ;  /* 0x0000002402030981 */ /* 0x0002e2000c1e1900 */
[----:B------:R2:W4:Y:S02]  /*0190*/  F2I.FTZ.U32.TRUNC.NTZ R5, R7 ;  /* 0x0000000700057305 */ /* 0x000524000021f000 */
[----:B--2---:R-:W2:Y:S01]  /*01a0*/  LDC R7, c[0x0][0x3f4] ;  /* 0x0000fd00ff077b82 */ /* 0x004ea20000000800 */
[----:B----4-:R-:W-:-:S04]  /*01b0*/  IMAD.MOV R4, RZ, RZ, -R5 ;  /* 0x000000ffff047224 */ /* 0x010fc800078e0a05 */
[----:B------:R-:W-:Y:S02]  /*01c0*/  IMAD R13, R4, R9, RZ ;  /* 0x00000009040d7224 */ /* 0x000fe400078e02ff */
[----:B------:R-:W-:-:S05]  /*01d0*/  HFMA2 R4, -RZ, RZ, 0, 0 ;  /* 0x00000000ff047431 */ /* 0x000fca00000001ff */
[----:B------:R-:W-:Y:S02]  /*01e0*/  IMAD.HI.U32 R6, R5, R13, R4 ;  /* 0x0000000d05067227 */ /* 0x000fe400078e0004 */
[----:B------:R-:W4:Y:S04]  /*01f0*/  LDC.64 R4, c[0x0][0x460] ;  /* 0x00011800ff047b82 */ /* 0x000f280000000a00 */
[----:B------:R-:W-:-:S05]  /*0200*/  IMAD.HI.U32 R28, R6, R8, RZ ;  /* 0x00000008061c7227 */ /* 0x000fca00078e00ff */
[----:B------:R-:W-:-:S05]  /*0210*/  IADD3 R6, PT, PT, -R28, RZ, RZ ;  /* 0x000000ff1c067210 */ /* 0x000fca0007ffe1ff */
[----:B------:R-:W-:-:S05]  /*0220*/  IMAD R6, R9, R6, R8 ;  /* 0x0000000609067224 */ /* 0x000fca00078e0208 */
[----:B------:R-:W-:Y:S02]  /*0230*/  ISETP.GT.U32.AND P3, PT, R9, R6, PT ;  /* 0x000000060900720c */ /* 0x000fe40003f64070 */
[----:B--2---:R-:W-:-:S11]  /*0240*/  IABS R14, R7 ;  /* 0x00000007000e7213 */ /* 0x004fd60000000000 */
[----:B------:R-:W-:-:S05]  /*0250*/  @!P3 IMAD.IADD R6, R6, 0x1, -R9 ;  /* 0x000000010606b824 */ /* 0x000fca00078e0a09 */
[----:B------:R-:W-:Y:S02]  /*0260*/  ISETP.GE.U32.AND P2, PT, R6, R9, PT ;  /* 0x000000090600720c */ /* 0x000fe40003f46070 */
[----:B------:R-:W-:-:S04]  /*0270*/  LOP3.LUT R6, R0, R11, RZ, 0x3c, !PT ;  /* 0x0000000b00067212 */ /* 0x000fc800078e3cff */
[----:B------:R-:W-:Y:S02]  /*0280*/  ISETP.GE.AND P4, PT, R6, RZ, PT ;  /* 0x000000ff0600720c */ /* 0x000fe40003f86270 */
[----:B------:R-:W2:Y:S01]  /*0290*/  I2F.RP R6, R14 ;  /* 0x0000000e00067306 */ /* 0x000ea20000209400 */
[----:B----4-:R-:W-:-:S04]  /*02a0*/  ISETP.NE.U32.AND P1, PT, R4, RZ, PT ;  /* 0x000000ff0400720c */ /* 0x010fc80003f25070 */
[----:B------:R-:W-:Y:S02]  /*02b0*/  ISETP.NE.AND.EX P1, PT, R5, RZ, PT, P1 ;  /* 0x000000ff0500720c */ /* 0x000fe40003f25310 */
[----:B------:R-:W-:Y:S01]  /*02c0*/  @!P3 IADD3 R28, PT, PT, R28, 0x1, RZ ;  /* 0x000000011c1cb810 */ /* 0x000fe20007ffe0ff */
[----:B--2---:R-:W2:Y:S01]  /*02d0*/  MUFU.RCP R6, R6 ;  /* 0x0000000600067308 */ /* 0x004ea20000001000 */
[----:B------:R-:W-:-:S09]  /*02e0*/  ISETP.NE.AND P3, PT, R11, RZ, PT ;  /* 0x000000ff0b00720c */ /* 0x000fd20003f65270 */
[----:B------:R-:W4:Y:S01]  /*02f0*/  @P1 LDC.64 R8, c[0x0][0x460] ;  /* 0x00011800ff081b82 */ /* 0x000f220000000a00 */
[----:B------:R-:W-:-:S07]  /*0300*/  @P2 IADD3 R28, PT, PT, R28, 0x1, RZ ;  /* 0x000000011c1c2810 */ /* 0x000fce0007ffe0ff */
[----:B------:R-:W0:Y:S01]  /*0310*/  @!P0 LDC R16, c[0x0][0x40c] ;  /* 0x00010300ff108b82 */ /* 0x000e220000000800 */
[----:B------:R-:W-:Y:S01]  /*0320*/  @!P4 IMAD.MOV R28, RZ, RZ, -R28 ;  /* 0x000000ffff1cc224 */ /* 0x000fe200078e0a1c */
[----:B------:R-:W-:Y:S02]  /*0330*/  @!P3 LOP3.LUT R28, RZ, R11, RZ, 0x33, !PT ;  /* 0x0000000bff1cb212 */ /* 0x000fe400078e33ff */
[----:B--2---:R-:W-:-:S04]  /*0340*/  IADD3 R10, PT, PT, R6, 0xffffffe, RZ ;  /* 0x0ffffffe060a7810 */ /* 0x004fc80007ffe0ff */
[----:B------:R2:W2:Y:S01]  /*0350*/  F2I.FTZ.U32.TRUNC.NTZ R11, R10 ;  /* 0x0000000a000b7305 */ /* 0x0004a2000021f000 */
[----:B-1----:R-:W-:Y:S01]  /*0360*/  MOV R2, RZ ;  /* 0x000000ff00027202 */ /* 0x002fe20000000f00 */
[----:B----4-:R-:W-:-:S05]  /*0370*/  @P1 IMAD.WIDE R8, R28, 0x4, R8 ;  /* 0x000000041c081825 */ /* 0x010fca00078e0208 */
[----:B------:R1:W5:Y:S01]  /*0380*/  @P1 LDG.E R2, desc[UR36][R8.64] ;  /* 0x0000002408021981 */ /* 0x000362000c1e1900 */
[----:B--2---:R-:W-:Y:S01]  /*0390*/  HFMA2 R10, -RZ, RZ, 0, 0 ;  /* 0x00000000ff0a7431 */ /* 0x004fe200000001ff */
[----:B------:R-:W2:Y:S01]  /*03a0*/  S2R R24, SR_TID.X ;  /* 0x0000000000187919 */ /* 0x000ea20000002100 */
[----:B-1----:R-:W-:Y:S01]  /*03b0*/  IMAD.MOV R9, RZ, RZ, -R11 ;  /* 0x000000ffff097224 */ /* 0x002fe200078e0a0b */
[----:B------:R-:W1:Y:S01]  /*03c0*/  S2R R17, SR_CTAID.X ;  /* 0x0000000000117919 */ /* 0x000e620000002500 */
[----:B------:R-:W-:Y:S01]  /*03d0*/  BSSY.RECONVERGENT B0, `(.L_x_2091) ;  /* 0x0000027000007945 */ /* 0x000fe20003800200 */
[C---:B--2---:R-:W-:Y:S02]  /*03e0*/  ISETP.GT.U32.AND P3, PT, R24.reuse, 0x17, PT ;  /* 0x000000171800780c */ /* 0x044fe40003f64070 */
[----:B------:R-:W-:Y:S02]  /*03f0*/  SHF.L.U32 R27, R24, 0x1, RZ ;  /* 0x00000001181b7819 */ /* 0x000fe400000006ff */
[----:B---3--:R-:W-:Y:S01]  /*0400*/  @P0 IADD3 R16, PT, PT, R3, R12, RZ ;  /* 0x0000000c03100210 */ /* 0x008fe20007ffe0ff */
[----:B------:R-:W-:-:S02]  /*0410*/  IMAD R3, R9, R14, RZ ;  /* 0x0000000e09037224 */ /* 0x000fc400078e02ff */
[----:B------:R-:W2:Y:S01]  /*0420*/  LDC R9, c[0x0][0x3e8] ;  /* 0x0000fa00ff097b82 */ /* 0x000ea20000000800 */
[----:B0-----:R-:W-:Y:S01]  /*0430*/  IABS R19, R16 ;  /* 0x0000001000137213 */ /* 0x001fe20000000000 */
[----:B------:R-:W-:-:S06]  /*0440*/  IMAD.HI.U32 R11, R11, R3, R10 ;  /* 0x000000030b0b7227 */ /* 0x000fcc00078e000a */
[----:B------:R-:W1:Y:S01]  /*0450*/  LDC R3, c[0x0][0x3f8] ;  /* 0x0000fe00ff037b82 */ /* 0x000e620000000800 */
[----:B------:R-:W-:-:S04]  /*0460*/  IMAD.HI.U32 R11, R11, R19, RZ ;  /* 0x000000130b0b7227 */ /* 0x000fc800078e00ff */
[----:B------:R-:W-:-:S04]  /*0470*/  IMAD.MOV R11, RZ, RZ, -R11 ;  /* 0x000000ffff0b7224 */ /* 0x000fc800078e0a0b */
[----:B------:R-:W-:Y:S01]  /*0480*/  IMAD R19, R14, R11, R19 ;  /* 0x0000000b0e137224 */ /* 0x000fe200078e0213 */
[----:B--2---:R-:W-:-:S04]  /*0490*/  ISETP.NE.AND P0, PT, R9, RZ, PT ;  /* 0x000000ff0900720c */ /* 0x004fc80003f05270 */
[----:B------:R-:W-:Y:S01]  /*04a0*/  ISETP.GT.U32.AND P1, PT, R14, R19, PT ;  /* 0x000000130e00720c */ /* 0x000fe20003f24070 */
[----:B-1----:R-:W-:-:S08]  /*04b0*/  IMAD R22, R0, R3, R17 ;  /* 0x0000000300167224 */ /* 0x002fd000078e0211 */
[----:B------:R-:W-:Y:S02]  /*04c0*/  @P0 IMAD R6, R0, R9, RZ ;  /* 0x0000000900060224 */ /* 0x000fe400078e02ff */
[----:B------:R-:W-:Y:S02]  /*04d0*/  @!P0 IMAD R18, R22, 0x30, RZ ;  /* 0x0000003016128824 */ /* 0x000fe400078e02ff */
[----:B------:R-:W-:Y:S01]  /*04e0*/  @!P1 IADD3 R19, PT, PT, R19, -R14, RZ ;  /* 0x8000000e13139210 */ /* 0x000fe20007ffe0ff */
[----:B------:R-:W-:Y:S02]  /*04f0*/  @P0 IMAD R18, R17, 0x30, R6 ;  /* 0x0000003011120824 */ /* 0x000fe400078e0206 */
[----:B------:R-:W-:Y:S01]  /*0500*/  IMAD.MOV.U32 R6, RZ, RZ, RZ ;  /* 0x000000ffff067224 */ /* 0x000fe200078e00ff */
[----:B------:R-:W-:Y:S02]  /*0510*/  ISETP.GT.U32.AND P1, PT, R14, R19, PT ;  /* 0x000000130e00720c */ /* 0x000fe40003f24070 */
[----:B------:R-:W-:Y:S01]  /*0520*/  IADD3 R25, PT, PT, R27, R18, RZ ;  /* 0x000000121b197210 */ /* 0x000fe20007ffe0ff */
[----:B------:R-:W-:Y:S10]  /*0530*/  @P3 BRA `(.L_x_2092) ;  /* 0x0000000000403947 */ /* 0x000ff40003800000 */
        /* <DEDUP_REMOVED lines=16> */
.L_x_2092:
[----:B------:R-:W-:Y:S05]  /*0640*/  BSYNC.RECONVERGENT B0 ;  /* 0x0000000000007941 */ /* 0x000fea0003800200 */
.L_x_2091:
[----:B------:R-:W1:Y:S01]  /*0650*/  LDCU UR4, c[0x0][0x478] ;  /* 0x00008f00ff0477ac */ /* 0x000e620008000800 */
[C---:B------:R-:W-:Y:S01]  /*0660*/  ISETP.GE.AND P2, PT, R16.reuse, RZ, PT ;  /* 0x000000ff1000720c */ /* 0x040fe20003f46270 */
[----:B------:R-:W-:Y:S01]  /*0670*/  VIADD R8, R16, 0x1 ;  /* 0x0000000110087836 */ /* 0x000fe20000000000 */
[----:B------:R-:W-:Y:S01]  /*0680*/  ISETP.NE.AND P0, PT, R7, RZ, PT ;  /* 0x000000ff0700720c */ /* 0x000fe20003f05270 */
[----:B------:R-:W-:Y:S01]  /*0690*/  IMAD R23, R0, R7, RZ ;  /* 0x0000000700177224 */ /* 0x000fe200078e02ff */
[----:B------:R-:W-:Y:S01]  /*06a0*/  @!P1 IADD3 R19, PT, PT, R19, -R14, RZ ;  /* 0x8000000e13139210 */ /* 0x000fe20007ffe0ff */
[----:B------:R-:W-:Y:S01]  /*06b0*/  IMAD R28, R28, R3, RZ ;  /* 0x000000031c1c7224 */ /* 0x000fe200078e02ff */
[----:B------:R-:W-:Y:S02]  /*06c0*/  VIADDMNMX R45, R8, -R7, RZ, !PT ;  /* 0x80000007082d7246 */ /* 0x000fe400078001ff */
[----:B------:R-:W-:-:S05]  /*06d0*/  SHF.R.S32.HI R26, RZ, 0x1f, R23 ;  /* 0x0000001fff1a7819 */ /* 0x000fca0000011417 */
[----:B------:R-:W-:Y:S02]  /*06e0*/  @!P2 IADD3 R19, PT, PT, -R19, RZ, RZ ;  /* 0x000000ff1313a210 */ /* 0x000fe40007ffe1ff */
[----:B------:R-:W-:Y:S01]  /*06f0*/  @!P0 LOP3.LUT R19, RZ, R7, RZ, 0x33, !PT ;  /* 0x00000007ff138212 */ /* 0x000fe200078e33ff */
[----:B------:R-:W-:Y:S01]  /*0700*/  IMAD R7, R17, 0x30, R27 ;  /* 0x0000003011077824 */ /* 0x000fe200078e021b */
        /* <DEDUP_REMOVED lines=14> */
.L_x_2093:
[----:B------:R-:W-:Y:S01]  /*07f0*/  BSSY.RECONVERGENT B0, `(.L_x_2094) ;  /* 0x0000006000007945 */ /* 0x000fe20003800200 */
[----:B------:R-:W-:-:S03]  /*0800*/  HFMA2 R29, -RZ, RZ, 0, 0 ;  /* 0x00000000ff1d7431 */ /* 0x000fc600000001ff */
[----:B------:R-:W-:Y:S05]  /*0810*/  @P3 BRA `(.L_x_2095) ;  /* 0x00000000000c3947 */ /* 0x000fea0003800000 */
[----:B------:R-:W1:Y:S02]  /*0820*/  LDC.64 R8, c[0x0][0x398] ;  /* 0x0000e600ff087b82 */ /* 0x000e640000000a00 */
[----:B-1----:R-:W-:-:S05]  /*0830*/  IMAD.WIDE R8, R25, 0x2, R8 ;  /* 0x0000000219087825 */ /* 0x002fca00078e0208 */
[----:B------:R1:W5:Y:S02]  /*0840*/  LDG.E R29, desc[UR36][R8.64] ;  /* 0x00000024081d7981 */ /* 0x000364000c1e1900 */
.L_x_2095:
[----:B------:R-:W-:Y:S05]  /*0850*/  BSYNC.RECONVERGENT B0 ;  /* 0x0000000000007941 */ /* 0x000fea0003800200 */
.L_x_2094:
[----:B------:R-:W2:Y:S01]  /*0860*/  LDCU.64 UR6, c[0x0][0x3a0] ;  /* 0x00007400ff0677ac */ /* 0x000ea20008000a00 */
[----:B-1----:R-:W1:Y:S01]  /*0870*/  LDC.64 R8, c[0x0][0x418] ;  /* 0x00010600ff087b82 */ /* 0x002e620000000a00 */
[----:B------:R-:W-:Y:S01]  /*0880*/  ISETP.EQ.U32.AND P3, PT, R4, RZ, PT ;  /* 0x000000ff0400720c */ /* 0x000fe20003f62070 */
[----:B------:R-:W-:Y:S01]  /*0890*/  IMAD.MOV.U32 R14, RZ, RZ, RZ ;  /* 0x000000ffff0e7224 */ /* 0x000fe200078e00ff */
[----:B------:R-:W3:Y:S01]  /*08a0*/  LDCU.64 UR4, c[0x0][0x390] ;  /* 0x00007200ff0477ac */ /* 0x000ee20008000a00 */
[----:B------:R-:W-:-:S04]  /*08b0*/  ISETP.GT.U32.AND P2, PT, R24, 0x1f, PT ;  /* 0x0000001f1800780c */ /* 0x000fc80003f44070 */
[----:B------:R-:W-:Y:S02]  /*08c0*/  ISETP.EQ.OR.EX P2, PT, R5, RZ, P2, P3 ;  /* 0x000000ff0500720c */ /* 0x000fe40001742730 */
[----:B--2---:R-:W-:Y:S02]  /*08d0*/  ISETP.NE.U32.AND P0, PT, RZ, UR6, PT ;  /* 0x00000006ff007c0c */ /* 0x004fe4000bf05070 */
[----:B---3--:R-:W-:-:S09]  /*08e0*/  ISETP.NE.U32.AND P1, PT, RZ, UR4, PT ;  /* 0x00000004ff007c0c */ /* 0x008fd2000bf25070 */
[----:B-----5:R-:W-:Y:S01]  /*08f0*/  @!P2 IMAD R20, R2, R3, RZ ;  /* 0x000000030214a224 */ /* 0x020fe200078e02ff */
[----:B------:R-:W-:Y:S01]  /*0900*/  ISETP.NE.AND.EX P0, PT, RZ, UR7, PT, P0 ;  /* 0x00000007ff007c0c */ /* 0x000fe2000bf05300 */
[----:B------:R-:W-:Y:S01]  /*0910*/  HFMA2 R25, -RZ, RZ, 0, 0 ;  /* 0x00000000ff197431 */ /* 0x000fe200000001ff */
[----:B------:R-:W-:Y:S01]  /*0920*/  ISETP.NE.AND.EX P1, PT, RZ, UR5, PT, P1 ;  /* 0x00000005ff007c0c */ /* 0x000fe2000bf25310 */
[----:B------:R-:W-:Y:S01]  /*0930*/  @!P2 IMAD R15, R20, 0x30, R7 ;  /* 0x00000030140fa824 */ /* 0x000fe200078e0207 */
[C---:B------:R-:W-:Y:S01]  /*0940*/  ISETP.GT.U32.OR P0, PT, R24.reuse, 0x17, !P0 ;  /* 0x000000171800780c */ /* 0x040fe20004704470 */
[----:B------:R-:W2:Y:S01]  /*0950*/  LDC R20, c[0x0][0x400] ;  /* 0x00010000ff147b82 */ /* 0x000ea20000000800 */
[----:B------:R-:W-:Y:S01]  /*0960*/  ISETP.GT.U32.OR P1, PT, R24, 0x17, !P1 ;  /* 0x000000171800780c */ /* 0x000fe20004f24470 */
[----:B------:R-:W3:Y:S01]  /*0970*/  LDCU.U8 UR4, c[0x0][0x404] ;  /* 0x00008080ff0477ac */ /* 0x000ee20008000000 */
[----:B-1----:R-:W-:Y:S02]  /*0980*/  ISETP.NE.U32.AND P3, PT, R8, RZ, PT ;  /* 0x000000ff0800720c */ /* 0x002fe40003f65070 */
[----:B------:R-:W-:-:S02]  /*0990*/  MOV R3, RZ ;  /* 0x000000ff00037202 */ /* 0x000fc40000000f00 */
[----:B------:R-:W-:Y:S02]  /*09a0*/  ISETP.NE.AND.EX P3, PT, R9, RZ, PT, P3 ;  /* 0x000000ff0900720c */ /* 0x000fe40003f65330 */
[----:B------:R-:W1:Y:S08]  /*09b0*/  @!P2 LDC.64 R8, c[0x0][0x450] ;  /* 0x00011400ff08ab82 */ /* 0x000e700000000a00 */
[----:B------:R-:W4:Y:S08]  /*09c0*/  @!P0 LDC.64 R12, c[0x0][0x3a0] ;  /* 0x0000e800ff0c8b82 */ /* 0x000f300000000a00 */
[----:B0-----:R-:W0:Y:S08]  /*09d0*/  @!P1 LDC.64 R10, c[0x0][0x390] ;  /* 0x0000e400ff0a9b82 */ /* 0x001e300000000a00 */
[----:B------:R-:W3:Y:S01]  /*09e0*/  @P3 LDC.64 R4, c[0x0][0x418] ;  /* 0x00010600ff043b82 */ /* 0x000ee20000000a00 */
[----:B-1----:R-:W-:-:S06]  /*09f0*/  @!P2 IMAD.WIDE R8, R15, 0x2, R8 ;  /* 0x000000020f08a825 */ /* 0x002fcc00078e0208 */
[----:B------:R-:W2:Y:S01]  /*0a00*/  @!P2 LDG.E R8, desc[UR36][R8.64] ;  /* 0x000000240808a981 */ /* 0x000ea2000c1e1900 */
[----:B----4-:R-:W-:-:S05]  /*0a10*/  @!P0 IMAD.WIDE.U32 R12, R7, 0x2, R12 ;  /* 0x00000002070c8825 */ /* 0x010fca00078e000c */
[----:B------:R-:W4:Y:S01]  /*0a20*/  @!P0 LDG.E R14, desc[UR36][R12.64] ;  /* 0x000000240c0e8981 */ /* 0x000f22000c1e1900 */
[----:B0-----:R-:W-:-:S05]  /*0a30*/  @!P1 IMAD.WIDE.U32 R10, R7, 0x2, R10 ;  /* 0x00000002070a9825 */ /* 0x001fca00078e000a */
[----:B------:R-:W4:Y:S01]  /*0a40*/  @!P1 LDG.E R3, desc[UR36][R10.64] ;  /* 0x000000240a039981 */ /* 0x000f22000c1e1900 */
[----:B---3--:R-:W-:-:S05]  /*0a50*/  @P3 IMAD.WIDE.U32 R4, R0, 0x4, R4 ;  /* 0x0000000400043825 */ /* 0x008fca00078e0004 */
[----:B------:R0:W5:Y:S01]  /*0a60*/  @P3 LDG.E R25, desc[UR36][R4.64] ;  /* 0x0000002404193981 */ /* 0x000162000c1e1900 */
[----:B------:R-:W-:-:S04]  /*0a70*/  ISETP.NE.AND P0, PT, RZ, UR4, PT ;  /* 0x00000004ff007c0c */ /* 0x000fc8000bf05270 */
[----:B--2---:R-:W-:Y:S01]  /*0a80*/  ISETP.LT.OR P0, PT, R20, 0x1, P0 ;  /* 0x000000011400780c */ /* 0x004fe20000701670 */
[----:B------:R-:W-:Y:S01]  /*0a90*/  BSSY.RECONVERGENT B6, `(.L_x_2096) ;  /* 0x00000a6000067945 */ /* 0x000fe20003800200 */
[----:B----4-:R-:W-:-:S04]  /*0aa0*/  HADD2 R29, R29, R14 ;  /* 0x0000000e1d1d7230 */ /* 0x010fc80000000000 */
        /* <DEDUP_REMOVED lines=33> */
.L_x_2097:
        /* <DEDUP_REMOVED lines=15> */
[----:B------:R-:W-:Y:S01]  /*0db0*/  IMAD R7, R6, R3, RZ ;  /* 0x0000000306077224 */ /* 0x000fe200078e02ff */
[----:B------:R-:W-:-:S03]  /*0dc0*/  MOV R6, R8 ;  /* 0x0000000800067202 */ /* 0x000fc60000000f00 */
        /* <DEDUP_REMOVED lines=13> */
[----:B------:R-:W-:Y:S02]  /*0ea0*/  @!P2 IADD3 R31, PT, PT, -R31, RZ, RZ ;  /* 0x000000ff1f1fa210 */ /* 0x000fe40007ffe1ff */
[----:B------:R-:W-:Y:S02]  /*0eb0*/  @!P1 LOP3.LUT R31, RZ, R32, RZ, 0x33, !PT ;  /* 0x00000020ff1f9212 */ /* 0x000fe400078e33ff */
[----:B------:R-:W-:Y:S02]  /*0ec0*/  ISETP.GT.U32.OR P1, PT, R24, 0x1f, P0 ;  /* 0x0000001f1800780c */ /* 0x000fe40000724470 */
[----:B------:R-:W-:Y:S01]  /*0ed0*/  ISETP.NE.U32.AND P0, PT, R0, 0x1, PT ;  /* 0x000000010000780c */ /* 0x000fe20003f05070 */
[----:B------:R-:W-:Y:S01]  /*0ee0*/  IMAD.MOV R33, RZ, RZ, -R31 ;  /* 0x000000ffff217224 */ /* 0x000fe200078e0a1f */
[----:B------:R-:W-:-:S03]  /*0ef0*/  P2R R34, PR, RZ, 0x2 ;  /* 0x00000002ff227803 */ /* 0x000fc60000000000 */
[----:B------:R-:W-:-:S08]  /*0f00*/  IMAD R33, R32, R33, R27 ;  /* 0x0000002120217224 */ /* 0x000fd000078e021b */
[----:B------:R-:W-:Y:S05]  /*0f10*/  @P0 BRA `(.L_x_2099) ;  /* 0x0000000000400947 */ /* 0x000fea0003800000 */
[----:B------:R-:W-:Y:S01]  /*0f20*/  MOV R14, 0x0 ;  /* 0x00000000000e7802 */ /* 0x000fe20000000f00 */
[----:B------:R-:W0:Y:S01]  /*0f30*/  LDCU.64 UR4, c[0x4][0xc8] ;  /* 0x01001900ff0477ac */ /* 0x000e220008000a00 */
[----:B------:R-:W-:Y:S01]  /*0f40*/  HFMA2 R8, -RZ, RZ, 0, 8.0049037933349609375e-05 ;  /* 0x0000053fff087431 */ /* 0x000fe200000001ff */
[----:B------:R-:W-:Y:S01]  /*0f50*/  MOV R12, 0x1 ;  /* 0x00000001000c7802 */ /* 0x000fe20000000f00 */
[----:B------:R-:W-:Y:S01]  /*0f60*/  IMAD.MOV.U32 R13, RZ, RZ, RZ ;  /* 0x000000ffff0d7224 */ /* 0x000fe200078e00ff */
[----:B------:R-:W1:Y:S01]  /*0f70*/  LDCU.64 UR6, c[0x4][0xd0] ;  /* 0x01001a00ff0677ac */ /* 0x000e620008000a00 */
[----:B------:R-:W2:Y:S01]  /*0f80*/  LDC.64 R14, c[0x4][R14] ;  /* 0x010000000e0e7b82 */ /* 0x000ea20000000a00 */
[----:B------:R-:W3:Y:S01]  /*0f90*/  LDCU.64 UR8, c[0x4][0x50] ;  /* 0x01000a00ff0877ac */ /* 0x000ee20008000a00 */
[----:B0-----:R-:W-:Y:S02]  /*0fa0*/  MOV R4, UR4 ;  /* 0x0000000400047c02 */ /* 0x001fe40008000f00 */
[----:B------:R-:W-:Y:S01]  /*0fb0*/  MOV R5, UR5 ;  /* 0x0000000500057c02 */ /* 0x000fe20008000f00 */
[----:B-1----:R-:W-:Y:S01]  /*0fc0*/  IMAD.U32 R6, RZ, RZ, UR6 ;  /* 0x00000006ff067e24 */ /* 0x002fe2000f8e00ff */
[----:B------:R-:W-:-:S02]  /*0fd0*/  MOV R7, UR7 ;  /* 0x0000000700077c02 */ /* 0x000fc40008000f00 */
[----:B---3--:R-:W-:Y:S01]  /*0fe0*/  MOV R10, UR8 ;  /* 0x00000008000a7c02 */ /* 0x008fe20008000f00 */
[----:B------:R-:W-:-:S07]  /*0ff0*/  IMAD.U32 R11, RZ, RZ, UR9 ;  /* 0x00000009ff0b7e24 */ /* 0x000fce000f8e00ff */
[----:B------:R-:W-:-:S07]  /*1000*/  LEPC R20, `(.L_x_2099) ;  /* 0x000000001014794e */ /* 0x000fce0000000000 */
[----:B--2--5:R-:W-:Y:S05]  /*1010*/  CALL.ABS.NOINC R14 ;  /* 0x000000000e007343 */ /* 0x024fea0003c00000 */
.L_x_2099:
        /* <DEDUP_REMOVED lines=8> */
[----:B-1----:R-:W-:Y:S01]  /*10a0*/  LEA R3, R11, R0, 0x1 ;  /* 0x000000000b037211 */ /* 0x002fe200078e08ff */
[----:B------:R-:W-:-:S03]  /*10b0*/  @!P6 IMAD R5, R4, 0x2, R0 ;  /* 0x000000020405e824 */ /* 0x000fc600078e0200 */
[----:B------:R-:W-:Y:S02]  /*10c0*/  @!P6 LEA R4, R4, R3, 0x1 ;  /* 0x000000030404e211 */ /* 0x000fe400078e08ff */
        /* <DEDUP_REMOVED lines=14> */
[----:B------:R-:W-:-:S03]  /*11b0*/  ISETP.GE.AND P0, PT, R10, R11, PT ;  /* 0x0000000b0a00720c */ /* 0x000fc60003f06270 */
[C---:B------:R-:W-:Y:S01]  /*11c0*/  IMAD R4, R32.reuse, 0x2, R6 ;  /* 0x0000000220047824 */ /* 0x040fe200078e0206 */
[----:B------:R-:W-:Y:S01]  /*11d0*/  LEA R7, R32, R5, 0x1 ;  /* 0x0000000520077211 */ /* 0x000fe200078e08ff */
[----:B------:R-:W-:Y:S04]  /*11e0*/  LDS.U16 R30, [R5] ;  /* 0x00000000051e7984 */ /* 0x000fe80000000400 */
[----:B------:R-:W-:Y:S04]  /*11f0*/  LDS.U16 R29, [R6] ;  /* 0x00000000061d7984 */ /* 0x000fe80000000400 */
[----:B------:R-:W0:Y:S04]  /*1200*/  LDS.U16 R9, [R7] ;  /* 0x0000000007097984 */ /* 0x000e280000000400 */
[----:B------:R-:W1:Y:S01]  /*1210*/  LDS.U16 R8, [R4] ;  /* 0x0000000004087984 */ /* 0x000e620000000400 */
[----:B0-----:R-:W-:-:S02]  /*1220*/  PRMT R30, R30, 0x5410, R9 ;  /* 0x000054101e1e7816 */ /* 0x001fc40000000009 */
        /* <DEDUP_REMOVED lines=9> */
[----:B0----5:R-:W-:Y:S01]  /*12c0*/  IADD3 R10, PT, PT, -R25, UR4, RZ ;  /* 0x00000004190a7c10 */ /* 0x021fe2000fffe1ff */
[----:B-1----:R-:W-:-:S03]  /*12d0*/  FMUL.FTZ R8, R8, R9 ;  /* 0x0000000908087220 */ /* 0x002fc60000410000 */
[----:B------:R-:W-:Y:S01]  /*12e0*/  I2FP.F32.S32 R11, R10 ;  /* 0x0000000a000b7245 */ /* 0x000fe20000201400 */
        /* <DEDUP_REMOVED lines=17> */
.L_x_2103:
[----:B------:R-:W-:Y:S05]  /*1400*/  BSYNC.RECONVERGENT B1 ;  /* 0x0000000000017941 */ /* 0x000fea0003800200 */
.L_x_2102:
[----:B------:R-:W-:Y:S01]  /*1410*/  PRMT R8, R29, 0x7632, R8 ;  /* 0x000076321d087816 */ /* 0x000fe20000000008 */
[----:B------:R0:W-:Y:S01]  /*1420*/  STS.U16 [R6], R29 ;  /* 0x0000001d06007388 */ /* 0x0001e20000000400 */
[----:B------:R-:W-:-:S03]  /*1430*/  PRMT R9, R30, 0x7632, R9 ;  /* 0x000076321e097816 */ /* 0x000fc60000000009 */
[----:B------:R0:W-:Y:S04]  /*1440*/  STS.U16 [R4], R8 ;  /* 0x0000000804007388 */ /* 0x0001e80000000400 */
[----:B------:R0:W-:Y:S04]  /*1450*/  STS.U16 [R5], R30 ;  /* 0x0000001e05007388 */ /* 0x0001e80000000400 */
[----:B------:R0:W-:Y:S02]  /*1460*/  STS.U16 [R7], R9 ;  /* 0x0000000907007388 */ /* 0x0001e40000000400 */
.L_x_2101:
[----:B------:R-:W-:Y:S05]  /*1470*/  BSYNC.RECONVERGENT B0 ;  /* 0x0000000000007941 */ /* 0x000fea0003800200 */
.L_x_2100:
[----:B------:R-:W-:Y:S01]  /*1480*/  BAR.SYNC.DEFER_BLOCKING 0x0 ;  /* 0x0000000000007b1d */ /* 0x000fe20000010000 */
[----:B------:R-:W-:-:S05]  /*1490*/  @!P6 IMAD R31, R32, R31, R33 ;  /* 0x0000001f201fe224 */ /* 0x000fca00078e0221 */
[C---:B------:R-:W-:Y:S02]  /*14a0*/  @!P6 LEA R0, R31.reuse, R0, 0x1 ;  /* 0x000000001f00e211 */ /* 0x040fe400078e08ff */
[----:B------:R-:W-:-:S03]  /*14b0*/  @!P6 LEA R3, R31, R3, 0x1 ;  /* 0x000000031f03e211 */ /* 0x000fc600078e08ff */
[----:B0-----:R0:W1:Y:S04]  /*14c0*/  @!P6 LDS R30, [R0] ;  /* 0x00000000001ee984 */ /* 0x0010680000000800 */
[----:B------:R0:W2:Y:S01]  /*14d0*/  @!P6 LDS R29, [R3] ;  /* 0x00000000031de984 */ /* 0x0000a20000000800 */
[----:B------:R-:W-:Y:S06]  /*14e0*/  BAR.SYNC.DEFER_BLOCKING 0x0 ;  /* 0x0000000000007b1d */ /* 0x000fec0000010000 */
.L_x_2098:
[----:B------:R-:W-:Y:S05]  /*14f0*/  BSYNC.RECONVERGENT B6 ;  /* 0x0000000000067941 */ /* 0x000fea0003800200 */
.L_x_2096:
[----:B------:R-:W-:Y:S01]  /*1500*/  ISETP.GT.U32.AND P0, PT, R24, 0x1f, PT ;  /* 0x0000001f1800780c */ /* 0x000fe20003f04070 */
[----:B------:R-:W-:-:S12]  /*1510*/  IMAD.MOV.U32 R5, RZ, RZ, -0x800001 ;  /* 0xff7fffffff057424 */ /* 0x000fd800078e00ff */
[----:B------:R-:W-:Y:S05]  /*1520*/  @P0 BRA `(.L_x_2104) ;  /* 0x0000000000e40947 */ /* 0x000fea0003800000 */
[----:B------:R-:W3:Y:S01]  /*1530*/  S2R R8, SR_CgaCtaId ;  /* 0x0000000000087919 */ /* 0x000ee20000008800 */
[----:B------:R-:W-:Y:S01]  /*1540*/  MOV R7, 0x400 ;  /* 0x0000040000077802 */ /* 0x000fe20000000f00 */
[----:B012---:R-:W-:Y:S01]  /*1550*/  HMUL2 R0, R30, R29 ;  /* 0x0000001d1e007232 */ /* 0x007fe20000000000 */
[----:B------:R-:W-:Y:S01]  /*1560*/  ISETP.GT.U32.AND P0, PT, R24, 0x17, PT ;  /* 0x000000171800780c */ /* 0x000fe20003f04070 */
[----:B------:R-:W-:Y:S01]  /*1570*/  BSSY.RECONVERGENT B0, `(.L_x_2105) ;  /* 0x0000012000007945 */ /* 0x000fe20003800200 */
[----:B------:R-:W-:Y:S02]  /*1580*/  IADD3 R3, PT, PT, R7, 0x10, RZ ;  /* 0x0000001007037810 */ /* 0x000fe40007ffe0ff */
[--C-:B------:R-:W-:Y:S02]  /*1590*/  HADD2.F32 R13, -RZ, R0.reuse.H0_H0 ;  /* 0x20000000ff0d7230 */ /* 0x100fe40000004100 */
[----:B------:R-:W-:Y:S01]  /*15a0*/  HADD2.F32 R6, -RZ, R0.H1_H1 ;  /* 0x30000000ff067230 */ /* 0x000fe20000004100 */
[----:B---3--:R-:W-:-:S04]  /*15b0*/  LEA R3, R8, R3, 0x18 ;  /* 0x0000000308037211 */ /* 0x008fc800078ec0ff */
[----:B------:R-:W-:-:S05]  /*15c0*/  LEA R3, R24, R3, 0x2 ;  /* 0x0000000318037211 */ /* 0x000fca00078e10ff */
[----:B------:R0:W-:Y:S01]  /*15d0*/  STS [R3], R30 ;  /* 0x0000001e03007388 */ /* 0x0001e20000000800 */
[----:B------:R-:W-:Y:S05]  /*15e0*/  @P0 BRA `(.L_x_2106) ;  /* 0x0000000000280947 */ /* 0x000fea0003800000 */
[----:B------:R-:W1:Y:S01]  /*15f0*/  LDCU UR4, c[0x0][0x3f4] ;  /* 0x00007e80ff0477ac */ /* 0x000e620008000800 */
[----:B------:R-:W2:Y:S01]  /*1600*/  LDC.64 R10, c[0x0][0x3b8] ;  /* 0x0000ee00ff0a7b82 */ /* 0x000ea20000000a00 */
[----:B------:R-:W-:Y:S02]  /*1610*/  SHF.R.U32.HI R4, RZ, 0x2, R24 ;  /* 0x00000002ff047819 */ /* 0x000fe40000011618 */
[----:B0-----:R-:W-:Y:S01]  /*1620*/  LOP3.LUT R3, R27, 0x6, RZ, 0xc0, !PT ;  /* 0x000000061b037812 */ /* 0x001fe200078ec0ff */
[----:B-1----:R-:W-:Y:S02]  /*1630*/  IMAD R0, R22, UR4, RZ ;  /* 0x0000000416007c24 */ /* 0x002fe4000f8e02ff */
[----:B------:R-:W-:Y:S02]  /*1640*/  IMAD R9, R4, UR4, R19 ;  /* 0x0000000404097c24 */ /* 0x000fe4000f8e0213 */
[----:B------:R-:W-:-:S04]  /*1650*/  IMAD R0, R0, 0x30, R3 ;  /* 0x0000003000007824 */ /* 0x000fc800078e0203 */
[----:B------:R-:W-:-:S04]  /*1660*/  IMAD R9, R9, 0x8, R0 ;  /* 0x0000000809097824 */ /* 0x000fc800078e0200 */
[----:B--2---:R-:W-:-:S05]  /*1670*/  IMAD.WIDE R10, R9, 0x2, R10 ;  /* 0x00000002090a7825 */ /* 0x004fca00078e020a */
[----:B------:R1:W-:Y:S02]  /*1680*/  STG.E desc[UR36][R10.64], R29 ;  /* 0x0000001d0a007986 */ /* 0x0003e4000c101924 */
.L_x_2106:
[----:B------:R-:W-:Y:S05]  /*1690*/  BSYNC.RECONVERGENT B0 ;  /* 0x0000000000007941 */ /* 0x000fea0003800200 */
.L_x_2105:
[----:B------:R-:W-:Y:S01]  /*16a0*/  UMOV UR4, 0xffffffff ;  /* 0xffffffff00047882 */ /* 0x000fe20000000000 */
[----:B------:R-:W-:Y:S02]  /*16b0*/  FADD.FTZ R13, R13, R6 ;  /* 0x000000060d0d7221 */ /* 0x000fe40000010000 */
        /* <DEDUP_REMOVED lines=9> */
[----:B------:R0:W2:Y:S02]  /*1750*/  SHFL.BFLY PT, R14, R6, 0x1, 0x1f ;  /* 0x0c201f00060e7f89 */ /* 0x0000a400000e0000 */
.L_x_2182:
[----:B------:R-:W-:Y:S01]  /*1760*/  ISETP.NE.AND P0, PT, R24, RZ, PT ;  /* 0x000000ff1800720c */ /* 0x000fe20003f05270 */
[----:B--2---:R-:W-:-:S12]  /*1770*/  FADD.FTZ R14, R6, R14 ;  /* 0x0000000e060e7221 */ /* 0x004fd80000010000 */
[----:B------:R-:W-:Y:S05]  /*1780*/  @P0 BRA `(.L_x_2104) ;  /* 0x00000000004c0947 */ /* 0x000fea0003800000 */
[----:B------:R-:W2:Y:S02]  /*1790*/  LDCU.64 UR4, c[0x0][0x438] ;  /* 0x00008700ff0477ac */ /* 0x000ea40008000a00 */
[----:B--2---:R-:W-:Y:S01]  /*17a0*/  ISETP.NE.U32.AND P0, PT, RZ, UR4, PT ;  /* 0x00000004ff007c0c */ /* 0x004fe2000bf05070 */
[----:B------:R-:W2:Y:S03]  /*17b0*/  LDCU UR4, c[0x0][0x410] ;  /* 0x00008200ff0477ac */ /* 0x000ea60008000800 */
[----:B------:R-:W-:-:S13]  /*17c0*/  ISETP.NE.AND.EX P0, PT, RZ, UR5, PT, P0 ;  /* 0x00000005ff007c0c */ /* 0x000fda000bf05300 */
[----:B------:R-:W3:Y:S01]  /*17d0*/  @P0 LDC R4, c[0x0][0x440] ;  /* 0x00011000ff040b82 */ /* 0x000ee20000000800 */
[----:B-----5:R-:W-:-:S07]  /*17e0*/  @P0 IADD3 R0, PT, PT, -R25, R16, RZ ;  /* 0x0000001019000210 */ /* 0x020fce0007ffe1ff */
[----:B-1----:R-:W1:Y:S01]  /*17f0*/  @P0 LDC.64 R10, c[0x0][0x438] ;  /* 0x00010e00ff0a0b82 */ /* 0x002e620000000a00 */
[----:B---3--:R-:W-:-:S04]  /*1800*/  @P0 IMAD R3, R17, R4, R0 ;  /* 0x0000000411030224 */ /* 0x008fc800078e0200 */
[----:B------:R-:W-:-:S04]  /*1810*/  @P0 IMAD R3, R3, R4, R0 ;  /* 0x0000000403030224 */ /* 0x000fc800078e0200 */
[----:B-1----:R-:W-:-:S06]  /*1820*/  @P0 IMAD.WIDE R10, R3, 0x2, R10 ;  /* 0x00000002030a0825 */ /* 0x002fcc00078e020a */
[----:B------:R-:W3:Y:S01]  /*1830*/  @P0 LDG.E.U16 R10, desc[UR36][R10.64] ;  /* 0x000000240a0a0981 */ /* 0x000ee2000c1e1500 */
[----:B------:R-:W-:Y:S01]  /*1840*/  IADD3 R7, PT, PT, R7, 0x90, RZ ;  /* 0x0000009007077810 */ /* 0x000fe20007ffe0ff */
[----:B------:R-:W-:Y:S02]  /*1850*/  IMAD.IADD R3, R16, 0x1, -R45 ;  /* 0x0000000110037824 */ /* 0x000fe400078e0a2d */
[----:B--2---:R-:W-:Y:S01]  /*1860*/  FMUL.FTZ R5, R14, UR4 ;  /* 0x000000040e057c20 */ /* 0x004fe20008410000 */
[----:B------:R-:W-:-:S04]  /*1870*/  LEA R4, R8, R7, 0x18 ;  /* 0x0000000708047211 */ /* 0x000fc800078ec0ff */
[----:B------:R-:W-:Y:S01]  /*1880*/  LEA R4, R3, R4, 0x2 ;  /* 0x0000000403047211 */ /* 0x000fe200078e10ff */
[----:B---3--:R-:W-:-:S05]  /*1890*/  @P0 HADD2.F32 R0, -RZ, R10.H0_H0 ;  /* 0x2000000aff000230 */ /* 0x008fca0000004100 */
[----:B------:R-:W-:-:S05]  /*18a0*/  @P0 FADD.FTZ R5, R5, R0 ;  /* 0x0000000005050221 */ /* 0x000fca0000010000 */
[----:B------:R3:W-:Y:S02]  /*18b0*/  STS [R4], R5 ;  /* 0x0000000504007388 */ /* 0x0007e40000000800 */
.L_x_2104:
[----:B------:R-:W-:Y:S05]  /*18c0*/  WARPSYNC.ALL ;  /* 0x0000000000007948 */ /* 0x000fea0003800000 */
[----:B0-----:R-:W-:Y:S01]  /*18d0*/  IADD3 R0, PT, PT, -R45, R16, RZ ;  /* 0x000000102d007210 */ /* 0x001fe20007ffe1ff */
[----:B------:R-:W0:Y:S01]  /*18e0*/  LDC.64 R8, c[0x0][0x3f0] ;  /* 0x0000fc00ff087b82 */ /* 0x000e220000000a00 */
[----:B------:R-:W-:Y:S01]  /*18f0*/  SHF.R.U32.HI R14, RZ, 0x2, R24 ;  /* 0x00000002ff0e7819 */ /* 0x000fe20000011618 */
[----:B------:R-:W-:Y:S01]  /*1900*/  UMOV UR10, 0x400 ;  /* 0x00000400000a7882 */ /* 0x000fe20000000000 */
[----:B------:R-:W-:Y:S01]  /*1910*/  SHF.L.U32 R24, R24, 0x2, RZ ;  /* 0x0000000218187819 */ /* 0x000fe200000006ff */
[----:B------:R-:W-:Y:S01]  /*1920*/  VIADD R0, R0, 0x7 ;  /* 0x0000000700007836 */ /* 0x000fe20000000000 */
[----:B------:R-:W-:Y:S01]  /*1930*/  UIADD3 UR4, UPT, UPT, UR10, 0x10, URZ ;  /* 0x000000100a047890 */ /* 0x000fe2000fffe0ff */
[----:B------:R-:W-:Y:S01]  /*1940*/  BSSY B0, `(.L_x_2108) ;  /* 0x00000e8000007945 */ /* 0x000fe20003800000 */
[----:B------:R-:W4:Y:S01]  /*1950*/  LDCU UR15, c[0x0][0x3f4] ;  /* 0x00007e80ff0f77ac */ /* 0x000f220008000800 */
[----:B------:R-:W3:Y:S01]  /*1960*/  S2UR UR11, SR_CgaCtaId ;  /* 0x00000000000b79c3 */ /* 0x000ee20000008800 */
[----:B------:R-:W-:Y:S01]  /*1970*/  SHF.R.S32.HI R3, RZ, 0x1f, R0 ;  /* 0x0000001fff037819 */ /* 0x000fe20000011400 */
[----:B------:R-:W0:Y:S01]  /*1980*/  LDCU UR14, c[0x0][0x410] ;  /* 0x00008200ff0e77ac */ /* 0x000e220008000800 */
[----:B-1----:R-:W-:-:S02]  /*1990*/  LOP3.LUT R11, R24, 0xc, RZ, 0xc0, !PT ;  /* 0x0000000c180b7812 */ /* 0x002fc400078ec0ff */
[----:B------:R-:W-:Y:S01]  /*19a0*/  LEA.HI R3, R3, R0, RZ, 0x3 ;  /* 0x0000000003037211 */ /* 0x000fe200078f18ff */
[----:B------:R-:W1:Y:S03]  /*19b0*/  LDCU.64 UR8, c[0x0][0x3c8] ;  /* 0x00007900ff0877ac */ /* 0x000e660008000a00 */
[----:B------:R-:W-:Y:S01]  /*19c0*/  LOP3.LUT R3, R3, 0xfffffff8, RZ, 0xc0, !PT ;  /* 0xfffffff803037812 */ /* 0x000fe200078ec0ff */
[----:B------:R-:W0:Y:S01]  /*19d0*/  LDCU.64 UR16, c[0x0][0x438] ;  /* 0x00008700ff1077ac */ /* 0x000e220008000a00 */
[----:B------:R-:W-:Y:S02]  /*19e0*/  BAR.SYNC.DEFER_BLOCKING 0x0 ;  /* 0x0000000000007b1d */ /* 0x000fe40000010000 */
[----:B------:R-:W-:Y:S01]  /*19f0*/  ISETP.GE.AND P0, PT, R14, R3, PT ;  /* 0x000000030e00720c */ /* 0x000fe20003f06270 */
[----:B0-----:R-:W-:-:S04]  /*1a00*/  IMAD R8, R28, R8, R17 ;  /* 0x000000081c087224 */ /* 0x001fc800078e0211 */
[----:B------:R-:W-:Y:S01]  /*1a10*/  IMAD R24, R8, 0x30, RZ ;  /* 0x0000003008187824 */ /* 0x000fe200078e02ff */
[----:B---3--:R-:W-:-:S07]  /*1a20*/  ULEA UR4, UR11, UR4, 0x18 ;  /* 0x000000040b047291 */ /* 0x008fce000f8ec0ff */
[----:B-1--4-:R-:W-:Y:S05]  /*1a30*/  @P0 BRA `(.L_x_2109) ;  /* 0x0000000c00600947 */ /* 0x012fea0003800000 */
[----:B------:R0:W1:Y:S01]  /*1a40*/  LDS R38, [R11+UR4] ;  /* 0x000000040b267984 */ /* 0x0000620008000800 */
[----:B------:R-:W3:Y:S01]  /*1a50*/  LDCU.64 UR6, c[0x0][0x420] ;  /* 0x00008400ff0677ac */ /* 0x000ee20008000a00 */
[----:B------:R-:W-:Y:S01]  /*1a60*/  IADD3 R45, PT, PT, R45, R14, RZ ;  /* 0x0000000e2d2d7210 */ /* 0x000fe20007ffe0ff */
[----:B------:R-:W-:Y:S01]  /*1a70*/  IMAD R7, R9, 0x30, RZ ;  /* 0x0000003009077824 */ /* 0x000fe200078e02ff */
[----:B------:R0:W4:Y:S01]  /*1a80*/  LDS R43, [R11+UR4+0x10] ;  /* 0x000010040b2b7984 */ /* 0x0001220008000800 */
[----:B------:R-:W2:Y:S01]  /*1a90*/  LDCU UR13, c[0x0][0x440] ;  /* 0x00008800ff0d77ac */ /* 0x000ea20008000800 */
[----:B------:R-:W-:Y:S02]  /*1aa0*/  LOP3.LUT R8, R27, 0x6, RZ, 0xc0, !PT ;  /* 0x000000061b087812 */ /* 0x000fe400078ec0ff */
[----:B------:R0:W0:Y:S01]  /*1ab0*/  LDS R41, [R11+UR4+0x20] ;  /* 0x000020040b297984 */ /* 0x0000220008000800 */
[----:B------:R-:W2:Y:S01]  /*1ac0*/  LDCU UR12, c[0x0][0x3f8] ;  /* 0x00007f00ff0c77ac */ /* 0x000ea20008000800 */
[-C--:B------:R-:W-:Y:S01]  /*1ad0*/  IABS R20, R9.reuse ;  /* 0x0000000900147213 */ /* 0x080fe20000000000 */
[----:B------:R-:W-:Y:S01]  /*1ae0*/  IMAD R8, R24, R9, R8 ;  /* 0x0000000918087224 */ /* 0x000fe200078e0208 */
[----:B------:R0:W0:Y:S01]  /*1af0*/  LDS R39, [R11+UR4+0x30] ;  /* 0x000030040b277984 */ /* 0x0000220008000800 */
[----:B------:R-:W-:-:S03]  /*1b00*/  UIADD3 UR5, UPT, UPT, UR10, 0x90, URZ ;  /* 0x000000900a057890 */ /* 0x000fc6000fffe0ff */
[----:B------:R0:W0:Y:S01]  /*1b10*/  LDS R0, [R11+UR4+0x40] ;  /* 0x000040040b007984 */ /* 0x0000220008000800 */
[----:B------:R-:W-:Y:S01]  /*1b20*/  ULEA UR5, UR11, UR5, 0x18 ;  /* 0x000000050b057291 */ /* 0x000fe2000f8ec0ff */
[--C-:B---3--:R-:W-:Y:S02]  /*1b30*/  IADD3 R10, P1, P2, R23, UR6, R45.reuse ;  /* 0x00000006170a7c10 */ /* 0x108fe4000fa3e02d */
[----:B------:R3:W0:Y:S01]  /*1b40*/  LDS R3, [R11+UR4+0x50] ;  /* 0x000050040b037984 */ /* 0x0006220008000800 */
[----:B------:R-:W-:Y:S01]  /*1b50*/  ISETP.NE.U32.AND P0, PT, RZ, UR6, PT ;  /* 0x00000006ff007c0c */ /* 0x000fe2000bf05070 */
[----:B--2---:R-:W-:Y:S02]  /*1b60*/  IMAD R12, R17, UR13, R16 ;  /* 0x0000000d110c7c24 */ /* 0x004fe4000f8e0210 */
[----:B------:R3:W2:Y:S01]  /*1b70*/  LDS R4, [R11+UR4+0x60] ;  /* 0x000060040b047984 */ /* 0x0006a20008000800 */
[----:B------:R-:W-:Y:S02]  /*1b80*/  IADD3.X R9, PT, PT, R26, UR7, RZ, P1, P2 ;  /* 0x000000071a097c10 */ /* 0x000fe40008fe44ff */
[----:B------:R-:W-:Y:S01]  /*1b90*/  ISETP.NE.AND.EX P0, PT, RZ, UR7, PT, P0 ;  /* 0x00000007ff007c0c */ /* 0x000fe2000bf05300 */
[----:B------:R3:W0:Y:S01]  /*1ba0*/  LDS R6, [R11+UR4+0x70] ;  /* 0x000070040b067984 */ /* 0x0006220008000800 */
[----:B------:R-:W-:Y:S01]  /*1bb0*/  IMAD R21, R7, UR12, RZ ;  /* 0x0000000c07157c24 */ /* 0x000fe2000f8e02ff */
[----:B------:R-:W-:Y:S01]  /*1bc0*/  LEA R26, R14, UR5, 0x2 ;  /* 0x000000050e1a7c11 */ /* 0x000fe2000f8e10ff */
[----:B------:R-:W-:-:S09]  /*1bd0*/  IMAD R27, R12, UR13, R45 ;  /* 0x0000000d0c1b7c24 */ /* 0x000fd2000f8e022d */
.L_x_2113:
[----:B0--3--:R-:W0:Y:S01]  /*1be0*/  I2F.RP R11, R20 ;  /* 0x00000014000b7306 */ /* 0x009e220000209400 */
[----:B------:R-:W3:Y:S01]  /*1bf0*/  LDC R40, c[0x0][0x3f4] ;  /* 0x0000fd00ff287b82 */ /* 0x000ee20000000800 */
[----:B------:R-:W-:Y:S01]  /*1c00*/  HFMA2 R12, -RZ, RZ, 0, 0 ;  /* 0x00000000ff0c7431 */ /* 0x000fe200000001ff */
[----:B------:R-:W-:Y:S02]  /*1c10*/  IABS R14, R45 ;  /* 0x0000002d000e7213 */ /* 0x000fe40000000000 */
[----:B------:R-:W-:-:S03]  /*1c20*/  ISETP.GE.AND P2, PT, R45, RZ, PT ;  /* 0x000000ff2d00720c */ /* 0x000fc60003f46270 */
[----:B0-----:R-:W0:Y:S01]  /*1c30*/  MUFU.RCP R11, R11 ;  /* 0x0000000b000b7308 */ /* 0x001e220000001000 */
[----:B---3--:R-:W-:Y:S01]  /*1c40*/  ISETP.NE.AND P3, PT, R40, RZ, PT ;  /* 0x000000ff2800720c */ /* 0x008fe20003f65270 */
[----:B0-----:R-:W-:-:S06]  /*1c50*/  VIADD R13, R11, 0xffffffe ;  /* 0x0ffffffe0b0d7836 */ /* 0x001fcc0000000000 */
[----:B------:R-:W0:Y:S02]  /*1c60*/  F2I.FTZ.U32.TRUNC.NTZ R13, R13 ;  /* 0x0000000d000d7305 */ /* 0x000e24000021f000 */
[----:B0-----:R-:W-:-:S05]  /*1c70*/  IADD3 R15, PT, PT, RZ, -R13, RZ ;  /* 0x8000000dff0f7210 */ /* 0x001fca0007ffe0ff */
[----:B------:R-:W-:-:S04]  /*1c80*/  IMAD R15, R15, R20, RZ ;  /* 0x000000140f0f7224 */ /* 0x000fc800078e02ff */
[----:B------:R-:W-:-:S04]  /*1c90*/  IMAD.HI.U32 R15, R13, R15, R12 ;  /* 0x0000000f0d0f7227 */ /* 0x000fc800078e000c */
[----:B------:R-:W-:Y:S01]  /*1ca0*/  IMAD.MOV.U32 R12, RZ, RZ, R14 ;  /* 0x000000ffff0c7224 */ /* 0x000fe200078e000e */
[----:B------:R-:W-:-:S03]  /*1cb0*/  IABS R14, R40 ;  /* 0x00000028000e7213 */ /* 0x000fc60000000000 */
[----:B------:R-:W-:-:S05]  /*1cc0*/  IMAD.HI.U32 R11, R15, R12, RZ ;  /* 0x0000000c0f0b7227 */ /* 0x000fca00078e00ff */
[----:B------:R-:W-:-:S05]  /*1cd0*/  IADD3 R11, PT, PT, -R11, RZ, RZ ;  /* 0x000000ff0b0b7210 */ /* 0x000fca0007ffe1ff */
[----:B------:R-:W-:Y:S01]  /*1ce0*/  IMAD R11, R14, R11, R12 ;  /* 0x0000000b0e0b7224 */ /* 0x000fe200078e020c */
[----:B------:R-:W-:-:S04]  /*1cf0*/  SHF.R.S32.HI R12, RZ, 0x1f, R23 ;  /* 0x0000001fff0c7819 */ /* 0x000fc80000011417 */
[----:B------:R-:W-:-:S13]  /*1d00*/  ISETP.GT.U32.AND P1, PT, R20, R11, PT ;  /* 0x0000000b1400720c */ /* 0x000fda0003f24070 */
[----:B------:R-:W-:-:S04]  /*1d10*/  @!P1 IADD3 R11, PT, PT, R11, -R14, RZ ;  /* 0x8000000e0b0b9210 */ /* 0x000fc80007ffe0ff */
[----:B------:R-:W-:-:S13]  /*1d20*/  ISETP.GT.U32.AND P1, PT, R20, R11, PT ;  /* 0x0000000b1400720c */ /* 0x000fda0003f24070 */
[----:B------:R-:W-:Y:S01]  /*1d30*/  @!P1 IMAD.IADD R11, R11, 0x1, -R14 ;  /* 0x000000010b0b9824 */ /* 0x000fe200078e0a0e */
[----:B------:R-:W-:-:S04]  /*1d40*/  ISETP.GE.AND P1, PT, R45, R16, PT ;  /* 0x000000102d00720c */ /* 0x000fc80003f26270 */
[----:B------:R-:W-:-:S04]  /*1d50*/  MOV R47, R11 ;  /* 0x0000000b002f7202 */ /* 0x000fc80000000f00 */
[----:B------:R-:W-:Y:S02]  /*1d60*/  @!P2 IADD3 R47, PT, PT, -R47, RZ, RZ ;  /* 0x000000ff2f2fa210 */ /* 0x000fe40007ffe1ff */
[----:B------:R-:W-:-:S04]  /*1d70*/  @!P3 LOP3.LUT R47, RZ, R40, RZ, 0x33, !PT ;  /* 0x00000028ff2fb212 */ /* 0x000fc800078e33ff */
[----:B------:R-:W-:Y:S01]  /*1d80*/  IADD3 R11, P2, PT, R23, R47, RZ ;  /* 0x0000002f170b7210 */ /* 0x000fe20007f5e0ff */
[----:B------:R-:W-:-:S03]  /*1d90*/  IMAD.SHL.U32 R51, R47, 0x8, RZ ;  /* 0x000000082f337824 */ /* 0x000fc600078e00ff */
[----:B------:R-:W-:Y:S02]  /*1da0*/  IADD3.X R12, PT, PT, RZ, R12, RZ, P2, !PT ;  /* 0x0000000cff0c7210 */ /* 0x000fe400017fe4ff */
[----:B------:R-:W-:Y:S02]  /*1db0*/  LEA R14, R40, R51, 0x4 ;  /* 0x00000033280e7211 */ /* 0x000fe400078e20ff */
[C---:B------:R-:W-:Y:S02]  /*1dc0*/  LEA R30, P2, R11.reuse, UR8, 0x2 ;  /* 0x000000080b1e7c11 */ /* 0x040fe4000f8410ff */
[----:B------:R-:W-:Y:S02]  /*1dd0*/  ISETP.GE.OR P4, PT, R14, R7, P1 ;  /* 0x000000070e00720c */ /* 0x000fe40000f86670 */
[----:B------:R-:W-:-:S11]  /*1de0*/  LEA.HI.X R31, R11, UR9, R12, 0x2, P2 ;  /* 0x000000090b1f7c11 */ /* 0x000fd600090f140c */
[----:B------:R-:W3:Y:S01]  /*1df0*/  @!P4 LDG.E R11, desc[UR36][R30.64] ;  /* 0x000000241e0bc981 */ /* 0x000ee2000c1e1900 */
[-C--:B------:R-:W-:Y:S01]  /*1e00*/  ISETP.GE.OR P5, PT, R51, R7.reuse, P1 ;  /* 0x000000073300720c */ /* 0x080fe20000fa6670 */
[----:B------:R-:W-:Y:S01]  /*1e10*/  IMAD R42, R40, 0x20, R51 ;  /* 0x00000020282a7824 */ /* 0x000fe200078e0233 */
[----:B------:R-:W-:Y:S01]  /*1e20*/  IADD3 R47, PT, PT, R47, R40, RZ ;  /* 0x000000282f2f7210 */ /* 0x000fe20007ffe0ff */
[----:B------:R-:W0:Y:S03]  /*1e30*/  @!P4 LDC.64 R12, c[0x0][0x3b8] ;  /* 0x0000ee00ff0ccb82 */ /* 0x000e260000000a00 */
[----:B------:R-:W-:-:S07]  /*1e40*/  ISETP.GE.OR P2, PT, R42, R7, P1 ;  /* 0x000000072a00720c */ /* 0x000fce0000f46670 */
[----:B------:R-:W4:Y:S01]  /*1e50*/  @!P5 LDG.E R52, desc[UR36][R30.64] ;  /* 0x000000241e34d981 */ /* 0x000f22000c1e1900 */
[----:B------:R-:W-:-:S05]  /*1e60*/  SHF.L.U32 R44, R47, 0x3, RZ ;  /* 0x000000032f2c7819 */ /* 0x000fca00000006ff */
[----:B------:R-:W2:Y:S01]  /*1e70*/  @!P2 LDG.E R50, desc[UR36][R30.64] ;  /* 0x000000241e32a981 */ /* 0x000ea2000c1e1900 */
[----:B------:R-:W-:-:S13]  /*1e80*/  ISETP.GE.OR P6, PT, R44, R7, P1 ;  /* 0x000000072c00720c */ /* 0x000fda0000fc6670 */
[----:B------:R-:W2:Y:S01]  /*1e90*/  @!P6 LDG.E R46, desc[UR36][R30.64] ;  /* 0x000000241e2ee981 */ /* 0x000ea2000c1e1900 */
[----:B---3--:R-:W-:Y:S01]  /*1ea0*/  @!P4 IMAD R14, R21, R11, R14 ;  /* 0x0000000b150ec224 */ /* 0x008fe200078e020e */
[----:B------:R-:W-:-:S04]  /*1eb0*/  SHF.R.S32.HI R11, RZ, 0x1f, R8 ;  /* 0x0000001fff0b7819 */ /* 0x000fc80000011408 */
[----:B------:R-:W-:-:S04]  /*1ec0*/  @!P4 IADD3 R15, P3, PT, R8, R14, RZ ;  /* 0x0000000e080fc210 */ /* 0x000fc80007f7e0ff */
[----:B------:R-:W-:Y:S02]  /*1ed0*/  @!P4 LEA.HI.X.SX32 R14, R14, R11, 0x1, P3 ;  /* 0x0000000b0e0ec211 */ /* 0x000fe400018f0eff */
[----:B0-----:R-:W-:Y:S01]  /*1ee0*/  @!P4 LEA R48, P3, R15, R12, 0x1 ;  /* 0x0000000c0f30c211 */ /* 0x001fe200078608ff */
[----:B----4-:R-:W-:-:S03]  /*1ef0*/  @!P5 IMAD R52, R21, R52, R51 ;  /* 0x000000341534d224 */ /* 0x010fc600078e0233 */
[----:B------:R-:W-:Y:S02]  /*1f00*/  @!P4 LEA.HI.X R49, R15, R13, R14, 0x1, P3 ;  /* 0x0000000d0f31c211 */ /* 0x000fe400018f0c0e */
[----:B------:R-:W0:Y:S01]  /*1f10*/  @!P5 LDC.64 R14, c[0x0][0x3b8] ;  /* 0x0000ee00ff0edb82 */ /* 0x000e220000000a00 */
[----:B------:R-:W-:-:S04]  /*1f20*/  ISETP.GE.AND P3, PT, R45, R16, PT ;  /* 0x000000102d00720c */ /* 0x000fc80003f66270 */
[----:B------:R-:W-:-:S03]  /*1f30*/  SEL R28, R28, RZ, P3 ;  /* 0x000000ff1c1c7207 */ /* 0x000fc60001800000 */
[----:B------:R-:W3:Y:S03]  /*1f40*/  @!P2 LDC.64 R12, c[0x0][0x3b8] ;  /* 0x0000ee00ff0cab82 */ /* 0x000ee60000000a00 */
[----:B------:R4:W4:Y:S01]  /*1f50*/  @!P4 LDG.E R28, desc[UR36][R48.64] ;  /* 0x00000024301cc981 */ /* 0x000922000c1e1900 */
[----:B------:R-:W-:Y:S01]  /*1f60*/  @!P5 IADD3 R51, P4, PT, R8, R52, RZ ;  /* 0x000000340833d210 */ /* 0x000fe20007f9e0ff */
[----:B--2---:R-:W-:Y:S01]  /*1f70*/  @!P2 IMAD R50, R21, R50, R42 ;  /* 0x000000321532a224 */ /* 0x004fe200078e022a */
[----:B------:R-:W-:Y:S02]  /*1f80*/  SEL R29, R29, RZ, P3 ;  /* 0x000000ff1d1d7207 */ /* 0x000fe40001800000 */
[----:B------:R-:W-:Y:S01]  /*1f90*/  @!P5 LEA.HI.X.SX32 R53, R52, R11, 0x1, P4 ;  /* 0x0000000b3435d211 */ /* 0x000fe200020f0eff */
[----:B------:R-:W-:Y:S01]  /*1fa0*/  IMAD R42, R40, 0x10, R44 ;  /* 0x00000010282a7824 */ /* 0x000fe200078e022c */
[----:B0-----:R-:W-:-:S04]  /*1fb0*/  @!P5 LEA R52, P4, R51, R14, 0x1 ;  /* 0x0000000e3334d211 */ /* 0x001fc800078808ff */
[----:B------:R-:W-:Y:S02]  /*1fc0*/  @!P5 LEA.HI.X R53, R51, R15, R53, 0x1, P4 ;  /* 0x0000000f3335d211 */ /* 0x000fe400020f0c35 */
[----:B------:R-:W0:Y:S01]  /*1fd0*/  @!P6 LDC.64 R14, c[0x0][0x3b8] ;  /* 0x0000ee00ff0eeb82 */ /* 0x000e220000000a00 */
[----:B------:R-:W-:Y:S02]  /*1fe0*/  @!P2 IADD3 R51, P4, PT, R8, R50, RZ ;  /* 0x000000320833a210 */ /* 0x000fe40007f9e0ff */
[----:B------:R-:W1:Y:S01]  /*1ff0*/  @!P5 LDG.E R29, desc[UR36][R52.64] ;  /* 0x00000024341dd981 */ /* 0x000e62000c1e1900 */
[----:B------:R-:W-:Y:S01]  /*2000*/  ISETP.GE.OR P5, PT, R42, R7, P1 ;  /* 0x000000072a00720c */ /* 0x000fe20000fa6670 */
[----:B------:R-:W-:Y:S01]  /*2010*/  @!P6 IMAD R46, R21, R46, R44 ;  /* 0x0000002e152ee224 */ /* 0x000fe200078e022c */
[----:B------:R-:W-:Y:S02]  /*2020*/  @!P2 LEA.HI.X.SX32 R50, R50, R11, 0x1, P4 ;  /* 0x0000000b3232a211 */ /* 0x000fe400020f0eff */
[----:B---3--:R-:W-:-:S02]  /*2030*/  @!P2 LEA R12, P4, R51, R12, 0x1 ;  /* 0x0000000c330ca211 */ /* 0x008fc400078808ff */
[----:B------:R-:W-:Y:S02]  /*2040*/  SEL R33, R33, RZ, P3 ;  /* 0x000000ff21217207 */ /* 0x000fe40001800000 */
[----:B------:R-:W-:-:S05]  /*2050*/  @!P2 LEA.HI.X R13, R51, R13, R50, 0x1, P4 ;  /* 0x0000000d330da211 */ /* 0x000fca00020f0c32 */
[----:B------:R2:W3:Y:S01]  /*2060*/  @!P2 LDG.E R33, desc[UR36][R12.64] ;  /* 0x000000240c21a981 */ /* 0x0004e2000c1e1900 */
[----:B------:R-:W-:-:S03]  /*2070*/  @!P6 IADD3 R44, P2, PT, R8, R46, RZ ;  /* 0x0000002e082ce210 */ /* 0x000fc60007f5e0ff */
[----:B------:R-:W3:Y:S01]  /*2080*/  @!P5 LDG.E R52, desc[UR36][R30.64] ;  /* 0x000000241e34d981 */ /* 0x000ee2000c1e1900 */
[----:B----4-:R-:W-:Y:S02]  /*2090*/  @!P6 LEA.HI.X.SX32 R48, R46, R11, 0x1, P2 ;  /* 0x0000000b2e30e211 */ /* 0x010fe400010f0eff */
[----:B0-----:R-:W-:Y:S02]  /*20a0*/  @!P6 LEA R46, P2, R44, R14, 0x1 ;  /* 0x0000000e2c2ee211 */ /* 0x001fe400078408ff */
[----:B------:R-:W-:Y:S01]  /*20b0*/  LEA R49, R40, R47, 0x2 ;  /* 0x0000002f28317211 */ /* 0x000fe200078e10ff */
[----:B--2---:R-:W0:Y:S01]  /*20c0*/  @!P5 LDC.64 R12, c[0x0][0x3b8] ;  /* 0x0000ee00ff0cdb82 */ /* 0x004e220000000a00 */
[----:B------:R-:W-:Y:S02]  /*20d0*/  @!P6 LEA.HI.X R47, R44, R15, R48, 0x1, P2 ;  /* 0x0000000f2c2fe211 */ /* 0x000fe400010f0c30 */
[C---:B------:R-:W-:Y:S01]  /*20e0*/  IADD3 R15, PT, PT, R49.reuse, R40, RZ ;  /* 0x00000028310f7210 */ /* 0x040fe20007ffe0ff */
[----:B------:R-:W-:-:S03]  /*20f0*/  IMAD.SHL.U32 R44, R49, 0x8, RZ ;  /* 0x00000008312c7824 */ /* 0x000fc600078e00ff */
[C---:B------:R-:W-:Y:S02]  /*2100*/  SHF.L.U32 R48, R15.reuse, 0x3, RZ ;  /* 0x000000030f307819 */ /* 0x040fe400000006ff */
[-C--:B------:R-:W-:Y:S02]  /*2110*/  ISETP.GE.OR P4, PT, R44, R7.reuse, P1 ;  /* 0x000000072c00720c */ /* 0x080fe40000f86670 */
[----:B------:R-:W-:Y:S02]  /*2120*/  IADD3 R40, PT, PT, R15, R40, RZ ;  /* 0x000000280f287210 */ /* 0x000fe40007ffe0ff */
[----:B------:R-:W-:-:S03]  /*2130*/  ISETP.GE.OR P2, PT, R48, R7, P1 ;  /* 0x000000073000720c */ /* 0x000fc60000f46670 */
[----:B------:R-:W-:-:S06]  /*2140*/  IMAD.SHL.U32 R40, R40, 0x8, RZ ;  /* 0x0000000828287824 */ /* 0x000fcc00078e00ff */
[----:B------:R-:W2:Y:S01]  /*2150*/  @!P4 LDG.E R49, desc[UR36][R30.64] ;  /* 0x000000241e31c981 */ /* 0x000ea2000c1e1900 */
[----:B------:R-:W-:-:S03]  /*2160*/  ISETP.GE.OR P1, PT, R40, R7, P1 ;  /* 0x000000072800720c */ /* 0x000fc60000f26670 */
[----:B------:R-:W4:Y:S10]  /*2170*/  @!P2 LDG.E R50, desc[UR36][R30.64] ;  /* 0x000000241e32a981 */ /* 0x000f34000c1e1900 */
[----:B------:R0:W4:Y:S01]  /*2180*/  @!P1 LDG.E R51, desc[UR36][R30.64] ;  /* 0x000000241e339981 */ /* 0x000122000c1e1900 */
[----:B------:R-:W-:-:S06]  /*2190*/  SEL R32, R32, RZ, P3 ;  /* 0x000000ff20207207 */ /* 0x000fcc0001800000 */
[----:B------:R-:W4:Y:S01]  /*21a0*/  @!P6 LDG.E R32, desc[UR36][R46.64] ;  /* 0x000000242e20e981 */ /* 0x000f22000c1e1900 */
[----:B------:R-:W-:Y:S01]  /*21b0*/  SEL R34, R34, RZ, P3 ;  /* 0x000000ff22227207 */ /* 0x000fe20001800000 */
[----:B0-----:R-:W0:Y:S01]  /*21c0*/  @!P1 LDC.64 R30, c[0x0][0x3b8] ;  /* 0x0000ee00ff1e9b82 */ /* 0x001e220000000a00 */
[----:B------:R-:W-:Y:S02]  /*21d0*/  SEL R36, R36, RZ, P3 ;  /* 0x000000ff24247207 */ /* 0x000fe40001800000 */
[----:B------:R-:W-:Y:S02]  /*21e0*/  SEL R35, R35, RZ, P3 ;  /* 0x000000ff23237207 */ /* 0x000fe40001800000 */
[----:B------:R-:W-:Y:S01]  /*21f0*/  SEL R37, R37, RZ, P3 ;  /* 0x000000ff25257207 */ /* 0x000fe20001800000 */
[----:B---3--:R-:W-:-:S05]  /*2200*/  @!P5 IMAD R52, R21, R52, R42 ;  /* 0x000000341534d224 */ /* 0x008fca00078e022a */
[----:B------:R-:W-:-:S04]  /*2210*/  @!P5 IADD3 R14, P6, PT, R8, R52, RZ ;  /* 0x00000034080ed210 */ /* 0x000fc80007fde0ff */
[----:B------:R-:W-:Y:S02]  /*2220*/  @!P5 LEA.HI.X.SX32 R15, R52, R11, 0x1, P6 ;  /* 0x0000000b340fd211 */ /* 0x000fe400030f0eff */
[----:B------:R-:W-:-:S04]  /*2230*/  @!P5 LEA R52, P6, R14, R12, 0x1 ;  /* 0x0000000c0e34d211 */ /* 0x000fc800078c08ff */
[----:B------:R-:W-:Y:S02]  /*2240*/  @!P5 LEA.HI.X R53, R14, R13, R15, 0x1, P6 ;  /* 0x0000000d0e35d211 */ /* 0x000fe400030f0c0f */
[----:B------:R-:W3:Y:S03]  /*2250*/  @!P4 LDC.64 R12, c[0x0][0x3b8] ;  /* 0x0000ee00ff0ccb82 */ /* 0x000ee60000000a00 */
[----:B------:R-:W3:Y:S05]  /*2260*/  @!P5 LDG.E R34, desc[UR36][R52.64] ;  /* 0x000000243422d981 */ /* 0x000eea000c1e1900 */
[----:B------:R-:W0:Y:S01]  /*2270*/  @!P2 LDC.64 R14, c[0x0][0x3b8] ;  /* 0x0000ee00ff0eab82 */ /* 0x000e220000000a00 */
[----:B--2---:R-:W-:-:S05]  /*2280*/  @!P4 IMAD R49, R21, R49, R44 ;  /* 0x000000311531c224 */ /* 0x004fca00078e022c */
[----:B------:R-:W-:Y:S01]  /*2290*/  @!P4 IADD3 R42, P5, PT, R8, R49, RZ ;  /* 0x00000031082ac210 */ /* 0x000fe20007fbe0ff */
[----:B----4-:R-:W-:-:S03]  /*22a0*/  @!P2 IMAD R50, R21, R50, R48 ;  /* 0x000000321532a224 */ /* 0x010fc600078e0230 */
[----:B------:R-:W-:Y:S02]  /*22b0*/  @!P4 LEA.HI.X.SX32 R49, R49, R11, 0x1, P5 ;  /* 0x0000000b3131c211 */ /* 0x000fe400028f0eff */
[----:B---3--:R-:W-:Y:S01]  /*22c0*/  @!P4 LEA R12, P5, R42, R12, 0x1 ;  /* 0x0000000c2a0cc211 */ /* 0x008fe200078a08ff */
[----:B------:R-:W-:-:S03]  /*22d0*/  @!P1 IMAD R51, R21, R51, R40 ;  /* 0x0000003315339224 */ /* 0x000fc600078e0228 */
[----:B------:R-:W-:Y:S02]  /*22e0*/  @!P4 LEA.HI.X R13, R42, R13, R49, 0x1, P5 ;  /* 0x0000000d2a0dc211 */ /* 0x000fe400028f0c31 */
[----:B------:R-:W-:-:S03]  /*22f0*/  @!P2 IADD3 R42, P5, PT, R8, R50, RZ ;  /* 0x00000032082aa210 */ /* 0x000fc60007fbe0ff */
[----:B------:R1:W2:Y:S01]  /*2300*/  @!P4 LDG.E R36, desc[UR36][R12.64] ;  /* 0x000000240c24c981 */ /* 0x0002a2000c1e1900 */
[----:B------:R-:W-:Y:S02]  /*2310*/  @!P2 LEA.HI.X.SX32 R50, R50, R11, 0x1, P5 ;  /* 0x0000000b3232a211 */ /* 0x000fe400028f0eff */
[----:B0-----:R-:W-:Y:S02]  /*2320*/  @!P2 LEA R14, P5, R42, R14, 0x1 ;  /* 0x0000000e2a0ea211 */ /* 0x001fe400078a08ff */
[----:B------:R-:W-:Y:S02]  /*2330*/  @!P1 IADD3 R40, P6, PT, R8, R51, RZ ;  /* 0x0000003308289210 */ /* 0x000fe40007fde0ff */
[----:B------:R-:W-:Y:S02]  /*2340*/  @!P2 LEA.HI.X R15, R42, R15, R50, 0x1, P5 ;  /* 0x0000000f2a0fa211 */ /* 0x000fe400028f0c32 */
[----:B------:R-:W-:Y:S02]  /*2350*/  @!P1 LEA.HI.X.SX32 R11, R51, R11, 0x1, P6 ;  /* 0x0000000b330b9211 */ /* 0x000fe400030f0eff */
[C---:B------:R-:W-:Y:S01]  /*2360*/  @!P1 LEA R30, P5, R40.reuse, R30, 0x1 ;  /* 0x0000001e281e9211 */ /* 0x040fe200078a08ff */
[----:B------:R-:W3:Y:S03]  /*2370*/  @!P2 LDG.E R35, desc[UR36][R14.64] ;  /* 0x000000240e23a981 */ /* 0x000ee6000c1e1900 */
[----:B------:R-:W-:-:S05]  /*2380*/  @!P1 LEA.HI.X R31, R40, R31, R11, 0x1, P5 ;  /* 0x0000001f281f9211 */ /* 0x000fca00028f0c0b */
[----:B------:R-:W4:Y:S01]  /*2390*/  @!P1 LDG.E R37, desc[UR36][R30.64] ;  /* 0x000000241e259981 */ /* 0x000f22000c1e1900 */
[----:B------:R-:W-:-:S06]  /*23a0*/  @P0 MOV R11, R9 ;  /* 0x00000009000b0202 */ /* 0x000fcc0000000f00 */
[----:B------:R-:W4:Y:S01]  /*23b0*/  @P0 LDG.E.U8 R11, desc[UR36][R10.64] ;  /* 0x000000240a0b0981 */ /* 0x000f22000c1e1100 */
[----:B-1----:R-:W-:-:S04]  /*23c0*/  HMUL2 R13, R38, R29 ;  /* 0x0000001d260d7232 */ /* 0x002fc80000000000 */
[----:B------:R-:W-:-:S04]  /*23d0*/  HFMA2 R13, R43, R32, R13 ;  /* 0x000000202b0d7231 */ /* 0x000fc8000000000d */
[----:B------:R-:W-:Y:S01]  /*23e0*/  HFMA2 R13, R41, R28, R13 ;  /* 0x0000001c290d7231 */ /* 0x000fe2000000000d */
[----:B------:R-:W0:Y:S01]  /*23f0*/  S2R R40, SR_TID.X ;  /* 0x0000000000287919 */ /* 0x000e220000002100 */
[----:B------:R-:W-:Y:S01]  /*2400*/  UMOV UR5, 0xffffffff ;  /* 0xffffffff00057882 */ /* 0x000fe20000000000 */
[----:B0-----:R-:W-:Y:S01]  /*2410*/  LOP3.LUT P1, RZ, R40, 0x3, RZ, 0xc0, !PT ;  /* 0x0000000328ff7812 */ /* 0x001fe2000782c0ff */
[----:B------:R-:W-:-:S04]  /*2420*/  HFMA2 R13, R39, R34, R13 ;  /* 0x00000022270d7231 */ /* 0x000fc8000000000d */
[----:B------:R-:W-:-:S04]  /*2430*/  HFMA2 R13, R0, R33, R13 ;  /* 0x00000021000d7231 */ /* 0x000fc8000000000d */
[----:B--2---:R-:W-:-:S04]  /*2440*/  HFMA2 R13, R3, R36, R13 ;  /* 0x00000024030d7231 */ /* 0x004fc8000000000d */
[----:B---3--:R-:W-:-:S04]  /*2450*/  HFMA2 R13, R4, R35, R13 ;  /* 0x00000023040d7231 */ /* 0x008fc8000000000d */
[----:B----4-:R-:W-:-:S05]  /*2460*/  HFMA2 R13, R6, R37, R13 ;  /* 0x00000025060d7231 */ /* 0x010fca000000000d */
[--C-:B------:R-:W-:Y:S02]  /*2470*/  HADD2.F32 R12, -RZ, R13.reuse.H0_H0 ;  /* 0x2000000dff0c7230 */ /* 0x100fe40000004100 */
[----:B------:R-:W-:Y:S01]  /*2480*/  HADD2.F32 R13, -RZ, R13.H1_H1 ;  /* 0x3000000dff0d7230 */ /* 0x000fe20000004100 */
[----:B------:R-:W-:-:S04]  /*2490*/  ISETP.NE.AND P2, PT, R11, RZ, P0 ;  /* 0x000000ff0b00720c */ /* 0x000fc80000745270 */
[----:B------:R-:W-:Y:S01]  /*24a0*/  FADD.FTZ R13, R12, R13 ;  /* 0x0000000d0c0d7221 */ /* 0x000fe20000010000 */
[----:B------:R-:W-:Y:S08]  /*24b0*/  BRA.DIV UR5, `(.L_x_2110) ;  /* 0x0000005a05fc7947 */ /* 0x000ff0000b800000 */
[----:B------:R-:W0:Y:S02]  /*24c0*/  SHFL.BFLY PT, R14, R13, 0x2, 0x1f ;  /* 0x0c401f000d0e7f89 */ /* 0x000e2400000e0000 */
[----:B0-----:R-:W-:-:S05]  /*24d0*/  FADD.FTZ R13, R13, R14 ;  /* 0x0000000e0d0d7221 */ /* 0x001fca0000010000 */
[----:B------:R0:W1:Y:S02]  /*24e0*/  SHFL.BFLY PT, R14, R13, 0x1, 0x1f ;  /* 0x0c201f000d0e7f89 */ /* 0x00006400000e0000 */
.L_x_2186:
[----:B------:R-:W-:Y:S01]  /*24f0*/  ISETP.GE.OR P1, PT, R45, R16, P1 ;  /* 0x000000102d00720c */ /* 0x000fe20000f26670 */
[----:B-1----:R-:W-:Y:S01]  /*2500*/  FADD.FTZ R14, R13, R14 ;  /* 0x0000000e0d0e7221 */ /* 0x002fe20000010000 */
[----:B------:R-:W-:Y:S03]  /*2510*/  BSSY.RECONVERGENT B1, `(.L_x_2111) ;  /* 0x000001b000017945 */ /* 0x000fe60003800200 */
[----:B------:R-:W-:-:S08]  /*2520*/  FMUL.FTZ R11, R14, UR14 ;  /* 0x0000000e0e0b7c20 */ /* 0x000fd00008410000 */
[----:B------:R-:W-:Y:S05]  /*2530*/  @P1 BRA `(.L_x_2112) ;  /* 0x0000000000601947 */ /* 0x000fea0003800000 */
[----:B0-----:R-:W0:Y:S01]  /*2540*/  LDC.64 R12, c[0x0][0x448] ;  /* 0x00011200ff0c7b82 */ /* 0x001e220000000a00 */
[----:B------:R-:W-:-:S04]  /*2550*/  ISETP.NE.U32.AND P3, PT, RZ, UR16, PT ;  /* 0x00000010ff007c0c */ /* 0x000fc8000bf65070 */
[----:B------:R-:W-:Y:S02]  /*2560*/  ISETP.NE.AND.EX P3, PT, RZ, UR17, PT, P3 ;  /* 0x00000011ff007c0c */ /* 0x000fe4000bf65330 */
[----:B0-----:R-:W-:-:S04]  /*2570*/  ISETP.NE.U32.AND P1, PT, R12, RZ, PT ;  /* 0x000000ff0c00720c */ /* 0x001fc80003f25070 */
[----:B------:R-:W-:-:S07]  /*2580*/  ISETP.NE.AND.EX P1, PT, R13, RZ, PT, P1 ;  /* 0x000000ff0d00720c */ /* 0x000fce0003f25310 */
[----:B------:R-:W0:Y:S08]  /*2590*/  @P3 LDC.64 R12, c[0x0][0x438] ;  /* 0x00010e00ff0c3b82 */ /* 0x000e300000000a00 */
[----:B------:R-:W1:Y:S08]  /*25a0*/  @P1 LDC.64 R14, c[0x0][0x448] ;  /* 0x00011200ff0e1b82 */ /* 0x000e700000000a00 */
[----:B------:R-:W2:Y:S01]  /*25b0*/  @P1 LDC R30, c[0x0][0x408] ;  /* 0x00010200ff1e1b82 */ /* 0x000ea20000000800 */
[----:B0-----:R-:W-:-:S07]  /*25c0*/  @P3 IMAD.WIDE R12, R27, 0x2, R12 ;  /* 0x000000021b0c3825 */ /* 0x001fce00078e020c */
[----:B------:R-:W2:Y:S01]  /*25d0*/  @P1 LDC R31, c[0x0][0x430] ;  /* 0x00010c00ff1f1b82 */ /* 0x000ea20000000800 */
[----:B------:R-:W3:Y:S01]  /*25e0*/  @P3 LDG.E.U16 R12, desc[UR36][R12.64] ;  /* 0x000000240c0c3981 */ /* 0x000ee2000c1e1500 */
[----:B-1----:R-:W-:-:S06]  /*25f0*/  @P1 IMAD.WIDE.U32 R14, R17, 0x2, R14 ;  /* 0x00000002110e1825 */ /* 0x002fcc00078e000e */
[----:B------:R-:W4:Y:S01]  /*2600*/  @P1 LDG.E.U16 R14, desc[UR36][R14.64] ;  /* 0x000000240e0e1981 */ /* 0x000f22000c1e1500 */
[----:B--2---:R-:W-:-:S04]  /*2610*/  @P1 IADD3 R30, PT, PT, R31, R30, RZ ;  /* 0x0000001e1f1e1210 */ /* 0x004fc80007ffe0ff */
[----:B------:R-:W-:-:S04]  /*2620*/  @P1 ISETP.GE.AND P4, PT, R45, R30, PT ;  /* 0x0000001e2d00120c */ /* 0x000fc80003f86270 */
[----:B-----5:R-:W-:-:S04]  /*2630*/  @P1 SEL R31, R25, RZ, !P4 ;  /* 0x000000ff191f1207 */ /* 0x020fc80006000000 */
[----:B------:R-:W-:Y:S01]  /*2640*/  @P1 IADD3 R31, PT, PT, R45, R31, -R16 ;  /* 0x0000001f2d1f1210 */ /* 0x000fe20007ffe810 */
[----:B---3--:R-:W-:-:S03]  /*2650*/  @P3 HADD2.F32 R30, -RZ, R12.H0_H0 ;  /* 0x2000000cff1e3230 */ /* 0x008fc60000004100 */
[----:B------:R-:W-:Y:S02]  /*2660*/  @P1 I2FP.F32.S32 R12, R31 ;  /* 0x0000001f000c1245 */ /* 0x000fe40000201400 */
[----:B------:R-:W-:Y:S01]  /*2670*/  @P3 FADD.FTZ R11, R11, R30 ;  /* 0x0000001e0b0b3221 */ /* 0x000fe20000010000 */
[----:B----4-:R-:W-:-:S05]  /*2680*/  @P1 HADD2.F32 R40, -RZ, R14.H0_H0 ;  /* 0x2000000eff281230 */ /* 0x010fca0000004100 */
[----:B------:R-:W-:-:S05]  /*2690*/  @P1 FFMA.FTZ R11, R12, R40, R11 ;  /* 0x000000280c0b1223 */ /* 0x000fca000001000b */
[----:B------:R1:W-:Y:S01]  /*26a0*/  STS [R26], R11 ;  /* 0x0000000b1a007388 */ /* 0x0003e20000000800 */
[----:B------:R-:W-:-:S07]  /*26b0*/  @!P2 FMNMX.FTZ R5, R5, R11, !PT ;  /* 0x0000000b0505a209 */ /* 0x000fce0007810000 */
.L_x_2112:
[----:B------:R-:W-:Y:S05]  /*26c0*/  BSYNC.RECONVERGENT B1 ;  /* 0x0000000000017941 */ /* 0x000fea0003800200 */
.L_x_2111:
[----:B-1----:R-:W-:Y:S01]  /*26d0*/  VIADD R11, R16, 0x1 ;  /* 0x00000001100b7836 */ /* 0x002fe20000000000 */
[----:B------:R-:W-:Y:S01]  /*26e0*/  IADD3 R10, P2, PT, R10, 0x10, RZ ;  /* 0x000000100a0a7810 */ /* 0x000fe20007f5e0ff */
[----:B------:R-:W-:Y:S01]  /*26f0*/  VIADD R45, R45, 0x10 ;  /* 0x000000102d2d7836 */ /* 0x000fe20000000000 */
[----:B------:R-:W-:Y:S01]  /*2700*/  IADD3 R26, PT, PT, R26, 0x40, RZ ;  /* 0x000000401a1a7810 */ /* 0x000fe20007ffe0ff */
[----:B------:R-:W-:Y:S01]  /*2710*/  VIADD R27, R27, 0x10 ;  /* 0x000000101b1b7836 */ /* 0x000fe20000000000 */
[----:B------:R-:W-:Y:S02]  /*2720*/  VIADDMNMX R11, R11, -UR15, RZ, !PT ;  /* 0x8000000f0b0b7c46 */ /* 0x000fe4000f8001ff */
[----:B------:R-:W-:Y:S02]  /*2730*/  IADD3.X R9, PT, PT, RZ, R9, RZ, P2, !PT ;  /* 0x00000009ff097210 */ /* 0x000fe400017fe4ff */
[----:B------:R-:W-:-:S04]  /*2740*/  IADD3 R12, PT, PT, -R11, R16, RZ ;  /* 0x000000100b0c7210 */ /* 0x000fc80007ffe1ff */
[----:B------:R-:W-:-:S04]  /*2750*/  IADD3 R12, PT, PT, R12, 0x7, RZ ;  /* 0x000000070c0c7810 */ /* 0x000fc80007ffe0ff */
[----:B0-----:R-:W-:-:S04]  /*2760*/  SHF.R.S32.HI R13, RZ, 0x1f, R12 ;  /* 0x0000001fff0d7819 */ /* 0x001fc8000001140c */
[----:B------:R-:W-:-:S04]  /*2770*/  LEA.HI R13, R13, R12, RZ, 0x3 ;  /* 0x0000000c0d0d7211 */ /* 0x000fc800078f18ff */
[----:B------:R-:W-:-:S04]  /*2780*/  LOP3.LUT R12, R13, 0xfffffff8, RZ, 0xc0, !PT ;  /* 0xfffffff80d0c7812 */ /* 0x000fc800078ec0ff */
[----:B------:R-:W-:-:S04]  /*2790*/  IADD3 R12, PT, PT, R11, R12, RZ ;  /* 0x0000000c0b0c7210 */ /* 0x000fc80007ffe0ff */
[----:B------:R-:W-:-:S13]  /*27a0*/  ISETP.GE.AND P1, PT, R45, R12, PT ;  /* 0x0000000c2d00720c */ /* 0x000fda0003f26270 */
[----:B------:R-:W-:Y:S05]  /*27b0*/  @!P1 BRA `(.L_x_2113) ;  /* 0xfffffff400089947 */ /* 0x000fea000383ffff */
.L_x_2109:
[----:B------:R-:W-:Y:S05]  /*27c0*/  BSYNC B0 ;  /* 0x0000000000007941 */ /* 0x000fea0003800000 */
.L_x_2108:
[----:B------:R-:W0:Y:S01]  /*27d0*/  LDCU UR5, c[0x0][0x3f4] ;  /* 0x00007e80ff0577ac */ /* 0x000e220008000800 */
[----:B------:R-:W1:Y:S01]  /*27e0*/  S2R R0, SR_TID.X ;  /* 0x0000000000007919 */ /* 0x000e620000002100 */
[----:B------:R-:W-:Y:S02]  /*27f0*/  IADD3 R7, PT, PT, R16, 0x1, RZ ;  /* 0x0000000110077810 */ /* 0x000fe40007ffe0ff */
[----:B------:R-:W-:Y:S02]  /*2800*/  SHF.R.S32.HI R4, RZ, 0x1f, R23 ;  /* 0x0000001fff047819 */ /* 0x000fe40000011417 */
[----:B0-----:R-:W-:Y:S01]  /*2810*/  VIADDMNMX R3, R7, -UR5, RZ, !PT ;  /* 0x8000000507037c46 */ /* 0x001fe2000f8001ff */
[----:B------:R-:W-:-:S03]  /*2820*/  UMOV UR5, 0xffffffff ;  /* 0xffffffff00057882 */ /* 0x000fc60000000000 */
[----:B------:R-:W-:Y:S05]  /*2830*/  BRA.DIV UR5, `(.L_x_2114) ;  /* 0x0000005a055c7947 */ /* 0x000fea000b800000 */
[----:B------:R-:W0:Y:S02]  /*2840*/  SHFL.BFLY PT, R14, R5, 0x10, 0x1f ;  /* 0x0e001f00050e7f89 */ /* 0x000e2400000e0000 */
[----:B0-----:R-:W-:-:S05]  /*2850*/  FMNMX.FTZ R13, R14, R5, !PT ;  /* 0x000000050e0d7209 */ /* 0x001fca0007810000 */
[----:B------:R-:W0:Y:S02]  /*2860*/  SHFL.BFLY PT, R14, R13, 0x8, 0x1f ;  /* 0x0d001f000d0e7f89 */ /* 0x000e2400000e0000 */
[----:B0-----:R-:W-:-:S05]  /*2870*/  FMNMX.FTZ R6, R13, R14, !PT ;  /* 0x0000000e0d067209 */ /* 0x001fca0007810000 */
[----:B------:R0:W3:Y:S02]  /*2880*/  SHFL.BFLY PT, R14, R6, 0x4, 0x1f ;  /* 0x0c801f00060e7f89 */ /* 0x0000e400000e0000 */
.L_x_2191:
[----:B------:R-:W4:Y:S01]  /*2890*/  S2R R15, SR_CgaCtaId ;  /* 0x00000000000f7919 */ /* 0x000f220000008800 */
[----:B------:R-:W-:Y:S01]  /*28a0*/  MOV R26, 0x400 ;  /* 0x00000400001a7802 */ /* 0x000fe20000000f00 */
[----:B------:R-:W-:Y:S05]  /*28b0*/  WARPSYNC.ALL ;  /* 0x0000000000007948 */ /* 0x000fea0003800000 */
[----:B-1----:R-:W-:Y:S02]  /*28c0*/  LOP3.LUT P0, R5, R0, 0x1f, RZ, 0xc0, !PT ;  /* 0x0000001f00057812 */ /* 0x002fe4000780c0ff */
[----:B------:R-:W-:Y:S02]  /*28d0*/  SHF.R.U32.HI R20, RZ, 0x3, R0 ;  /* 0x00000003ff147819 */ /* 0x000fe40000011600 */
[----:B---3--:R-:W-:-:S02]  /*28e0*/  FMNMX.FTZ R11, R6, R14, !PT ;  /* 0x0000000e060b7209 */ /* 0x008fc40007810000 */
[----:B----4-:R-:W-:-:S05]  /*28f0*/  LEA R9, R15, R26, 0x18 ;  /* 0x0000001a0f097211 */ /* 0x010fca00078ec0ff */
[----:B------:R-:W-:-:S05]  /*2900*/  IMAD.IADD R8, R20, 0x1, R9 ;  /* 0x0000000114087824 */ /* 0x000fca00078e0209 */
[----:B------:R-:W-:Y:S01]  /*2910*/  @!P0 STS [R8], R11 ;  /* 0x0000000b08008388 */ /* 0x000fe20000000800 */
[----:B------:R-:W-:Y:S01]  /*2920*/  BAR.SYNC.DEFER_BLOCKING 0x0 ;  /* 0x0000000000007b1d */ /* 0x000fe20000010000 */
[----:B------:R-:W-:Y:S01]  /*2930*/  ISETP.GT.U32.AND P0, PT, R5, 0x1, PT ;  /* 0x000000010500780c */ /* 0x000fe20003f04070 */
[----:B0-----:R-:W-:Y:S01]  /*2940*/  IMAD.IADD R6, R3, 0x1, R0 ;  /* 0x0000000103067824 */ /* 0x001fe200078e0200 */
[----:B------:R-:W-:Y:S02]  /*2950*/  MOV R12, 0xff7fffff ;  /* 0xff7fffff000c7802 */ /* 0x000fe40000000f00 */
[----:B------:R-:W-:Y:S01]  /*2960*/  LEA R9, R5, R9, 0x2 ;  /* 0x0000000905097211 */ /* 0x000fe200078e10ff */
[----:B------:R-:W-:Y:S08]  /*2970*/  BSSY.RECONVERGENT B0, `(.L_x_2115) ;  /* 0x000016a000007945 */ /* 0x000ff00003800200 */
[----:B------:R-:W0:Y:S01]  /*2980*/  @!P0 LDS R12, [R9] ;  /* 0x00000000090c8984 */ /* 0x000e220000000800 */
[----:B------:R-:W-:-:S03]  /*2990*/  ISETP.GT.AND P0, PT, R6, R16, PT ;  /* 0x000000100600720c */ /* 0x000fc60003f04270 */
[----:B0-----:R-:W0:Y:S02]  /*29a0*/  SHFL.BFLY PT, R11, R12, 0x1, 0x1f ;  /* 0x0c201f000c0b7f89 */ /* 0x001e2400000e0000 */
[----:B0-----:R-:W-:Y:S01]  /*29b0*/  FMNMX.FTZ R10, R11, R12, !PT ;  /* 0x0000000c0b0a7209 */ /* 0x001fe20007810000 */
[----:B------:R-:W-:-:S05]  /*29c0*/  HFMA2 R11, -RZ, RZ, 0, 0 ;  /* 0x00000000ff0b7431 */ /* 0x000fca00000001ff */
[----:B------:R-:W0:Y:S02]  /*29d0*/  SHFL.IDX PT, R10, R10, RZ, 0x1f ;  /* 0x00001fff0a0a7589 */ /* 0x000e2400000e0000 */
        /* <DEDUP_REMOVED lines=8> */
[----:B------:R-:W-:Y:S01]  /*2a60*/  IADD3 R13, PT, PT, -R3, R12, R11 ;  /* 0x0000000c030d7210 */ /* 0x000fe20007ffe10b */
        /* <DEDUP_REMOVED lines=8> */
[----:B------:R-:W-:Y:S01]  /*2af0*/  LEA R21, R15, R12, 0x18 ;  /* 0x0000000c0f157211 */ /* 0x000fe200078ec0ff */
[----:B------:R-:W-:Y:S01]  /*2b00*/  IMAD.MOV.U32 R12, RZ, RZ, R6 ;  /* 0x000000ffff0c7224 */ /* 0x000fe200078e0006 */
[----:B------:R-:W-:Y:S01]  /*2b10*/  LOP3.LUT R13, R11, 0x3, RZ, 0xc0, !PT ;  /* 0x000000030b0d7812 */ /* 0x000fe200078ec0ff */
[----:B------:R-:W-:Y:S01]  /*2b20*/  HFMA2 R11, -RZ, RZ, 0, 0 ;  /* 0x00000000ff0b7431 */ /* 0x000fe200000001ff */
[----:B------:R-:W-:Y:S02]  /*2b30*/  LEA R14, R0, R21, 0x2 ;  /* 0x00000015000e7211 */ /* 0x000fe400078e10ff */
[----:B------:R-:W-:-:S07]  /*2b40*/  IADD3 R13, PT, PT, -R13, RZ, RZ ;  /* 0x000000ff0d0d7210 */ /* 0x000fce0007ffe1ff */
.L_x_2120:
        /* <DEDUP_REMOVED lines=11> */
.L_x_2119:
[----:B------:R-:W-:Y:S05]  /*2c00*/  BSYNC.RECONVERGENT B1 ;  /* 0x0000000000017941 */ /* 0x000fea0003800200 */
.L_x_2118:
[----:B------:R-:W-:Y:S05]  /*2c10*/  @!P1 BRA `(.L_x_2116) ;  /* 0x0000001000fc9947 */ /* 0x000fea0003800000 */
[----:B------:R-:W-:Y:S01]  /*2c20*/  VIADD R26, R26, 0x90 ;  /* 0x000000901a1a7836 */ /* 0x000fe20000000000 */
[----:B------:R-:W-:Y:S02]  /*2c30*/  SHF.L.U32 R13, R3, 0x2, RZ ;  /* 0x00000002030d7819 */ /* 0x000fe400000006ff */
[C---:B------:R-:W-:Y:S02]  /*2c40*/  IADD3 R27, PT, PT, R12.reuse, 0x100, RZ ;  /* 0x000001000c1b7810 */ /* 0x040fe40007ffe0ff */
[----:B------:R-:W-:Y:S02]  /*2c50*/  LEA R14, R15, R26, 0x18 ;  /* 0x0000001a0f0e7211 */ /* 0x000fe400078ec0ff */
[----:B------:R-:W-:Y:S02]  /*2c60*/  LEA R13, R12, -R13, 0x2 ;  /* 0x8000000d0c0d7211 */ /* 0x000fe400078e10ff */
[----:B------:R-:W-:-:S03]  /*2c70*/  ISETP.GT.AND P0, PT, R27, R16, PT ;  /* 0x000000101b00720c */ /* 0x000fc60003f04270 */
[----:B------:R-:W-:-:S05]  /*2c80*/  IMAD.IADD R14, R14, 0x1, R13 ;  /* 0x000000010e0e7824 */ /* 0x000fca00078e020d */
[----:B------:R-:W0:Y:S04]  /*2c90*/  LDS R13, [R14] ;  /* 0x000000000e0d7984 */ /* 0x000e280000000800 */
[----:B------:R-:W1:Y:S04]  /*2ca0*/  LDS R15, [R14+0x100] ;  /* 0x000100000e0f7984 */ /* 0x000e680000000800 */
[----:B------:R-:W3:Y:S04]  /*2cb0*/  LDS R21, [R14+0x200] ;  /* 0x000200000e157984 */ /* 0x000ee80000000800 */
[----:B-----5:R-:W4:Y:S01]  /*2cc0*/  LDS R25, [R14+0x300] ;  /* 0x000300000e197984 */ /* 0x020f220000000800 */
[C---:B0-----:R-:W-:Y:S01]  /*2cd0*/  FADD.FTZ R13, -R10.reuse, R13 ;  /* 0x0000000d0a0d7221 */ /* 0x041fe20000010100 */
[----:B-1----:R-:W-:-:S03]  /*2ce0*/  FADD.FTZ R15, -R10, R15 ;  /* 0x0000000f0a0f7221 */ /* 0x002fc60000010100 */
[----:B------:R-:W-:Y:S01]  /*2cf0*/  FMUL.FTZ R13, R13, 1.4426950216293334961 ;  /* 0x3fb8aa3b0d0d7820 */ /* 0x000fe20000410000 */
[----:B---3--:R-:W-:Y:S01]  /*2d00*/  FADD.FTZ R21, -R10, R21 ;  /* 0x000000150a157221 */ /* 0x008fe20000010100 */
[----:B------:R-:W-:-:S04]  /*2d10*/  FMUL.FTZ R15, R15, 1.4426950216293334961 ;  /* 0x3fb8aa3b0f0f7820 */ /* 0x000fc80000410000 */
[----:B------:R-:W0:Y:S01]  /*2d20*/  MUFU.EX2 R13, R13 ;  /* 0x0000000d000d7308 */ /* 0x000e220000000800 */
[----:B----4-:R-:W-:Y:S01]  /*2d30*/  FADD.FTZ R25, -R10, R25 ;  /* 0x000000190a197221 */ /* 0x010fe20000010100 */
[----:B------:R-:W-:-:S03]  /*2d40*/  FMUL.FTZ R21, R21, 1.4426950216293334961 ;  /* 0x3fb8aa3b15157820 */ /* 0x000fc60000410000 */
[----:B------:R-:W-:-:S03]  /*2d50*/  FMUL.FTZ R25, R25, 1.4426950216293334961 ;  /* 0x3fb8aa3b19197820 */ /* 0x000fc60000410000 */
[----:B------:R-:W1:Y:S08]  /*2d60*/  MUFU.EX2 R15, R15 ;  /* 0x0000000f000f7308 */ /* 0x000e700000000800 */
[----:B------:R-:W3:Y:S01]  /*2d70*/  MUFU.EX2 R21, R21 ;  /* 0x0000001500157308 */ /* 0x000ee20000000800 */
[----:B0-----:R4:W-:Y:S01]  /*2d80*/  STS [R14], R13 ;  /* 0x0000000d0e007388 */ /* 0x0019e20000000800 */
[----:B------:R-:W-:-:S06]  /*2d90*/  FADD.FTZ R11, R11, R13 ;  /* 0x0000000d0b0b7221 */ /* 0x000fcc0000010000 */
[----:B------:R-:W0:Y:S01]  /*2da0*/  MUFU.EX2 R25, R25 ;  /* 0x0000001900197308 */ /* 0x000e220000000800 */
[----:B-1----:R4:W-:Y:S01]  /*2db0*/  STS [R14+0x100], R15 ;  /* 0x0001000f0e007388 */ /* 0x0029e20000000800 */
        /* <DEDUP_REMOVED lines=8> */
[----:B------:R-:W-:-:S03]  /*2e40*/  PLOP3.LUT P0, PT, PT, PT, PT, 0x80, 0x8 ;  /* 0x000000000008781c */ /* 0x000fc60003f0f070 */
[----:B------:R-:W-:-:S05]  /*2e50*/  IMAD.IADD R12, R16, 0x1, -R13 ;  /* 0x00000001100c7824 */ /* 0x000fca00078e0a0d */
[----:B------:R-:W-:Y:S02]  /*2e60*/  ISETP.GT.AND P1, PT, R12, 0x2ff, PT ;  /* 0x000002ff0c00780c */ /* 0x000fe40003f24270 */
[----:B------:R-:W-:-:S11]  /*2e70*/  IADD3 R12, PT, PT, R14, 0x600, RZ ;  /* 0x000006000e0c7810 */ /* 0x000fd60007ffe0ff */
[----:B------:R-:W-:Y:S05]  /*2e80*/  @!P1 BRA `(.L_x_2122) ;  /* 0x0000000400989947 */ /* 0x000fea0003800000 */
[----:B------:R-:W-:Y:S02]  /*2e90*/  PLOP3.LUT P0, PT, PT, PT, PT, 0x8, 0x80 ;  /* 0x000000000080781c */ /* 0x000fe40003f0e170 */
[----:B------:R-:W-:-:S11]  /*2ea0*/  IADD3 R14, PT, PT, R16, -0x2ff, RZ ;  /* 0xfffffd01100e7810 */ /* 0x000fd60007ffe0ff */
.L_x_2123:
[----:B------:R-:W0:Y:S01]  /*2eb0*/  LDS R15, [R12+-0x200] ;  /* 0xfffe00000c0f7984 */ /* 0x000e220000000800 */
[----:B------:R-:W-:-:S03]  /*2ec0*/  VIADD R13, R13, 0x400 ;  /* 0x000004000d0d7836 */ /* 0x000fc60000000000 */
[----:B------:R-:W1:Y:S02]  /*2ed0*/  LDS R21, [R12+-0x100] ;  /* 0xffff00000c157984 */ /* 0x000e640000000800 */
[----:B------:R-:W-:Y:S02]  /*2ee0*/  ISETP.GE.AND P1, PT, R13, R14, PT ;  /* 0x0000000e0d00720c */ /* 0x000fe40003f26270 */
[----:B------:R-:W3:Y:S04]  /*2ef0*/  LDS R25, [R12] ;  /* 0x000000000c197984 */ /* 0x000ee80000000800 */
[----:B------:R-:W4:Y:S04]  /*2f00*/  LDS R45, [R12+0x400] ;  /* 0x000400000c2d7984 */ /* 0x000f280000000800 */
[----:B------:R-:W5:Y:S04]  /*2f10*/  LDS R27, [R12+0x100] ;  /* 0x000100000c1b7984 */ /* 0x000f680000000800 */
[----:B--2---:R-:W2:Y:S04]  /*2f20*/  LDS R29, [R12+0x500] ;  /* 0x000500000c1d7984 */ /* 0x004ea80000000800 */
[----:B------:R-:W2:Y:S04]  /*2f30*/  LDS R31, [R12+0x200] ;  /* 0x000200000c1f7984 */ /* 0x000ea80000000800 */
[----:B------:R-:W-:Y:S04]  /*2f40*/  LDS R41, [R12+0x900] ;  /* 0x000900000c297984 */ /* 0x000fe80000000800 */
[----:B------:R-:W2:Y:S04]  /*2f50*/  LDS R33, [R12+0x600] ;  /* 0x000600000c217984 */ /* 0x000ea80000000800 */
[----:B------:R-:W2:Y:S04]  /*2f60*/  LDS R37, [R12+0x300] ;  /* 0x000300000c257984 */ /* 0x000ea80000000800 */
[----:B------:R-:W-:Y:S01]  /*2f70*/  LDS R43, [R12+0xa00] ;  /* 0x000a00000c2b7984 */ /* 0x000fe20000000800 */
[----:B0-----:R-:W-:-:S03]  /*2f80*/  FADD.FTZ R15, -R10, R15 ;  /* 0x0000000f0a0f7221 */ /* 0x001fc60000010100 */
[----:B------:R-:W0:Y:S01]  /*2f90*/  LDS R35, [R12+0x700] ;  /* 0x000700000c237984 */ /* 0x000e220000000800 */
[----:B------:R-:W-:Y:S01]  /*2fa0*/  FMUL.FTZ R15, R15, 1.4426950216293334961 ;  /* 0x3fb8aa3b0f0f7820 */ /* 0x000fe20000410000 */
[C---:B-1----:R-:W-:Y:S02]  /*2fb0*/  FADD.FTZ R21, -R10.reuse, R21 ;  /* 0x000000150a157221 */ /* 0x042fe40000010100 */
[----:B------:R-:W1:Y:S01]  /*2fc0*/  LDS R39, [R12+0x800] ;  /* 0x000800000c277984 */ /* 0x000e620000000800 */
[C---:B---3--:R-:W-:Y:S01]  /*2fd0*/  FADD.FTZ R25, -R10.reuse, R25 ;  /* 0x000000190a197221 */ /* 0x048fe20000010100 */
[----:B------:R-:W-:Y:S01]  /*2fe0*/  FMUL.FTZ R21, R21, 1.4426950216293334961 ;  /* 0x3fb8aa3b15157820 */ /* 0x000fe20000410000 */
[----:B------:R-:W3:Y:S01]  /*2ff0*/  MUFU.EX2 R15, R15 ;  /* 0x0000000f000f7308 */ /* 0x000ee20000000800 */
[C---:B----4-:R-:W-:Y:S01]  /*3000*/  FADD.FTZ R45, -R10.reuse, R45 ;  /* 0x0000002d0a2d7221 */ /* 0x050fe20000010100 */
[----:B------:R-:W-:Y:S01]  /*3010*/  FMUL.FTZ R25, R25, 1.4426950216293334961 ;  /* 0x3fb8aa3b19197820 */ /* 0x000fe20000410000 */
[----:B------:R-:W4:Y:S01]  /*3020*/  LDS R47, [R12+0xb00] ;  /* 0x000b00000c2f7984 */ /* 0x000f220000000800 */
[----:B-----5:R-:W-:Y:S01]  /*3030*/  FADD.FTZ R27, -R10, R27 ;  /* 0x0000001b0a1b7221 */ /* 0x020fe20000010100 */
[----:B------:R-:W-:-:S02]  /*3040*/  FMUL.FTZ R26, R45, 1.4426950216293334961 ;  /* 0x3fb8aa3b2d1a7820 */ /* 0x000fc40000410000 */
[----:B------:R-:W5:Y:S01]  /*3050*/  LDS R49, [R12+0xd00] ;  /* 0x000d00000c317984 */ /* 0x000f620000000800 */
[----:B------:R-:W0:Y:S01]  /*3060*/  MUFU.EX2 R21, R21 ;  /* 0x0000001500157308 */ /* 0x000e220000000800 */
[C---:B--2---:R-:W-:Y:S01]  /*3070*/  FADD.FTZ R28, -R10.reuse, R29 ;  /* 0x0000001d0a1c7221 */ /* 0x044fe20000010100 */
[----:B------:R-:W-:Y:S01]  /*3080*/  FMUL.FTZ R27, R27, 1.4426950216293334961 ;  /* 0x3fb8aa3b1b1b7820 */ /* 0x000fe20000410000 */
[----:B------:R-:W2:Y:S01]  /*3090*/  LDS R45, [R12+0xc00] ;  /* 0x000c00000c2d7984 */ /* 0x000ea20000000800 */
[----:B------:R-:W-:Y:S01]  /*30a0*/  FADD.FTZ R31, -R10, R31 ;  /* 0x0000001f0a1f7221 */ /* 0x000fe20000010100 */
[----:B------:R-:W-:-:S03]  /*30b0*/  FMUL.FTZ R28, R28, 1.4426950216293334961 ;  /* 0x3fb8aa3b1c1c7820 */ /* 0x000fc60000410000 */
[----:B------:R0:W1:Y:S01]  /*30c0*/  MUFU.EX2 R29, R26 ;  /* 0x0000001a001d7308 */ /* 0x0000620000000800 */
[----:B------:R-:W-:Y:S01]  /*30d0*/  FMUL.FTZ R31, R31, 1.4426950216293334961 ;  /* 0x3fb8aa3b1f1f7820 */ /* 0x000fe20000410000 */
[----:B---3--:R-:W-:Y:S01]  /*30e0*/  STS [R12+-0x200], R15 ;  /* 0xfffe000f0c007388 */ /* 0x008fe20000000800 */
[----:B------:R-:W-:-:S05]  /*30f0*/  FADD.FTZ R30, -R10, R33 ;  /* 0x000000210a1e7221 */ /* 0x000fca0000010100 */
[----:B------:R-:W3:Y:S01]  /*3100*/  MUFU.EX2 R25, R25 ;  /* 0x0000001900197308 */ /* 0x000ee20000000800 */
[C---:B0-----:R-:W-:Y:S01]  /*3110*/  FADD.FTZ R26, -R10.reuse, R41 ;  /* 0x000000290a1a7221 */ /* 0x041fe20000010100 */
[----:B------:R-:W-:Y:S01]  /*3120*/  FADD.FTZ R37, -R10, R37 ;  /* 0x000000250a257221 */ /* 0x000fe20000010100 */
[----:B------:R-:W-:Y:S01]  /*3130*/  FMUL.FTZ R30, R30, 1.4426950216293334961 ;  /* 0x3fb8aa3b1e1e7820 */ /* 0x000fe20000410000 */
[----:B------:R-:W-:Y:S02]  /*3140*/  STS [R12+-0x100], R21 ;  /* 0xffff00150c007388 */ /* 0x000fe40000000800 */
[----:B------:R-:W-:Y:S02]  /*3150*/  FMUL.FTZ R37, R37, 1.4426950216293334961 ;  /* 0x3fb8aa3b25257820 */ /* 0x000fe40000410000 */
[----:B------:R0:W2:Y:S01]  /*3160*/  MUFU.EX2 R33, R28 ;  /* 0x0000001c00217308 */ /* 0x0000a20000000800 */
[----:B------:R-:W-:Y:S01]  /*3170*/  FADD.FTZ R32, -R10, R35 ;  /* 0x000000230a207221 */ /* 0x000fe20000010100 */
[----:B-1----:R-:W-:Y:S03]  /*3180*/  STS [R12+0x400], R29 ;  /* 0x0004001d0c007388 */ /* 0x002fe60000000800 */
[----:B------:R-:W-:Y:S01]  /*3190*/  FMUL.FTZ R32, R32, 1.4426950216293334961 ;  /* 0x3fb8aa3b20207820 */ /* 0x000fe20000410000 */
[----:B------:R-:W-:-:S02]  /*31a0*/  FADD.FTZ R34, -R10, R39 ;  /* 0x000000270a227221 */ /* 0x000fc40000010100 */
[----:B------:R-:W1:Y:S01]  /*31b0*/  MUFU.EX2 R27, R27 ;  /* 0x0000001b001b7308 */ /* 0x000e620000000800 */
[----:B0-----:R-:W-:Y:S01]  /*31c0*/  FMUL.FTZ R28, R26, 1.4426950216293334961 ;  /* 0x3fb8aa3b1a1c7820 */ /* 0x001fe20000410000 */
[----:B------:R-:W-:Y:S01]  /*31d0*/  FADD.FTZ R26, -R10, R43 ;  /* 0x0000002b0a1a7221 */ /* 0x000fe20000010100 */
[----:B------:R-:W-:Y:S01]  /*31e0*/  FMUL.FTZ R34, R34, 1.4426950216293334961 ;  /* 0x3fb8aa3b22227820 */ /* 0x000fe20000410000 */
[----:B----4-:R-:W-:Y:S01]  /*31f0*/  FADD.FTZ R47, -R10, R47 ;  /* 0x0000002f0a2f7221 */ /* 0x010fe20000010100 */
[----:B---3--:R-:W-:Y:S01]  /*3200*/  STS [R12], R25 ;  /* 0x000000190c007388 */ /* 0x008fe20000000800 */
[----:B------:R-:W-:Y:S01]  /*3210*/  FMUL.FTZ R36, R26, 1.4426950216293334961 ;  /* 0x3fb8aa3b1a247820 */ /* 0x000fe20000410000 */
[----:B------:R-:W-:Y:S01]  /*3220*/  FADD.FTZ R26, R15, R11 ;  /* 0x0000000b0f1a7221 */ /* 0x000fe20000010000 */
[----:B------:R-:W0:Y:S01]  /*3230*/  MUFU.EX2 R31, R31 ;  /* 0x0000001f001f7308 */ /* 0x000e220000000800 */
[----:B------:R-:W-:Y:S01]  /*3240*/  FMUL.FTZ R47, R47, 1.4426950216293334961 ;  /* 0x3fb8aa3b2f2f7820 */ /* 0x000fe20000410000 */
[----:B-----5:R-:W-:Y:S01]  /*3250*/  FADD.FTZ R49, -R10, R49 ;  /* 0x000000310a317221 */ /* 0x020fe20000010100 */
[----:B------:R-:W-:Y:S01]  /*3260*/  FADD.FTZ R26, R26, R21 ;  /* 0x000000151a1a7221 */ /* 0x000fe20000010000 */
[----:B--2---:R-:W-:Y:S01]  /*3270*/  FADD.FTZ R45, -R10, R45 ;  /* 0x0000002d0a2d7221 */ /* 0x004fe20000010100 */
[----:B------:R-:W-:Y:S01]  /*3280*/  STS [R12+0x500], R33 ;  /* 0x000500210c007388 */ /* 0x000fe20000000800 */
[----:B------:R-:W-:Y:S01]  /*3290*/  FMUL.FTZ R49, R49, 1.4426950216293334961 ;  /* 0x3fb8aa3b31317820 */ /* 0x000fe20000410000 */
[----:B------:R-:W-:Y:S01]  /*32a0*/  FADD.FTZ R26, R26, R25 ;  /* 0x000000191a1a7221 */ /* 0x000fe20000010000 */
[----:B------:R-:W2:Y:S01]  /*32b0*/  MUFU.EX2 R37, R37 ;  /* 0x0000002500257308 */ /* 0x000ea20000000800 */
[----:B------:R-:W-:Y:S01]  /*32c0*/  FMUL.FTZ R45, R45, 1.4426950216293334961 ;  /* 0x3fb8aa3b2d2d7820 */ /* 0x000fe20000410000 */
[----:B-1----:R-:W-:Y:S01]  /*32d0*/  STS [R12+0x100], R27 ;  /* 0x0001001b0c007388 */ /* 0x002fe20000000800 */
[----:B------:R-:W-:-:S05]  /*32e0*/  FADD.FTZ R26, R26, R27 ;  /* 0x0000001b1a1a7221 */ /* 0x000fca0000010000 */
[----:B------:R-:W1:Y:S01]  /*32f0*/  MUFU.EX2 R35, R30 ;  /* 0x0000001e00237308 */ /* 0x000e620000000800 */
[----:B0-----:R-:W-:Y:S01]  /*3300*/  FADD.FTZ R26, R26, R31 ;  /* 0x0000001f1a1a7221 */ /* 0x001fe20000010000 */
[----:B------:R-:W-:Y:S06]  /*3310*/  STS [R12+0x200], R31 ;  /* 0x0002001f0c007388 */ /* 0x000fec0000000800 */
[----:B------:R-:W0:Y:S01]  /*3320*/  MUFU.EX2 R39, R32 ;  /* 0x0000002000277308 */ /* 0x000e220000000800 */
[----:B--2---:R-:W-:Y:S01]  /*3330*/  FADD.FTZ R26, R26, R37 ;  /* 0x000000251a1a7221 */ /* 0x004fe20000010000 */
[----:B------:R-:W-:Y:S03]  /*3340*/  STS [R12+0x300], R37 ;  /* 0x000300250c007388 */ /* 0x000fe60000000800 */
[----:B------:R-:W-:-:S03]  /*3350*/  FADD.FTZ R26, R26, R29 ;  /* 0x0000001d1a1a7221 */ /* 0x000fc60000010000 */
[----:B------:R-:W2:Y:S01]  /*3360*/  MUFU.EX2 R41, R34 ;  /* 0x0000002200297308 */ /* 0x000ea20000000800 */
[----:B------:R-:W-:Y:S01]  /*3370*/  FADD.FTZ R26, R26, R33 ;  /* 0x000000211a1a7221 */ /* 0x000fe20000010000 */
[----:B-1----:R-:W-:Y:S03]  /*3380*/  STS [R12+0x600], R35 ;  /* 0x000600230c007388 */ /* 0x002fe60000000800 */
[----:B------:R-:W-:-:S03]  /*3390*/  FADD.FTZ R26, R26, R35 ;  /* 0x000000231a1a7221 */ /* 0x000fc60000010000 */
        /* <DEDUP_REMOVED lines=11> */
[----:B------:R0:W-:Y:S06]  /*3450*/  STS [R12+0xa00], R11 ;  /* 0x000a000b0c007388 */ /* 0x0001ec0000000800 */
[----:B------:R-:W3:Y:S01]  /*3460*/  MUFU.EX2 R49, R49 ;  /* 0x0000003100317308 */ /* 0x000ee20000000800 */
[----:B--2---:R-:W-:Y:S01]  /*3470*/  FADD.FTZ R26, R26, R47 ;  /* 0x0000002f1a1a7221 */ /* 0x004fe20000010000 */
[----:B------:R-:W-:Y:S03]  /*3480*/  STS [R12+0xb00], R47 ;  /* 0x000b002f0c007388 */ /* 0x000fe60000000800 */
[----:B-1----:R-:W-:Y:S01]  /*3490*/  FADD.FTZ R26, R26, R45 ;  /* 0x0000002d1a1a7221 */ /* 0x002fe20000010000 */
[----:B------:R-:W-:Y:S04]  /*34a0*/  STS [R12+0xc00], R45 ;  /* 0x000c002d0c007388 */ /* 0x000fe80000000800 */
[----:B---3--:R1:W-:Y:S01]  /*34b0*/  STS [R12+0xd00], R49 ;  /* 0x000d00310c007388 */ /* 0x0083e20000000800 */
[----:B0-----:R-:W-:Y:S01]  /*34c0*/  FADD.FTZ R11, R26, R49 ;  /* 0x000000311a0b7221 */ /* 0x001fe20000010000 */
[----:B-1----:R-:W-:Y:S01]  /*34d0*/  IADD3 R12, PT, PT, R12, 0x1000, RZ ;  /* 0x000010000c0c7810 */ /* 0x002fe20007ffe0ff */
[----:B------:R-:W-:Y:S06]  /*34e0*/  @!P1 BRA `(.L_x_2123) ;  /* 0xfffffff800709947 */ /* 0x000fec000383ffff */
.L_x_2122:
[----:B------:R-:W-:Y:S05]  /*34f0*/  BSYNC.RECONVERGENT B1 ;  /* 0x0000000000017941 */ /* 0x000fea0003800200 */
.L_x_2121:
[----:B------:R-:W-:Y:S01]  /*3500*/  IADD3 R14, PT, PT, -R13, R16, RZ ;  /* 0x000000100d0e7210 */ /* 0x000fe20007ffe1ff */
        /* <DEDUP_REMOVED lines=8> */
[----:B------:R-:W4:Y:S04]  /*3590*/  LDS R27, [R12+0x100] ;  /* 0x000100000c1b7984 */ /* 0x000f280000000800 */
[----:B--2---:R-:W2:Y:S04]  /*35a0*/  LDS R29, [R12+0x200] ;  /* 0x000200000c1d7984 */ /* 0x004ea80000000800 */
[----:B------:R-:W5:Y:S04]  /*35b0*/  LDS R31, [R12+0x300] ;  /* 0x000300000c1f7984 */ /* 0x000f680000000800 */
[----:B------:R-:W5:Y:S04]  /*35c0*/  LDS R33, [R12+0x400] ;  /* 0x000400000c217984 */ /* 0x000f680000000800 */
[----:B------:R-:W5:Y:S01]  /*35d0*/  LDS R35, [R12+0x500] ;  /* 0x000500000c237984 */ /* 0x000f620000000800 */
[----:B0-----:R-:W-:-:S04]  /*35e0*/  FADD.FTZ R15, -R10, R15 ;  /* 0x0000000f0a0f7221 */ /* 0x001fc80000010100 */
[----:B------:R-:W-:Y:S01]  /*35f0*/  FMUL.FTZ R15, R15, 1.4426950216293334961 ;  /* 0x3fb8aa3b0f0f7820 */ /* 0x000fe20000410000 */
[C---:B-1----:R-:W-:Y:S01]  /*3600*/  FADD.FTZ R21, -R10.reuse, R21 ;  /* 0x000000150a157221 */ /* 0x042fe20000010100 */
[----:B---3--:R-:W-:-:S03]  /*3610*/  FADD.FTZ R25, -R10, R25 ;  /* 0x000000190a197221 */ /* 0x008fc60000010100 */
[----:B------:R-:W-:Y:S01]  /*3620*/  FMUL.FTZ R21, R21, 1.4426950216293334961 ;  /* 0x3fb8aa3b15157820 */ /* 0x000fe20000410000 */
[----:B------:R-:W0:Y:S01]  /*3630*/  MUFU.EX2 R15, R15 ;  /* 0x0000000f000f7308 */ /* 0x000e220000000800 */
[----:B------:R-:W-:Y:S01]  /*3640*/  FMUL.FTZ R25, R25, 1.4426950216293334961 ;  /* 0x3fb8aa3b19197820 */ /* 0x000fe20000410000 */
[C---:B----4-:R-:W-:Y:S01]  /*3650*/  FADD.FTZ R27, -R10.reuse, R27 ;  /* 0x0000001b0a1b7221 */ /* 0x050fe20000010100 */
[----:B--2---:R-:W-:-:S03]  /*3660*/  FADD.FTZ R29, -R10, R29 ;  /* 0x0000001d0a1d7221 */ /* 0x004fc60000010100 */
        /* <DEDUP_REMOVED lines=32> */
.L_x_2125:
[----:B------:R-:W-:Y:S05]  /*3870*/  BSYNC.RECONVERGENT B1 ;  /* 0x0000000000017941 */ /* 0x000fea0003800200 */
.L_x_2124:
[----:B------:R-:W-:-:S13]  /*3880*/  ISETP.GT.AND P1, PT, R13, R16, PT ;  /* 0x000000100d00720c */ /* 0x000fda0003f24270 */
[----:B------:R-:W-:Y:S05]  /*3890*/  @!P0 BRA P1, `(.L_x_2116) ;  /* 0x0000000400dc8947 */ /* 0x000fea0000800000 */
[----:B------:R-:W0:Y:S04]  /*38a0*/  LDS R13, [R12+-0x200] ;  /* 0xfffe00000c0d7984 */ /* 0x000e280000000800 */
[----:B------:R-:W1:Y:S04]  /*38b0*/  LDS R15, [R12+-0x100] ;  /* 0xffff00000c0f7984 */ /* 0x000e680000000800 */
[----:B------:R-:W3:Y:S04]  /*38c0*/  LDS R21, [R12] ;  /* 0x000000000c157984 */ /* 0x000ee80000000800 */
[----:B------:R-:W4:Y:S01]  /*38d0*/  LDS R25, [R12+0x100] ;  /* 0x000100000c197984 */ /* 0x000f220000000800 */
        /* <DEDUP_REMOVED lines=21> */
.L_x_2117:
        /* <DEDUP_REMOVED lines=10> */
[----:B------:R-:W-:Y:S01]  /*3ad0*/  IADD3 R26, PT, PT, R26, 0x90, RZ ;  /* 0x000000901a1a7810 */ /* 0x000fe20007ffe0ff */
[--C-:B------:R-:W-:Y:S01]  /*3ae0*/  IMAD.MOV.U32 R14, RZ, RZ, R6.reuse ;  /* 0x000000ffff0e7224 */ /* 0x100fe200078e0006 */
[----:B------:R-:W-:Y:S02]  /*3af0*/  LEA.HI R11, R21, 0x1, RZ, 0x1a ;  /* 0x00000001150b7811 */ /* 0x000fe400078fd0ff */
[----:B------:R-:W-:Y:S02]  /*3b00*/  IADD3 R27, P0, P2, R23, R12, R6 ;  /* 0x0000000c171b7210 */ /* 0x000fe40007a1e006 */
[----:B------:R-:W-:Y:S02]  /*3b10*/  LEA R15, R15, R26, 0x18 ;  /* 0x0000001a0f0f7211 */ /* 0x000fe400078ec0ff */
[----:B------:R-:W-:Y:S02]  /*3b20*/  LOP3.LUT R12, R11, 0x3, RZ, 0xc0, !PT ;  /* 0x000000030b0c7812 */ /* 0x000fe400078ec0ff */
[----:B------:R-:W-:-:S02]  /*3b30*/  IADD3.X R13, PT, PT, R4, R13, RZ, P0, P2 ;  /* 0x0000000d040d7210 */ /* 0x000fc400007e44ff */
[----:B------:R-:W-:Y:S02]  /*3b40*/  MOV R11, RZ ;  /* 0x000000ff000b7202 */ /* 0x000fe40000000f00 */
[----:B------:R-:W-:Y:S02]  /*3b50*/  LEA R15, R0, R15, 0x2 ;  /* 0x0000000f000f7211 */ /* 0x000fe400078e10ff */
[----:B------:R-:W-:-:S07]  /*3b60*/  IADD3 R21, PT, PT, -R12, RZ, RZ ;  /* 0x000000ff0c157210 */ /* 0x000fce0007ffe1ff */
.L_x_2128:
[----:B------:R-:W-:-:S06]  /*3b70*/  IMAD.MOV.U32 R12, RZ, RZ, R27 ;  /* 0x000000ffff0c7224 */ /* 0x000fcc00078e001b */
[----:B------:R1:W3:Y:S01]  /*3b80*/  LDG.E.U8 R12, desc[UR36][R12.64] ;  /* 0x000000240c0c7981 */ /* 0x0002e2000c1e1100 */
[----:B------:R-:W-:Y:S01]  /*3b90*/  MOV R26, RZ ;  /* 0x000000ff001a7202 */ /* 0x000fe20000000f00 */
[----:B------:R-:W-:Y:S01]  /*3ba0*/  VIADD R14, R14, 0x40 ;  /* 0x000000400e0e7836 */ /* 0x000fe20000000000 */
[----:B------:R-:W-:Y:S02]  /*3bb0*/  IADD3 R21, PT, PT, R21, 0x1, RZ ;  /* 0x0000000115157810 */ /* 0x000fe40007ffe0ff */
[----:B------:R-:W-:-:S04]  /*3bc0*/  IADD3 R27, P2, PT, R27, 0x40, RZ ;  /* 0x000000401b1b7810 */ /* 0x000fc80007f5e0ff */
[----:B-1----:R-:W-:Y:S02]  /*3bd0*/  IADD3.X R13, PT, PT, RZ, R13, RZ, P2, !PT ;  /* 0x0000000dff0d7210 */ /* 0x002fe400017fe4ff */
[----:B---3--:R-:W-:-:S13]  /*3be0*/  ISETP.NE.AND P0, PT, R12, RZ, PT ;  /* 0x000000ff0c00720c */ /* 0x008fda0003f05270 */
[----:B-----5:R-:W0:Y:S02]  /*3bf0*/  @!P0 LDS R25, [R15] ;  /* 0x000000000f198984 */ /* 0x020e240000000800 */
        /* <DEDUP_REMOVED lines=8> */
.L_x_2127:
[----:B------:R-:W-:Y:S05]  /*3c80*/  BSYNC.RECONVERGENT B1 ;  /* 0x0000000000017941 */ /* 0x000fea0003800200 */
.L_x_2126:
[----:B------:R-:W-:Y:S05]  /*3c90*/  @!P1 BRA `(.L_x_2116) ;  /* 0x0000000000dc9947 */ /* 0x000fea0003800000 */
[----:B------:R-:W1:Y:S01]  /*3ca0*/  S2R R26, SR_CgaCtaId ;  /* 0x00000000001a7919 */ /* 0x000e620000008800 */
[----:B------:R-:W3:Y:S01]  /*3cb0*/  LDCU.64 UR4, c[0x0][0x420] ;  /* 0x00008400ff0477ac */ /* 0x000ee20008000a00 */
[----:B------:R-:W-:Y:S01]  /*3cc0*/  MOV R12, 0x400 ;  /* 0x00000400000c7802 */ /* 0x000fe20000000f00 */
[----:B------:R-:W-:-:S03]  /*3cd0*/  IMAD.SHL.U32 R13, R3, 0x4, RZ ;  /* 0x00000004030d7824 */ /* 0x000fc600078e00ff */
[----:B------:R-:W-:Y:S02]  /*3ce0*/  IADD3 R15, PT, PT, R12, 0x90, RZ ;  /* 0x000000900c0f7810 */ /* 0x000fe40007ffe0ff */
[----:B------:R-:W-:Y:S02]  /*3cf0*/  LEA R12, R14, -R13, 0x2 ;  /* 0x8000000d0e0c7211 */ /* 0x000fe400078e10ff */
[----:B---3--:R-:W-:-:S04]  /*3d00*/  IADD3 R21, P0, P1, R23, UR4, R14 ;  /* 0x0000000417157c10 */ /* 0x008fc8000f91e00e */
[----:B------:R-:W-:Y:S02]  /*3d10*/  IADD3 R21, P2, PT, R21, 0x80, RZ ;  /* 0x0000008015157810 */ /* 0x000fe40007f5e0ff */
[----:B------:R-:W-:-:S05]  /*3d20*/  IADD3.X R13, PT, PT, R4, UR5, RZ, P0, P1 ;  /* 0x00000005040d7c10 */ /* 0x000fca00087e24ff */
[----:B------:R-:W-:Y:S01]  /*3d30*/  IMAD.X R13, RZ, RZ, R13, P2 ;  /* 0x000000ffff0d7224 */ /* 0x000fe200010e060d */
[----:B-1----:R-:W-:-:S04]  /*3d40*/  LEA R15, R26, R15, 0x18 ;  /* 0x0000000f1a0f7211 */ /* 0x002fc800078ec0ff */
[----:B------:R-:W-:-:S07]  /*3d50*/  IADD3 R15, PT, PT, R12, 0x200, R15 ;  /* 0x000002000c0f7810 */ /* 0x000fce0007ffe00f */
.L_x_2129:
[----:B------:R-:W-:-:S05]  /*3d60*/  MOV R12, R21 ;  /* 0x00000015000c7202 */ /* 0x000fca0000000f00 */
[----:B------:R-:W3:Y:S04]  /*3d70*/  LDG.E.U8 R27, desc[UR36][R12.64+-0x80] ;  /* 0xffff80240c1b7981 */ /* 0x000ee8000c1e1100 */
[----:B------:R-:W4:Y:S04]  /*3d80*/  LDG.E.U8 R21, desc[UR36][R12.64+-0x40] ;  /* 0xffffc0240c157981 */ /* 0x000f28000c1e1100 */
[----:B-----5:R-:W2:Y:S04]  /*3d90*/  LDG.E.U8 R25, desc[UR36][R12.64] ;  /* 0x000000240c197981 */ /* 0x020ea8000c1e1100 */
[----:B------:R-:W2:Y:S01]  /*3da0*/  LDG.E.U8 R26, desc[UR36][R12.64+0x40] ;  /* 0x000040240c1a7981 */ /* 0x000ea2000c1e1100 */
[----:B------:R-:W-:-:S02]  /*3db0*/  IMAD.MOV.U32 R28, RZ, RZ, RZ ;  /* 0x000000ffff1c7224 */ /* 0x000fc400078e00ff */
[----:B------:R-:W-:Y:S01]  /*3dc0*/  HFMA2 R32, -RZ, RZ, 0, 0 ;  /* 0x00000000ff207431 */ /* 0x000fe200000001ff */
[----:B------:R-:W-:Y:S01]  /*3dd0*/  MOV R30, RZ ;  /* 0x000000ff001e7202 */ /* 0x000fe20000000f00 */
[----:B------:R-:W-:Y:S01]  /*3de0*/  VIADD R14, R14, 0x100 ;  /* 0x000001000e0e7836 */ /* 0x000fe20000000000 */
[----:B---3--:R-:W-:Y:S02]  /*3df0*/  ISETP.NE.AND P0, PT, R27, RZ, PT ;  /* 0x000000ff1b00720c */ /* 0x008fe40003f05270 */
[----:B----4-:R-:W-:Y:S02]  /*3e00*/  ISETP.NE.AND P1, PT, R21, RZ, PT ;  /* 0x000000ff1500720c */ /* 0x010fe40003f25270 */
[----:B--2---:R-:W-:Y:S02]  /*3e10*/  ISETP.NE.AND P2, PT, R25, RZ, PT ;  /* 0x000000ff1900720c */ /* 0x004fe40003f45270 */
[----:B------:R-:W-:-:S07]  /*3e20*/  ISETP.NE.AND P3, PT, R26, RZ, PT ;  /* 0x000000ff1a00720c */ /* 0x000fce0003f65270 */
[----:B------:R-:W0:Y:S01]  /*3e30*/  @!P0 LDS R21, [R15+-0x200] ;  /* 0xfffe00000f158984 */ /* 0x000e220000000800 */
[----:B------:R-:W-:-:S03]  /*3e40*/  HFMA2 R26, -RZ, RZ, 0, 0 ;  /* 0x00000000ff1a7431 */ /* 0x000fc600000001ff */
        /* <DEDUP_REMOVED lines=28> */
.L_x_2116:
[----:B------:R-:W-:Y:S05]  /*4010*/  BSYNC.RECONVERGENT B0 ;  /* 0x0000000000007941 */ /* 0x000fea0003800200 */
.L_x_2115:
[----:B0-----:R-:W0:Y:S01]  /*4020*/  SHFL.BFLY PT, R10, R11, 0x10, 0x1f ;  /* 0x0e001f000b0a7f89 */ /* 0x001e2200000e0000 */
[C---:B------:R-:W-:Y:S01]  /*4030*/  ISETP.NE.AND P0, PT, R5.reuse, RZ, PT ;  /* 0x000000ff0500720c */ /* 0x040fe20003f05270 */
[----:B------:R-:W1:Y:S01]  /*4040*/  LDCU UR4, c[0x0][0x40c] ;  /* 0x00008180ff0477ac */ /* 0x000e620008000800 */
[----:B------:R-:W-:Y:S01]  /*4050*/  ISETP.GT.U32.AND P1, PT, R5, 0x1, PT ;  /* 0x000000010500780c */ /* 0x000fe20003f24070 */
[----:B------:R-:W1:Y:S01]  /*4060*/  LDCU UR5, c[0x0][0x3f4] ;  /* 0x00007e80ff0577ac */ /* 0x000e620008000800 */
[----:B------:R-:W3:Y:S01]  /*4070*/  LDCU.U8 UR6, c[0x0][0x48c] ;  /* 0x00009180ff0677ac */ /* 0x000ee20008000000 */
[----:B0-----:R-:W-:Y:S01]  /*4080*/  FADD.FTZ R10, R10, R11 ;  /* 0x0000000b0a0a7221 */ /* 0x001fe20000010000 */
[----:B-1----:R-:W-:-:S04]  /*4090*/  UISETP.LT.AND UP0, UPT, UR5, UR4, UPT ;  /* 0x000000040500728c */ /* 0x002fc8000bf01270 */
[----:B----4-:R-:W0:Y:S01]  /*40a0*/  SHFL.BFLY PT, R13, R10, 0x8, 0x1f ;  /* 0x0d001f000a0d7f89 */ /* 0x010e2200000e0000 */
        /* <DEDUP_REMOVED lines=15> */
[----:B---3--:R-:W-:-:S05]  /*41a0*/  ISETP.NE.AND P0, PT, RZ, UR6, PT ;  /* 0x00000006ff007c0c */ /* 0x008fca000bf05270 */
[----:B------:R0:W1:Y:S01]  /*41b0*/  @!P1 LDS R5, [R9+0x8] ;  /* 0x0000080009059984 */ /* 0x0000620000000800 */
[----:B------:R-:W-:Y:S02]  /*41c0*/  ISETP.GT.AND P1, PT, R6, R16, PT ;  /* 0x000000100600720c */ /* 0x000fe40003f24270 */
[----:B0-----:R-:W-:Y:S01]  /*41d0*/  CS2R R8, SRZ ;  /* 0x0000000000087805 */ /* 0x001fe2000001ff00 */
[----:B-1----:R-:W0:Y:S02]  /*41e0*/  SHFL.BFLY PT, R10, R5, 0x1, 0x1f ;  /* 0x0c201f00050a7f89 */ /* 0x002e2400000e0000 */
[----:B0-----:R-:W-:-:S06]  /*41f0*/  FADD.FTZ R10, R10, R5 ;  /* 0x000000050a0a7221 */ /* 0x001fcc0000010000 */
[----:B------:R-:W0:Y:S02]  /*4200*/  SHFL.IDX PT, R10, R10, RZ, 0x1f ;  /* 0x00001fff0a0a7589 */ /* 0x000e2400000e0000 */
[----:B0-----:R-:W-:-:S04]  /*4210*/  FADD.FTZ R11, R10, 9.9999999747524270788e-07 ;  /* 0x358637bd0a0b7421 */ /* 0x001fc80000010000 */
[----:B------:R0:W1:Y:S01]  /*4220*/  MUFU.RCP R5, R11 ;  /* 0x0000000b00057308 */ /* 0x0000620000001000 */
[----:B------:R-:W-:Y:S05]  /*4230*/  @!P0 BRA `(.L_x_2130) ;  /* 0x0000000000188947 */ /* 0x000fea0003800000 */
[----:B------:R-:W3:Y:S08]  /*4240*/  LDC R9, c[0x0][0x488] ;  /* 0x00012200ff097b82 */ /* 0x000ef00000000800 */
[----:B------:R-:W3:Y:S08]  /*4250*/  LDC R8, c[0x0][0x40c] ;  /* 0x00010300ff087b82 */ /* 0x000ef00000000800 */
[----:B0-----:R-:W0:Y:S01]  /*4260*/  LDC R11, c[0x0][0x3f4] ;  /* 0x0000fd00ff0b7b82 */ /* 0x001e220000000800 */
[----:B---3--:R-:W-:-:S04]  /*4270*/  IMAD R8, R22, R9, R8 ;  /* 0x0000000916087224 */ /* 0x008fc800078e0208 */
[----:B0-----:R-:W-:-:S05]  /*4280*/  IMAD R8, R8, R11, RZ ;  /* 0x0000000b08087224 */ /* 0x001fca00078e02ff */
[----:B------:R-:W-:-:S07]  /*4290*/  SHF.R.S32.HI R9, RZ, 0x1f, R8 ;  /* 0x0000001fff097819 */ /* 0x000fce0000011408 */
.L_x_2130:
[----:B------:R-:W-:Y:S04]  /*42a0*/  BSSY.RECONVERGENT B0, `(.L_x_2131) ;  /* 0x0000062000007945 */ /* 0x000fe80003800200 */
[----:B------:R-:W-:Y:S05]  /*42b0*/  @P1 BRA `(.L_x_2132) ;  /* 0x0000000400801947 */ /* 0x000fea0003800000 */
[----:B------:R-:W-:Y:S01]  /*42c0*/  VIADDMNMX R10, R6, 0x40, R7, !PT ;  /* 0x00000040060a7846 */ /* 0x000fe20007800107 */
[----:B------:R-:W-:Y:S01]  /*42d0*/  BSSY.RECONVERGENT B1, `(.L_x_2133) ;  /* 0x0000028000017945 */ /* 0x000fe20003800200 */
[----:B------:R-:W-:-:S04]  /*42e0*/  LOP3.LUT R7, RZ, R0, RZ, 0x33, !PT ;  /* 0x00000000ff077212 */ /* 0x000fc800078e33ff */
[----:B------:R-:W-:-:S04]  /*42f0*/  IADD3 R7, PT, PT, -R3, R10, R7 ;  /* 0x0000000a03077210 */ /* 0x000fc80007ffe107 */
        /* <DEDUP_REMOVED lines=8> */
[----:B------:R-:W-:Y:S01]  /*4380*/  IADD3 R15, P1, PT, R6, R8, RZ ;  /* 0x00000008060f7210 */ /* 0x000fe20007f3e0ff */
[----:B0-----:R-:W-:Y:S01]  /*4390*/  VIADD R11, R10, 0x90 ;  /* 0x000000900a0b7836 */ /* 0x001fe20000000000 */
[C---:B------:R-:W-:Y:S02]  /*43a0*/  SHF.L.U32 R10, R7.reuse, 0x6, RZ ;  /* 0x00000006070a7819 */ /* 0x040fe400000006ff */
[----:B------:R-:W-:-:S04]  /*43b0*/  LOP3.LUT R7, R7, 0x3, RZ, 0xc0, !PT ;  /* 0x0000000307077812 */ /* 0x000fc800078ec0ff */
[----:B------:R-:W-:Y:S02]  /*43c0*/  IADD3 R13, PT, PT, -R7, RZ, RZ ;  /* 0x000000ff070d7210 */ /* 0x000fe40007ffe1ff */
[----:B---3--:R-:W-:Y:S02]  /*43d0*/  LEA R21, R12, R11, 0x18 ;  /* 0x0000000b0c157211 */ /* 0x008fe400078ec0ff */
[----:B------:R-:W-:Y:S02]  /*43e0*/  IADD3.X R12, PT, PT, RZ, R9, RZ, P1, !PT ;  /* 0x00000009ff0c7210 */ /* 0x000fe40000ffe4ff */
[----:B----4-:R-:W-:Y:S02]  /*43f0*/  LEA R14, P1, R15, UR8, 0x2 ;  /* 0x000000080f0e7c11 */ /* 0x010fe4000f8210ff */
[----:B------:R-:W-:Y:S02]  /*4400*/  LOP3.LUT R11, R10, 0xc0, RZ, 0xc0, !PT ;  /* 0x000000c00a0b7812 */ /* 0x000fe400078ec0ff */
[----:B------:R-:W-:-:S02]  /*4410*/  SHF.L.U32 R10, R0, 0x1, RZ ;  /* 0x00000001000a7819 */ /* 0x000fc400000006ff */
[----:B------:R-:W-:Y:S01]  /*4420*/  LEA.HI.X R15, R15, UR9, R12, 0x2, P1 ;  /* 0x000000090f0f7c11 */ /* 0x000fe200088f140c */
[----:B------:R-:W-:Y:S01]  /*4430*/  IMAD.IADD R6, R6, 0x1, R11 ;  /* 0x0000000106067824 */ /* 0x000fe200078e020b */
[----:B------:R-:W-:Y:S02]  /*4440*/  IADD3 R7, PT, PT, R21, UR5, R10 ;  /* 0x0000000515077c10 */ /* 0x000fe4000fffe00a */
[----:B------:R-:W-:-:S07]  /*4450*/  LEA R12, R0, R21, 0x2 ;  /* 0x00000015000c7211 */ /* 0x000fce00078e10ff */
.L_x_2135:
[----:B---3--:R0:W1:Y:S01]  /*4460*/  LDS R10, [R12] ;  /* 0x000000000c0a7984 */ /* 0x0080620000000800 */
[----:B------:R-:W-:Y:S01]  /*4470*/  @P0 IMAD.MOV.U32 R11, RZ, RZ, R15 ;  /* 0x000000ffff0b0224 */ /* 0x000fe200078e000f */
[----:B------:R-:W-:-:S04]  /*4480*/  IADD3 R13, PT, PT, R13, 0x1, RZ ;  /* 0x000000010d0d7810 */ /* 0x000fc80007ffe0ff */
[----:B------:R-:W-:Y:S02]  /*4490*/  ISETP.NE.AND P3, PT, R13, RZ, PT ;  /* 0x000000ff0d00720c */ /* 0x000fe40003f65270 */
[----:B0-----:R-:W-:Y:S01]  /*44a0*/  IADD3 R12, PT, PT, R12, 0x100, RZ ;  /* 0x000001000c0c7810 */ /* 0x001fe20007ffe0ff */
[----:B-1----:R-:W-:-:S05]  /*44b0*/  FMUL.FTZ R21, R10, R5 ;  /* 0x000000050a157220 */ /* 0x002fca0000410000 */
[----:B------:R-:W-:-:S04]  /*44c0*/  F2FP.F16.F32.PACK_AB R10, RZ, R21 ;  /* 0x00000015ff0a723e */ /* 0x000fc800000000ff */
[----:B-----5:R-:W-:Y:S02]  /*44d0*/  PRMT R25, R10, 0x7610, R25 ;  /* 0x000076100a197816 */ /* 0x020fe40000000019 */
[----:B------:R-:W-:Y:S02]  /*44e0*/  @P0 MOV R10, R14 ;  /* 0x0000000e000a0202 */ /* 0x000fe40000000f00 */
[----:B------:R-:W-:Y:S01]  /*44f0*/  IADD3 R14, P1, PT, R14, 0x100, RZ ;  /* 0x000001000e0e7810 */ /* 0x000fe20007f3e0ff */
[----:B------:R0:W-:Y:S03]  /*4500*/  STS.U16 [R7], R25 ;  /* 0x0000001907007388 */ /* 0x0001e60000000400 */
[----:B------:R-:W-:Y:S01]  /*4510*/  IADD3.X R15, PT, PT, RZ, R15, RZ, P1, !PT ;  /* 0x0000000fff0f7210 */ /* 0x000fe20000ffe4ff */
[----:B------:R3:W-:Y:S01]  /*4520*/  @P0 STG.E desc[UR36][R10.64], R21 ;  /* 0x000000150a000986 */ /* 0x0007e2000c101924 */
[----:B0-----:R-:W-:Y:S01]  /*4530*/  VIADD R7, R7, 0x80 ;  /* 0x0000008007077836 */ /* 0x001fe20000000000 */
[----:B------:R-:W-:Y:S06]  /*4540*/  @P3 BRA `(.L_x_2135) ;  /* 0xfffffffc00c43947 */ /* 0x000fec000383ffff */
.L_x_2134:
[----:B------:R-:W-:Y:S05]  /*4550*/  BSYNC.RECONVERGENT B1 ;  /* 0x0000000000017941 */ /* 0x000fea0003800200 */
.L_x_2133:
[----:B------:R-:W-:Y:S05]  /*4560*/  @!P2 BRA `(.L_x_2132) ;  /* 0x0000000000d4a947 */ /* 0x000fea0003800000 */
[----:B---3--:R-:W3:Y:S01]  /*4570*/  S2R R10, SR_CgaCtaId ;  /* 0x00000000000a7919 */ /* 0x008ee20000008800 */
[----:B------:R-:W0:Y:S01]  /*4580*/  LDCU.64 UR8, c[0x0][0x480] ;  /* 0x00009000ff0877ac */ /* 0x000e220008000a00 */
[----:B------:R-:W-:Y:S02]  /*4590*/  MOV R7, 0x400 ;  /* 0x0000040000077802 */ /* 0x000fe40000000f00 */
[C---:B------:R-:W-:Y:S01]  /*45a0*/  IADD3 R12, P0, PT, R6.reuse, R8, RZ ;  /* 0x00000008060c7210 */ /* 0x040fe20007f1e0ff */
[----:B------:R-:W-:Y:S01]  /*45b0*/  UISETP.NE.AND UP0, UPT, UR6, URZ, UPT ;  /* 0x000000ff0600728c */ /* 0x000fe2000bf05270 */
[----:B------:R-:W-:Y:S02]  /*45c0*/  IADD3 R7, PT, PT, R7, 0x90, RZ ;  /* 0x0000009007077810 */ /* 0x000fe40007ffe0ff */
[----:B------:R-:W-:Y:S02]  /*45d0*/  LEA R8, R6, UR5, 0x1 ;  /* 0x0000000506087c11 */ /* 0x000fe4000f8e08ff */
[----:B------:R-:W-:-:S02]  /*45e0*/  IADD3.X R9, PT, PT, RZ, R9, RZ, P0, !PT ;  /* 0x00000009ff097210 */ /* 0x000fc400007fe4ff */
[----:B------:R-:W-:Y:S01]  /*45f0*/  ISETP.NE.AND P1, PT, RZ, UR6, PT ;  /* 0x00000006ff007c0c */ /* 0x000fe2000bf25270 */
[----:B------:R-:W-:Y:S01]  /*4600*/  IMAD R8, R3, -0x2, R8 ;  /* 0xfffffffe03087824 */ /* 0x000fe200078e0208 */
[----:B------:R-:W-:Y:S02]  /*4610*/  PLOP3.LUT P0, PT, PT, PT, UP0, 0x80, 0x8 ;  /* 0x000000000008781c */ /* 0x000fe40003f0f008 */
[----:B0-----:R-:W-:-:S04]  /*4620*/  LEA R11, P3, R12, UR8, 0x2 ;  /* 0x000000080c0b7c11 */ /* 0x001fc8000f8610ff */
[----:B------:R-:W-:Y:S02]  /*4630*/  IADD3 R11, P2, PT, R11, 0x200, RZ ;  /* 0x000002000b0b7810 */ /* 0x000fe40007f5e0ff */
[----:B------:R-:W-:-:S04]  /*4640*/  LEA.HI.X R9, R12, UR9, R9, 0x2, P3 ;  /* 0x000000090c097c11 */ /* 0x000fc800098f1409 */
[----:B------:R-:W-:Y:S02]  /*4650*/  IADD3.X R14, PT, PT, RZ, R9, RZ, P2, !PT ;  /* 0x00000009ff0e7210 */ /* 0x000fe400017fe4ff */
[----:B---3--:R-:W-:Y:S02]  /*4660*/  LEA R10, R10, R7, 0x18 ;  /* 0x000000070a0a7211 */ /* 0x008fe400078ec0ff */
[----:B------:R-:W-:-:S05]  /*4670*/  SHF.L.U32 R7, R3, 0x2, RZ ;  /* 0x0000000203077819 */ /* 0x000fca00000006ff */
[----:B------:R-:W-:-:S05]  /*4680*/  IMAD R7, R6, 0x4, -R7 ;  /* 0x0000000406077824 */ /* 0x000fca00078e0a07 */
[--C-:B------:R-:W-:Y:S02]  /*4690*/  IADD3 R7, PT, PT, R7, 0x200, R10.reuse ;  /* 0x0000020007077810 */ /* 0x100fe40007ffe00a */
[----:B------:R-:W-:-:S07]  /*46a0*/  IADD3 R10, PT, PT, R8, 0x100, R10 ;  /* 0x00000100080a7810 */ /* 0x000fce0007ffe00a */
.L_x_2136:
        /* <DEDUP_REMOVED lines=17> */
[----:B------:R1:W3:Y:S01]  /*47c0*/  LDS R12, [R7+0x100] ;  /* 0x00010000070c7984 */ /* 0x0002e20000000800 */
[----:B0-----:R-:W-:Y:S02]  /*47d0*/  MOV R8, R11 ;  /* 0x0000000b00087202 */ /* 0x001fe40000000f00 */
[----:B-1----:R-:W-:-:S03]  /*47e0*/  IADD3 R7, PT, PT, R7, 0x400, RZ ;  /* 0x0000040007077810 */ /* 0x002fc60007ffe0ff */
[----:B------:R-:W-:Y:S01]  /*47f0*/  @P0 STG.E desc[UR36][R8.64+-0x200], R13 ;  /* 0xfffe000d08000986 */ /* 0x000fe2000c101924 */
[----:B------:R-:W-:-:S13]  /*4800*/  PLOP3.LUT P0, PT, P1, PT, PT, 0x80, 0x8 ;  /* 0x000000000008781c */ /* 0x000fda0000f0f070 */
[----:B------:R-:W-:Y:S04]  /*4810*/  @P0 STG.E desc[UR36][R8.64+-0x100], R15 ;  /* 0xffff000f08000986 */ /* 0x000fe8000c101924 */
[----:B------:R-:W-:Y:S01]  /*4820*/  @P0 STG.E desc[UR36][R8.64], R21 ;  /* 0x0000001508000986 */ /* 0x000fe2000c101924 */
[----:B---3-5:R-:W-:-:S05]  /*4830*/  FMUL.FTZ R25, R12, R5 ;  /* 0x000000050c197220 */ /* 0x028fca0000410000 */
        /* <DEDUP_REMOVED lines=8> */
.L_x_2132:
[----:B------:R-:W-:Y:S05]  /*48c0*/  BSYNC.RECONVERGENT B0 ;  /* 0x0000000000007941 */ /* 0x000fea0003800200 */
.L_x_2131:
[----:B-1----:R-:W-:Y:S01]  /*48d0*/  SHF.R.S32.HI R5, RZ, 0x1f, R16 ;  /* 0x0000001fff057819 */ /* 0x002fe20000011410 */
[----:B------:R-:W1:Y:S01]  /*48e0*/  LDCU.64 UR6, c[0x0][0x3b0] ;  /* 0x00007600ff0677ac */ /* 0x000e620008000a00 */
[----:B---3--:R-:W-:Y:S01]  /*48f0*/  IMAD.SHL.U32 R21, R0, 0x8, RZ ;  /* 0x0000000800157824 */ /* 0x008fe200078e00ff */
[----:B0-----:R-:W-:Y:S02]  /*4900*/  CS2R R10, SRZ ;  /* 0x00000000000a7805 */ /* 0x001fe4000001ff00 */
[-C--:B------:R-:W-:Y:S02]  /*4910*/  LEA.HI R5, R5, R16.reuse, RZ, 0x3 ;  /* 0x0000001005057211 */ /* 0x080fe400078f18ff */
[----:B------:R-:W-:Y:S01]  /*4920*/  CS2R R8, SRZ ;  /* 0x0000000000087805 */ /* 0x000fe2000001ff00 */
[----:B------:R-:W0:Y:S01]  /*4930*/  LDCU.64 UR8, c[0x0][0x3c8] ;  /* 0x00007900ff0877ac */ /* 0x000e220008000a00 */
[----:B------:R-:W-:Y:S02]  /*4940*/  LOP3.LUT R21, R21, 0x38, RZ, 0xc0, !PT ;  /* 0x0000003815157812 */ /* 0x000fe400078ec0ff */
[----:B------:R-:W-:Y:S01]  /*4950*/  LOP3.LUT R5, R5, 0xfffffff8, RZ, 0xc0, !PT ;  /* 0xfffffff805057812 */ /* 0x000fe200078ec0ff */
[----:B------:R-:W3:Y:S03]  /*4960*/  LDCU.64 UR10, c[0x0][0x3c8] ;  /* 0x00007900ff0a77ac */ /* 0x000ee60008000a00 */
[----:B------:R-:W-:-:S04]  /*4970*/  IADD3 R33, PT, PT, -R5, R16, RZ ;  /* 0x0000001005217210 */ /* 0x000fc80007ffe1ff */
[----:B------:R-:W-:Y:S02]  /*4980*/  ISETP.NE.AND P0, PT, R20, R33, PT ;  /* 0x000000211400720c */ /* 0x000fe40003f05270 */
[----:B-1----:R-:W-:Y:S02]  /*4990*/  ISETP.EQ.U32.AND P1, PT, RZ, UR6, PT ;  /* 0x00000006ff007c0c */ /* 0x002fe4000bf22070 */
[----:B------:R-:W-:-:S04]  /*49a0*/  ISETP.GT.U32.OR P0, PT, R21, 0x2f, P0 ;  /* 0x0000002f1500780c */ /* 0x000fc80000704470 */
[----:B------:R-:W-:-:S13]  /*49b0*/  ISETP.EQ.OR.EX P0, PT, RZ, UR7, P0, P1 ;  /* 0x00000007ff007c0c */ /* 0x000fda0008702710 */
[----:B------:R-:W1:Y:S01]  /*49c0*/  @!P0 LDC.64 R12, c[0x0][0x3b0] ;  /* 0x0000ec00ff0c8b82 */ /* 0x000e620000000a00 */
[----:B------:R-:W-:Y:S01]  /*49d0*/  @!P0 IMAD R5, R17, 0x30, R21 ;  /* 0x0000003011058824 */ /* 0x000fe200078e0215 */
[----:B------:R-:W-:Y:S01]  /*49e0*/  BSSY.RECONVERGENT B0, `(.L_x_2137) ;  /* 0x0000299000007945 */ /* 0x000fe20003800200 */
[----:B------:R-:W-:Y:S02]  /*49f0*/  HFMA2 R37, -RZ, RZ, 0, 0 ;  /* 0x00000000ff257431 */ /* 0x000fe400000001ff */
[----:B-1----:R-:W-:-:S05]  /*4a00*/  @!P0 IMAD.WIDE.U32 R12, R5, 0x2, R12 ;  /* 0x00000002050c8825 */ /* 0x002fca00078e000c */
[----:B------:R1:W5:Y:S01]  /*4a10*/  @!P0 LDG.E.128 R8, desc[UR36][R12.64] ;  /* 0x000000240c088981 */ /* 0x000362000c1e1d00 */
[----:B------:R-:W-:Y:S01]  /*4a20*/  BAR.SYNC.DEFER_BLOCKING 0x0 ;  /* 0x0000000000007b1d */ /* 0x000fe20000010000 */
[----:B------:R-:W-:Y:S01]  /*4a30*/  ISETP.GT.U32.AND P0, PT, R21, 0x2f, PT ;  /* 0x0000002f1500780c */ /* 0x000fe20003f04070 */
[----:B------:R-:W-:Y:S01]  /*4a40*/  IMAD R6, R22, 0x30, RZ ;  /* 0x0000003016067824 */ /* 0x000fe200078e02ff */
[----:B------:R-:W-:Y:S02]  /*4a50*/  CS2R R30, SRZ ;  /* 0x00000000001e7805 */ /* 0x000fe4000001ff00 */
[----:B--2---:R-:W-:Y:S02]  /*4a60*/  CS2R R28, SRZ ;  /* 0x00000000001c7805 */ /* 0x004fe4000001ff00 */
[----:B------:R-:W-:Y:S02]  /*4a70*/  CS2R R34, SRZ ;  /* 0x0000000000227805 */ /* 0x000fe4000001ff00 */
[----:B------:R-:W-:-:S05]  /*4a80*/  MOV R32, RZ ;  /* 0x000000ff00207202 */ /* 0x000fca0000000f00 */
[----:B01-3--:R-:W-:Y:S05]  /*4a90*/  @P0 BRA `(.L_x_2138) ;  /* 0x0000002800340947 */ /* 0x00bfea0003800000 */
[----:B------:R-:W0:Y:S01]  /*4aa0*/  LDCU UR4, c[0x0][0x3f4] ;  /* 0x00007e80ff0477ac */ /* 0x000e220008000800 */
[----:B------:R-:W1:Y:S01]  /*4ab0*/  S2R R13, SR_CgaCtaId ;  /* 0x00000000000d7919 */ /* 0x000e620000008800 */
[----:B------:R-:W2:Y:S01]  /*4ac0*/  LDC.64 R40, c[0x0][0x3c0] ;  /* 0x0000f000ff287b82 */ /* 0x000ea20000000a00 */
[----:B------:R-:W-:Y:S01]  /*4ad0*/  IADD3 R22, PT, PT, R3, R20, RZ ;  /* 0x0000001403167210 */ /* 0x000fe20007ffe0ff */
[----:B------:R-:W-:Y:S01]  /*4ae0*/  BSSY.RECONVERGENT B1, `(.L_x_2139) ;  /* 0x00000ea000017945 */ /* 0x000fe20003800200 */
[----:B------:R-:W-:Y:S02]  /*4af0*/  MOV R7, 0x400 ;  /* 0x0000040000077802 */ /* 0x000fe40000000f00 */
[----:B------:R-:W-:Y:S02]  /*4b00*/  MOV R30, RZ ;  /* 0x000000ff001e7202 */ /* 0x000fe40000000f00 */
[----:B------:R-:W-:Y:S01]  /*4b10*/  IADD3 R36, PT, PT, R7, 0x90, RZ ;  /* 0x0000009007247810 */ /* 0x000fe20007ffe0ff */
[----:B0-----:R-:W-:-:S04]  /*4b20*/  IMAD.U32 R5, RZ, RZ, UR4 ;  /* 0x00000004ff057e24 */ /* 0x001fc8000f8e00ff */
[-C--:B------:R-:W-:Y:S01]  /*4b30*/  IMAD R7, R24, R5.reuse, R21 ;  /* 0x0000000518077224 */ /* 0x080fe200078e0215 */
[----:B------:R-:W-:-:S03]  /*4b40*/  VIMNMX R43, PT, PT, R16, R5, PT ;  /* 0x00000005102b7248 */ /* 0x000fc60003fe0100 */
[----:B--2---:R-:W-:Y:S01]  /*4b50*/  IMAD.WIDE R40, R7, 0x2, R40 ;  /* 0x0000000207287825 */ /* 0x004fe200078e0228 */
[----:B------:R-:W-:Y:S02]  /*4b60*/  ISETP.GE.AND P0, PT, R22, R43, PT ;  /* 0x0000002b1600720c */ /* 0x000fe40003f06270 */
[----:B-1----:R-:W-:-:S05]  /*4b70*/  LEA R36, R13, R36, 0x18 ;  /* 0x000000240d247211 */ /* 0x002fca00078ec0ff */
[----:B------:R-:W-:-:S06]  /*4b80*/  VIADD R7, R36, UR5 ;  /* 0x0000000524077c36 */ /* 0x000fcc0008000000 */
[----:B------:R-:W-:Y:S05]  /*4b90*/  @P0 BRA `(.L_x_2140) ;  /* 0x0000000c00780947 */ /* 0x000fea0003800000 */
[----:B------:R-:W-:Y:S01]  /*4ba0*/  IADD3 R50, PT, PT, R22, 0x8, RZ ;  /* 0x0000000816327810 */ /* 0x000fe20007ffe0ff */
[----:B------:R-:W0:Y:S01]  /*4bb0*/  LDCU UR4, c[0x0][0x3f8] ;  /* 0x00007f00ff0477ac */ /* 0x000e220008000800 */
[----:B------:R-:W-:Y:S01]  /*4bc0*/  LOP3.LUT R12, RZ, R3, RZ, 0x33, !PT ;  /* 0x00000003ff0c7212 */ /* 0x000fe200078e33ff */
[----:B------:R-:W-:Y:S01]  /*4bd0*/  BSSY.RECONVERGENT B2, `(.L_x_2141) ;  /* 0x000007e000027945 */ /* 0x000fe20003800200 */
[----:B------:R-:W-:Y:S01]  /*4be0*/  VIMNMX R43, PT, PT, R43, R50, !PT ;  /* 0x000000322b2b7248 */ /* 0x000fe20007fe0100 */
[----:B------:R-:W-:Y:S01]  /*4bf0*/  HFMA2 R32, -RZ, RZ, 0, 0 ;  /* 0x00000000ff207431 */ /* 0x000fe200000001ff */
[----:B------:R-:W-:Y:S02]  /*4c00*/  MOV R38, R22 ;  /* 0x0000001600267202 */ /* 0x000fe40000000f00 */
[----:B------:R-:W-:Y:S02]  /*4c10*/  CS2R R34, SRZ ;  /* 0x0000000000227805 */ /* 0x000fe4000001ff00 */
[----:B------:R-:W-:-:S02]  /*4c20*/  IADD3 R43, PT, PT, -R20, R43, R12 ;  /* 0x0000002b142b7210 */ /* 0x000fc40007ffe10c */
[----:B------:R-:W-:Y:S01]  /*4c30*/  CS2R R30, SRZ ;  /* 0x00000000001e7805 */ /* 0x000fe2000001ff00 */
[----:B------:R-:W-:Y:S01]  /*4c40*/  IMAD.MOV.U32 R37, RZ, RZ, RZ ;  /* 0x000000ffff257224 */ /* 0x000fe200078e00ff */
[----:B------:R-:W-:Y:S02]  /*4c50*/  CS2R R28, SRZ ;  /* 0x00000000001c7805 */ /* 0x000fe4000001ff00 */
[C---:B------:R-:W-:Y:S02]  /*4c60*/  ISETP.GE.U32.AND P0, PT, R43.reuse, 0x18, PT ;  /* 0x000000182b00780c */ /* 0x040fe40003f06070 */
[----:B------:R-:W-:-:S04]  /*4c70*/  LEA.HI R45, R43, 0x1, RZ, 0x1d ;  /* 0x000000012b2d7811 */ /* 0x000fc800078fe8ff */
[----:B------:R-:W-:Y:S01]  /*4c80*/  LOP3.LUT P1, R42, R45, 0x3, RZ, 0xc0, !PT ;  /* 0x000000032d2a7812 */ /* 0x000fe2000782c0ff */
[----:B0-----:R-:W-:-:S06]  /*4c90*/  IMAD R39, R5, UR4, RZ ;  /* 0x0000000405277c24 */ /* 0x001fcc000f8e02ff */
[----:B------:R-:W-:Y:S06]  /*4ca0*/  @!P0 BRA `(.L_x_2142) ;  /* 0x0000000400c08947 */ /* 0x000fec0003800000 */
[----:B------:R-:W-:Y:S01]  /*4cb0*/  LOP3.LUT R45, R45, 0x3ffffffc, RZ, 0xc0, !PT ;  /* 0x3ffffffc2d2d7812 */ /* 0x000fe200078ec0ff */
[----:B------:R-:W-:Y:S01]  /*4cc0*/  IMAD.MOV.U32 R38, RZ, RZ, R22 ;  /* 0x000000ffff267224 */ /* 0x000fe200078e0016 */
[----:B------:R-:W-:Y:S02]  /*4cd0*/  LEA R13, R20, UR5, 0x1 ;  /* 0x00000005140d7c11 */ /* 0x000fe4000f8e08ff */
[C---:B------:R-:W-:Y:S02]  /*4ce0*/  IADD3 R48, PT, PT, R22.reuse, 0x18, RZ ;  /* 0x0000001816307810 */ /* 0x040fe40007ffe0ff */
[----:B------:R-:W-:Y:S02]  /*4cf0*/  IADD3 R46, PT, PT, R22, 0x10, RZ ;  /* 0x00000010162e7810 */ /* 0x000fe40007ffe0ff */
[----:B------:R-:W-:Y:S02]  /*4d00*/  MOV R32, RZ ;  /* 0x000000ff00207202 */ /* 0x000fe40000000f00 */
[----:B------:R-:W-:-:S02]  /*4d10*/  IADD3 R44, PT, PT, R13, 0x20, R36 ;  /* 0x000000200d2c7810 */ /* 0x000fc40007ffe024 */
[----:B------:R-:W-:-:S07]  /*4d20*/  IADD3 R45, PT, PT, -R45, RZ, RZ ;  /* 0x000000ff2d2d7210 */ /* 0x000fce0007ffe1ff */
.L_x_2143:
[----:B------:R-:W-:Y:S01]  /*4d30*/  IADD3 R12, P0, PT, R23, R38, RZ ;  /* 0x00000026170c7210 */ /* 0x000fe20007f1e0ff */
[----:B------:R-:W0:Y:S03]  /*4d40*/  LDS.U16 R47, [R44+-0x20] ;  /* 0xffffe0002c2f7984 */ /* 0x000e260000000400 */
[----:B------:R-:W-:Y:S02]  /*4d50*/  IADD3.X R13, PT, PT, RZ, R4, RZ, P0, !PT ;  /* 0x00000004ff0d7210 */ /* 0x000fe400007fe4ff */
[----:B------:R-:W-:-:S04]  /*4d60*/  LEA R52, P0, R12, UR8, 0x2 ;  /* 0x000000080c347c11 */ /* 0x000fc8000f8010ff */
[----:B------:R-:W-:-:S05]  /*4d70*/  LEA.HI.X R53, R12, UR9, R13, 0x2, P0 ;  /* 0x000000090c357c11 */ /* 0x000fca00080f140d */
[----:B------:R-:W2:Y:S02]  /*4d80*/  LDG.E R12, desc[UR36][R52.64] ;  /* 0x00000024340c7981 */ /* 0x000ea4000c1e1900 */
[----:B--2---:R-:W-:-:S04]  /*4d90*/  IMAD R12, R39, R12, R38 ;  /* 0x0000000c270c7224 */ /* 0x004fc800078e0226 */
[----:B------:R-:W-:Y:S02]  /*4da0*/  IMAD R27, R12, 0x30, RZ ;  /* 0x000000300c1b7824 */ /* 0x000fe400078e02ff */
[----:B------:R-:W2:Y:S02]  /*4db0*/  LDG.E R12, desc[UR36][R52.64+0x20] ;  /* 0x00002024340c7981 */ /* 0x000ea4000c1e1900 */
[----:B------:R-:W-:-:S06]  /*4dc0*/  IMAD.WIDE R26, R27, 0x2, R40 ;  /* 0x000000021b1a7825 */ /* 0x000fcc00078e0228 */
[----:B-----5:R-:W3:Y:S01]  /*4dd0*/  LDG.E.128 R24, desc[UR36][R26.64] ;  /* 0x000000241a187981 */ /* 0x020ee2000c1e1d00 */
[----:B0-----:R-:W-:Y:S02]  /*4de0*/  HADD2.F32 R47, -RZ, R47.H0_H0 ;  /* 0x2000002fff2f7230 */ /* 0x001fe40000004100 */
[--C-:B---3--:R-:W-:Y:S02]  /*4df0*/  HADD2.F32 R13, -RZ, R24.reuse.H0_H0 ;  /* 0x20000018ff0d7230 */ /* 0x108fe40000004100 */
[----:B------:R-:W-:-:S03]  /*4e00*/  HADD2.F32 R24, -RZ, R24.H1_H1 ;  /* 0x30000018ff187230 */ /* 0x000fc60000004100 */
[C---:B------:R-:W-:Y:S01]  /*4e10*/  FFMA.FTZ R32, R47.reuse, R13, R32 ;  /* 0x0000000d2f207223 */ /* 0x040fe20000010020 */
[----:B------:R-:W-:Y:S02]  /*4e20*/  HADD2.F32 R13, -RZ, R25.H0_H0 ;  /* 0x20000019ff0d7230 */ /* 0x000fe40000004100 */
[----:B------:R-:W-:-:S03]  /*4e30*/  FFMA.FTZ R35, R47, R24, R35 ;  /* 0x000000182f237223 */ /* 0x000fc60000010023 */
[----:B------:R-:W-:Y:S01]  /*4e40*/  FFMA.FTZ R24, R47, R13, R34 ;  /* 0x0000000d2f187223 */ /* 0x000fe20000010022 */
[----:B--2---:R-:W-:Y:S01]  /*4e50*/  IMAD R13, R39, R12, R50 ;  /* 0x0000000c270d7224 */ /* 0x004fe200078e0232 */
[----:B------:R-:W2:Y:S01]  /*4e60*/  LDG.E R34, desc[UR36][R52.64+0x60] ;  /* 0x0000602434227981 */ /* 0x000ea2000c1e1900 */
[----:B------:R-:W-:Y:S02]  /*4e70*/  HADD2.F32 R12, -RZ, R25.H1_H1 ;  /* 0x30000019ff0c7230 */ /* 0x000fe40000004100 */
[----:B------:R-:W-:Y:S01]  /*4e80*/  IMAD R13, R13, 0x30, RZ ;  /* 0x000000300d0d7824 */ /* 0x000fe200078e02ff */
[----:B------:R0:W3:Y:S01]  /*4e90*/  LDG.E R25, desc[UR36][R52.64+0x40] ;  /* 0x0000402434197981 */ /* 0x0000e2000c1e1900 */
[----:B------:R-:W-:Y:S02]  /*4ea0*/  HADD2.F32 R14, -RZ, R26.H0_H0 ;  /* 0x2000001aff0e7230 */ /* 0x000fe40000004100 */
[----:B------:R-:W-:Y:S01]  /*4eb0*/  FFMA.FTZ R31, R47, R12, R31 ;  /* 0x0000000c2f1f7223 */ /* 0x000fe2000001001f */
[----:B------:R-:W-:-:S04]  /*4ec0*/  IMAD.WIDE R12, R13, 0x2, R40 ;  /* 0x000000020d0c7825 */ /* 0x000fc800078e0228 */
[----:B------:R-:W-:Y:S02]  /*4ed0*/  FFMA.FTZ R37, R47, R14, R37 ;  /* 0x0000000e2f257223 */ /* 0x000fe40000010025 */
[----:B------:R-:W4:Y:S01]  /*4ee0*/  LDG.E.128 R12, desc[UR36][R12.64] ;  /* 0x000000240c0c7981 */ /* 0x000f22000c1e1d00 */
[----:B------:R-:W-:-:S05]  /*4ef0*/  HADD2.F32 R26, -RZ, R26.H1_H1 ;  /* 0x3000001aff1a7230 */ /* 0x000fca0000004100 */
[----:B------:R-:W-:Y:S01]  /*4f00*/  FFMA.FTZ R28, R47, R26, R28 ;  /* 0x0000001a2f1c7223 */ /* 0x000fe2000001001c */
[----:B------:R-:W-:-:S05]  /*4f10*/  HADD2.F32 R26, -RZ, R27.H0_H0 ;  /* 0x2000001bff1a7230 */ /* 0x000fca0000004100 */
[----:B------:R-:W-:Y:S02]  /*4f20*/  FFMA.FTZ R29, R47, R26, R29 ;  /* 0x0000001a2f1d7223 */ /* 0x000fe4000001001d */
[----:B------:R-:W0:Y:S01]  /*4f30*/  LDS.U16 R26, [R44+-0x10] ;  /* 0xfffff0002c1a7984 */ /* 0x000e220000000400 */
[----:B------:R-:W-:-:S05]  /*4f40*/  HADD2.F32 R27, -RZ, R27.H1_H1 ;  /* 0x3000001bff1b7230 */ /* 0x000fca0000004100 */
[----:B------:R-:W-:Y:S01]  /*4f50*/  FFMA.FTZ R47, R47, R27, R30 ;  /* 0x0000001b2f2f7223 */ /* 0x000fe2000001001e */
[----:B0-----:R-:W-:Y:S02]  /*4f60*/  HADD2.F32 R52, -RZ, R26.H0_H0 ;  /* 0x2000001aff347230 */ /* 0x001fe40000004100 */
[----:B---3--:R-:W-:Y:S02]  /*4f70*/  IMAD R25, R39, R25, R46 ;  /* 0x0000001927197224 */ /* 0x008fe400078e022e */
[----:B----4-:R-:W-:-:S05]  /*4f80*/  HADD2.F32 R27, -RZ, R12.H0_H0 ;  /* 0x2000000cff1b7230 */ /* 0x010fca0000004100 */
[----:B------:R-:W-:Y:S01]  /*4f90*/  FFMA.FTZ R32, R52, R27, R32 ;  /* 0x0000001b34207223 */ /* 0x000fe20000010020 */
[----:B------:R-:W-:Y:S02]  /*4fa0*/  IMAD R27, R25, 0x30, RZ ;  /* 0x00000030191b7824 */ /* 0x000fe400078e02ff */
[----:B------:R-:W-:Y:S02]  /*4fb0*/  HADD2.F32 R12, -RZ, R12.H1_H1 ;  /* 0x3000000cff0c7230 */ /* 0x000fe40000004100 */
[----:B------:R-:W-:Y:S02]  /*4fc0*/  HADD2.F32 R25, -RZ, R13.H0_H0 ;  /* 0x2000000dff197230 */ /* 0x000fe40000004100 */
[----:B------:R-:W-:-:S04]  /*4fd0*/  IMAD.WIDE R26, R27, 0x2, R40 ;  /* 0x000000021b1a7825 */ /* 0x000fc800078e0228 */
[C---:B------:R-:W-:Y:S01]  /*4fe0*/  FFMA.FTZ R35, R52.reuse, R12, R35 ;  /* 0x0000000c34237223 */ /* 0x040fe20000010023 */
[----:B------:R-:W-:Y:S02]  /*4ff0*/  FFMA.FTZ R12, R52, R25, R24 ;  /* 0x00000019340c7223 */ /* 0x000fe40000010018 */
[----:B------:R-:W3:Y:S01]  /*5000*/  LDG.E.128 R24, desc[UR36][R26.64] ;  /* 0x000000241a187981 */ /* 0x000ee2000c1e1d00 */
[----:B------:R-:W-:Y:S02]  /*5010*/  HADD2.F32 R30, -RZ, R13.H1_H1 ;  /* 0x3000000dff1e7230 */ /* 0x000fe40000004100 */
[----:B--2---:R-:W-:-:S03]  /*5020*/  IMAD R34, R39, R34, R48 ;  /* 0x0000002227227224 */ /* 0x004fc600078e0230 */
[----:B------:R-:W-:Y:S01]  /*5030*/  FFMA.FTZ R13, R52, R30, R31 ;  /* 0x0000001e340d7223 */ /* 0x000fe2000001001f */
[--C-:B------:R-:W-:Y:S02]  /*5040*/  HADD2.F32 R31, -RZ, R14.reuse.H1_H1 ;  /* 0x3000000eff1f7230 */ /* 0x100fe40000004100 */
[----:B------:R-:W-:-:S03]  /*5050*/  HADD2.F32 R30, -RZ, R14.H0_H0 ;  /* 0x2000000eff1e7230 */ /* 0x000fc60000004100 */
[----:B------:R-:W-:Y:S01]  /*5060*/  FFMA.FTZ R14, R52, R31, R28 ;  /* 0x0000001f340e7223 */ /* 0x000fe2000001001c */
[----:B------:R-:W-:Y:S02]  /*5070*/  IMAD R31, R34, 0x30, RZ ;  /* 0x00000030221f7824 */ /* 0x000fe400078e02ff */
[----:B------:R-:W-:Y:S01]  /*5080*/  FFMA.FTZ R37, R52, R30, R37 ;  /* 0x0000001e34257223 */ /* 0x000fe20000010025 */
[----:B------:R-:W-:Y:S02]  /*5090*/  HADD2.F32 R34, -RZ, R15.H0_H0 ;  /* 0x2000000fff227230 */ /* 0x000fe40000004100 */
[----:B------:R-:W-:-:S04]  /*50a0*/  IMAD.WIDE R30, R31, 0x2, R40 ;  /* 0x000000021f1e7825 */ /* 0x000fc800078e0228 */
[----:B------:R-:W-:Y:S02]  /*50b0*/  FFMA.FTZ R34, R52, R34, R29 ;  /* 0x0000002234227223 */ /* 0x000fe4000001001d */
[----:B------:R-:W2:Y:S01]  /*50c0*/  LDG.E.128 R28, desc[UR36][R30.64] ;  /* 0x000000241e1c7981 */ /* 0x000ea2000c1e1d00 */
[----:B------:R-:W-:-:S05]  /*50d0*/  HADD2.F32 R15, -RZ, R15.H1_H1 ;  /* 0x3000000fff0f7230 */ /* 0x000fca0000004100 */
[----:B------:R-:W-:Y:S02]  /*50e0*/  FFMA.FTZ R47, R52, R15, R47 ;  /* 0x0000000f342f7223 */ /* 0x000fe4000001002f */
[----:B------:R-:W0:Y:S01]  /*50f0*/  LDS.U16 R15, [R44] ;  /* 0x000000002c0f7984 */ /* 0x000e220000000400 */
[----:B------:R-:W-:Y:S01]  /*5100*/  IADD3 R45, PT, PT, R45, 0x4, RZ ;  /* 0x000000042d2d7810 */ /* 0x000fe20007ffe0ff */
[----:B0-----:R-:W-:-:S03]  /*5110*/  HADD2.F32 R15, -RZ, R15.H0_H0 ;  /* 0x2000000fff0f7230 */ /* 0x001fc60000004100 */
[----:B------:R-:W-:Y:S01]  /*5120*/  ISETP.NE.AND P0, PT, R45, RZ, PT ;  /* 0x000000ff2d00720c */ /* 0x000fe20003f05270 */
[----:B------:R-:W-:Y:S01]  /*5130*/  VIADD R48, R48, 0x20 ;  /* 0x0000002030307836 */ /* 0x000fe20000000000 */
[----:B------:R-:W-:Y:S02]  /*5140*/  IADD3 R38, PT, PT, R38, 0x20, RZ ;  /* 0x0000002026267810 */ /* 0x000fe40007ffe0ff */
[----:B------:R-:W-:Y:S02]  /*5150*/  IADD3 R50, PT, PT, R50, 0x20, RZ ;  /* 0x0000002032327810 */ /* 0x000fe40007ffe0ff */
[----:B------:R-:W-:Y:S01]  /*5160*/  IADD3 R46, PT, PT, R46, 0x20, RZ ;  /* 0x000000202e2e7810 */ /* 0x000fe20007ffe0ff */
[----:B---3--:R-:W-:-:S05]  /*5170*/  HADD2.F32 R49, -RZ, R24.H0_H0 ;  /* 0x20000018ff317230 */ /* 0x008fca0000004100 */
[----:B------:R-:W-:Y:S02]  /*5180*/  FFMA.FTZ R49, R15, R49, R32 ;  /* 0x000000310f317223 */ /* 0x000fe40000010020 */
[----:B------:R-:W0:Y:S01]  /*5190*/  LDS.U16 R32, [R44+0x10] ;  /* 0x000010002c207984 */ /* 0x000e220000000400 */
[----:B------:R-:W-:-:S05]  /*51a0*/  HADD2.F32 R24, -RZ, R24.H1_H1 ;  /* 0x30000018ff187230 */ /* 0x000fca0000004100 */
[----:B------:R-:W-:Y:S01]  /*51b0*/  FFMA.FTZ R35, R15, R24, R35 ;  /* 0x000000180f237223 */ /* 0x000fe20000010023 */
[----:B------:R-:W-:-:S05]  /*51c0*/  HADD2.F32 R24, -RZ, R25.H1_H1 ;  /* 0x30000019ff187230 */ /* 0x000fca0000004100 */
[----:B------:R-:W-:Y:S01]  /*51d0*/  FFMA.FTZ R13, R15, R24, R13 ;  /* 0x000000180f0d7223 */ /* 0x000fe2000001000d */
[----:B------:R-:W-:Y:S02]  /*51e0*/  HADD2.F32 R24, -RZ, R26.H0_H0 ;  /* 0x2000001aff187230 */ /* 0x000fe40000004100 */
[----:B------:R-:W-:-:S03]  /*51f0*/  HADD2.F32 R51, -RZ, R25.H0_H0 ;  /* 0x20000019ff337230 */ /* 0x000fc60000004100 */
[C---:B------:R-:W-:Y:S01]  /*5200*/  FFMA.FTZ R37, R15.reuse, R24, R37 ;  /* 0x000000180f257223 */ /* 0x040fe20000010025 */
[----:B------:R-:W-:Y:S02]  /*5210*/  HADD2.F32 R24, -RZ, R26.H1_H1 ;  /* 0x3000001aff187230 */ /* 0x000fe40000004100 */
[--C-:B------:R-:W-:Y:S02]  /*5220*/  HADD2.F32 R25, -RZ, R27.reuse.H0_H0 ;  /* 0x2000001bff197230 */ /* 0x100fe40000004100 */
[----:B------:R-:W-:Y:S02]  /*5230*/  HADD2.F32 R26, -RZ, R27.H1_H1 ;  /* 0x3000001bff1a7230 */ /* 0x000fe40000004100 */
[C---:B------:R-:W-:Y:S01]  /*5240*/  FFMA.FTZ R24, R15.reuse, R24, R14 ;  /* 0x000000180f187223 */ /* 0x040fe2000001000e */
[C---:B------:R-:W-:Y:S01]  /*5250*/  FFMA.FTZ R12, R15.reuse, R51, R12 ;  /* 0x000000330f0c7223 */ /* 0x040fe2000001000c */
[C---:B------:R-:W-:Y:S01]  /*5260*/  FFMA.FTZ R14, R15.reuse, R25, R34 ;  /* 0x000000190f0e7223 */ /* 0x040fe20000010022 */
[----:B------:R-:W-:Y:S01]  /*5270*/  FFMA.FTZ R47, R15, R26, R47 ;  /* 0x0000001a0f2f7223 */ /* 0x000fe2000001002f */
[----:B--2---:R-:W-:-:S02]  /*5280*/  HADD2.F32 R15, -RZ, R29.H0_H0 ;  /* 0x2000001dff0f7230 */ /* 0x004fc40000004100 */
[----:B------:R-:W-:Y:S02]  /*5290*/  HADD2.F32 R29, -RZ, R29.H1_H1 ;  /* 0x3000001dff1d7230 */ /* 0x000fe40000004100 */
[----:B------:R-:W-:Y:S02]  /*52a0*/  HADD2.F32 R25, -RZ, R31.H0_H0 ;  /* 0x2000001fff197230 */ /* 0x000fe40000004100 */
[----:B0-----:R-:W-:Y:S02]  /*52b0*/  HADD2.F32 R26, -RZ, R32.H0_H0 ;  /* 0x20000020ff1a7230 */ /* 0x001fe40000004100 */
[--C-:B------:R-:W-:Y:S02]  /*52c0*/  HADD2.F32 R32, -RZ, R28.reuse.H0_H0 ;  /* 0x2000001cff207230 */ /* 0x100fe40000004100 */
[----:B------:R-:W-:Y:S02]  /*52d0*/  HADD2.F32 R28, -RZ, R28.H1_H1 ;  /* 0x3000001cff1c7230 */ /* 0x000fe40000004100 */
[----:B------:R-:W-:Y:S01]  /*52e0*/  FFMA.FTZ R34, R26, R15, R12 ;  /* 0x0000000f1a227223 */ /* 0x000fe2000001000c */
[----:B------:R-:W-:-:S02]  /*52f0*/  HADD2.F32 R12, -RZ, R30.H0_H0 ;  /* 0x2000001eff0c7230 */ /* 0x000fc40000004100 */
[----:B------:R-:W-:Y:S02]  /*5300*/  HADD2.F32 R15, -RZ, R30.H1_H1 ;  /* 0x3000001eff0f7230 */ /* 0x000fe40000004100 */
        /* <DEDUP_REMOVED lines=8> */
[----:B------:R-:W-:Y:S01]  /*5390*/  VIADD R44, R44, 0x40 ;  /* 0x000000402c2c7836 */ /* 0x000fe20000000000 */
[----:B------:R-:W-:Y:S06]  /*53a0*/  @P0 BRA `(.L_x_2143) ;  /* 0xfffffff800600947 */ /* 0x000fec000383ffff */
.L_x_2142:
[----:B------:R-:W-:Y:S05]  /*53b0*/  BSYNC.RECONVERGENT B2 ;  /* 0x0000000000027941 */ /* 0x000fea0003800200 */
.L_x_2141:
[----:B------:R-:W-:Y:S05]  /*53c0*/  @!P1 BRA `(.L_x_2140) ;  /* 0x00000004006c9947 */ /* 0x000fea0003800000 */
[----:B------:R-:W-:Y:S01]  /*53d0*/  ISETP.NE.AND P1, PT, R42, 0x1, PT ;  /* 0x000000012a00780c */ /* 0x000fe20003f25270 */
[----:B------:R-:W-:Y:S01]  /*53e0*/  BSSY.RECONVERGENT B2, `(.L_x_2144) ;  /* 0x000003a000027945 */ /* 0x000fe20003800200 */
[----:B------:R-:W-:-:S11]  /*53f0*/  LOP3.LUT P0, RZ, R43, 0x8, RZ, 0xc0, !PT ;  /* 0x000000082bff7812 */ /* 0x000fd6000780c0ff */
[----:B------:R-:W-:Y:S05]  /*5400*/  @!P1 BRA `(.L_x_2145) ;  /* 0x0000000000dc9947 */ /* 0x000fea0003800000 */
[----:B------:R-:W0:Y:S01]  /*5410*/  LDCU.64 UR6, c[0x0][0x3c8] ;  /* 0x00007900ff0677ac */ /* 0x000e220008000a00 */
[----:B------:R-:W-:-:S04]  /*5420*/  IADD3 R12, P1, PT, R23, R38, RZ ;  /* 0x00000026170c7210 */ /* 0x000fc80007f3e0ff */
[----:B------:R-:W-:Y:S02]  /*5430*/  IADD3.X R13, PT, PT, RZ, R4, RZ, P1, !PT ;  /* 0x00000004ff0d7210 */ /* 0x000fe40000ffe4ff */
[----:B0-----:R-:W-:-:S04]  /*5440*/  LEA R42, P1, R12, UR6, 0x2 ;  /* 0x000000060c2a7c11 */ /* 0x001fc8000f8210ff */
[----:B------:R-:W-:-:S05]  /*5450*/  LEA.HI.X R43, R12, UR7, R13, 0x2, P1 ;  /* 0x000000070c2b7c11 */ /* 0x000fca00088f140d */
[----:B------:R-:W2:Y:S04]  /*5460*/  LDG.E R12, desc[UR36][R42.64] ;  /* 0x000000242a0c7981 */ /* 0x000ea8000c1e1900 */
[----:B------:R0:W3:Y:S01]  /*5470*/  LDG.E R24, desc[UR36][R42.64+0x20] ;  /* 0x000020242a187981 */ /* 0x0000e2000c1e1900 */
[----:B-----5:R-:W-:Y:S01]  /*5480*/  HFMA2 R25, -RZ, RZ, 0, 2.86102294921875e-06 ;  /* 0x00000030ff197431 */ /* 0x020fe200000001ff */
[----:B------:R-:W-:-:S05]  /*5490*/  IADD3 R44, PT, PT, -R3, R38, RZ ;  /* 0x00000026032c7210 */ /* 0x000fca0007ffe1ff */
[----:B------:R-:W-:-:S05]  /*54a0*/  IMAD R44, R44, 0x2, R7 ;  /* 0x000000022c2c7824 */ /* 0x000fca00078e0207 */
[----:B0-----:R-:W0:Y:S04]  /*54b0*/  LDS.U16 R43, [R44] ;  /* 0x000000002c2b7984 */ /* 0x001e280000000400 */
[----:B------:R-:W1:Y:S01]  /*54c0*/  LDS.U16 R42, [R44+0x10] ;  /* 0x000010002c2a7984 */ /* 0x000e620000000400 */
[----:B--2---:R-:W-:-:S04]  /*54d0*/  IMAD R12, R39, R12, R38 ;  /* 0x0000000c270c7224 */ /* 0x004fc800078e0226 */
[----:B------:R-:W-:-:S04]  /*54e0*/  IMAD R13, R12, 0x30, RZ ;  /* 0x000000300c0d7824 */ /* 0x000fc800078e02ff */
[----:B------:R-:W-:-:S04]  /*54f0*/  IMAD.WIDE R12, R13, 0x2, R40 ;  /* 0x000000020d0c7825 */ /* 0x000fc800078e0228 */
[----:B---3--:R-:W-:Y:S02]  /*5500*/  IMAD R24, R39, R24, R38 ;  /* 0x0000001827187224 */ /* 0x008fe400078e0226 */
[----:B------:R-:W2:Y:S02]  /*5510*/  LDG.E.128 R12, desc[UR36][R12.64] ;  /* 0x000000240c0c7981 */ /* 0x000ea4000c1e1d00 */
[----:B------:R-:W-:-:S04]  /*5520*/  IMAD R25, R24, R25, 0x180 ;  /* 0x0000018018197424 */ /* 0x000fc800078e0219 */
[----:B------:R-:W-:-:S06]  /*5530*/  IMAD.WIDE R24, R25, 0x2, R40 ;  /* 0x0000000219187825 */ /* 0x000fcc00078e0228 */
[----:B------:R-:W3:Y:S01]  /*5540*/  LDG.E.128 R24, desc[UR36][R24.64] ;  /* 0x0000002418187981 */ /* 0x000ee2000c1e1d00 */
[----:B0-----:R-:W-:Y:S01]  /*5550*/  HADD2.F32 R43, -RZ, R43.H0_H0 ;  /* 0x2000002bff2b7230 */ /* 0x001fe20000004100 */
[----:B------:R-:W-:Y:S01]  /*5560*/  IADD3 R38, PT, PT, R38, 0x10, RZ ;  /* 0x0000001026267810 */ /* 0x000fe20007ffe0ff */
[----:B--2---:R-:W-:Y:S02]  /*5570*/  HADD2.F32 R45, -RZ, R12.H0_H0 ;  /* 0x2000000cff2d7230 */ /* 0x004fe40000004100 */
[--C-:B------:R-:W-:Y:S02]  /*5580*/  HADD2.F32 R46, -RZ, R13.reuse.H1_H1 ;  /* 0x3000000dff2e7230 */ /* 0x100fe40000004100 */
[----:B------:R-:W-:Y:S02]  /*5590*/  HADD2.F32 R48, -RZ, R14.H0_H0 ;  /* 0x2000000eff307230 */ /* 0x000fe40000004100 */
        /* <DEDUP_REMOVED lines=11> */
[----:B-1----:R-:W-:Y:S02]  /*5650*/  HADD2.F32 R13, -RZ, R42.H0_H0 ;  /* 0x2000002aff0d7230 */ /* 0x002fe40000004100 */
[C---:B------:R-:W-:Y:S01]  /*5660*/  FFMA.FTZ R30, R43.reuse, R15, R30 ;  /* 0x0000000f2b1e7223 */ /* 0x040fe2000001001e */
[--C-:B---3--:R-:W-:Y:S02]  /*5670*/  HADD2.F32 R15, -RZ, R25.reuse.H0_H0 ;  /* 0x20000019ff0f7230 */ /* 0x108fe40000004100 */
[----:B------:R-:W-:Y:S01]  /*5680*/  FFMA.FTZ R35, R43, R12, R35 ;  /* 0x0000000c2b237223 */ /* 0x000fe20000010023 */
[----:B------:R-:W-:Y:S02]  /*5690*/  HADD2.F32 R14, -RZ, R25.H1_H1 ;  /* 0x30000019ff0e7230 */ /* 0x000fe40000004100 */
[--C-:B------:R-:W-:Y:S02]  /*56a0*/  HADD2.F32 R42, -RZ, R26.reuse.H0_H0 ;  /* 0x2000001aff2a7230 */ /* 0x100fe40000004100 */
[----:B------:R-:W-:Y:S01]  /*56b0*/  FFMA.FTZ R34, R13, R15, R34 ;  /* 0x0000000f0d227223 */ /* 0x000fe20000010022 */
[----:B------:R-:W-:-:S02]  /*56c0*/  HADD2.F32 R25, -RZ, R26.H1_H1 ;  /* 0x3000001aff197230 */ /* 0x000fc40000004100 */
[C---:B------:R-:W-:Y:S01]  /*56d0*/  FFMA.FTZ R31, R13.reuse, R14, R31 ;  /* 0x0000000e0d1f7223 */ /* 0x040fe2000001001f */
[--C-:B------:R-:W-:Y:S02]  /*56e0*/  HADD2.F32 R12, -RZ, R24.reuse.H0_H0 ;  /* 0x20000018ff0c7230 */ /* 0x100fe40000004100 */
        /* <DEDUP_REMOVED lines=8> */
[----:B------:R-:W-:-:S07]  /*5770*/  FFMA.FTZ R30, R13, R27, R30 ;  /* 0x0000001b0d1e7223 */ /* 0x000fce000001001e */
.L_x_2145:
[----:B------:R-:W-:Y:S05]  /*5780*/  BSYNC.RECONVERGENT B2 ;  /* 0x0000000000027941 */ /* 0x000fea0003800200 */
.L_x_2144:
[----:B------:R-:W-:Y:S05]  /*5790*/  @P0 BRA `(.L_x_2140) ;  /* 0x0000000000780947 */ /* 0x000fea0003800000 */
[----:B------:R-:W0:Y:S01]  /*57a0*/  LDCU.64 UR6, c[0x0][0x3c8] ;  /* 0x00007900ff0677ac */ /* 0x000e220008000a00 */
[----:B------:R-:W-:-:S04]  /*57b0*/  IADD3 R12, P0, PT, R23, R38, RZ ;  /* 0x00000026170c7210 */ /* 0x000fc80007f1e0ff */
[----:B------:R-:W-:Y:S02]  /*57c0*/  IADD3.X R13, PT, PT, RZ, R4, RZ, P0, !PT ;  /* 0x00000004ff0d7210 */ /* 0x000fe400007fe4ff */
[----:B0-----:R-:W-:-:S04]  /*57d0*/  LEA R24, P0, R12, UR6, 0x2 ;  /* 0x000000060c187c11 */ /* 0x001fc8000f8010ff */
[----:B-----5:R-:W-:-:S05]  /*57e0*/  LEA.HI.X R25, R12, UR7, R13, 0x2, P0 ;  /* 0x000000070c197c11 */ /* 0x020fca00080f140d */
[----:B------:R-:W2:Y:S01]  /*57f0*/  LDG.E R24, desc[UR36][R24.64] ;  /* 0x0000002418187981 */ /* 0x000ea2000c1e1900 */
[----:B------:R-:W-:-:S05]  /*5800*/  IADD3 R26, PT, PT, -R3, R38, RZ ;  /* 0x00000026031a7210 */ /* 0x000fca0007ffe1ff */
[----:B------:R-:W-:-:S06]  /*5810*/  IMAD R26, R26, 0x2, R7 ;  /* 0x000000021a1a7824 */ /* 0x000fcc00078e0207 */
        /* <DEDUP_REMOVED lines=22> */
.L_x_2140:
[----:B------:R-:W-:Y:S05]  /*5980*/  BSYNC.RECONVERGENT B1 ;  /* 0x0000000000017941 */ /* 0x000fea0003800200 */
.L_x_2139:
[----:B------:R-:W-:Y:S01]  /*5990*/  ISETP.GE.AND P0, PT, R22, R16, PT ;  /* 0x000000101600720c */ /* 0x000fe20003f06270 */
[----:B------:R-:W-:-:S12]  /*59a0*/  BSSY.RECONVERGENT B1, `(.L_x_2146) ;  /* 0x000012f000017945 */ /* 0x000fd80003800200 */
[----:B------:R-:W-:Y:S05]  /*59b0*/  @P0 BRA `(.L_x_2147) ;  /* 0x0000001000b40947 */ /* 0x000fea0003800000 */
[----:B-----5:R-:W-:Y:S01]  /*59c0*/  VIADDMNMX R25, R22, 0x8, R16, !PT ;  /* 0x0000000816197846 */ /* 0x020fe20007800110 */
        /* <DEDUP_REMOVED lines=12> */
[----:B------:R-:W-:Y:S02]  /*5a90*/  IADD3 R36, PT, PT, R36, R13, RZ ;  /* 0x0000000d24247210 */ /* 0x000fe40007ffe0ff */
[----:B------:R-:W-:-:S07]  /*5aa0*/  IADD3 R38, PT, PT, -R12, RZ, RZ ;  /* 0x000000ff0c267210 */ /* 0x000fce0007ffe1ff */
.L_x_2152:
[----:B0-----:R-:W-:Y:S01]  /*5ab0*/  ISETP.GE.AND P1, PT, R22, R5, PT ;  /* 0x000000051600720c */ /* 0x001fe20003f26270 */
[----:B------:R-:W-:Y:S01]  /*5ac0*/  BSSY.RECONVERGENT B3, `(.L_x_2150) ;  /* 0x0000035000037945 */ /* 0x000fe20003800200 */
[----:B------:R-:W-:-:S04]  /*5ad0*/  IADD3 R38, PT, PT, R38, 0x1, RZ ;  /* 0x0000000126267810 */ /* 0x000fc80007ffe0ff */
[----:B------:R-:W-:-:S07]  /*5ae0*/  ISETP.NE.AND P0, PT, R38, RZ, PT ;  /* 0x000000ff2600720c */ /* 0x000fce0003f05270 */
[----:B------:R-:W-:Y:S06]  /*5af0*/  @!P1 BRA `(.L_x_2151) ;  /* 0x0000000000c49947 */ /* 0x000fec0003800000 */
[----:B------:R-:W-:Y:S02]  /*5b00*/  IABS R15, R5 ;  /* 0x00000005000f7213 */ /* 0x000fe40000000000 */
[----:B------:R-:W-:Y:S02]  /*5b10*/  IABS R39, R22 ;  /* 0x0000001600277213 */ /* 0x000fe40000000000 */
[----:B------:R-:W0:Y:S01]  /*5b20*/  I2F.RP R14, R15 ;  /* 0x0000000f000e7306 */ /* 0x000e220000209400 */
[----:B------:R-:W-:Y:S02]  /*5b30*/  ISETP.GE.AND P2, PT, R22, RZ, PT ;  /* 0x000000ff1600720c */ /* 0x000fe40003f46270 */
[----:B------:R-:W-:-:S05]  /*5b40*/  ISETP.NE.AND P3, PT, R5, RZ, PT ;  /* 0x000000ff0500720c */ /* 0x000fca0003f65270 */
[----:B0-----:R-:W0:Y:S02]  /*5b50*/  MUFU.RCP R14, R14 ;  /* 0x0000000e000e7308 */ /* 0x001e240000001000 */
[----:B0-----:R-:W-:-:S06]  /*5b60*/  VIADD R26, R14, 0xffffffe ;  /* 0x0ffffffe0e1a7836 */ /* 0x001fcc0000000000 */
[----:B------:R-:W0:Y:S02]  /*5b70*/  F2I.FTZ.U32.TRUNC.NTZ R13, R26 ;  /* 0x0000001a000d7305 */ /* 0x000e24000021f000 */
[----:B0-----:R-:W-:-:S05]  /*5b80*/  IADD3 R12, PT, PT, RZ, -R13, RZ ;  /* 0x8000000dff0c7210 */ /* 0x001fca0007ffe0ff */
[----:B------:R-:W-:Y:S01]  /*5b90*/  IMAD R27, R12, R15, RZ ;  /* 0x0000000f0c1b7224 */ /* 0x000fe200078e02ff */
[----:B------:R-:W-:-:S05]  /*5ba0*/  MOV R12, RZ ;  /* 0x000000ff000c7202 */ /* 0x000fca0000000f00 */
[----:B------:R-:W-:Y:S01]  /*5bb0*/  IMAD.HI.U32 R12, R13, R27, R12 ;  /* 0x0000001b0d0c7227 */ /* 0x000fe200078e000c */
[----:B------:R-:W-:Y:S02]  /*5bc0*/  MOV R13, R39 ;  /* 0x00000027000d7202 */ /* 0x000fe40000000f00 */
[----:B------:R-:W0:Y:S03]  /*5bd0*/  LDS.U16 R39, [R36] ;  /* 0x0000000024277984 */ /* 0x000e260000000400 */
        /* <DEDUP_REMOVED lines=9> */
[----:B------:R-:W-:-:S05]  /*5c70*/  IADD3 R13, P1, PT, R23, R12, RZ ;  /* 0x0000000c170d7210 */ /* 0x000fca0007f3e0ff */
[----:B------:R-:W-:Y:S01]  /*5c80*/  IMAD.X R14, RZ, RZ, R4, P1 ;  /* 0x000000ffff0e7224 */ /* 0x000fe200008e0604 */
        /* <DEDUP_REMOVED lines=24> */
.L_x_2151:
[----:B------:R-:W-:Y:S05]  /*5e10*/  BSYNC.RECONVERGENT B3 ;  /* 0x0000000000037941 */ /* 0x000fea0003800200 */
.L_x_2150:
[----:B------:R-:W-:Y:S02]  /*5e20*/  IADD3 R22, PT, PT, R22, 0x8, RZ ;  /* 0x0000000816167810 */ /* 0x000fe40007ffe0ff */
[----:B------:R-:W-:Y:S01]  /*5e30*/  IADD3 R36, PT, PT, R36, 0x10, RZ ;  /* 0x0000001024247810 */ /* 0x000fe20007ffe0ff */
[----:B------:R-:W-:Y:S06]  /*5e40*/  @P0 BRA `(.L_x_2152) ;  /* 0xfffffffc00180947 */ /* 0x000fec000383ffff */
.L_x_2149:
[----:B------:R-:W-:Y:S05]  /*5e50*/  BSYNC.RECONVERGENT B2 ;  /* 0x0000000000027941 */ /* 0x000fea0003800200 */
.L_x_2148:
[----:B------:R-:W-:-:S13]  /*5e60*/  ISETP.GE.U32.AND P0, PT, R25, 0x18, PT ;  /* 0x000000181900780c */ /* 0x000fda0003f06070 */
[----:B------:R-:W-:Y:S05]  /*5e70*/  @!P0 BRA `(.L_x_2147) ;  /* 0x0000000c00848947 */ /* 0x000fea0003800000 */
[----:B------:R-:W0:Y:S02]  /*5e80*/  LDC R5, c[0x0][0x3f4] ;  /* 0x0000fd00ff057b82 */ /* 0x000e240000000800 */
.L_x_2161:
[CC--:B0-----:R-:W-:Y:S01]  /*5e90*/  ISETP.GE.AND P3, PT, R22.reuse, R5.reuse, PT ;  /* 0x000000051600720c */ /* 0x0c1fe20003f66270 */
[C---:B------:R-:W-:Y:S01]  /*5ea0*/  VIADD R36, R22.reuse, 0x10 ;  /* 0x0000001016247836 */ /* 0x040fe20000000000 */
[C---:B------:R-:W-:Y:S01]  /*5eb0*/  IADD3 R42, PT, PT, R22.reuse, 0x8, RZ ;  /* 0x00000008162a7810 */ /* 0x040fe20007ffe0ff */
[----:B------:R-:W-:Y:S01]  /*5ec0*/  BSSY.RECONVERGENT B2, `(.L_x_2153) ;  /* 0x000003a000027945 */ /* 0x000fe20003800200 */
[----:B------:R-:W-:Y:S02]  /*5ed0*/  IADD3 R26, PT, PT, R22, 0x18, RZ ;  /* 0x00000018161a7810 */ /* 0x000fe40007ffe0ff */
[----:B------:R-:W-:Y:S02]  /*5ee0*/  IADD3 R12, PT, PT, -R3, R22, RZ ;  /* 0x00000016030c7210 */ /* 0x000fe40007ffe1ff */
        /* <DEDUP_REMOVED lines=12> */
[----:B-1----:R-:W-:-:S06]  /*5fb0*/  VIADD R27, R14, 0xffffffe ;  /* 0x0ffffffe0e1b7836 */ /* 0x002fcc0000000000 */
[----:B------:R1:W2:Y:S02]  /*5fc0*/  F2I.FTZ.U32.TRUNC.NTZ R13, R27 ;  /* 0x0000001b000d7305 */ /* 0x0002a4000021f000 */
[----:B-1----:R-:W1:Y:S01]  /*5fd0*/  LDS.U16 R27, [R25] ;  /* 0x00000000191b7984 */ /* 0x002e620000000400 */
        /* <DEDUP_REMOVED lines=40> */
.L_x_2154:
[----:B------:R-:W-:Y:S05]  /*6260*/  BSYNC.RECONVERGENT B2 ;  /* 0x0000000000027941 */ /* 0x000fea0003800200 */
.L_x_2153:
        /* <DEDUP_REMOVED lines=52> */
.L_x_2156:
[----:B------:R-:W-:Y:S05]  /*65b0*/  BSYNC.RECONVERGENT B2 ;  /* 0x0000000000027941 */ /* 0x000fea0003800200 */
.L_x_2155:
        /* <DEDUP_REMOVED lines=52> */
.L_x_2158:
[----:B------:R-:W-:Y:S05]  /*6900*/  BSYNC.RECONVERGENT B2 ;  /* 0x0000000000027941 */ /* 0x000fea0003800200 */
.L_x_2157:
        /* <DEDUP_REMOVED lines=52> */
.L_x_2160:
[----:B------:R-:W-:Y:S05]  /*6c50*/  BSYNC.RECONVERGENT B2 ;  /* 0x0000000000027941 */ /* 0x000fea0003800200 */
.L_x_2159:
[----:B------:R-:W-:-:S05]  /*6c60*/  VIADD R22, R22, 0x20 ;  /* 0x0000002016167836 */ /* 0x000fca0000000000 */
[----:B------:R-:W-:-:S13]  /*6c70*/  ISETP.GE.AND P0, PT, R22, R16, PT ;  /* 0x000000101600720c */ /* 0x000fda0003f06270 */
[----:B------:R-:W-:Y:S05]  /*6c80*/  @!P0 BRA `(.L_x_2161) ;  /* 0xfffffff000808947 */ /* 0x000fea000383ffff */
.L_x_2147:
[----:B------:R-:W-:Y:S05]  /*6c90*/  BSYNC.RECONVERGENT B1 ;  /* 0x0000000000017941 */ /* 0x000fea0003800200 */
.L_x_2146:
        /* <DEDUP_REMOVED lines=27> */
[----:B---3--:R-:W-:Y:S01]  /*6e50*/  FMUL.FTZ R23, R4, R23 ;  /* 0x0000001704177220 */ /* 0x008fe20000410000 */
[----:B------:R-:W-:Y:S02]  /*6e60*/  ISETP.NE.U32.AND P2, PT, R13, RZ, PT ;  /* 0x000000ff0d00720c */ /* 0x000fe40003f45070 */
[----:B------:R-:W-:Y:S02]  /*6e70*/  ISETP.NE.U32.AND P0, PT, R12, RZ, PT ;  /* 0x000000ff0c00720c */ /* 0x000fe40003f05070 */
[----:B------:R-:W-:-:S02]  /*6e80*/  ISETP.NE.U32.AND.EX P2, PT, RZ, RZ, PT, P2 ;  /* 0x000000ffff00720c */ /* 0x000fc40003f45120 */
[----:B------:R-:W-:Y:S02]  /*6e90*/  ISETP.NE.U32.AND.EX P1, PT, RZ, RZ, PT, P1 ;  /* 0x000000ffff00720c */ /* 0x000fe40003f25110 */
[----:B------:R-:W-:Y:S02]  /*6ea0*/  ISETP.NE.U32.AND.EX P0, PT, RZ, RZ, PT, P0 ;  /* 0x000000ffff00720c */ /* 0x000fe40003f05100 */
[----:B------:R-:W-:Y:S02]  /*6eb0*/  PRMT R22, R22, 0x9910, RZ ;  /* 0x0000991016167816 */ /* 0x000fe400000000ff */
[----:B------:R-:W-:Y:S02]  /*6ec0*/  SHF.R.S32.HI R14, RZ, 0x8, R18 ;  /* 0x00000008ff0e7819 */ /* 0x000fe40000011412 */
[----:B------:R-:W-:Y:S01]  /*6ed0*/  MOV R18, R24 ;  /* 0x0000001800127202 */ /* 0x000fe20000000f00 */
[----:B-1----:R-:W-:Y:S01]  /*6ee0*/  FMUL.FTZ R24, R4, R41 ;  /* 0x0000002904187220 */ /* 0x002fe20000410000 */
[----:B------:R-:W-:Y:S01]  /*6ef0*/  MOV R12, R22 ;  /* 0x00000016000c7202 */ /* 0x000fe20000000f00 */
[----:B------:R-:W0:Y:S01]  /*6f00*/  I2F.S16 R15, R14 ;  /* 0x0000000e000f7306 */ /* 0x000e220000101400 */
[----:B------:R-:W-:-:S02]  /*6f10*/  @P2 LOP3.LUT R39, R39, 0xffffff00, RZ, 0xfc, !PT ;  /* 0xffffff0027272812 */ /* 0x000fc400078efcff */
[----:B------:R-:W-:Y:S02]  /*6f20*/  SHF.R.S32.HI R18, RZ, 0x8, R18 ;  /* 0x00000008ff127819 */ /* 0x000fe40000011412 */
[----:B------:R-:W-:Y:S02]  /*6f30*/  SHF.R.S32.HI R12, RZ, 0x8, R12 ;  /* 0x00000008ff0c7819 */ /* 0x000fe4000001140c */
[----:B------:R-:W-:Y:S01]  /*6f40*/  @P1 LOP3.LUT R26, R26, 0xffffff00, RZ, 0xfc, !PT ;  /* 0xffffff001a1a1812 */ /* 0x000fe200078efcff */
[----:B------:R-:W1:Y:S01]  /*6f50*/  I2F.S16 R33, R18 ;  /* 0x0000001200217306 */ /* 0x000e620000101400 */
[----:B------:R-:W-:Y:S01]  /*6f60*/  @P0 LOP3.LUT R36, R36, 0xffffff00, RZ, 0xfc, !PT ;  /* 0xffffff0024240812 */ /* 0x000fe200078efcff */
[----:B0-----:R-:W-:-:S06]  /*6f70*/  FMUL.FTZ R14, R4, R15 ;  /* 0x0000000f040e7220 */ /* 0x001fcc0000410000 */
[----:B-----5:R0:W2:Y:S01]  /*6f80*/  I2F.S16 R25, R12 ;  /* 0x0000000c00197306 */ /* 0x0200a20000101400 */
[----:B-1----:R-:W-:-:S07]  /*6f90*/  FMUL.FTZ R22, R4, R33 ;  /* 0x0000002104167220 */ /* 0x002fce0000410000 */
[----:B------:R-:W1:Y:S01]  /*6fa0*/  I2F.S8 R27, R26 ;  /* 0x0000001a001b7306 */ /* 0x000e620000001400 */
[----:B0-----:R-:W-:Y:S01]  /*6fb0*/  F2FP.F16.F32.PACK_AB R12, R14, R23 ;  /* 0x000000170e0c723e */ /* 0x001fe200000000ff */
[----:B--2---:R-:W-:-:S06]  /*6fc0*/  FMUL.FTZ R18, R4, R25 ;  /* 0x0000001904127220 */ /* 0x004fcc0000410000 */
[----:B------:R-:W0:Y:S01]  /*6fd0*/  I2F.S8 R13, R36 ;  /* 0x00000024000d7306 */ /* 0x000e220000001400 */
[----:B-1----:R-:W-:-:S07]  /*6fe0*/  FMUL.FTZ R27, R4, R27 ;  /* 0x0000001b041b7220 */ /* 0x002fce0000410000 */
[----:B------:R-:W1:Y:S01]  /*6ff0*/  I2F.S8 R39, R39 ;  /* 0x0000002700277306 */ /* 0x000e620000001400 */
[----:B------:R-:W-:Y:S01]  /*7000*/  F2FP.F16.F32.PACK_AB R14, R22, R27 ;  /* 0x0000001b160e723e */ /* 0x000fe200000000ff */
[----:B0-----:R-:W-:-:S05]  /*7010*/  FMUL.FTZ R13, R4, R13 ;  /* 0x0000000d040d7220 */ /* 0x001fca0000410000 */
[----:B------:R-:W-:Y:S01]  /*7020*/  F2FP.F16.F32.PACK_AB R13, R18, R13 ;  /* 0x0000000d120d723e */ /* 0x000fe200000000ff */
[----:B-1----:R-:W-:-:S05]  /*7030*/  FMUL.FTZ R15, R4, R39 ;  /* 0x00000027040f7220 */ /* 0x002fca0000410000 */
[----:B------:R-:W-:Y:S01]  /*7040*/  F2FP.F16.F32.PACK_AB R15, R24, R15 ;  /* 0x0000000f180f723e */ /* 0x000fe200000000ff */
[----:B------:R-:W-:Y:S06]  /*7050*/  BRA `(.L_x_2163) ;  /* 0x00000000000c7947 */ /* 0x000fec0003800000 */
.L_x_2162:
[----:B------:R-:W0:Y:S02]  /*7060*/  LDC.64 R12, c[0x0][0x3a8] ;  /* 0x0000ea00ff0c7b82 */ /* 0x000e240000000a00 */
[----:B0-----:R-:W-:-:S06]  /*7070*/  IMAD.WIDE R12, R15, 0x2, R12 ;  /* 0x000000020f0c7825 */ /* 0x001fcc00078e020c */
[----:B------:R-:W5:Y:S02]  /*7080*/  LDG.E.128 R12, desc[UR36][R12.64] ;  /* 0x000000240c0c7981 */ /* 0x000f64000c1e1d00 */
.L_x_2163:
[----:B------:R-:W0:Y:S02]  /*7090*/  LDCU.64 UR6, c[0x0][0x460] ;  /* 0x00008c00ff0677ac */ /* 0x000e240008000a00 */
[----:B0-----:R-:W-:-:S04]  /*70a0*/  ISETP.NE.U32.AND P0, PT, RZ, UR6, PT ;  /* 0x00000006ff007c0c */ /* 0x001fc8000bf05070 */
[----:B------:R-:W-:Y:S01]  /*70b0*/  ISETP.NE.AND.EX P0, PT, RZ, UR7, PT, P0 ;  /* 0x00000007ff007c0c */ /* 0x000fe2000bf05300 */
[----:B------:R-:W-:Y:S01]  /*70c0*/  IMAD.IADD R16, R16, 0x1, -R3 ;  /* 0x0000000110107824 */ /* 0x000fe200078e0a03 */
[----:B------:R-:W0:Y:S11]  /*70d0*/  LDCU.64 UR6, c[0x0][0x3c0] ;  /* 0x00007800ff0677ac */ /* 0x000e360008000a00 */
[----:B------:R-:W1:Y:S08]  /*70e0*/  @P0 LDC R4, c[0x0][0x3f8] ;  /* 0x0000fe00ff040b82 */ /* 0x000e700000000800 */
[----:B------:R-:W2:Y:S01]  /*70f0*/  @P0 LDC.64 R22, c[0x0][0x458] ;  /* 0x00011600ff160b82 */ /* 0x000ea20000000a00 */
[----:B-1----:R-:W-:-:S04]  /*7100*/  @P0 IMAD R2, R2, R4, R17 ;  /* 0x0000000402020224 */ /* 0x002fc800078e0211 */
[----:B------:R-:W-:-:S04]  /*7110*/  @P0 IMAD R17, R2, 0x30, R21 ;  /* 0x0000003002110824 */ /* 0x000fc800078e0215 */
[----:B--2---:R-:W-:-:S05]  /*7120*/  @P0 IMAD.WIDE R22, R17, 0x2, R22 ;  /* 0x0000000211160825 */ /* 0x004fca00078e0216 */
[----:B-----5:R-:W2:Y:S01]  /*7130*/  @P0 LDG.E.128 R24, desc[UR36][R22.64] ;  /* 0x0000002416180981 */ /* 0x020ea2000c1e1d00 */
[----:B------:R-:W-:Y:S01]  /*7140*/  LEA R7, R16, R7, 0x1 ;  /* 0x0000000710077211 */ /* 0x000fe200078e08ff */
[----:B------:R-:W-:Y:S02]  /*7150*/  IMAD R2, R6, R5, R21 ;  /* 0x0000000506027224 */ /* 0x000fe400078e0215 */
[----:B------:R-:W-:Y:S02]  /*7160*/  HFMA2 R8, R12, 1, 1, R8 ;  /* 0x3c003c000c087831 */ /* 0x000fe40000000008 */
        /* <DEDUP_REMOVED lines=32> */
.L_x_2138:
[----:B------:R-:W-:Y:S05]  /*7370*/  BSYNC.RECONVERGENT B0 ;  /* 0x0000000000007941 */ /* 0x000fea0003800200 */
.L_x_2137:
[----:B------:R-:W-:Y:S01]  /*7380*/  BAR.SYNC.DEFER_BLOCKING 0x0 ;  /* 0x0000000000007b1d */ /* 0x000fe20000010000 */
[----:B------:R-:W-:-:S13]  /*7390*/  ISETP.GT.U32.AND P0, PT, R21, 0x2f, PT ;  /* 0x0000002f1500780c */ /* 0x000fda0003f04070 */
[----:B------:R-:W-:Y:S05]  /*73a0*/  @P0 BRA `(.L_x_2164) ;  /* 0x0000000400a00947 */ /* 0x000fea0003800000 */
[----:B------:R-:W0:Y:S01]  /*73b0*/  S2UR UR5, SR_CgaCtaId ;  /* 0x00000000000579c3 */ /* 0x000e220000008800 */
[----:B------:R-:W-:Y:S01]  /*73c0*/  LOP3.LUT R2, R0, 0x3e0, RZ, 0xc0, !PT ;  /* 0x000003e000027812 */ /* 0x000fe200078ec0ff */
        /* <DEDUP_REMOVED lines=11> */
[----:B0-----:R-:W-:-:S06]  /*7480*/  ULEA UR4, UR5, UR4, 0x18 ;  /* 0x0000000405047291 */ /* 0x001fcc000f8ec0ff */
[----:B------:R-:W-:Y:S01]  /*7490*/  LEA R20, R20, UR4, 0x1 ;  /* 0x0000000414147c11 */ /* 0x000fe2000f8e08ff */
[----:B------:R-:W-:Y:S06]  /*74a0*/  @P1 BRA `(.L_x_2165) ;  /* 0x0000000000141947 */ /* 0x000fec0003800000 */
[----:B-----5:R-:W-:Y:S02]  /*74b0*/  F2FP.F16.F32.PACK_AB R8, R35, R32 ;  /* 0x000000202308723e */ /* 0x020fe400000000ff */
[----:B------:R-:W-:Y:S02]  /*74c0*/  F2FP.F16.F32.PACK_AB R9, R31, R34 ;  /* 0x000000221f09723e */ /* 0x000fe400000000ff */
[----:B------:R-:W-:Y:S02]  /*74d0*/  F2FP.F16.F32.PACK_AB R10, R28, R37 ;  /* 0x000000251c0a723e */ /* 0x000fe400000000ff */
[----:B------:R-:W-:-:S05]  /*74e0*/  F2FP.F16.F32.PACK_AB R11, R30, R29 ;  /* 0x0000001d1e0b723e */ /* 0x000fca00000000ff */
[----:B------:R0:W-:Y:S02]  /*74f0*/  STS.128 [R20+-0x180], R8 ;  /* 0xfffe800814007388 */ /* 0x0001e40000000c00 */
.L_x_2165:
[----:B------:R-:W-:Y:S05]  /*7500*/  WARPSYNC.ALL ;  /* 0x0000000000007948 */ /* 0x000fea0003800000 */
[----:B------:R-:W-:Y:S06]  /*7510*/  BAR.SYNC.DEFER_BLOCKING 0x0 ;  /* 0x0000000000007b1d */ /* 0x000fec0000010000 */
[----:B------:R-:W-:Y:S04]  /*7520*/  BSSY.RECONVERGENT B0, `(.L_x_2166) ;  /* 0x0000013000007945 */ /* 0x000fe80003800200 */
[----:B------:R-:W-:Y:S05]  /*7530*/  @P6 BRA `(.L_x_2167) ;  /* 0x0000000000446947 */ /* 0x000fea0003800000 */
[----:B0----5:R-:W0:Y:S02]  /*7540*/  LDS.128 R8, [R20] ;  /* 0x0000000014087984 */ /* 0x021e240000000c00 */
[--C-:B0-----:R-:W-:Y:S02]  /*7550*/  HADD2.F32 R4, -RZ, R10.reuse.H0_H0 ;  /* 0x2000000aff047230 */ /* 0x101fe40000004100 */
[----:B------:R-:W-:Y:S02]  /*7560*/  HADD2.F32 R7, -RZ, R10.H1_H1 ;  /* 0x3000000aff077230 */ /* 0x000fe40000004100 */
[--C-:B------:R-:W-:Y:S02]  /*7570*/  HADD2.F32 R3, -RZ, R8.reuse.H0_H0 ;  /* 0x20000008ff037230 */ /* 0x100fe40000004100 */
[----:B------:R-:W-:Y:S01]  /*7580*/  FADD.FTZ R37, R37, R4 ;  /* 0x0000000425257221 */ /* 0x000fe20000010000 */
[----:B------:R-:W-:Y:S02]  /*7590*/  HADD2.F32 R10, -RZ, R11.H0_H0 ;  /* 0x2000000bff0a7230 */ /* 0x000fe40000004100 */
[----:B------:R-:W-:Y:S01]  /*75a0*/  FADD.FTZ R28, R28, R7 ;  /* 0x000000071c1c7221 */ /* 0x000fe20000010000 */
[----:B------:R-:W-:-:S02]  /*75b0*/  HADD2.F32 R8, -RZ, R8.H1_H1 ;  /* 0x30000008ff087230 */ /* 0x000fc40000004100 */
[----:B------:R-:W-:Y:S01]  /*75c0*/  FADD.FTZ R32, R32, R3 ;  /* 0x0000000320207221 */ /* 0x000fe20000010000 */
[--C-:B------:R-:W-:Y:S02]  /*75d0*/  HADD2.F32 R5, -RZ, R9.reuse.H0_H0 ;  /* 0x20000009ff057230 */ /* 0x100fe40000004100 */
[----:B------:R-:W-:Y:S01]  /*75e0*/  FADD.FTZ R29, R29, R10 ;  /* 0x0000000a1d1d7221 */ /* 0x000fe20000010000 */
[----:B------:R-:W-:Y:S02]  /*75f0*/  HADD2.F32 R2, -RZ, R9.H1_H1 ;  /* 0x30000009ff027230 */ /* 0x000fe40000004100 */
[----:B------:R-:W-:Y:S01]  /*7600*/  FADD.FTZ R35, R35, R8 ;  /* 0x0000000823237221 */ /* 0x000fe20000010000 */
[----:B------:R-:W-:Y:S02]  /*7610*/  HADD2.F32 R11, -RZ, R11.H1_H1 ;  /* 0x3000000bff0b7230 */ /* 0x000fe40000004100 */
[----:B------:R-:W-:Y:S01]  /*7620*/  FADD.FTZ R34, R34, R5 ;  /* 0x0000000522227221 */ /* 0x000fe20000010000 */
[----:B------:R-:W-:-:S02]  /*7630*/  FADD.FTZ R31, R31, R2 ;  /* 0x000000021f1f7221 */ /* 0x000fc40000010000 */
[----:B------:R-:W-:-:S07]  /*7640*/  FADD.FTZ R30, R30, R11 ;  /* 0x0000000b1e1e7221 */ /* 0x000fce0000010000 */
.L_x_2167:
[----:B------:R-:W-:Y:S05]  /*7650*/  BSYNC.RECONVERGENT B0 ;  /* 0x0000000000007941 */ /* 0x000fea0003800200 */
.L_x_2166:
[----:B------:R-:W-:Y:S06]  /*7660*/  BAR.SYNC.DEFER_BLOCKING 0x0 ;  /* 0x0000000000007b1d */ /* 0x000fec0000010000 */
[----:B------:R-:W-:Y:S04]  /*7670*/  BSSY.RECONVERGENT B0, `(.L_x_2168) ;  /* 0x0000007000007945 */ /* 0x000fe80003800200 */
[----:B------:R-:W-:Y:S05]  /*7680*/  @P2 BRA `(.L_x_2169) ;  /* 0x0000000000142947 */ /* 0x000fea0003800000 */
[----:B0----5:R-:W-:Y:S02]  /*7690*/  F2FP.F16.F32.PACK_AB R8, R35, R32 ;  /* 0x000000202308723e */ /* 0x021fe400000000ff */
[----:B------:R-:W-:Y:S02]  /*76a0*/  F2FP.F16.F32.PACK_AB R9, R31, R34 ;  /* 0x000000221f09723e */ /* 0x000fe400000000ff */
[----:B------:R-:W-:Y:S02]  /*76b0*/  F2FP.F16.F32.PACK_AB R10, R28, R37 ;  /* 0x000000251c0a723e */ /* 0x000fe400000000ff */
[----:B------:R-:W-:-:S05]  /*76c0*/  F2FP.F16.F32.PACK_AB R11, R30, R29 ;  /* 0x0000001d1e0b723e */ /* 0x000fca00000000ff */
[----:B------:R1:W-:Y:S02]  /*76d0*/  STS.128 [R20+-0xc0], R8 ;  /* 0xffff400814007388 */ /* 0x0003e40000000c00 */
.L_x_2169:
[----:B------:R-:W-:Y:S05]  /*76e0*/  BSYNC.RECONVERGENT B0 ;  /* 0x0000000000007941 */ /* 0x000fea0003800200 */
.L_x_2168:
[----:B------:R-:W-:Y:S06]  /*76f0*/  BAR.SYNC.DEFER_BLOCKING 0x0 ;  /* 0x0000000000007b1d */ /* 0x000fec0000010000 */
[----:B------:R-:W-:Y:S04]  /*7700*/  BSSY.RECONVERGENT B0, `(.L_x_2170) ;  /* 0x0000013000007945 */ /* 0x000fe80003800200 */
[----:B------:R-:W-:Y:S05]  /*7710*/  @P3 BRA `(.L_x_2171) ;  /* 0x0000000000443947 */ /* 0x000fea0003800000 */
[----:B01---5:R-:W0:Y:S02]  /*7720*/  LDS.128 R8, [R20] ;  /* 0x0000000014087984 */ /* 0x023e240000000c00 */
        /* <DEDUP_REMOVED lines=16> */
.L_x_2171:
[----:B------:R-:W-:Y:S05]  /*7830*/  BSYNC.RECONVERGENT B0 ;  /* 0x0000000000007941 */ /* 0x000fea0003800200 */
.L_x_2170:
[----:B------:R-:W-:Y:S06]  /*7840*/  BAR.SYNC.DEFER_BLOCKING 0x0 ;  /* 0x0000000000007b1d */ /* 0x000fec0000010000 */
[----:B------:R-:W-:Y:S04]  /*7850*/  BSSY.RECONVERGENT B0, `(.L_x_2172) ;  /* 0x0000007000007945 */ /* 0x000fe80003800200 */
[----:B------:R-:W-:Y:S05]  /*7860*/  @P4 BRA `(.L_x_2173) ;  /* 0x0000000000144947 */ /* 0x000fea0003800000 */
[----:B01---5:R-:W-:Y:S02]  /*7870*/  F2FP.F16.F32.PACK_AB R8, R35, R32 ;  /* 0x000000202308723e */ /* 0x023fe400000000ff */
[----:B------:R-:W-:Y:S02]  /*7880*/  F2FP.F16.F32.PACK_AB R9, R31, R34 ;  /* 0x000000221f09723e */ /* 0x000fe400000000ff */
[----:B------:R-:W-:Y:S02]  /*7890*/  F2FP.F16.F32.PACK_AB R10, R28, R37 ;  /* 0x000000251c0a723e */ /* 0x000fe400000000ff */
[----:B------:R-:W-:-:S05]  /*78a0*/  F2FP.F16.F32.PACK_AB R11, R30, R29 ;  /* 0x0000001d1e0b723e */ /* 0x000fca00000000ff */
[----:B------:R2:W-:Y:S02]  /*78b0*/  STS.128 [R20+-0x60], R8 ;  /* 0xffffa00814007388 */ /* 0x0005e40000000c00 */
.L_x_2173:
[----:B------:R-:W-:Y:S05]  /*78c0*/  BSYNC.RECONVERGENT B0 ;  /* 0x0000000000007941 */ /* 0x000fea0003800200 */
.L_x_2172:
[----:B------:R-:W-:Y:S06]  /*78d0*/  BAR.SYNC.DEFER_BLOCKING 0x0 ;  /* 0x0000000000007b1d */ /* 0x000fec0000010000 */
[----:B------:R-:W-:Y:S04]  /*78e0*/  BSSY.RECONVERGENT B0, `(.L_x_2174) ;  /* 0x0000013000007945 */ /* 0x000fe80003800200 */
[----:B------:R-:W-:Y:S05]  /*78f0*/  @P5 BRA `(.L_x_2175) ;  /* 0x0000000000445947 */ /* 0x000fea0003800000 */
[----:B012--5:R-:W0:Y:S02]  /*7900*/  LDS.128 R8, [R20] ;  /* 0x0000000014087984 */ /* 0x027e240000000c00 */
        /* <DEDUP_REMOVED lines=16> */
.L_x_2175:
[----:B------:R-:W-:Y:S05]  /*7a10*/  BSYNC.RECONVERGENT B0 ;  /* 0x0000000000007941 */ /* 0x000fea0003800200 */
.L_x_2174:
[----:B------:R-:W-:Y:S06]  /*7a20*/  BAR.SYNC.DEFER_BLOCKING 0x0 ;  /* 0x0000000000007b1d */ /* 0x000fec0000010000 */
.L_x_2164:
[----:B------:R-:W-:-:S13]  /*7a30*/  ISETP.GT.U32.OR P0, PT, R0, 0x7, P0 ;  /* 0x000000070000780c */ /* 0x000fda0000704470 */
[----:B------:R-:W-:Y:S05]  /*7a40*/  @P0 EXIT ;  /* 0x000000000000094d */ /* 0x000fea0003800000 */
[----:B------:R-:W3:Y:S02]  /*7a50*/  LDCU UR4, c[0x0][0x478] ;  /* 0x00008f00ff0477ac */ /* 0x000ee40008000800 */
[----:B---3--:R-:W-:-:S09]  /*7a60*/  UISETP.NE.AND UP0, UPT, UR4, 0x2, UPT ;  /* 0x000000020400788c */ /* 0x008fd2000bf05270 */
[----:B------:R-:W-:Y:S05]  /*7a70*/  BRA.U UP0, `(.L_x_2176) ;  /* 0x0000000100e07547 */ /* 0x000fea000b800000 */
[----:B------:R-:W3:Y:S01]  /*7a80*/  LDC.64 R2, c[0x0][0x470] ;  /* 0x00011c00ff027b82 */ /* 0x000ee20000000a00 */
[----:B------:R-:W0:Y:S01]  /*7a90*/  LDCU.64 UR4, c[0x0][0x380] ;  /* 0x00007000ff0477ac */ /* 0x000e220008000a00 */
[----:B---3--:R-:W3:Y:S01]  /*7aa0*/  LDG.E R2, desc[UR36][R2.64] ;  /* 0x0000002402027981 */ /* 0x008ee2000c1e1900 */
[----:B------:R-:W-:-:S04]  /*7ab0*/  IADD3 R21, PT, PT, R6, R21, RZ ;  /* 0x0000001506157210 */ /* 0x000fc80007ffe0ff */
[----:B012--5:R-:W-:Y:S01]  /*7ac0*/  IADD3 R8, P0, PT, R21, UR4, RZ ;  /* 0x0000000415087c10 */ /* 0x027fe2000ff1e0ff */
        /* <DEDUP_REMOVED lines=19> */
[----:B------:R-:W0:Y:S02]  /*7c00*/  F2I.S8.NTZ R35, R35 ;  /* 0x0000002300237305 */ /* 0x000e240000202100 */
[----:B------:R-:W-:Y:S01]  /*7c10*/  IMAD.SHL.U32 R0, R0, 0x100, RZ ;  /* 0x0000010000007824 */ /* 0x000fe200078e00ff */
[----:B------:R-:W-:-:S04]  /*7c20*/  PRMT R3, R3, 0x7710, RZ ;  /* 0x0000771003037816 */ /* 0x000fc800000000ff */
[----:B------:R-:W-:Y:S01]  /*7c30*/  PRMT R3, R4, 0x4210, R3 ;  /* 0x0000421004037816 */ /* 0x000fe20000000003 */
[----:B------:R-:W1:Y:S01]  /*7c40*/  F2I.S8.NTZ R34, R34 ;  /* 0x0000002200227305 */ /* 0x000e620000202100 */
[----:B--2---:R-:W-:Y:S02]  /*7c50*/  PRMT R4, R31, 0x8880, RZ ;  /* 0x000088801f047816 */ /* 0x004fe400000000ff */
[----:B------:R-:W-:Y:S02]  /*7c60*/  LOP3.LUT R9, R3, 0xff00, R0, 0xf8, !PT ;  /* 0x0000ff0003097812 */ /* 0x000fe400078ef800 */
[----:B------:R-:W-:Y:S02]  /*7c70*/  PRMT R4, R4, 0x7710, RZ ;  /* 0x0000771004047816 */ /* 0x000fe400000000ff */
[----:B0-----:R-:W-:Y:S01]  /*7c80*/  PRMT R35, R35, 0x8880, RZ ;  /* 0x0000888023237816 */ /* 0x001fe200000000ff */
[----:B------:R-:W0:Y:S01]  /*7c90*/  F2I.S8.NTZ R37, R37 ;  /* 0x0000002500257305 */ /* 0x000e220000202100 */
[----:B------:R-:W-:-:S02]  /*7ca0*/  LOP3.LUT R4, R4, 0xff, RZ, 0xc0, !PT ;  /* 0x000000ff04047812 */ /* 0x000fc400078ec0ff */
[----:B------:R-:W-:Y:S02]  /*7cb0*/  PRMT R0, R35, 0x7710, RZ ;  /* 0x0000771023007816 */ /* 0x000fe400000000ff */
[----:B-1----:R-:W-:-:S03]  /*7cc0*/  PRMT R34, R34, 0x8880, RZ ;  /* 0x0000888022227816 */ /* 0x002fc600000000ff */
        /* <DEDUP_REMOVED lines=19> */
.L_x_2176:
[----:B------:R-:W3:Y:S01]  /*7e00*/  LDC.64 R2, c[0x0][0x380] ;  /* 0x0000e000ff027b82 */ /* 0x000ee20000000a00 */
[----:B------:R-:W-:Y:S02]  /*7e10*/  IADD3 R21, PT, PT, R6, R21, RZ ;  /* 0x0000001506157210 */ /* 0x000fe40007ffe0ff */
[----:B------:R-:W-:Y:S02]  /*7e20*/  F2FP.F16.F32.PACK_AB R35, R35, R32 ;  /* 0x000000202323723e */ /* 0x000fe400000000ff */
[----:B------:R-:W-:Y:S02]  /*7e30*/  F2FP.F16.F32.PACK_AB R31, R31, R34 ;  /* 0x000000221f1f723e */ /* 0x000fe400000000ff */
[----:B------:R-:W-:Y:S02]  /*7e40*/  F2FP.F16.F32.PACK_AB R37, R28, R37 ;  /* 0x000000251c25723e */ /* 0x000fe400000000ff */
[----:B------:R-:W-:Y:S01]  /*7e50*/  F2FP.F16.F32.PACK_AB R29, R30, R29 ;  /* 0x0000001d1e1d723e */ /* 0x000fe200000000ff */
[----:B---3--:R-:W-:-:S05]  /*7e60*/  IMAD.WIDE R2, R21, 0x2, R2 ;  /* 0x0000000215027825 */ /* 0x008fca00078e0202 */
[----:B------:R-:W-:Y:S04]  /*7e70*/  STG.E desc[UR36][R2.64], R35 ;  /* 0x0000002302007986 */ /* 0x000fe8000c101924 */
[----:B------:R-:W-:Y:S04]  /*7e80*/  STG.E desc[UR36][R2.64+0x4], R31 ;  /* 0x0000041f02007986 */ /* 0x000fe8000c101924 */
[----:B------:R-:W-:Y:S04]  /*7e90*/  STG.E desc[UR36][R2.64+0x8], R37 ;  /* 0x0000082502007986 */ /* 0x000fe8000c101924 */
[----:B------:R-:W-:Y:S01]  /*7ea0*/  STG.E desc[UR36][R2.64+0xc], R29 ;  /* 0x00000c1d02007986 */ /* 0x000fe2000c101924 */
[----:B------:R-:W-:Y:S05]  /*7eb0*/  EXIT ;  /* 0x000000000000794d */ /* 0x000fea0003800000 */
.L_x_2107:
[----:B------:R-:W-:Y:S01]  /*7ec0*/  HFMA2 R12, -RZ, RZ, 0, 9.5367431640625e-07 ;  /* 0x00000010ff0c7431 */ /* 0x000fe200000001ff */
[----:B-1----:R-:W-:Y:S01]  /*7ed0*/  MOV R11, 0x1f ;  /* 0x0000001f000b7802 */ /* 0x002fe20000000f00 */
[----:B------:R-:W-:-:S07]  /*7ee0*/  IMAD.MOV.U32 R15, RZ, RZ, -0x1 ;  /* 0xffffffffff0f7424 */ /* 0x000fce00078e00ff */
[----:B0----5:R-:W-:Y:S05]  /*7ef0*/  WARPSYNC.COLLECTIVE R15, `(.L_x_2177) ;  /* 0x000000000f087348 */ /* 0x021fea0003c00000 */
[----:B------:R1:W2:Y:S02]  /*7f00*/  SHFL.BFLY P6, R14, R13, R12, R11 ;  /* 0x0c00000c0d0e7389 */ /* 0x0002a400000c000b */
[----:B012--5:R-:W-:Y:S05]  /*7f10*/  ENDCOLLECTIVE ;  /* 0x000000000000791b */ /* 0x027fea0003800000 */
.L_x_2177:
[----:B------:R-:W-:Y:S02]  /*7f20*/  HFMA2 R12, -RZ, RZ, 0, 4.76837158203125e-07 ;  /* 0x00000008ff0c7431 */ /* 0x000fe400000001ff */
[----:B------:R-:W-:-:S05]  /*7f30*/  FADD.FTZ R0, R13, R14 ;  /* 0x0000000e0d007221 */ /* 0x000fca0000010000 */
[----:B------:R-:W-:-:S07]  /*7f40*/  MOV R13, R0 ;  /* 0x00000000000d7202 */ /* 0x000fce0000000f00 */
[----:B------:R-:W-:Y:S05]  /*7f50*/  WARPSYNC.COLLECTIVE R15, `(.L_x_2178) ;  /* 0x000000000f087348 */ /* 0x000fea0003c00000 */
[----:B------:R0:W1:Y:S02]  /*7f60*/  SHFL.BFLY P6, R14, R13, R12, R11 ;  /* 0x0c00000c0d0e7389 */ /* 0x00006400000c000b */
[----:B01----:R-:W-:Y:S05]  /*7f70*/  ENDCOLLECTIVE ;  /* 0x000000000000791b */ /* 0x003fea0003800000 */
.L_x_2178:
[----:B------:R-:W-:Y:S02]  /*7f80*/  IMAD.MOV.U32 R12, RZ, RZ, 0x4 ;  /* 0x00000004ff0c7424 */ /* 0x000fe400078e00ff */
[----:B------:R-:W-:-:S05]  /*7f90*/  FADD.FTZ R3, R0, R14 ;  /* 0x0000000e00037221 */ /* 0x000fca0000010000 */
[----:B------:R-:W-:-:S07]  /*7fa0*/  MOV R13, R3 ;  /* 0x00000003000d7202 */ /* 0x000fce0000000f00 */
[----:B------:R-:W-:Y:S05]  /*7fb0*/  WARPSYNC.COLLECTIVE R15, `(.L_x_2179) ;  /* 0x000000000f087348 */ /* 0x000fea0003c00000 */
[----:B------:R0:W1:Y:S02]  /*7fc0*/  SHFL.BFLY P6, R14, R13, R12, R11 ;  /* 0x0c00000c0d0e7389 */ /* 0x00006400000c000b */
[----:B01----:R-:W-:Y:S05]  /*7fd0*/  ENDCOLLECTIVE ;  /* 0x000000000000791b */ /* 0x003fea0003800000 */
.L_x_2179:
[----:B------:R-:W-:Y:S02]  /*7fe0*/  HFMA2 R12, -RZ, RZ, 0, 1.1920928955078125e-07 ;  /* 0x00000002ff0c7431 */ /* 0x000fe400000001ff */
[----:B------:R-:W-:-:S05]  /*7ff0*/  FADD.FTZ R4, R3, R14 ;  /* 0x0000000e03047221 */ /* 0x000fca0000010000 */
[----:B------:R-:W-:-:S07]  /*8000*/  MOV R13, R4 ;  /* 0x00000004000d7202 */ /* 0x000fce0000000f00 */
[----:B------:R-:W-:Y:S05]  /*8010*/  WARPSYNC.COLLECTIVE R15, `(.L_x_2180) ;  /* 0x000000000f087348 */ /* 0x000fea0003c00000 */
[----:B------:R0:W1:Y:S02]  /*8020*/  SHFL.BFLY P6, R14, R13, R12, R11 ;  /* 0x0c00000c0d0e7389 */ /* 0x00006400000c000b */
[----:B01----:R-:W-:Y:S05]  /*8030*/  ENDCOLLECTIVE ;  /* 0x000000000000791b */ /* 0x003fea0003800000 */
.L_x_2180:
[----:B------:R-:W-:Y:S02]  /*8040*/  IMAD.MOV.U32 R12, RZ, RZ, 0x1 ;  /* 0x00000001ff0c7424 */ /* 0x000fe400078e00ff */
[----:B------:R-:W-:-:S05]  /*8050*/  FADD.FTZ R6, R4, R14 ;  /* 0x0000000e04067221 */ /* 0x000fca0000010000 */
[----:B------:R-:W-:-:S07]  /*8060*/  MOV R13, R6 ;  /* 0x00000006000d7202 */ /* 0x000fce0000000f00 */
[----:B------:R-:W-:Y:S05]  /*8070*/  WARPSYNC.COLLECTIVE R15, `(.L_x_2181) ;  /* 0x000000000f087348 */ /* 0x000fea0003c00000 */
[----:B------:R0:W1:Y:S02]  /*8080*/  SHFL.BFLY P6, R14, R13, R12, R11 ;  /* 0x0c00000c0d0e7389 */ /* 0x00006400000c000b */
[----:B01----:R-:W-:Y:S05]  /*8090*/  ENDCOLLECTIVE ;  /* 0x000000000000791b */ /* 0x003fea0003800000 */
.L_x_2181:
[----:B------:R-:W-:Y:S05]  /*80a0*/  BRA `(.L_x_2182) ;  /* 0xffffff9400ac7947 */ /* 0x000fea000383ffff */
.L_x_2110:
[----:B------:R-:W-:Y:S01]  /*80b0*/  BSSY B1, `(.L_x_2183) ;  /* 0x0000007000017945 */ /* 0x000fe20003800000 */
[----:B------:R-:W-:Y:S02]  /*80c0*/  MOV R12, 0x2 ;  /* 0x00000002000c7802 */ /* 0x000fe40000000f00 */
[----:B------:R-:W-:Y:S02]  /*80d0*/  MOV R11, 0x1f ;  /* 0x0000001f000b7802 */ /* 0x000fe40000000f00 */
[----:B------:R-:W-:-:S07]  /*80e0*/  MOV R15, 0xffffffff ;  /* 0xffffffff000f7802 */ /* 0x000fce0000000f00 */
[----:B-----5:R-:W-:Y:S05]  /*80f0*/  WARPSYNC.COLLECTIVE R15, `(.L_x_2184) ;  /* 0x000000000f087348 */ /* 0x020fea0003c00000 */
[----:B------:R0:W1:Y:S02]  /*8100*/  SHFL.BFLY P6, R14, R13, R12, R11 ;  /* 0x0c00000c0d0e7389 */ /* 0x00006400000c000b */
[----:B01---5:R-:W-:Y:S05]  /*8110*/  ENDCOLLECTIVE ;  /* 0x000000000000791b */ /* 0x023fea0003800000 */
.L_x_2184:
[----:B------:R-:W-:Y:S05]  /*8120*/  BSYNC B1 ;  /* 0x0000000000017941 */ /* 0x000fea0003800000 */
.L_x_2183:
[----:B------:R-:W-:Y:S02]  /*8130*/  HFMA2 R11, -RZ, RZ, 0, 1.847743988037109375e-06 ;  /* 0x0000001fff0b7431 */ /* 0x000fe400000001ff */
[----:B------:R-:W-:Y:S01]  /*8140*/  FADD.FTZ R13, R13, R14 ;  /* 0x0000000e0d0d7221 */ /* 0x000fe20000010000 */
[----:B------:R-:W-:Y:S01]  /*8150*/  IMAD.MOV.U32 R12, RZ, RZ, 0x1 ;  /* 0x00000001ff0c7424 */ /* 0x000fe200078e00ff */
[----:B------:R-:W-:-:S07]  /*8160*/  MOV R15, 0xffffffff ;  /* 0xffffffff000f7802 */ /* 0x000fce0000000f00 */
[----:B------:R-:W-:Y:S05]  /*8170*/  WARPSYNC.COLLECTIVE R15, `(.L_x_2185) ;  /* 0x000000000f087348 */ /* 0x000fea0003c00000 */
[----:B------:R0:W1:Y:S02]  /*8180*/  SHFL.BFLY P6, R14, R13, R12, R11 ;  /* 0x0c00000c0d0e7389 */ /* 0x00006400000c000b */
[----:B01----:R-:W-:Y:S05]  /*8190*/  ENDCOLLECTIVE ;  /* 0x000000000000791b */ /* 0x003fea0003800000 */
.L_x_2185:
[----:B------:R-:W-:Y:S05]  /*81a0*/  BRA `(.L_x_2186) ;  /* 0xffffffa000d07947 */ /* 0x000fea000383ffff */
.L_x_2114:
[----:B------:R-:W-:Y:S01]  /*81b0*/  HFMA2 R11, -RZ, RZ, 0, 1.847743988037109375e-06 ;  /* 0x0000001fff0b7431 */ /* 0x000fe200000001ff */
[----:B------:R-:W-:Y:S01]  /*81c0*/  BSSY B0, `(.L_x_2187) ;  /* 0x0000007000007945 */ /* 0x000fe20003800000 */
[----:B------:R-:W-:Y:S01]  /*81d0*/  MOV R13, R5 ;  /* 0x00000005000d7202 */ /* 0x000fe20000000f00 */
[----:B------:R-:W-:Y:S01]  /*81e0*/  IMAD.MOV.U32 R12, RZ, RZ, 0x10 ;  /* 0x00000010ff0c7424 */ /* 0x000fe200078e00ff */
[----:B------:R-:W-:-:S07]  /*81f0*/  MOV R15, 0xffffffff ;  /* 0xffffffff000f7802 */ /* 0x000fce0000000f00 */
[----:B-12--5:R-:W-:Y:S05]  /*8200*/  WARPSYNC.COLLECTIVE R15, `(.L_x_2188) ;  /* 0x000000000f087348 */ /* 0x026fea0003c00000 */
[----:B------:R0:W3:Y:S02]  /*8210*/  SHFL.BFLY P6, R14, R13, R12, R11 ;  /* 0x0c00000c0d0e7389 */ /* 0x0000e400000c000b */
[----:B0123-5:R-:W-:Y:S05]  /*8220*/  ENDCOLLECTIVE ;  /* 0x000000000000791b */ /* 0x02ffea0003800000 */
.L_x_2188:
[----:B------:R-:W-:Y:S05]  /*8230*/  BSYNC B0 ;  /* 0x0000000000007941 */ /* 0x000fea0003800000 */
.L_x_2187:
[----:B------:R-:W-:Y:S01]  /*8240*/  HFMA2 R12, -RZ, RZ, 0, 4.76837158203125e-07 ;  /* 0x00000008ff0c7431 */ /* 0x000fe200000001ff */
[----:B------:R-:W-:Y:S01]  /*8250*/  FMNMX.FTZ R13, R14, R5, !PT ;  /* 0x000000050e0d7209 */ /* 0x000fe20007810000 */
[----:B------:R-:W-:Y:S01]  /*8260*/  IMAD.MOV.U32 R11, RZ, RZ, 0x1f ;  /* 0x0000001fff0b7424 */ /* 0x000fe200078e00ff */
[----:B------:R-:W-:-:S07]  /*8270*/  MOV R15, 0xffffffff ;  /* 0xffffffff000f7802 */ /* 0x000fce0000000f00 */
[----:B------:R-:W-:Y:S05]  /*8280*/  WARPSYNC.COLLECTIVE R15, `(.L_x_2189) ;  /* 0x000000000f087348 */ /* 0x000fea0003c00000 */
[----:B------:R0:W1:Y:S02]  /*8290*/  SHFL.BFLY P6, R14, R13, R12, R11 ;  /* 0x0c00000c0d0e7389 */ /* 0x00006400000c000b */
[----:B01----:R-:W-:Y:S05]  /*82a0*/  ENDCOLLECTIVE ;  /* 0x000000000000791b */ /* 0x003fea0003800000 */
.L_x_2189:
[----:B------:R-:W-:Y:S01]  /*82b0*/  HFMA2 R12, -RZ, RZ, 0, 2.384185791015625e-07 ;  /* 0x00000004ff0c7431 */ /* 0x000fe200000001ff */
[----:B------:R-:W-:-:S04]  /*82c0*/  FMNMX.FTZ R6, R13, R14, !PT ;  /* 0x0000000e0d067209 */ /* 0x000fc80007810000 */
[----:B------:R-:W-:-:S07]  /*82d0*/  MOV R13, R6 ;  /* 0x00000006000d7202 */ /* 0x000fce0000000f00 */
[----:B------:R-:W-:Y:S05]  /*82e0*/  WARPSYNC.COLLECTIVE R15, `(.L_x_2190) ;  /* 0x000000000f087348 */ /* 0x000fea0003c00000 */
[----:B------:R0:W1:Y:S02]  /*82f0*/  SHFL.BFLY P6, R14, R13, R12, R11 ;  /* 0x0c00000c0d0e7389 */ /* 0x00006400000c000b */
[----:B01----:R-:W-:Y:S05]  /*8300*/  ENDCOLLECTIVE ;  /* 0x000000000000791b */ /* 0x003fea0003800000 */
.L_x_2190:
[----:B------:R-:W-:Y:S05]  /*8310*/  BRA `(.L_x_2191) ;  /* 0xffffffa4005c7947 */ /* 0x000fea000383ffff */
.L_x_2192:
        /* <DEDUP_REMOVED lines=14> */
.L_x_3261:


//--------------------- .text._ZN4mmha33masked_multihead_attention_kernelItLi48ELi64ELi1ELi8ELi256ELb0ELb0EEEv26Multihead_attention_paramsIT_XT5_EE --------------------------
	.section	.text._ZN4mmha33masked_multihead_attention_kernelItLi48ELi64ELi1ELi8ELi256ELb0ELb0EEEv26Multihead_attention_paramsIT_XT5_EE,"ax",@progbits
	.align	128
        .global         _ZN4mmha33masked_multihead_attention_kernelItLi48ELi64ELi1ELi8ELi256ELb0ELb0EEEv26Multihead_attention_paramsIT_XT5_EE
        .type           _ZN4mmha33masked_multihead_attention_kernelItLi48ELi64ELi1ELi8ELi256ELb0ELb0EEEv26Multihead_attention_paramsIT_XT5_EE,@function
        .size           _ZN4mmha33masked_multihead_attention_kernelItLi48ELi64ELi1ELi8ELi256ELb0ELb0EEEv26Multihead_attention_paramsIT_XT5_EE,(.L_x_3262 - _ZN4mmha33masked_multihead_attention_kernelItLi48ELi64ELi1ELi8ELi256ELb0ELb0EEEv26Multihead_attention_paramsIT_XT5_EE)
        .other          _ZN4mmha33masked_multihead_attention_kernelItLi48ELi64ELi1ELi8ELi256ELb0ELb0EEEv26Multihead_attention_paramsIT_XT5_EE,@"STO_CUDA_ENTRY STV_DEFAULT"
_ZN4mmha33masked_multihead_attention_kernelItLi48ELi64ELi1ELi8ELi256ELb0ELb0EEEv26Multihead_attention_paramsIT_XT5_EE:
.text._ZN4mmha33masked_multihead_attention_kernelItLi48ELi64ELi1ELi8ELi256ELb0ELb0EEEv26Multihead_attention_paramsIT_XT5_EE:
        /* <DEDUP_REMOVED lines=12> */
.L_x_2193:
[----:B------:R-:W1:Y:S01]  /*00c0*/  LDC R10, c[0x0][0x3f0] ;  /* 0x0000fc00ff0a7b82 */ /* 0x000e620000000800 */
[----:B--2---:R-:W-:-:S07]  /*00d0*/  IABS R8, R23 ;  /* 0x0000001700087213 */ /* 0x004fce0000000000 */
[----:B------:R-:W2:Y:S01]  /*00e0*/  LDC.64 R4, c[0x0][0x4a0] ;  /* 0x00012800ff047b82 */ /* 0x000ea20000000a00 */
[----:B------:R-:W-:Y:S01]  /*00f0*/  HFMA2 R22, -RZ, RZ, 0, 0 ;  /* 0x00000000ff167431 */ /* 0x000fe200000001ff */
[----:B------:R-:W3:Y:S01]  /*0100*/  S2R R45, SR_TID.X ;  /* 0x00000000002d7919 */ /* 0x000ee20000002100 */
[----:B------:R-:W4:Y:S05]  /*0110*/  S2R R44, SR_CTAID.X ;  /* 0x00000000002c7919 */ /* 0x000f2a0000002500 */
[----:B------:R-:W4:Y:S01]  /*0120*/  LDC R15, c[0x0][0x3f8] ;  /* 0x0000fe00ff0f7b82 */ /* 0x000f220000000800 */
[----:B-1----:R-:W-:-:S04]  /*0130*/  IABS R7, R10 ;  /* 0x0000000a00077213 */ /* 0x002fc80000000000 */
[----:B------:R-:W1:Y:S01]  /*0140*/  I2F.RP R0, R7 ;  /* 0x0000000700007306 */ /* 0x000e620000209400 */
[----:B--2---:R-:W-:-:S04]  /*0150*/  ISETP.NE.U32.AND P0, PT, R4, RZ, PT ;  /* 0x000000ff0400720c */ /* 0x004fc80003f05070 */
[----:B------:R-:W-:-:S03]  /*0160*/  ISETP.NE.AND.EX P0, PT, R5, RZ, PT, P0 ;  /* 0x000000ff0500720c */ /* 0x000fc60003f05300 */
[----:B-1----:R-:W1:Y:S10]  /*0170*/  MUFU.RCP R0, R0 ;  /* 0x0000000000007308 */ /* 0x002e740000001000 */
[----:B------:R-:W2:Y:S01]  /*0180*/  @P0 LDC.64 R4, c[0x0][0x4a0] ;  /* 0x00012800ff040b82 */ /* 0x000ea20000000a00 */
[----:B-1----:R-:W-:-:S04]  /*0190*/  IADD3 R6, PT, PT, R0, 0xffffffe, RZ ;  /* 0x0ffffffe00067810 */ /* 0x002fc80007ffe0ff */
[----:B------:R-:W1:Y:S01]  /*01a0*/  F2I.FTZ.U32.TRUNC.NTZ R3, R6 ;  /* 0x0000000600037305 */ /* 0x000e62000021f000 */
[----:B--2---:R-:W-:Y:S01]  /*01b0*/  @P0 IMAD.WIDE.U32 R4, R23, 0x4, R4 ;  /* 0x0000000417040825 */ /* 0x004fe200078e0004 */
[----:B-1----:R-:W-:-:S05]  /*01c0*/  IADD3 R2, PT, PT, RZ, -R3, RZ ;  /* 0x80000003ff027210 */ /* 0x002fca0007ffe0ff */
[----:B------:R-:W-:Y:S02]  /*01d0*/  IMAD R9, R2, R7, RZ ;  /* 0x0000000702097224 */ /* 0x000fe400078e02ff */
[----:B------:R-:W-:-:S05]  /*01e0*/  HFMA2 R2, -RZ, RZ, 0, 0 ;  /* 0x00000000ff027431 */ /* 0x000fca00000001ff */
[----:B------:R-:W-:Y:S02]  /*01f0*/  IMAD.HI.U32 R0, R3, R9, R2 ;  /* 0x0000000903007227 */ /* 0x000fe400078e0002 */
[----:B------:R1:W2:Y:S01]  /*0200*/  @P0 LDG.E R9, desc[UR36][R4.64] ;  /* 0x0000002404090981 */ /* 0x0002a2000c1e1900 */
[----:B------:R-:W0:Y:S03]  /*0210*/  LDC.64 R2, c[0x0][0x460] ;  /* 0x00011800ff027b82 */ /* 0x000e260000000a00 */
[----:B------:R-:W-:-:S04]  /*0220*/  IMAD.HI.U32 R0, R0, R8, RZ ;  /* 0x0000000800007227 */ /* 0x000fc800078e00ff */
[----:B------:R-:W-:-:S04]  /*0230*/  IMAD.MOV R6, RZ, RZ, -R0 ;  /* 0x000000ffff067224 */ /* 0x000fc800078e0a00 */
[----:B------:R-:W-:-:S05]  /*0240*/  IMAD R6, R7, R6, R8 ;  /* 0x0000000607067224 */ /* 0x000fca00078e0208 */
[----:B------:R-:W-:Y:S02]  /*0250*/  ISETP.GT.U32.AND P3, PT, R7, R6, PT ;  /* 0x000000060700720c */ /* 0x000fe40003f64070 */
[----:B------:R-:W-:-:S11]  /*0260*/  LOP3.LUT R8, R23, R10, RZ, 0x3c, !PT ;  /* 0x0000000a17087212 */ /* 0x000fd600078e3cff */
[----:B------:R-:W-:-:S04]  /*0270*/  @!P3 IADD3 R6, PT, PT, R6, -R7, RZ ;  /* 0x800000070606b210 */ /* 0x000fc80007ffe0ff */
[----:B------:R-:W-:Y:S02]  /*0280*/  ISETP.GE.U32.AND P2, PT, R6, R7, PT ;  /* 0x000000070600720c */ /* 0x000fe40003f46070 */
[----:B------:R-:W-:Y:S02]  /*0290*/  ISETP.GE.AND P4, PT, R8, RZ, PT ;  /* 0x000000ff0800720c */ /* 0x000fe40003f86270 */
[----:B------:R-:W-:Y:S01]  /*02a0*/  @!P3 IADD3 R0, PT, PT, R0, 0x1, RZ ;  /* 0x000000010000b810 */ /* 0x000fe20007ffe0ff */
[----:B------:R-:W2:Y:S01]  /*02b0*/  @!P0 LDC R19, c[0x0][0x40c] ;  /* 0x00010300ff138b82 */ /* 0x000ea20000000800 */
[----:B------:R-:W-:-:S07]  /*02c0*/  ISETP.NE.AND P3, PT, R10, RZ, PT ;  /* 0x000000ff0a00720c */ /* 0x000fce0003f65270 */
[----:B------:R-:W-:Y:S01]  /*02d0*/  @P2 IADD3 R0, PT, PT, R0, 0x1, RZ ;  /* 0x0000000100002810 */ /* 0x000fe20007ffe0ff */
[----:B------:R-:W2:Y:S03]  /*02e0*/  @P0 LDC R8, c[0x0][0x430] ;  /* 0x00010c00ff080b82 */ /* 0x000ea60000000800 */
[----:B------:R-:W-:-:S05]  /*02f0*/  MOV R25, R0 ;  /* 0x0000000000197202 */ /* 0x000fca0000000f00 */
[----:B------:R-:W-:Y:S01]  /*0300*/  @!P4 IMAD.MOV R25, RZ, RZ, -R25 ;  /* 0x000000ffff19c224 */ /* 0x000fe200078e0a19 */
[----:B------:R-:W-:Y:S02]  /*0310*/  @!P3 LOP3.LUT R25, RZ, R10, RZ, 0x33, !PT ;  /* 0x0000000aff19b212 */ /* 0x000fe400078e33ff */
[----:B------:R-:W3:Y:S01]  /*0320*/  LDC R10, c[0x0][0x3f4] ;  /* 0x0000fd00ff0a7b82 */ /* 0x000ee20000000800 */
[----:B0-----:R-:W-:-:S04]  /*0330*/  ISETP.NE.U32.AND P1, PT, R2, RZ, PT ;  /* 0x000000ff0200720c */ /* 0x001fc80003f25070 */
[----:B------:R-:W-:-:S13]  /*0340*/  ISETP.NE.AND.EX P1, PT, R3, RZ, PT, P1 ;  /* 0x000000ff0300720c */ /* 0x000fda0003f25310 */
[----:B------:R-:W1:Y:S01]  /*0350*/  @P1 LDC.64 R6, c[0x0][0x460] ;  /* 0x00011800ff061b82 */ /* 0x000e620000000a00 */
[----:B---3--:R-:W-:-:S04]  /*0360*/  IABS R12, R10 ;  /* 0x0000000a000c7213 */ /* 0x008fc80000000000 */
[----:B------:R-:W0:Y:S08]  /*0370*/  I2F.RP R0, R12 ;  /* 0x0000000c00007306 */ /* 0x000e300000209400 */
[----:B0-----:R-:W0:Y:S01]  /*0380*/  MUFU.RCP R0, R0 ;  /* 0x0000000000007308 */ /* 0x001e220000001000 */
[----:B-1----:R-:W-:-:S05]  /*0390*/  @P1 IMAD.WIDE R4, R25, 0x4, R6 ;  /* 0x0000000419041825 */ /* 0x002fca00078e0206 */
[----:B------:R1:W5:Y:S02]  /*03a0*/  @P1 LDG.E R22, desc[UR36][R4.64] ;  /* 0x0000002404161981 */ /* 0x000364000c1e1900 */
[----:B-1----:R-:W1:Y:S01]  /*03b0*/  LDC R4, c[0x0][0x3e8] ;  /* 0x0000fa00ff047b82 */ /* 0x002e620000000800 */
[----:B0-----:R-:W-:-:S04]  /*03c0*/  IADD3 R6, PT, PT, R0, 0xffffffe, RZ ;  /* 0x0ffffffe00067810 */ /* 0x001fc80007ffe0ff */
[----:B------:R0:W3:Y:S02]  /*03d0*/  F2I.FTZ.U32.TRUNC.NTZ R7, R6 ;  /* 0x0000000600077305 */ /* 0x0000e4000021f000 */
[----:B0-----:R-:W-:Y:S01]  /*03e0*/  IMAD.MOV.U32 R6, RZ, RZ, RZ ;  /* 0x000000ffff067224 */ /* 0x001fe200078e00ff */
[----:B---3--:R-:W-:-:S05]  /*03f0*/  IADD3 R5, PT, PT, RZ, -R7, RZ ;  /* 0x80000007ff057210 */ /* 0x008fca0007ffe0ff */
[----:B------:R-:W-:-:S04]  /*0400*/  IMAD R5, R5, R12, RZ ;  /* 0x0000000c05057224 */ /* 0x000fc800078e02ff */
[----:B------:R-:W-:Y:S01]  /*0410*/  IMAD.HI.U32 R7, R7, R5, R6 ;  /* 0x0000000507077227 */ /* 0x000fe200078e0006 */
[----:B------:R-:W-:-:S03]  /*0420*/  ISETP.GT.U32.AND P3, PT, R45, 0x17, PT ;  /* 0x000000172d00780c */ /* 0x000fc60003f64070 */
[----:B----4-:R-:W-:Y:S01]  /*0430*/  IMAD R24, R23, R15, R44 ;  /* 0x0000000f17187224 */ /* 0x010fe200078e022c */
[----:B------:R-:W-:Y:S01]  /*0440*/  SHF.L.U32 R27, R45, 0x1, RZ ;  /* 0x000000012d1b7819 */ /* 0x000fe200000006ff */
[----:B------:R-:W-:Y:S01]  /*0450*/  BSSY.RECONVERGENT B0, `(.L_x_2194) ;  /* 0x0000020000007945 */ /* 0x000fe20003800200 */
[----:B------:R-:W-:Y:S01]  /*0460*/  HFMA2 R29, -RZ, RZ, 0, 0 ;  /* 0x00000000ff1d7431 */ /* 0x000fe200000001ff */
[----:B--2---:R-:W-:-:S04]  /*0470*/  @P0 IADD3 R19, PT, PT, R9, R8, RZ ;  /* 0x0000000809130210 */ /* 0x004fc80007ffe0ff */
[----:B------:R-:W-:-:S05]  /*0480*/  IABS R17, R19 ;  /* 0x0000001300117213 */ /* 0x000fca0000000000 */
[----:B------:R-:W-:-:S05]  /*0490*/  IMAD.HI.U32 R7, R7, R17, RZ ;  /* 0x0000001107077227 */ /* 0x000fca00078e00ff */
[----:B------:R-:W-:Y:S02]  /*04a0*/  IADD3 R7, PT, PT, -R7, RZ, RZ ;  /* 0x000000ff07077210 */ /* 0x000fe40007ffe1ff */
[----:B-1----:R-:W-:-:S03]  /*04b0*/  ISETP.NE.AND P0, PT, R4, RZ, PT ;  /* 0x000000ff0400720c */ /* 0x002fc60003f05270 */
        /* <DEDUP_REMOVED lines=25> */
.L_x_2195:
[----:B------:R-:W-:Y:S05]  /*0650*/  BSYNC.RECONVERGENT B0 ;  /* 0x0000000000007941 */ /* 0x000fea0003800200 */
.L_x_2194:
[----:B------:R-:W1:Y:S01]  /*0660*/  LDCU UR4, c[0x0][0x478] ;  /* 0x00008f00ff0477ac */ /* 0x000e620008000800 */
[----:B------:R-:W-:Y:S01]  /*0670*/  ISETP.GE.AND P2, PT, R19, RZ, PT ;  /* 0x000000ff1300720c */ /* 0x000fe20003f46270 */
[----:B------:R-:W-:Y:S01]  /*0680*/  IMAD R13, R44, 0x30, R27 ;  /* 0x000000302c0d7824 */ /* 0x000fe200078e021b */
[----:B------:R-:W-:Y:S01]  /*0690*/  ISETP.NE.AND P0, PT, R10, RZ, PT ;  /* 0x000000ff0a00720c */ /* 0x000fe20003f05270 */
[----:B------:R-:W-:Y:S01]  /*06a0*/  IMAD R25, R25, R15, RZ ;  /* 0x0000000f19197224 */ /* 0x000fe200078e02ff */
[----:B------:R-:W-:Y:S02]  /*06b0*/  @!P1 IADD3 R17, PT, PT, R17, -R12, RZ ;  /* 0x8000000c11119210 */ /* 0x000fe40007ffe0ff */
[----:B------:R-:W-:-:S04]  /*06c0*/  IADD3 R16, PT, PT, R19, 0x1, -R10 ;  /* 0x0000000113107810 */ /* 0x000fc80007ffe80a */
[----:B------:R-:W-:-:S03]  /*06d0*/  VIMNMX R16, PT, PT, RZ, R16, !PT ;  /* 0x00000010ff107248 */ /* 0x000fc60007fe0100 */
[----:B------:R-:W-:Y:S02]  /*06e0*/  @!P2 IADD3 R17, PT, PT, -R17, RZ, RZ ;  /* 0x000000ff1111a210 */ /* 0x000fe40007ffe1ff */
[----:B------:R-:W-:Y:S01]  /*06f0*/  @!P0 LOP3.LUT R17, RZ, R10, RZ, 0x33, !PT ;  /* 0x0000000aff118212 */ /* 0x000fe200078e33ff */
        /* <DEDUP_REMOVED lines=14> */
.L_x_2196:
[----:B------:R-:W-:Y:S01]  /*07e0*/  BSSY.RECONVERGENT B0, `(.L_x_2197) ;  /* 0x0000006000007945 */ /* 0x000fe20003800200 */
[----:B------:R-:W-:-:S03]  /*07f0*/  HFMA2 R0, -RZ, RZ, 0, 0 ;  /* 0x00000000ff007431 */ /* 0x000fc600000001ff */
[----:B------:R-:W-:Y:S05]  /*0800*/  @P3 BRA `(.L_x_2198) ;  /* 0x00000000000c3947 */ /* 0x000fea0003800000 */
[----:B------:R-:W1:Y:S02]  /*0810*/  LDC.64 R4, c[0x0][0x398] ;  /* 0x0000e600ff047b82 */ /* 0x000e640000000a00 */
[----:B-1----:R-:W-:-:S05]  /*0820*/  IMAD.WIDE R4, R21, 0x2, R4 ;  /* 0x0000000215047825 */ /* 0x002fca00078e0204 */
[----:B------:R1:W5:Y:S02]  /*0830*/  LDG.E R0, desc[UR36][R4.64] ;  /* 0x0000002404007981 */ /* 0x000364000c1e1900 */
.L_x_2198:
[----:B------:R-:W-:Y:S05]  /*0840*/  BSYNC.RECONVERGENT B0 ;  /* 0x0000000000007941 */ /* 0x000fea0003800200 */
.L_x_2197:
[----:B------:R-:W2:Y:S01]  /*0850*/  LDCU.64 UR6, c[0x0][0x3a0] ;  /* 0x00007400ff0677ac */ /* 0x000ea20008000a00 */
[----:B-1----:R-:W1:Y:S01]  /*0860*/  LDC.64 R4, c[0x0][0x418] ;  /* 0x00010600ff047b82 */ /* 0x002e620000000a00 */
[----:B------:R-:W-:Y:S01]  /*0870*/  ISETP.EQ.U32.AND P3, PT, R2, RZ, PT ;  /* 0x000000ff0200720c */ /* 0x000fe20003f62070 */
[----:B------:R-:W-:Y:S01]  /*0880*/  IMAD.MOV.U32 R12, RZ, RZ, RZ ;  /* 0x000000ffff0c7224 */ /* 0x000fe200078e00ff */
[----:B------:R-:W3:Y:S01]  /*0890*/  LDCU.64 UR4, c[0x0][0x390] ;  /* 0x00007200ff0477ac */ /* 0x000ee20008000a00 */
[----:B------:R-:W-:-:S04]  /*08a0*/  ISETP.GT.U32.AND P2, PT, R45, 0x1f, PT ;  /* 0x0000001f2d00780c */ /* 0x000fc80003f44070 */
[----:B------:R-:W-:Y:S01]  /*08b0*/  ISETP.EQ.OR.EX P2, PT, R3, RZ, P2, P3 ;  /* 0x000000ff0300720c */ /* 0x000fe20001742730 */
[----:B------:R-:W4:Y:S01]  /*08c0*/  LDC R14, c[0x0][0x400] ;  /* 0x00010000ff0e7b82 */ /* 0x000f220000000800 */
[----:B------:R-:W-:Y:S02]  /*08d0*/  MOV R3, RZ ;  /* 0x000000ff00037202 */ /* 0x000fe40000000f00 */
[----:B--2---:R-:W-:Y:S02]  /*08e0*/  ISETP.NE.U32.AND P0, PT, RZ, UR6, PT ;  /* 0x00000006ff007c0c */ /* 0x004fe4000bf05070 */
[----:B---3--:R-:W-:-:S07]  /*08f0*/  ISETP.NE.U32.AND P1, PT, RZ, UR4, PT ;  /* 0x00000004ff007c0c */ /* 0x008fce000bf25070 */
[----:B------:R-:W2:Y:S01]  /*0900*/  @!P2 LDC.64 R8, c[0x0][0x450] ;  /* 0x00011400ff08ab82 */ /* 0x000ea20000000a00 */
[----:B------:R-:W-:Y:S01]  /*0910*/  ISETP.NE.AND.EX P0, PT, RZ, UR7, PT, P0 ;  /* 0x00000007ff007c0c */ /* 0x000fe2000bf05300 */
[----:B-----5:R-:W-:Y:S01]  /*0920*/  @!P2 IMAD R2, R22, R15, RZ ;  /* 0x0000000f1602a224 */ /* 0x020fe200078e02ff */
[----:B------:R-:W-:Y:S01]  /*0930*/  ISETP.NE.AND.EX P1, PT, RZ, UR5, PT, P1 ;  /* 0x00000005ff007c0c */ /* 0x000fe2000bf25310 */
[----:B------:R-:W3:Y:S01]  /*0940*/  LDCU.U8 UR4, c[0x0][0x404] ;  /* 0x00008080ff0477ac */ /* 0x000ee20008000000 */
[C---:B------:R-:W-:Y:S01]  /*0950*/  ISETP.GT.U32.OR P0, PT, R45.reuse, 0x17, !P0 ;  /* 0x000000172d00780c */ /* 0x040fe20004704470 */
[----:B------:R-:W-:Y:S01]  /*0960*/  @!P2 IMAD R15, R2, 0x30, R13 ;  /* 0x00000030020fa824 */ /* 0x000fe200078e020d */
[----:B------:R-:W-:Y:S02]  /*0970*/  ISETP.GT.U32.OR P1, PT, R45, 0x17, !P1 ;  /* 0x000000172d00780c */ /* 0x000fe40004f24470 */
[----:B-1----:R-:W-:-:S04]  /*0980*/  ISETP.NE.U32.AND P3, PT, R4, RZ, PT ;  /* 0x000000ff0400720c */ /* 0x002fc80003f65070 */
[----:B------:R-:W-:-:S05]  /*0990*/  ISETP.NE.AND.EX P3, PT, R5, RZ, PT, P3 ;  /* 0x000000ff0500720c */ /* 0x000fca0003f65330 */
[----:B0-----:R-:W0:Y:S01]  /*09a0*/  @!P0 LDC.64 R6, c[0x0][0x3a0] ;  /* 0x0000e800ff068b82 */ /* 0x001e220000000a00 */
[----:B------:R-:W-:Y:S02]  /*09b0*/  HFMA2 R2, -RZ, RZ, 0, 0 ;  /* 0x00000000ff027431 */ /* 0x000fe400000001ff */
[----:B--2---:R-:W-:-:S05]  /*09c0*/  @!P2 IMAD.WIDE R8, R15, 0x2, R8 ;  /* 0x000000020f08a825 */ /* 0x004fca00078e0208 */
[----:B------:R-:W1:Y:S01]  /*09d0*/  @!P1 LDC.64 R4, c[0x0][0x390] ;  /* 0x0000e400ff049b82 */ /* 0x000e620000000a00 */
[----:B------:R-:W2:Y:S07]  /*09e0*/  @!P2 LDG.E R9, desc[UR36][R8.64] ;  /* 0x000000240809a981 */ /* 0x000eae000c1e1900 */
[----:B------:R-:W3:Y:S01]  /*09f0*/  @P3 LDC.64 R10, c[0x0][0x418] ;  /* 0x00010600ff0a3b82 */ /* 0x000ee20000000a00 */
[----:B0-----:R-:W-:-:S05]  /*0a00*/  @!P0 IMAD.WIDE.U32 R6, R13, 0x2, R6 ;  /* 0x000000020d068825 */ /* 0x001fca00078e0006 */
[----:B------:R-:W2:Y:S01]  /*0a10*/  @!P0 LDG.E R3, desc[UR36][R6.64] ;  /* 0x0000002406038981 */ /* 0x000ea2000c1e1900 */
[----:B-1----:R-:W-:-:S05]  /*0a20*/  @!P1 IMAD.WIDE.U32 R4, R13, 0x2, R4 ;  /* 0x000000020d049825 */ /* 0x002fca00078e0004 */
[----:B------:R-:W2:Y:S01]  /*0a30*/  @!P1 LDG.E R12, desc[UR36][R4.64] ;  /* 0x00000024040c9981 */ /* 0x000ea2000c1e1900 */
[----:B---3--:R-:W-:-:S05]  /*0a40*/  @P3 IMAD.WIDE.U32 R10, R23, 0x4, R10 ;  /* 0x00000004170a3825 */ /* 0x008fca00078e000a */
        /* <DEDUP_REMOVED lines=38> */
.L_x_2200:
        /* <DEDUP_REMOVED lines=28> */
[----:B------:R-:W-:Y:S02]  /*0e70*/  @P0 IADD3 R5, PT, PT, R5, 0x1, RZ ;  /* 0x0000000105050810 */ /* 0x000fe40007ffe0ff */
[----:B------:R-:W-:-:S03]  /*0e80*/  ISETP.GE.AND P0, PT, R27, R14, PT ;  /* 0x0000000e1b00720c */ /* 0x000fc60003f06270 */
[----:B------:R-:W-:-:S05]  /*0e90*/  IMAD.MOV.U32 R31, RZ, RZ, R5 ;  /* 0x000000ffff1f7224 */ /* 0x000fca00078e0005 */
        /* <DEDUP_REMOVED lines=10> */
[----:B------:R-:W-:Y:S01]  /*0f40*/  HFMA2 R8, -RZ, RZ, 0, 8.0049037933349609375e-05 ;  /* 0x0000053fff087431 */ /* 0x000fe200000001ff */
[----:B------:R-:W-:Y:S01]  /*0f50*/  MOV R12, 0x1 ;  /* 0x00000001000c7802 */ /* 0x000fe20000000f00 */
[----:B------:R1:W2:Y:S01]  /*0f60*/  LDC.64 R14, c[0x4][R0] ;  /* 0x01000000000e7b82 */ /* 0x0002a20000000a00 */
[----:B------:R-:W3:Y:S01]  /*0f70*/  LDCU.64 UR6, c[0x4][0xd0] ;  /* 0x01001a00ff0677ac */ /* 0x000ee20008000a00 */
[----:B------:R-:W-:Y:S01]  /*0f80*/  IMAD.MOV.U32 R13, RZ, RZ, RZ ;  /* 0x000000ffff0d7224 */ /* 0x000fe200078e00ff */
        /* <DEDUP_REMOVED lines=9> */
.L_x_2202:
        /* <DEDUP_REMOVED lines=8> */
[-C--:B-1----:R-:W-:Y:S02]  /*10a0*/  LEA R3, R7, R0.reuse, 0x1 ;  /* 0x0000000007037211 */ /* 0x082fe400078e08ff */
[C---:B------:R-:W-:Y:S02]  /*10b0*/  @!P6 LEA R6, R4.reuse, R0, 0x1 ;  /* 0x000000000406e211 */ /* 0x040fe400078e08ff */
[----:B------:R-:W-:-:S03]  /*10c0*/  @!P6 LEA R5, R4, R3, 0x1 ;  /* 0x000000030405e211 */ /* 0x000fc600078e08ff */
[----:B------:R0:W-:Y:S04]  /*10d0*/  @!P6 STS [R6], R29 ;  /* 0x0000001d0600e388 */ /* 0x0001e80000000800 */
        /* <DEDUP_REMOVED lines=50> */
.L_x_2206:
[----:B------:R-:W-:Y:S05]  /*1400*/  BSYNC.RECONVERGENT B1 ;  /* 0x0000000000017941 */ /* 0x000fea0003800200 */
.L_x_2205:
[----:B------:R-:W-:Y:S01]  /*1410*/  PRMT R7, R26, 0x7632, R7 ;  /* 0x000076321a077816 */ /* 0x000fe20000000007 */
[----:B------:R0:W-:Y:S01]  /*1420*/  STS.U16 [R13], R26 ;  /* 0x0000001a0d007388 */ /* 0x0001e20000000400 */
[----:B------:R-:W-:-:S03]  /*1430*/  PRMT R6, R29, 0x7632, R6 ;  /* 0x000076321d067816 */ /* 0x000fc60000000006 */
[----:B------:R0:W-:Y:S04]  /*1440*/  STS.U16 [R14], R7 ;  /* 0x000000070e007388 */ /* 0x0001e80000000400 */
[----:B------:R0:W-:Y:S04]  /*1450*/  STS.U16 [R11], R29 ;  /* 0x0000001d0b007388 */ /* 0x0001e80000000400 */
[----:B------:R0:W-:Y:S02]  /*1460*/  STS.U16 [R12], R6 ;  /* 0x000000060c007388 */ /* 0x0001e40000000400 */
.L_x_2204:
[----:B------:R-:W-:Y:S05]  /*1470*/  BSYNC.RECONVERGENT B0 ;  /* 0x0000000000007941 */ /* 0x000fea0003800200 */
.L_x_2203:
[----:B------:R-:W-:Y:S01]  /*1480*/  BAR.SYNC.DEFER_BLOCKING 0x0 ;  /* 0x0000000000007b1d */ /* 0x000fe20000010000 */
[----:B------:R-:W-:-:S05]  /*1490*/  @!P6 IMAD R28, R28, R31, R30 ;  /* 0x0000001f1c1ce224 */ /* 0x000fca00078e021e */
[C---:B------:R-:W-:Y:S02]  /*14a0*/  @!P6 LEA R0, R28.reuse, R0, 0x1 ;  /* 0x000000001c00e211 */ /* 0x040fe400078e08ff */
[----:B------:R-:W-:-:S03]  /*14b0*/  @!P6 LEA R3, R28, R3, 0x1 ;  /* 0x000000031c03e211 */ /* 0x000fc600078e08ff */
[----:B0-----:R0:W1:Y:S04]  /*14c0*/  @!P6 LDS R29, [R0] ;  /* 0x00000000001de984 */ /* 0x0010680000000800 */
[----:B------:R0:W2:Y:S01]  /*14d0*/  @!P6 LDS R26, [R3] ;  /* 0x00000000031ae984 */ /* 0x0000a20000000800 */
[----:B------:R-:W-:Y:S06]  /*14e0*/  BAR.SYNC.DEFER_BLOCKING 0x0 ;  /* 0x0000000000007b1d */ /* 0x000fec0000010000 */
.L_x_2201:
[----:B------:R-:W-:Y:S05]  /*14f0*/  BSYNC.RECONVERGENT B6 ;  /* 0x0000000000067941 */ /* 0x000fea0003800200 */
.L_x_2199:
[----:B------:R-:W-:Y:S01]  /*1500*/  ISETP.GT.U32.AND P0, PT, R45, 0x1f, PT ;  /* 0x0000001f2d00780c */ /* 0x000fe20003f04070 */
[----:B0-----:R-:W-:-:S12]  /*1510*/  IMAD.MOV.U32 R0, RZ, RZ, -0x800001 ;  /* 0xff7fffffff007424 */ /* 0x001fd800078e00ff */
[----:B------:R-:W-:Y:S05]  /*1520*/  @P0 BRA `(.L_x_2207) ;  /* 0x0000000000e40947 */ /* 0x000fea0003800000 */
[----:B------:R-:W0:Y:S01]  /*1530*/  S2R R10, SR_CgaCtaId ;  /* 0x00000000000a7919 */ /* 0x000e220000008800 */
[----:B------:R-:W-:Y:S01]  /*1540*/  MOV R7, 0x400 ;  /* 0x0000040000077802 */ /* 0x000fe20000000f00 */
[----:B------:R-:W-:Y:S01]  /*1550*/  BSSY.RECONVERGENT B0, `(.L_x_2208) ;  /* 0x0000014000007945 */ /* 0x000fe20003800200 */
[----:B------:R-:W-:Y:S02]  /*1560*/  ISETP.GT.U32.AND P0, PT, R45, 0x17, PT ;  /* 0x000000172d00780c */ /* 0x000fe40003f04070 */
[----:B------:R-:W-:-:S04]  /*1570*/  IADD3 R3, PT, PT, R7, 0x40, RZ ;  /* 0x0000004007037810 */ /* 0x000fc80007ffe0ff */
        /* <DEDUP_REMOVED lines=17> */
.L_x_2209:
[----:B------:R-:W-:Y:S05]  /*1690*/  BSYNC.RECONVERGENT B0 ;  /* 0x0000000000007941 */ /* 0x000fea0003800200 */
.L_x_2208:
        /* <DEDUP_REMOVED lines=12> */
.L_x_2307:
        /* <DEDUP_REMOVED lines=15> */
[----:B------:R-:W-:Y:S02]  /*1850*/  IMAD.IADD R6, R19, 0x1, -R16 ;  /* 0x0000000113067824 */ /* 0x000fe400078e0a10 */
[----:B-1----:R-:W-:Y:S01]  /*1860*/  FMUL.FTZ R0, R14, UR4 ;  /* 0x000000040e007c20 */ /* 0x002fe20008410000 */
[----:B------:R-:W-:-:S04]  /*1870*/  LEA R7, R10, R7, 0x18 ;  /* 0x000000070a077211 */ /* 0x000fc800078ec0ff */
[----:B------:R-:W-:Y:S01]  /*1880*/  LEA R7, R6, R7, 0x2 ;  /* 0x0000000706077211 */ /* 0x000fe200078e10ff */
[----:B--2---:R-:W-:-:S05]  /*1890*/  @P0 HADD2.F32 R3, -RZ, R4.H0_H0 ;  /* 0x20000004ff030230 */ /* 0x004fca0000004100 */
[----:B------:R-:W-:-:S05]  /*18a0*/  @P0 FADD.FTZ R0, R0, R3 ;  /* 0x0000000300000221 */ /* 0x000fca0000010000 */
[----:B------:R3:W-:Y:S02]  /*18b0*/  STS [R7], R0 ;  /* 0x0000000007007388 */ /* 0x0007e40000000800 */
.L_x_2207:
[----:B------:R-:W-:Y:S05]  /*18c0*/  WARPSYNC.ALL ;  /* 0x0000000000007948 */ /* 0x000fea0003800000 */
[----:B------:R-:W-:Y:S01]  /*18d0*/  IADD3 R85, PT, PT, -R16, R19, RZ ;  /* 0x0000001310557210 */ /* 0x000fe20007ffe1ff */
[----:B------:R-:W4:Y:S01]  /*18e0*/  LDCU UR4, c[0x0][0x3f0] ;  /* 0x00007e00ff0477ac */ /* 0x000f220008000800 */
[----:B------:R-:W-:Y:S02]  /*18f0*/  BSSY.RECONVERGENT B0, `(.L_x_2211) ;  /* 0x000010c000007945 */ /* 0x000fe40003800200 */
[----:B------:R-:W-:Y:S01]  /*1900*/  IADD3 R3, PT, PT, R85, 0x1f, RZ ;  /* 0x0000001f55037810 */ /* 0x000fe20007ffe0ff */
[----:B------:R-:W0:Y:S03]  /*1910*/  LDCU UR13, c[0x0][0x410] ;  /* 0x00008200ff0d77ac */ /* 0x000e260008000800 */
[----:B------:R-:W-:Y:S01]  /*1920*/  SHF.R.S32.HI R4, RZ, 0x1f, R3 ;  /* 0x0000001fff047819 */ /* 0x000fe20000011403 */
[----:B------:R-:W0:Y:S03]  /*1930*/  LDCU.64 UR8, c[0x0][0x3b8] ;  /* 0x00007700ff0877ac */ /* 0x000e260008000a00 */
[----:B------:R-:W-:Y:S01]  /*1940*/  LEA.HI R4, R4, R3, RZ, 0x5 ;  /* 0x0000000304047211 */ /* 0x000fe200078f28ff */
[----:B------:R-:W0:Y:S03]  /*1950*/  LDCU.64 UR14, c[0x0][0x438] ;  /* 0x00008700ff0e77ac */ /* 0x000e260008000a00 */
[----:B------:R-:W-:Y:S01]  /*1960*/  LOP3.LUT R46, R4, 0xffffffe0, RZ, 0xc0, !PT ;  /* 0xffffffe0042e7812 */ /* 0x000fe200078ec0ff */
[----:B------:R-:W0:Y:S01]  /*1970*/  LDCU.64 UR10, c[0x0][0x448] ;  /* 0x00008900ff0a77ac */ /* 0x000e220008000a00 */
[----:B----4-:R-:W-:Y:S01]  /*1980*/  IMAD R25, R25, UR4, R44 ;  /* 0x0000000419197c24 */ /* 0x010fe2000f8e022c */
[----:B------:R-:W-:Y:S01]  /*1990*/  BAR.SYNC.DEFER_BLOCKING 0x0 ;  /* 0x0000000000007b1d */ /* 0x000fe20000010000 */
[----:B------:R-:W-:-:S02]  /*19a0*/  ISETP.GE.AND P0, PT, R45, R46, PT ;  /* 0x0000002e2d00720c */ /* 0x000fc40003f06270 */
[----:B------:R-:W-:-:S11]  /*19b0*/  IMAD R83, R25, 0x30, RZ ;  /* 0x0000003019537824 */ /* 0x000fd600078e02ff */
[----:B------:R-:W-:Y:S05]  /*19c0*/  @P0 BRA `(.L_x_2212) ;  /* 0x0000000c00f80947 */ /* 0x000fea0003800000 */
[----:B------:R-:W4:Y:S01]  /*19d0*/  LDC R20, c[0x0][0x3f4] ;  /* 0x0000fd00ff147b82 */ /* 0x000f220000000800 */
[----:B------:R-:W-:Y:S01]  /*19e0*/  UMOV UR4, 0x400 ;  /* 0x0000040000047882 */ /* 0x000fe20000000000 */
[----:B------:R-:W1:Y:S01]  /*19f0*/  LDCU UR12, c[0x0][0x440] ;  /* 0x00008800ff0c77ac */ /* 0x000e620008000800 */
[----:B------:R-:W-:-:S05]  /*1a00*/  IMAD.IADD R84, R16, 0x1, R45 ;  /* 0x0000000110547824 */ /* 0x000fca00078e022d */
[----:B------:R-:W0:Y:S01]  /*1a10*/  S2UR UR5, SR_CgaCtaId ;  /* 0x00000000000579c3 */ /* 0x000e220000008800 */
[-C--:B----4-:R-:W-:Y:S01]  /*1a20*/  IABS R77, R20.reuse ;  /* 0x00000014004d7213 */ /* 0x090fe20000000000 */
[----:B------:R-:W-:-:S03]  /*1a30*/  IMAD R23, R23, R20, RZ ;  /* 0x0000001417177224 */ /* 0x000fc600078e02ff */
[----:B------:R-:W4:Y:S01]  /*1a40*/  I2F.RP R3, R77 ;  /* 0x0000004d00037306 */ /* 0x000f220000209400 */
[----:B0-----:R-:W-:Y:S02]  /*1a50*/  ULEA UR6, UR5, UR4, 0x18 ;  /* 0x0000000405067291 */ /* 0x001fe4000f8ec0ff */
[----:B------:R-:W-:-:S04]  /*1a60*/  UIADD3 UR4, UPT, UPT, UR4, 0xc0, URZ ;  /* 0x000000c004047890 */ /* 0x000fc8000fffe0ff */
[----:B------:R-:W-:-:S03]  /*1a70*/  ULEA UR4, UR5, UR4, 0x18 ;  /* 0x0000000405047291 */ /* 0x000fc6000f8ec0ff */
[----:B---3--:R-:W0:Y:S01]  /*1a80*/  LDS.128 R4, [UR6+0x40] ;  /* 0x00004006ff047984 */ /* 0x008e220008000c00 */
[----:B----4-:R-:W3:Y:S03]  /*1a90*/  MUFU.RCP R3, R3 ;  /* 0x0000000300037308 */ /* 0x010ee60000001000 */
[----:B------:R-:W4:Y:S04]  /*1aa0*/  LDS.128 R8, [UR6+0x50] ;  /* 0x00005006ff087984 */ /* 0x000f280008000c00 */
[----:B------:R-:W0:Y:S04]  /*1ab0*/  LDS.128 R12, [UR6+0x60] ;  /* 0x00006006ff0c7984 */ /* 0x000e280008000c00 */
[----:B--2---:R-:W2:Y:S04]  /*1ac0*/  LDS.128 R24, [UR6+0x70] ;  /* 0x00007006ff187984 */ /* 0x004ea80008000c00 */
[----:B-1----:R-:W1:Y:S01]  /*1ad0*/  LDS.128 R28, [UR6+0x80] ;  /* 0x00008006ff1c7984 */ /* 0x002e620008000c00 */
[----:B---3--:R-:W-:-:S03]  /*1ae0*/  IADD3 R21, PT, PT, R3, 0xffffffe, RZ ;  /* 0x0ffffffe03157810 */ /* 0x008fc60007ffe0ff */
[----:B------:R-:W3:Y:S04]  /*1af0*/  LDS.128 R32, [UR6+0x90] ;  /* 0x00009006ff207984 */ /* 0x000ee80008000c00 */
[----:B------:R-:W0:Y:S01]  /*1b00*/  LDS.128 R36, [UR6+0xa0] ;  /* 0x0000a006ff247984 */ /* 0x000e220008000c00 */
[----:B------:R-:W4:Y:S03]  /*1b10*/  F2I.FTZ.U32.TRUNC.NTZ R21, R21 ;  /* 0x0000001500157305 */ /* 0x000f26000021f000 */
[----:B------:R-:W0:Y:S01]  /*1b20*/  LDS.128 R40, [UR6+0xb0] ;  /* 0x0000b006ff287984 */ /* 0x000e220008000c00 */
[----:B------:R-:W2:Y:S01]  /*1b30*/  LDCU.64 UR6, c[0x0][0x420] ;  /* 0x00008400ff0677ac */ /* 0x000ea20008000a00 */
[----:B----4-:R-:W-:-:S04]  /*1b40*/  IADD3 R3, PT, PT, RZ, -R21, RZ ;  /* 0x80000015ff037210 */ /* 0x010fc80007ffe0ff */
[----:B------:R-:W-:Y:S01]  /*1b50*/  MOV R20, R3 ;  /* 0x0000000300147202 */ /* 0x000fe20000000f00 */
[----:B------:R-:W-:Y:S01]  /*1b60*/  IMAD R3, R44, UR12, R19 ;  /* 0x0000000c2c037c24 */ /* 0x000fe2000f8e0213 */
[----:B------:R-:W-:Y:S02]  /*1b70*/  SHF.R.S32.HI R44, RZ, 0x1f, R23 ;  /* 0x0000001fff2c7819 */ /* 0x000fe40000011417 */
[----:B--2---:R-:W-:Y:S01]  /*1b80*/  ISETP.NE.U32.AND P0, PT, RZ, UR6, PT ;  /* 0x00000006ff007c0c */ /* 0x004fe2000bf05070 */
[----:B------:R-:W-:Y:S02]  /*1b90*/  IMAD R47, R20, R77, RZ ;  /* 0x0000004d142f7224 */ /* 0x000fe400078e02ff */
[----:B------:R-:W-:Y:S01]  /*1ba0*/  HFMA2 R20, -RZ, RZ, 0, 0 ;  /* 0x00000000ff147431 */ /* 0x000fe200000001ff */
[----:B------:R-:W-:Y:S02]  /*1bb0*/  IADD3 R82, P1, P2, R23, UR6, R84 ;  /* 0x0000000617527c10 */ /* 0x000fe4000fa3e054 */
[----:B------:R-:W-:-:S02]  /*1bc0*/  ISETP.NE.AND.EX P0, PT, RZ, UR7, PT, P0 ;  /* 0x00000007ff007c0c */ /* 0x000fc4000bf05300 */
[----:B------:R-:W-:Y:S01]  /*1bd0*/  IADD3.X R23, PT, PT, R44, UR7, RZ, P1, P2 ;  /* 0x000000072c177c10 */ /* 0x000fe20008fe44ff */
[----:B------:R-:W-:Y:S01]  /*1be0*/  IMAD.HI.U32 R76, R21, R47, R20 ;  /* 0x0000002f154c7227 */ /* 0x000fe200078e0014 */
[----:B------:R-:W-:-:S03]  /*1bf0*/  IADD3 R21, PT, PT, R16, R46, RZ ;  /* 0x0000002e10157210 */ /* 0x000fc60007ffe0ff */
[----:B------:R-:W-:Y:S01]  /*1c00*/  IMAD R20, R3, UR12, R84 ;  /* 0x0000000c03147c24 */ /* 0x000fe2000f8e0254 */
[----:B-1-3--:R-:W-:-:S07]  /*1c10*/  LEA R3, R45, UR4, 0x2 ;  /* 0x000000042d037c11 */ /* 0x00afce000f8e10ff */
.L_x_2231:
[----:B------:R-:W-:Y:S01]  /*1c20*/  @P0 MOV R80, R82 ;  /* 0x0000005200500202 */ /* 0x000fe20000000f00 */
[----:B------:R-:W1:Y:S01]  /*1c30*/  LDC R78, c[0x0][0x3f4] ;  /* 0x0000fd00ff4e7b82 */ /* 0x000e620000000800 */
[----:B------:R-:W-:-:S05]  /*1c40*/  @P0 MOV R81, R23 ;  /* 0x0000001700510202 */ /* 0x000fca0000000f00 */
[----:B------:R2:W3:Y:S01]  /*1c50*/  @P0 LDG.E.U8 R80, desc[UR36][R80.64] ;  /* 0x0000002450500981 */ /* 0x0004e2000c1e1100 */
[----:B------:R-:W-:Y:S01]  /*1c60*/  IABS R87, R84 ;  /* 0x0000005400577213 */ /* 0x000fe20000000000 */
[----:B------:R-:W-:Y:S01]  /*1c70*/  BSSY.RECONVERGENT B1, `(.L_x_2213) ;  /* 0x000001d000017945 */ /* 0x000fe20003800200 */
[----:B------:R-:W-:-:S03]  /*1c80*/  ISETP.GE.AND P2, PT, R84, RZ, PT ;  /* 0x000000ff5400720c */ /* 0x000fc60003f46270 */
[----:B------:R-:W-:-:S04]  /*1c90*/  IMAD.HI.U32 R79, R76, R87, RZ ;  /* 0x000000574c4f7227 */ /* 0x000fc800078e00ff */
[----:B------:R-:W-:Y:S01]  /*1ca0*/  IMAD.MOV R86, RZ, RZ, -R79 ;  /* 0x000000ffff567224 */ /* 0x000fe200078e0a4f */
[----:B-1----:R-:W-:Y:S02]  /*1cb0*/  IABS R89, R78 ;  /* 0x0000004e00597213 */ /* 0x002fe40000000000 */
[----:B------:R-:W-:-:S03]  /*1cc0*/  ISETP.NE.AND P4, PT, R78, RZ, PT ;  /* 0x000000ff4e00720c */ /* 0x000fc60003f85270 */
[----:B------:R-:W-:-:S05]  /*1cd0*/  IMAD R86, R89, R86, R87 ;  /* 0x0000005659567224 */ /* 0x000fca00078e0257 */
[----:B------:R-:W-:-:S13]  /*1ce0*/  ISETP.GT.U32.AND P1, PT, R77, R86, PT ;  /* 0x000000564d00720c */ /* 0x000fda0003f24070 */
[----:B------:R-:W-:-:S04]  /*1cf0*/  @!P1 IADD3 R86, PT, PT, R86, -R89, RZ ;  /* 0x8000005956569210 */ /* 0x000fc80007ffe0ff */
[----:B------:R-:W-:-:S13]  /*1d00*/  ISETP.GT.U32.AND P1, PT, R77, R86, PT ;  /* 0x000000564d00720c */ /* 0x000fda0003f24070 */
[----:B------:R-:W-:Y:S02]  /*1d10*/  @!P1 IADD3 R86, PT, PT, R86, -R89, RZ ;  /* 0x8000005956569210 */ /* 0x000fe40007ffe0ff */
[----:B------:R-:W-:Y:S02]  /*1d20*/  ISETP.GE.AND P1, PT, R84, R19, PT ;  /* 0x000000135400720c */ /* 0x000fe40003f26270 */
[----:B------:R-:W-:Y:S02]  /*1d30*/  @!P2 IADD3 R86, PT, PT, -R86, RZ, RZ ;  /* 0x000000ff5656a210 */ /* 0x000fe40007ffe1ff */
[----:B------:R-:W-:-:S04]  /*1d40*/  @!P4 LOP3.LUT R86, RZ, R78, RZ, 0x33, !PT ;  /* 0x0000004eff56c212 */ /* 0x000fc800078e33ff */
[C---:B--2---:R-:W-:Y:S02]  /*1d50*/  SHF.L.U32 R81, R86.reuse, 0x3, RZ ;  /* 0x0000000356517819 */ /* 0x044fe400000006ff */
[----:B------:R-:W-:Y:S02]  /*1d60*/  IADD3 R79, PT, PT, R86, R78, RZ ;  /* 0x0000004e564f7210 */ /* 0x000fe40007ffe0ff */
[----:B---3--:R-:W-:Y:S01]  /*1d70*/  ISETP.NE.AND P3, PT, R80, RZ, P0 ;  /* 0x000000ff5000720c */ /* 0x008fe20000765270 */
[----:B------:R-:W-:Y:S01]  /*1d80*/  IMAD R80, R78, 0x30, RZ ;  /* 0x000000304e507824 */ /* 0x000fe200078e02ff */
[----:B-----5:R-:W-:Y:S11]  /*1d90*/  @P1 BRA `(.L_x_2214) ;  /* 0x0000000000281947 */ /* 0x020ff60003800000 */
[----:B------:R-:W-:Y:S02]  /*1da0*/  ISETP.GE.AND P2, PT, R81, R80, PT ;  /* 0x000000505100720c */ /* 0x000fe40003f46270 */
[----:B------:R-:W-:Y:S02]  /*1db0*/  CS2R R46, SRZ ;  /* 0x00000000002e7805 */ /* 0x000fe4000001ff00 */
[----:B------:R-:W-:-:S09]  /*1dc0*/  CS2R R44, SRZ ;  /* 0x00000000002c7805 */ /* 0x000fd2000001ff00 */
[----:B------:R-:W-:Y:S05]  /*1dd0*/  @P2 BRA `(.L_x_2214) ;  /* 0x0000000000182947 */ /* 0x000fea0003800000 */
[----:B------:R-:W-:-:S05]  /*1de0*/  IMAD R44, R83, R78, RZ ;  /* 0x0000004e532c7224 */ /* 0x000fca00078e02ff */
[----:B------:R-:W-:-:S04]  /*1df0*/  IADD3 R45, P2, PT, R81, R44, RZ ;  /* 0x0000002c512d7210 */ /* 0x000fc80007f5e0ff */
[----:B------:R-:W-:Y:S02]  /*1e00*/  LEA.HI.X.SX32 R46, R44, RZ, 0x1, P2 ;  /* 0x000000ff2c2e7211 */ /* 0x000fe400010f0eff */
[----:B------:R-:W-:-:S04]  /*1e10*/  LEA R44, P2, R45, UR8, 0x1 ;  /* 0x000000082d2c7c11 */ /* 0x000fc8000f8408ff */
[----:B------:R-:W-:-:S06]  /*1e20*/  LEA.HI.X R45, R45, UR9, R46, 0x1, P2 ;  /* 0x000000092d2d7c11 */ /* 0x000fcc00090f0c2e */
[----:B------:R-:W5:Y:S03]  /*1e30*/  LDG.E.128 R44, desc[UR36][R44.64] ;  /* 0x000000242c2c7981 */ /* 0x000f66000c1e1d00 */
.L_x_2214:
[----:B------:R-:W-:Y:S05]  /*1e40*/  BSYNC.RECONVERGENT B1 ;  /* 0x0000000000017941 */ /* 0x000fea0003800200 */
.L_x_2213:
[----:B------:R-:W-:Y:S04]  /*1e50*/  BSSY.RECONVERGENT B1, `(.L_x_2215) ;  /* 0x000000e000017945 */ /* 0x000fe80003800200 */
[----:B------:R-:W-:Y:S05]  /*1e60*/  @P1 BRA `(.L_x_2216) ;  /* 0x0000000000301947 */ /* 0x000fea0003800000 */
[----:B------:R-:W-:Y:S01]  /*1e70*/  IMAD.SHL.U32 R87, R79, 0x8, RZ ;  /* 0x000000084f577824 */ /* 0x000fe200078e00ff */
[----:B------:R-:W-:Y:S02]  /*1e80*/  CS2R R50, SRZ ;  /* 0x0000000000327805 */ /* 0x000fe4000001ff00 */
[----:B------:R-:W-:Y:S02]  /*1e90*/  CS2R R48, SRZ ;  /* 0x0000000000307805 */ /* 0x000fe4000001ff00 */
[----:B------:R-:W-:-:S13]  /*1ea0*/  ISETP.GE.AND P2, PT, R87, R80, PT ;  /* 0x000000505700720c */ /* 0x000fda0003f46270 */
        /* <DEDUP_REMOVED lines=8> */
.L_x_2216:
[----:B------:R-:W-:Y:S05]  /*1f30*/  BSYNC.RECONVERGENT B1 ;  /* 0x0000000000017941 */ /* 0x000fea0003800200 */
.L_x_2215:
[----:B------:R-:W-:Y:S04]  /*1f40*/  BSSY.RECONVERGENT B1, `(.L_x_2217) ;  /* 0x000000e000017945 */ /* 0x000fe80003800200 */
[----:B------:R-:W-:Y:S05]  /*1f50*/  @P1 BRA `(.L_x_2218) ;  /* 0x0000000000301947 */ /* 0x000fea0003800000 */
[----:B------:R-:W-:Y:S02]  /*1f60*/  LEA R87, R78, R81, 0x4 ;  /* 0x000000514e577211 */ /* 0x000fe400078e20ff */
        /* <DEDUP_REMOVED lines=11> */
.L_x_2218:
[----:B------:R-:W-:Y:S05]  /*2020*/  BSYNC.RECONVERGENT B1 ;  /* 0x0000000000017941 */ /* 0x000fea0003800200 */
.L_x_2217:
[----:B------:R-:W-:Y:S01]  /*2030*/  BSSY.RECONVERGENT B1, `(.L_x_2219) ;  /* 0x0000010000017945 */ /* 0x000fe20003800200 */
[----:B------:R-:W-:-:S03]  /*2040*/  LEA R81, R78, R81, 0x5 ;  /* 0x000000514e517211 */ /* 0x000fc600078e28ff */
[----:B------:R-:W-:Y:S05]  /*2050*/  @P1 BRA `(.L_x_2220) ;  /* 0x0000000000341947 */ /* 0x000fea0003800000 */
[----:B------:R-:W-:Y:S02]  /*2060*/  LEA R56, R78, R79, 0x1 ;  /* 0x0000004f4e387211 */ /* 0x000fe400078e08ff */
[----:B------:R-:W-:Y:S02]  /*2070*/  CS2R R58, SRZ ;  /* 0x00000000003a7805 */ /* 0x000fe4000001ff00 */
[----:B------:R-:W-:Y:S02]  /*2080*/  SHF.L.U32 R87, R56, 0x3, RZ ;  /* 0x0000000338577819 */ /* 0x000fe400000006ff */
        /* <DEDUP_REMOVED lines=10> */
.L_x_2220:
[----:B------:R-:W-:Y:S05]  /*2130*/  BSYNC.RECONVERGENT B1 ;  /* 0x0000000000017941 */ /* 0x000fea0003800200 */
.L_x_2219:
[----:B------:R-:W-:Y:S04]  /*2140*/  BSSY.RECONVERGENT B1, `(.L_x_2221) ;  /* 0x000000d000017945 */ /* 0x000fe80003800200 */
[----:B------:R-:W-:Y:S05]  /*2150*/  @P1 BRA `(.L_x_2222) ;  /* 0x00000000002c1947 */ /* 0x000fea0003800000 */
[----:B------:R-:W-:Y:S02]  /*2160*/  ISETP.GE.AND P2, PT, R81, R80, PT ;  /* 0x000000505100720c */ /* 0x000fe40003f46270 */
[----:B------:R-:W-:Y:S02]  /*2170*/  CS2R R62, SRZ ;  /* 0x00000000003e7805 */ /* 0x000fe4000001ff00 */
[----:B------:R-:W-:-:S09]  /*2180*/  CS2R R60, SRZ ;  /* 0x00000000003c7805 */ /* 0x000fd2000001ff00 */
        /* <DEDUP_REMOVED lines=8> */
.L_x_2222:
[----:B------:R-:W-:Y:S05]  /*2210*/  BSYNC.RECONVERGENT B1 ;  /* 0x0000000000017941 */ /* 0x000fea0003800200 */
.L_x_2221:
[----:B------:R-:W-:Y:S01]  /*2220*/  BSSY.RECONVERGENT B1, `(.L_x_2223) ;  /* 0x000000f000017945 */ /* 0x000fe20003800200 */
[----:B------:R-:W-:-:S03]  /*2230*/  LEA R81, R78, R79, 0x2 ;  /* 0x0000004f4e517211 */ /* 0x000fc600078e10ff */
        /* <DEDUP_REMOVED lines=13> */
.L_x_2224:
[----:B------:R-:W-:Y:S05]  /*2310*/  BSYNC.RECONVERGENT B1 ;  /* 0x0000000000017941 */ /* 0x000fea0003800200 */
.L_x_2223:
[----:B------:R-:W-:Y:S01]  /*2320*/  BSSY.RECONVERGENT B1, `(.L_x_2225) ;  /* 0x000000f000017945 */ /* 0x000fe20003800200 */
[----:B------:R-:W-:-:S03]  /*2330*/  IADD3 R81, PT, PT, R81, R78, RZ ;  /* 0x0000004e51517210 */ /* 0x000fc60007ffe0ff */
[----:B------:R-:W-:Y:S05]  /*2340*/  @P1 BRA `(.L_x_2226) ;  /* 0x0000000000301947 */ /* 0x000fea0003800000 */
[----:B------:R-:W-:Y:S02]  /*2350*/  SHF.L.U32 R79, R81, 0x3, RZ ;  /* 0x00000003514f7819 */ /* 0x000fe400000006ff */
        /* <DEDUP_REMOVED lines=11> */
.L_x_2226:
[----:B------:R-:W-:Y:S05]  /*2410*/  BSYNC.RECONVERGENT B1 ;  /* 0x0000000000017941 */ /* 0x000fea0003800200 */
.L_x_2225:
[----:B------:R-:W-:Y:S04]  /*2420*/  BSSY.RECONVERGENT B1, `(.L_x_2227) ;  /* 0x000000f000017945 */ /* 0x000fe80003800200 */
[----:B------:R-:W-:Y:S05]  /*2430*/  @P1 BRA `(.L_x_2228) ;  /* 0x0000000000341947 */ /* 0x000fea0003800000 */
[----:B------:R-:W-:Y:S02]  /*2440*/  IADD3 R72, PT, PT, R81, R78, RZ ;  /* 0x0000004e51487210 */ /* 0x000fe40007ffe0ff */
        /* <DEDUP_REMOVED lines=12> */
.L_x_2228:
[----:B------:R-:W-:Y:S05]  /*2510*/  BSYNC.RECONVERGENT B1 ;  /* 0x0000000000017941 */ /* 0x000fea0003800200 */
.L_x_2227:
[----:B------:R-:W-:Y:S04]  /*2520*/  BSSY.RECONVERGENT B1, `(.L_x_2229) ;  /* 0x0000041000017945 */ /* 0x000fe80003800200 */
[----:B------:R-:W-:Y:S05]  /*2530*/  @P1 BRA `(.L_x_2230) ;  /* 0x0000000000fc1947 */ /* 0x000fea0003800000 */
[----:B------:R-:W-:-:S04]  /*2540*/  ISETP.NE.U32.AND P1, PT, RZ, UR14, PT ;  /* 0x0000000eff007c0c */ /* 0x000fc8000bf25070 */
[----:B------:R-:W-:Y:S02]  /*2550*/  ISETP.NE.AND.EX P2, PT, RZ, UR15, PT, P1 ;  /* 0x0000000fff007c0c */ /* 0x000fe4000bf45310 */
[----:B------:R-:W-:-:S04]  /*2560*/  ISETP.NE.U32.AND P1, PT, RZ, UR10, PT ;  /* 0x0000000aff007c0c */ /* 0x000fc8000bf25070 */
[----:B------:R-:W-:-:S07]  /*2570*/  ISETP.NE.AND.EX P1, PT, RZ, UR11, PT, P1 ;  /* 0x0000000bff007c0c */ /* 0x000fce000bf25310 */
[----:B------:R-:W1:Y:S06]  /*2580*/  @P2 LDC.64 R78, c[0x0][0x438] ;  /* 0x00010e00ff4e2b82 */ /* 0x000e6c0000000a00 */
[----:B------:R-:W2:Y:S02]  /*2590*/  @P1 S2R R87, SR_CTAID.X ;  /* 0x0000000000571919 */ /* 0x000ea40000002500 */
[----:B------:R-:W2:Y:S08]  /*25a0*/  @P1 LDC.64 R80, c[0x0][0x448] ;  /* 0x00011200ff501b82 */ /* 0x000eb00000000a00 */
[----:B------:R-:W3:Y:S01]  /*25b0*/  @P1 LDC R88, c[0x0][0x430] ;  /* 0x00010c00ff581b82 */ /* 0x000ee20000000800 */
[----:B-1----:R-:W-:-:S06]  /*25c0*/  @P2 IMAD.WIDE R78, R20, 0x2, R78 ;  /* 0x00000002144e2825 */ /* 0x002fcc00078e024e */
[----:B------:R0:W4:Y:S01]  /*25d0*/  @P2 LDG.E.U16 R78, desc[UR36][R78.64] ;  /* 0x000000244e4e2981 */ /* 0x000122000c1e1500 */
[----:B--2---:R-:W-:-:S04]  /*25e0*/  @P1 IMAD.WIDE.U32 R80, R87, 0x2, R80 ;  /* 0x0000000257501825 */ /* 0x004fc800078e0050 */
[----:B0----5:R-:W-:Y:S01]  /*25f0*/  HMUL2 R79, R4, R44 ;  /* 0x0000002c044f7232 */ /* 0x021fe20000000000 */
[----:B------:R-:W3:Y:S01]  /*2600*/  @P1 LDC R87, c[0x0][0x408] ;  /* 0x00010200ff571b82 */ /* 0x000ee20000000800 */
[----:B------:R0:W2:Y:S02]  /*2610*/  @P1 LDG.E.U16 R80, desc[UR36][R80.64] ;  /* 0x0000002450501981 */ /* 0x0000a4000c1e1500 */
        /* <DEDUP_REMOVED lines=36> */
[----:B---3--:R-:W-:-:S04]  /*2860*/  @P1 IADD3 R79, PT, PT, R88, R87, RZ ;  /* 0x00000057584f1210 */ /* 0x008fc80007ffe0ff */
[----:B------:R-:W-:Y:S01]  /*2870*/  FADD.FTZ R81, R81, R86 ;  /* 0x0000005651517221 */ /* 0x000fe20000010000 */
[----:B------:R-:W-:-:S03]  /*2880*/  @P1 ISETP.GE.AND P4, PT, R84, R79, PT ;  /* 0x0000004f5400120c */ /* 0x000fc60003f86270 */
[----:B------:R-:W-:Y:S01]  /*2890*/  FMUL.FTZ R81, R81, UR13 ;  /* 0x0000000d51517c20 */ /* 0x000fe20008410000 */
[----:B----4-:R-:W-:-:S05]  /*28a0*/  @P2 HADD2.F32 R78, -RZ, R78.H0_H0 ;  /* 0x2000004eff4e2230 */ /* 0x010fca0000004100 */
[----:B------:R-:W-:Y:S01]  /*28b0*/  @P2 FADD.FTZ R81, R81, R78 ;  /* 0x0000004e51512221 */ /* 0x000fe20000010000 */
[----:B------:R-:W-:-:S04]  /*28c0*/  @P1 SEL R78, R2, RZ, !P4 ;  /* 0x000000ff024e1207 */ /* 0x000fc80006000000 */
[----:B------:R-:W-:Y:S01]  /*28d0*/  @P1 IADD3 R78, PT, PT, R84, R78, -R19 ;  /* 0x0000004e544e1210 */ /* 0x000fe20007ffe813 */
[----:B--2---:R-:W-:-:S03]  /*28e0*/  @P1 HADD2.F32 R80, -RZ, R80.H0_H0 ;  /* 0x20000050ff501230 */ /* 0x004fc60000004100 */
[----:B------:R-:W-:-:S05]  /*28f0*/  @P1 I2FP.F32.S32 R78, R78 ;  /* 0x0000004e004e1245 */ /* 0x000fca0000201400 */
[----:B------:R-:W-:-:S05]  /*2900*/  @P1 FFMA.FTZ R81, R78, R80, R81 ;  /* 0x000000504e511223 */ /* 0x000fca0000010051 */
[----:B------:R1:W-:Y:S01]  /*2910*/  STS [R3], R81 ;  /* 0x0000005103007388 */ /* 0x0003e20000000800 */
[----:B------:R-:W-:-:S07]  /*2920*/  @!P3 FMNMX.FTZ R0, R0, R81, !PT ;  /* 0x000000510000b209 */ /* 0x000fce0007810000 */
.L_x_2230:
[----:B------:R-:W-:Y:S05]  /*2930*/  BSYNC.RECONVERGENT B1 ;  /* 0x0000000000017941 */ /* 0x000fea0003800200 */
.L_x_2229:
[----:B------:R-:W-:Y:S01]  /*2940*/  VIADD R84, R84, 0x100 ;  /* 0x0000010054547836 */ /* 0x000fe20000000000 */
[----:B------:R-:W-:Y:S02]  /*2950*/  IADD3 R82, P2, PT, R82, 0x100, RZ ;  /* 0x0000010052527810 */ /* 0x000fe40007f5e0ff */
[----:B-1----:R-:W-:Y:S02]  /*2960*/  IADD3 R3, PT, PT, R3, 0x400, RZ ;  /* 0x0000040003037810 */ /* 0x002fe40007ffe0ff */
[----:B------:R-:W-:Y:S02]  /*2970*/  ISETP.GE.AND P1, PT, R84, R21, PT ;  /* 0x000000155400720c */ /* 0x000fe40003f26270 */
[----:B------:R-:W-:Y:S02]  /*2980*/  IADD3 R20, PT, PT, R20, 0x100, RZ ;  /* 0x0000010014147810 */ /* 0x000fe40007ffe0ff */
[----:B------:R-:W-:-:S09]  /*2990*/  IADD3.X R23, PT, PT, RZ, R23, RZ, P2, !PT ;  /* 0x00000017ff177210 */ /* 0x000fd200017fe4ff */
[----:B------:R-:W-:Y:S05]  /*29a0*/  @!P1 BRA `(.L_x_2231) ;  /* 0xfffffff0009c9947 */ /* 0x000fea000383ffff */
.L_x_2212:
[----:B0-----:R-:W-:Y:S05]  /*29b0*/  BSYNC.RECONVERGENT B0 ;  /* 0x0000000000007941 */ /* 0x001fea0003800200 */
.L_x_2211:
[----:B------:R-:W0:Y:S01]  /*29c0*/  SHFL.BFLY PT, R3, R0, 0x10, 0x1f ;  /* 0x0e001f0000037f89 */ /* 0x000e2200000e0000 */
[----:B------:R-:W4:Y:S01]  /*29d0*/  S2UR UR6, SR_CgaCtaId ;  /* 0x00000000000679c3 */ /* 0x000f220000008800 */
[----:B------:R-:W-:Y:S01]  /*29e0*/  UMOV UR5, 0x400 ;  /* 0x0000040000057882 */ /* 0x000fe20000000000 */
[----:B------:R-:W-:Y:S01]  /*29f0*/  BSSY.RECONVERGENT B0, `(.L_x_2232) ;  /* 0x0000184000007945 */ /* 0x000fe20003800200 */
[----:B------:R-:W3:Y:S01]  /*2a00*/  S2R R23, SR_TID.X ;  /* 0x0000000000177919 */ /* 0x000ee20000002100 */
[----:B0-----:R-:W-:Y:S01]  /*2a10*/  FMNMX.FTZ R3, R3, R0, !PT ;  /* 0x0000000003037209 */ /* 0x001fe20007810000 */
[----:B----4-:R-:W-:-:S04]  /*2a20*/  ULEA UR7, UR6, UR5, 0x18 ;  /* 0x0000000506077291 */ /* 0x010fc8000f8ec0ff */
[----:B-----5:R-:W0:Y:S01]  /*2a30*/  SHFL.BFLY PT, R2, R3, 0x8, 0x1f ;  /* 0x0d001f0003027f89 */ /* 0x020e2200000e0000 */
[----:B---3--:R-:W-:Y:S02]  /*2a40*/  LOP3.LUT P0, R0, R23, 0x1f, RZ, 0xc0, !PT ;  /* 0x0000001f17007812 */ /* 0x008fe4000780c0ff */
[----:B------:R-:W-:Y:S02]  /*2a50*/  SHF.R.U32.HI R21, RZ, 0x3, R23 ;  /* 0x00000003ff157819 */ /* 0x000fe40000011617 */
[C---:B------:R-:W-:Y:S02]  /*2a60*/  ISETP.GT.U32.AND P1, PT, R0.reuse, 0x7, PT ;  /* 0x000000070000780c */ /* 0x040fe40003f24070 */
[----:B0-----:R-:W-:Y:S02]  /*2a70*/  FMNMX.FTZ R2, R3, R2, !PT ;  /* 0x0000000203027209 */ /* 0x001fe40007810000 */
[----:B------:R-:W-:-:S03]  /*2a80*/  LEA R3, R0, UR7, 0x2 ;  /* 0x0000000700037c11 */ /* 0x000fc6000f8e10ff */
[----:B------:R-:W0:Y:S02]  /*2a90*/  SHFL.BFLY PT, R5, R2, 0x4, 0x1f ;  /* 0x0c801f0002057f89 */ /* 0x000e2400000e0000 */
[----:B0-----:R-:W-:-:S05]  /*2aa0*/  FMNMX.FTZ R5, R2, R5, !PT ;  /* 0x0000000502057209 */ /* 0x001fca0007810000 */
[----:B------:R-:W0:Y:S02]  /*2ab0*/  SHFL.BFLY PT, R4, R5, 0x2, 0x1f ;  /* 0x0c401f0005047f89 */ /* 0x000e2400000e0000 */
[----:B0-----:R-:W-:-:S05]  /*2ac0*/  FMNMX.FTZ R4, R5, R4, !PT ;  /* 0x0000000405047209 */ /* 0x001fca0007810000 */
[----:B------:R-:W0:Y:S02]  /*2ad0*/  SHFL.BFLY PT, R7, R4, 0x1, 0x1f ;  /* 0x0c201f0004077f89 */ /* 0x000e2400000e0000 */
[----:B0-----:R-:W-:Y:S02]  /*2ae0*/  FMNMX.FTZ R6, R4, R7, !PT ;  /* 0x0000000704067209 */ /* 0x001fe40007810000 */
[----:B------:R-:W-:-:S03]  /*2af0*/  MOV R7, 0xff7fffff ;  /* 0xff7fffff00077802 */ /* 0x000fc60000000f00 */
[----:B------:R0:W-:Y:S01]  /*2b00*/  @!P0 STS [R21+UR7], R6 ;  /* 0x0000000615008988 */ /* 0x0001e20008000807 */
[----:B------:R-:W-:Y:S01]  /*2b10*/  BAR.SYNC.DEFER_BLOCKING 0x0 ;  /* 0x0000000000007b1d */ /* 0x000fe20000010000 */
[----:B0-----:R-:W-:-:S05]  /*2b20*/  HFMA2 R6, -RZ, RZ, 0, 0 ;  /* 0x00000000ff067431 */ /* 0x001fca00000001ff */
[----:B------:R-:W0:Y:S04]  /*2b30*/  @!P1 LDS R7, [R3] ;  /* 0x0000000003079984 */ /* 0x000e280000000800 */
[----:B0-----:R-:W0:Y:S02]  /*2b40*/  SHFL.BFLY PT, R2, R7, 0x4, 0x1f ;  /* 0x0c801f0007027f89 */ /* 0x001e2400000e0000 */
[----:B0-----:R-:W-:-:S05]  /*2b50*/  FMNMX.FTZ R8, R2, R7, !PT ;  /* 0x0000000702087209 */ /* 0x001fca0007810000 */
[----:B------:R-:W0:Y:S02]  /*2b60*/  SHFL.BFLY PT, R5, R8, 0x2, 0x1f ;  /* 0x0c401f0008057f89 */ /* 0x000e2400000e0000 */
[----:B0-----:R-:W-:Y:S01]  /*2b70*/  FMNMX.FTZ R9, R8, R5, !PT ;  /* 0x0000000508097209 */ /* 0x001fe20007810000 */
[----:B------:R-:W-:-:S04]  /*2b80*/  VIADD R5, R19, 0x1 ;  /* 0x0000000113057836 */ /* 0x000fc80000000000 */
[----:B------:R-:W0:Y:S02]  /*2b90*/  SHFL.BFLY PT, R2, R9, 0x1, 0x1f ;  /* 0x0c201f0009027f89 */ /* 0x000e2400000e0000 */
[----:B0-----:R-:W-:Y:S02]  /*2ba0*/  FMNMX.FTZ R4, R9, R2, !PT ;  /* 0x0000000209047209 */ /* 0x001fe40007810000 */
[----:B------:R-:W-:-:S04]  /*2bb0*/  IADD3 R2, PT, PT, R16, R23, RZ ;  /* 0x0000001710027210 */ /* 0x000fc80007ffe0ff */
[----:B------:R-:W-:Y:S01]  /*2bc0*/  ISETP.GT.AND P0, PT, R2, R19, PT ;  /* 0x000000130200720c */ /* 0x000fe20003f04270 */
        /* <DEDUP_REMOVED lines=21> */
[----:B------:R-:W-:-:S04]  /*2d20*/  HFMA2 R6, -RZ, RZ, 0, 0 ;  /* 0x00000000ff067431 */ /* 0x000fc800000001ff */
[----:B------:R-:W-:Y:S01]  /*2d30*/  IMAD.MOV R9, RZ, RZ, -R8 ;  /* 0x000000ffff097224 */ /* 0x000fe200078e0a08 */
[----:B------:R-:W-:-:S07]  /*2d40*/  LEA R8, R23, UR4, 0x2 ;  /* 0x0000000417087c11 */ /* 0x000fce000f8e10ff */
.L_x_2237:
        /* <DEDUP_REMOVED lines=11> */
.L_x_2236:
[----:B------:R-:W-:Y:S05]  /*2e00*/  BSYNC.RECONVERGENT B1 ;  /* 0x0000000000017941 */ /* 0x000fea0003800200 */
.L_x_2235:
[----:B------:R-:W-:Y:S05]  /*2e10*/  @!P1 BRA `(.L_x_2233) ;  /* 0x0000001400049947 */ /* 0x000fea0003800000 */
[----:B------:R-:W-:Y:S01]  /*2e20*/  UIADD3 UR4, UPT, UPT, UR5, 0xc0, URZ ;  /* 0x000000c005047890 */ /* 0x000fe2000fffe0ff */
[----:B------:R-:W-:Y:S01]  /*2e30*/  SHF.L.U32 R8, R16, 0x2, RZ ;  /* 0x0000000210087819 */ /* 0x000fe200000006ff */
[C---:B------:R-:W-:Y:S02]  /*2e40*/  VIADD R10, R7.reuse, 0x400 ;  /* 0x00000400070a7836 */ /* 0x040fe40000000000 */
[----:B------:R-:W-:Y:S01]  /*2e50*/  ULEA UR4, UR6, UR4, 0x18 ;  /* 0x0000000406047291 */ /* 0x000fe2000f8ec0ff */
[----:B------:R-:W-:Y:S02]  /*2e60*/  LEA R8, R7, -R8, 0x2 ;  /* 0x8000000807087211 */ /* 0x000fe400078e10ff */
[----:B------:R-:W-:-:S03]  /*2e70*/  ISETP.GT.AND P0, PT, R10, R19, PT ;  /* 0x000000130a00720c */ /* 0x000fc60003f04270 */
[----:B------:R-:W-:-:S03]  /*2e80*/  IADD3 R7, PT, PT, R8, UR4, RZ ;  /* 0x0000000408077c10 */ /* 0x000fc6000fffe0ff */
[----:B------:R-:W0:Y:S04]  /*2e90*/  LDS R9, [R8+UR4] ;  /* 0x0000000408097984 */ /* 0x000e280008000800 */
[----:B------:R-:W3:Y:S04]  /*2ea0*/  LDS R11, [R8+UR4+0x400] ;  /* 0x00040004080b7984 */ /* 0x000ee80008000800 */
[----:B------:R-:W4:Y:S04]  /*2eb0*/  LDS R13, [R8+UR4+0x800] ;  /* 0x00080004080d7984 */ /* 0x000f280008000800 */
[----:B------:R-:W5:Y:S01]  /*2ec0*/  LDS R15, [R8+UR4+0xc00] ;  /* 0x000c0004080f7984 */ /* 0x000f620008000800 */
[----:B0-----:R-:W-:-:S04]  /*2ed0*/  FADD.FTZ R9, -R4, R9 ;  /* 0x0000000904097221 */ /* 0x001fc80000010100 */
[----:B------:R-:W-:Y:S01]  /*2ee0*/  FMUL.FTZ R9, R9, 1.4426950216293334961 ;  /* 0x3fb8aa3b09097820 */ /* 0x000fe20000410000 */
[C---:B---3--:R-:W-:Y:S01]  /*2ef0*/  FADD.FTZ R11, -R4.reuse, R11 ;  /* 0x0000000b040b7221 */ /* 0x048fe20000010100 */
[----:B----4-:R-:W-:-:S03]  /*2f00*/  FADD.FTZ R13, -R4, R13 ;  /* 0x0000000d040d7221 */ /* 0x010fc60000010100 */
[----:B------:R-:W-:Y:S01]  /*2f10*/  FMUL.FTZ R11, R11, 1.4426950216293334961 ;  /* 0x3fb8aa3b0b0b7820 */ /* 0x000fe20000410000 */
[----:B------:R-:W0:Y:S01]  /*2f20*/  MUFU.EX2 R9, R9 ;  /* 0x0000000900097308 */ /* 0x000e220000000800 */
[----:B-----5:R-:W-:Y:S01]  /*2f30*/  FADD.FTZ R15, -R4, R15 ;  /* 0x0000000f040f7221 */ /* 0x020fe20000010100 */
[----:B------:R-:W-:-:S03]  /*2f40*/  FMUL.FTZ R13, R13, 1.4426950216293334961 ;  /* 0x3fb8aa3b0d0d7820 */ /* 0x000fc60000410000 */
[----:B------:R-:W-:-:S03]  /*2f50*/  FMUL.FTZ R15, R15, 1.4426950216293334961 ;  /* 0x3fb8aa3b0f0f7820 */ /* 0x000fc60000410000 */
[----:B------:R-:W3:Y:S08]  /*2f60*/  MUFU.EX2 R11, R11 ;  /* 0x0000000b000b7308 */ /* 0x000ef00000000800 */
[----:B------:R-:W4:Y:S01]  /*2f70*/  MUFU.EX2 R13, R13 ;  /* 0x0000000d000d7308 */ /* 0x000f220000000800 */
[----:B0-----:R-:W-:Y:S01]  /*2f80*/  FADD.FTZ R6, R6, R9 ;  /* 0x0000000906067221 */ /* 0x001fe20000010000 */
[----:B------:R0:W-:Y:S06]  /*2f90*/  STS [R8+UR4], R9 ;  /* 0x0000000908007988 */ /* 0x0001ec0008000804 */
[----:B------:R-:W5:Y:S01]  /*2fa0*/  MUFU.EX2 R15, R15 ;  /* 0x0000000f000f7308 */ /* 0x000f620000000800 */
[----:B---3--:R-:W-:Y:S01]  /*2fb0*/  FADD.FTZ R6, R6, R11 ;  /* 0x0000000b06067221 */ /* 0x008fe20000010000 */
[----:B------:R0:W-:Y:S03]  /*2fc0*/  STS [R8+UR4+0x400], R11 ;  /* 0x0004000b08007988 */ /* 0x0001e60008000804 */
[----:B----4-:R-:W-:Y:S01]  /*2fd0*/  FADD.FTZ R6, R6, R13 ;  /* 0x0000000d06067221 */ /* 0x010fe20000010000 */
[----:B------:R0:W-:Y:S04]  /*2fe0*/  STS [R8+UR4+0x800], R13 ;  /* 0x0008000d08007988 */ /* 0x0001e80008000804 */
[----:B-----5:R0:W-:Y:S01]  /*2ff0*/  STS [R8+UR4+0xc00], R15 ;  /* 0x000c000f08007988 */ /* 0x0201e20008000804 */
[----:B------:R-:W-:Y:S01]  /*3000*/  FADD.FTZ R6, R6, R15 ;  /* 0x0000000f06067221 */ /* 0x000fe20000010000 */
[----:B------:R-:W-:Y:S06]  /*3010*/  @P0 BRA `(.L_x_2233) ;  /* 0x0000001000840947 */ /* 0x000fec0003800000 */
[----:B0-----:R-:W-:Y:S01]  /*3020*/  MOV R8, R10 ;  /* 0x0000000a00087202 */ /* 0x001fe20000000f00 */
[----:B------:R-:W-:Y:S01]  /*3030*/  BSSY.RECONVERGENT B1, `(.L_x_2238) ;  /* 0x000006c000017945 */ /* 0x000fe20003800200 */
[----:B------:R-:W-:Y:S02]  /*3040*/  IADD3 R7, PT, PT, R7, 0x1800, RZ ;  /* 0x0000180007077810 */ /* 0x000fe40007ffe0ff */
[----:B------:R-:W-:Y:S02]  /*3050*/  IADD3 R9, PT, PT, -R8, R19, RZ ;  /* 0x0000001308097210 */ /* 0x000fe40007ffe1ff */
[----:B------:R-:W-:Y:S02]  /*3060*/  PLOP3.LUT P0, PT, PT, PT, PT, 0x80, 0x8 ;  /* 0x000000000008781c */ /* 0x000fe40003f0f070 */
[----:B------:R-:W-:-:S13]  /*3070*/  ISETP.GT.AND P1, PT, R9, 0xbff, PT ;  /* 0x00000bff0900780c */ /* 0x000fda0003f24270 */
[----:B------:R-:W-:Y:S05]  /*3080*/  @!P1 BRA `(.L_x_2239) ;  /* 0x0000000400989947 */ /* 0x000fea0003800000 */
[----:B------:R-:W-:Y:S02]  /*3090*/  PLOP3.LUT P0, PT, PT, PT, PT, 0x8, 0x80 ;  /* 0x000000000080781c */ /* 0x000fe40003f0e170 */
[----:B------:R-:W-:-:S11]  /*30a0*/  IADD3 R9, PT, PT, R19, -0xbff, RZ ;  /* 0xfffff40113097810 */ /* 0x000fd60007ffe0ff */
.L_x_2240:
[----:B------:R-:W0:Y:S01]  /*30b0*/  LDS R11, [R7+-0x800] ;  /* 0xfff80000070b7984 */ /* 0x000e220000000800 */
[----:B------:R-:W-:-:S03]  /*30c0*/  VIADD R8, R8, 0x1000 ;  /* 0x0000100008087836 */ /* 0x000fc60000000000 */
[----:B------:R-:W3:Y:S02]  /*30d0*/  LDS R13, [R7+-0x400] ;  /* 0xfffc0000070d7984 */ /* 0x000ee40000000800 */
[----:B------:R-:W-:Y:S02]  /*30e0*/  ISETP.GE.AND P1, PT, R8, R9, PT ;  /* 0x000000090800720c */ /* 0x000fe40003f26270 */
[----:B------:R-:W4:Y:S04]  /*30f0*/  LDS R15, [R7] ;  /* 0x00000000070f7984 */ /* 0x000f280000000800 */
[----:B------:R-:W5:Y:S04]  /*3100*/  LDS R25, [R7+0x400] ;  /* 0x0004000007197984 */ /* 0x000f680000000800 */
[----:B------:R-:W2:Y:S04]  /*3110*/  LDS R27, [R7+0x800] ;  /* 0x00080000071b7984 */ /* 0x000ea80000000800 */
[----:B-1----:R-:W1:Y:S04]  /*3120*/  LDS R29, [R7+0xc00] ;  /* 0x000c0000071d7984 */ /* 0x002e680000000800 */
[----:B------:R-:W1:Y:S04]  /*3130*/  LDS R31, [R7+0x1000] ;  /* 0x00100000071f7984 */ /* 0x000e680000000800 */
[----:B------:R-:W1:Y:S04]  /*3140*/  LDS R33, [R7+0x1400] ;  /* 0x0014000007217984 */ /* 0x000e680000000800 */
[----:B------:R-:W1:Y:S04]  /*3150*/  LDS R35, [R7+0x1800] ;  /* 0x0018000007237984 */ /* 0x000e680000000800 */
[----:B------:R-:W1:Y:S01]  /*3160*/  LDS R37, [R7+0x1c00] ;  /* 0x001c000007257984 */ /* 0x000e620000000800 */
[----:B0-----:R-:W-:-:S03]  /*3170*/  FADD.FTZ R11, -R4, R11 ;  /* 0x0000000b040b7221 */ /* 0x001fc60000010100 */
[----:B------:R-:W0:Y:S01]  /*3180*/  LDS R39, [R7+0x2000] ;  /* 0x0020000007277984 */ /* 0x000e220000000800 */
[----:B------:R-:W-:Y:S01]  /*3190*/  FMUL.FTZ R11, R11, 1.4426950216293334961 ;  /* 0x3fb8aa3b0b0b7820 */ /* 0x000fe20000410000 */
[C---:B---3--:R-:W-:Y:S02]  /*31a0*/  FADD.FTZ R13, -R4.reuse, R13 ;  /* 0x0000000d040d7221 */ /* 0x048fe40000010100 */
[----:B------:R-:W3:Y:S01]  /*31b0*/  LDS R41, [R7+0x2400] ;  /* 0x0024000007297984 */ /* 0x000ee20000000800 */
[C---:B----4-:R-:W-:Y:S01]  /*31c0*/  FADD.FTZ R15, -R4.reuse, R15 ;  /* 0x0000000f040f7221 */ /* 0x050fe20000010100 */
[----:B------:R-:W-:Y:S02]  /*31d0*/  FMUL.FTZ R13, R13, 1.4426950216293334961 ;  /* 0x3fb8aa3b0d0d7820 */ /* 0x000fe40000410000 */
[----:B------:R-:W4:Y:S01]  /*31e0*/  LDS R43, [R7+0x2800] ;  /* 0x00280000072b7984 */ /* 0x000f220000000800 */
[----:B------:R-:W1:Y:S01]  /*31f0*/  MUFU.EX2 R11, R11 ;  /* 0x0000000b000b7308 */ /* 0x000e620000000800 */
        /* <DEDUP_REMOVED lines=8> */
[C---:B-1----:R-:W-:Y:S01]  /*3280*/  FADD.FTZ R29, -R4.reuse, R29 ;  /* 0x0000001d041d7221 */ /* 0x042fe20000010100 */
[----:B------:R-:W1:Y:S01]  /*3290*/  LDS R49, [R7+0x3400] ;  /* 0x0034000007317984 */ /* 0x000e620000000800 */
[C---:B------:R-:W-:Y:S02]  /*32a0*/  FADD.FTZ R31, -R4.reuse, R31 ;  /* 0x0000001f041f7221 */ /* 0x040fe40000010100 */
[----:B------:R-:W-:Y:S02]  /*32b0*/  FMUL.FTZ R29, R29, 1.4426950216293334961 ;  /* 0x3fb8aa3b1d1d7820 */ /* 0x000fe40000410000 */
[----:B------:R-:W3:Y:S01]  /*32c0*/  MUFU.EX2 R15, R15 ;  /* 0x0000000f000f7308 */ /* 0x000ee20000000800 */
[----:B------:R-:W-:Y:S01]  /*32d0*/  FADD.FTZ R6, R11, R6 ;  /* 0x000000060b067221 */ /* 0x000fe20000010000 */
        /* <DEDUP_REMOVED lines=13> */
[----:B---3--:R-:W-:Y:S01]  /*33b0*/  FADD.FTZ R6, R6, R15 ;  /* 0x0000000f06067221 */ /* 0x008fe20000010000 */
[----:B------:R-:W-:Y:S01]  /*33c0*/  FMUL.FTZ R39, R39, 1.4426950216293334961 ;  /* 0x3fb8aa3b27277820 */ /* 0x000fe20000410000 */
[----:B------:R-:W-:Y:S01]  /*33d0*/  FADD.FTZ R41, -R4, R41 ;  /* 0x0000002904297221 */ /* 0x000fe20000010100 */
[----:B------:R-:W-:Y:S03]  /*33e0*/  STS [R7], R15 ;  /* 0x0000000f07007388 */ /* 0x000fe60000000800 */
[----:B------:R-:W-:Y:S01]  /*33f0*/  FMUL.FTZ R41, R41, 1.4426950216293334961 ;  /* 0x3fb8aa3b29297820 */ /* 0x000fe20000410000 */
[----:B------:R-:W3:Y:S01]  /*3400*/  MUFU.EX2 R29, R29 ;  /* 0x0000001d001d7308 */ /* 0x000ee20000000800 */
[----:B----4-:R-:W-:Y:S01]  /*3410*/  FADD.FTZ R6, R6, R25 ;  /* 0x0000001906067221 */ /* 0x010fe20000010000 */
[C---:B------:R-:W-:Y:S01]  /*3420*/  FADD.FTZ R43, -R4.reuse, R43 ;  /* 0x0000002b042b7221 */ /* 0x040fe20000010100 */
[----:B-----5:R-:W-:Y:S01]  /*3430*/  FADD.FTZ R45, -R4, R45 ;  /* 0x0000002d042d7221 */ /* 0x020fe20000010100 */
[----:B------:R-:W-:Y:S02]  /*3440*/  STS [R7+0x400], R25 ;  /* 0x0004001907007388 */ /* 0x000fe40000000800 */
[----:B------:R-:W-:Y:S01]  /*3450*/  FMUL.FTZ R43, R43, 1.4426950216293334961 ;  /* 0x3fb8aa3b2b2b7820 */ /* 0x000fe20000410000 */
[----:B------:R-:W-:Y:S01]  /*3460*/  FMUL.FTZ R45, R45, 1.4426950216293334961 ;  /* 0x3fb8aa3b2d2d7820 */ /* 0x000fe20000410000 */
[----:B------:R-:W4:Y:S01]  /*3470*/  MUFU.EX2 R31, R31 ;  /* 0x0000001f001f7308 */ /* 0x000f220000000800 */
[----:B0-----:R-:W-:Y:S01]  /*3480*/  FADD.FTZ R6, R6, R27 ;  /* 0x0000001b06067221 */ /* 0x001fe20000010000 */
[C---:B--2---:R-:W-:Y:S01]  /*3490*/  FADD.FTZ R47, -R4.reuse, R47 ;  /* 0x0000002f042f7221 */ /* 0x044fe20000010100 */
[----:B-1----:R-:W-:Y:S01]  /*34a0*/  FADD.FTZ R49, -R4, R49 ;  /* 0x0000003104317221 */ /* 0x002fe20000010100 */
[----:B------:R-:W-:Y:S02]  /*34b0*/  STS [R7+0x800], R27 ;  /* 0x0008001b07007388 */ /* 0x000fe40000000800 */
[----:B------:R-:W-:Y:S01]  /*34c0*/  FMUL.FTZ R47, R47, 1.4426950216293334961 ;  /* 0x3fb8aa3b2f2f7820 */ /* 0x000fe20000410000 */
[----:B------:R-:W-:Y:S01]  /*34d0*/  FMUL.FTZ R49, R49, 1.4426950216293334961 ;  /* 0x3fb8aa3b31317820 */ /* 0x000fe20000410000 */
[----:B------:R-:W0:Y:S01]  /*34e0*/  MUFU.EX2 R33, R33 ;  /* 0x0000002100217308 */ /* 0x000e220000000800 */
[----:B---3--:R-:W-:Y:S01]  /*34f0*/  FADD.FTZ R6, R6, R29 ;  /* 0x0000001d06067221 */ /* 0x008fe20000010000 */
[----:B------:R-:W-:Y:S06]  /*3500*/  STS [R7+0xc00], R29 ;  /* 0x000c001d07007388 */ /* 0x000fec0000000800 */
[----:B------:R-:W1:Y:S01]  /*3510*/  MUFU.EX2 R35, R35 ;  /* 0x0000002300237308 */ /* 0x000e620000000800 */
[----:B----4-:R-:W-:Y:S01]  /*3520*/  FADD.FTZ R6, R6, R31 ;  /* 0x0000001f06067221 */ /* 0x010fe20000010000 */
        /* <DEDUP_REMOVED lines=28> */
.L_x_2239:
[----:B------:R-:W-:Y:S05]  /*36f0*/  BSYNC.RECONVERGENT B1 ;  /* 0x0000000000017941 */ /* 0x000fea0003800200 */
.L_x_2238:
[----:B------:R-:W-:Y:S01]  /*3700*/  IADD3 R9, PT, PT, -R8, R19, RZ ;  /* 0x0000001308097210 */ /* 0x000fe20007ffe1ff */
[----:B------:R-:W-:Y:S03]  /*3710*/  BSSY.RECONVERGENT B1, `(.L_x_2241) ;  /* 0x0000036000017945 */ /* 0x000fe60003800200 */
[----:B------:R-:W-:-:S13]  /*3720*/  ISETP.GT.AND P1, PT, R9, 0x3ff, PT ;  /* 0x000003ff0900780c */ /* 0x000fda0003f24270 */
[----:B------:R-:W-:Y:S05]  /*3730*/  @!P1 BRA `(.L_x_2242) ;  /* 0x0000000000cc9947 */ /* 0x000fea0003800000 */
[----:B------:R-:W0:Y:S01]  /*3740*/  LDS R9, [R7+-0x800] ;  /* 0xfff8000007097984 */ /* 0x000e220000000800 */
[----:B------:R-:W-:Y:S02]  /*3750*/  PLOP3.LUT P0, PT, PT, PT, PT, 0x8, 0x80 ;  /* 0x000000000080781c */ /* 0x000fe40003f0e170 */
[----:B------:R-:W-:Y:S01]  /*3760*/  IADD3 R8, PT, PT, R8, 0x800, RZ ;  /* 0x0000080008087810 */ /* 0x000fe20007ffe0ff */
[----:B------:R-:W3:Y:S04]  /*3770*/  LDS R11, [R7+-0x400] ;  /* 0xfffc0000070b7984 */ /* 0x000ee80000000800 */
[----:B------:R-:W4:Y:S04]  /*3780*/  LDS R13, [R7] ;  /* 0x00000000070d7984 */ /* 0x000f280000000800 */
[----:B------:R-:W5:Y:S04]  /*3790*/  LDS R15, [R7+0x400] ;  /* 0x00040000070f7984 */ /* 0x000f680000000800 */
[----:B------:R-:W2:Y:S04]  /*37a0*/  LDS R25, [R7+0x800] ;  /* 0x0008000007197984 */ /* 0x000ea80000000800 */
[----:B------:R-:W2:Y:S04]  /*37b0*/  LDS R27, [R7+0xc00] ;  /* 0x000c0000071b7984 */ /* 0x000ea80000000800 */
[----:B-1----:R-:W1:Y:S04]  /*37c0*/  LDS R29, [R7+0x1000] ;  /* 0x00100000071d7984 */ /* 0x002e680000000800 */
[----:B------:R-:W1:Y:S01]  /*37d0*/  LDS R31, [R7+0x1400] ;  /* 0x00140000071f7984 */ /* 0x000e620000000800 */
[----:B0-----:R-:W-:-:S04]  /*37e0*/  FADD.FTZ R9, -R4, R9 ;  /* 0x0000000904097221 */ /* 0x001fc80000010100 */
[----:B------:R-:W-:Y:S01]  /*37f0*/  FMUL.FTZ R9, R9, 1.4426950216293334961 ;  /* 0x3fb8aa3b09097820 */ /* 0x000fe20000410000 */
[C---:B---3--:R-:W-:Y:S01]  /*3800*/  FADD.FTZ R11, -R4.reuse, R11 ;  /* 0x0000000b040b7221 */ /* 0x048fe20000010100 */
[----:B----4-:R-:W-:-:S03]  /*3810*/  FADD.FTZ R13, -R4, R13 ;  /* 0x0000000d040d7221 */ /* 0x010fc60000010100 */
[----:B------:R-:W-:Y:S01]  /*3820*/  FMUL.FTZ R11, R11, 1.4426950216293334961 ;  /* 0x3fb8aa3b0b0b7820 */ /* 0x000fe20000410000 */
[----:B------:R-:W0:Y:S01]  /*3830*/  MUFU.EX2 R9, R9 ;  /* 0x0000000900097308 */ /* 0x000e220000000800 */
[----:B------:R-:W-:Y:S01]  /*3840*/  FMUL.FTZ R13, R13, 1.4426950216293334961 ;  /* 0x3fb8aa3b0d0d7820 */ /* 0x000fe20000410000 */
[C---:B-----5:R-:W-:Y:S01]  /*3850*/  FADD.FTZ R15, -R4.reuse, R15 ;  /* 0x0000000f040f7221 */ /* 0x060fe20000010100 */
[----:B--2---:R-:W-:-:S03]  /*3860*/  FADD.FTZ R25, -R4, R25 ;  /* 0x0000001904197221 */ /* 0x004fc60000010100 */
[----:B------:R-:W-:Y:S02]  /*3870*/  FMUL.FTZ R15, R15, 1.4426950216293334961 ;  /* 0x3fb8aa3b0f0f7820 */ /* 0x000fe40000410000 */
[----:B------:R-:W2:Y:S01]  /*3880*/  MUFU.EX2 R11, R11 ;  /* 0x0000000b000b7308 */ /* 0x000ea20000000800 */
[----:B------:R-:W-:Y:S01]  /*3890*/  FMUL.FTZ R25, R25, 1.4426950216293334961 ;  /* 0x3fb8aa3b19197820 */ /* 0x000fe20000410000 */
[C---:B------:R-:W-:Y:S01]  /*38a0*/  FADD.FTZ R27, -R4.reuse, R27 ;  /* 0x0000001b041b7221 */ /* 0x040fe20000010100 */
[----:B-1----:R-:W-:-:S03]  /*38b0*/  FADD.FTZ R29, -R4, R29 ;  /* 0x0000001d041d7221 */ /* 0x002fc60000010100 */
[----:B------:R-:W-:Y:S02]  /*38c0*/  FMUL.FTZ R27, R27, 1.4426950216293334961 ;  /* 0x3fb8aa3b1b1b7820 */ /* 0x000fe40000410000 */
[----:B------:R-:W1:Y:S01]  /*38d0*/  MUFU.EX2 R13, R13 ;  /* 0x0000000d000d7308 */ /* 0x000e620000000800 */
[----:B0-----:R-:W-:Y:S01]  /*38e0*/  FADD.FTZ R6, R6, R9 ;  /* 0x0000000906067221 */ /* 0x001fe20000010000 */
[----:B------:R-:W-:Y:S01]  /*38f0*/  FADD.FTZ R31, -R4, R31 ;  /* 0x0000001f041f7221 */ /* 0x000fe20000010100 */
[----:B------:R-:W-:Y:S01]  /*3900*/  FMUL.FTZ R29, R29, 1.4426950216293334961 ;  /* 0x3fb8aa3b1d1d7820 */ /* 0x000fe20000410000 */
[----:B------:R-:W-:Y:S02]  /*3910*/  STS [R7+-0x800], R9 ;  /* 0xfff8000907007388 */ /* 0x000fe40000000800 */
[----:B------:R-:W-:Y:S02]  /*3920*/  FMUL.FTZ R31, R31, 1.4426950216293334961 ;  /* 0x3fb8aa3b1f1f7820 */ /* 0x000fe40000410000 */
[----:B------:R-:W0:Y:S01]  /*3930*/  MUFU.EX2 R15, R15 ;  /* 0x0000000f000f7308 */ /* 0x000e220000000800 */
[----:B--2---:R-:W-:Y:S01]  /*3940*/  FADD.FTZ R6, R6, R11 ;  /* 0x0000000b06067221 */ /* 0x004fe20000010000 */
[----:B------:R-:W-:Y:S06]  /*3950*/  STS [R7+-0x400], R11 ;  /* 0xfffc000b07007388 */ /* 0x000fec0000000800 */
        /* <DEDUP_REMOVED lines=17> */
.L_x_2242:
[----:B------:R-:W-:Y:S05]  /*3a70*/  BSYNC.RECONVERGENT B1 ;  /* 0x0000000000017941 */ /* 0x000fea0003800200 */
.L_x_2241:
[----:B------:R-:W-:-:S13]  /*3a80*/  ISETP.GT.AND P1, PT, R8, R19, PT ;  /* 0x000000130800720c */ /* 0x000fda0003f24270 */
[----:B------:R-:W-:Y:S05]  /*3a90*/  @!P0 BRA P1, `(.L_x_2233) ;  /* 0x0000000400e48947 */ /* 0x000fea0000800000 */
[----:B------:R-:W0:Y:S04]  /*3aa0*/  LDS R9, [R7+-0x800] ;  /* 0xfff8000007097984 */ /* 0x000e280000000800 */
[----:B------:R-:W3:Y:S04]  /*3ab0*/  LDS R11, [R7+-0x400] ;  /* 0xfffc0000070b7984 */ /* 0x000ee80000000800 */
[----:B------:R-:W4:Y:S04]  /*3ac0*/  LDS R13, [R7] ;  /* 0x00000000070d7984 */ /* 0x000f280000000800 */
[----:B------:R-:W5:Y:S01]  /*3ad0*/  LDS R15, [R7+0x400] ;  /* 0x00040000070f7984 */ /* 0x000f620000000800 */
[C---:B0-----:R-:W-:Y:S01]  /*3ae0*/  FADD.FTZ R9, -R4.reuse, R9 ;  /* 0x0000000904097221 */ /* 0x041fe20000010100 */
[----:B---3--:R-:W-:-:S03]  /*3af0*/  FADD.FTZ R11, -R4, R11 ;  /* 0x0000000b040b7221 */ /* 0x008fc60000010100 */
[----:B------:R-:W-:Y:S01]  /*3b00*/  FMUL.FTZ R9, R9, 1.4426950216293334961 ;  /* 0x3fb8aa3b09097820 */ /* 0x000fe20000410000 */
[----:B----4-:R-:W-:Y:S01]  /*3b10*/  FADD.FTZ R13, -R4, R13 ;  /* 0x0000000d040d7221 */ /* 0x010fe20000010100 */
[----:B------:R-:W-:-:S04]  /*3b20*/  FMUL.FTZ R11, R11, 1.4426950216293334961 ;  /* 0x3fb8aa3b0b0b7820 */ /* 0x000fc80000410000 */
[----:B------:R-:W0:Y:S01]  /*3b30*/  MUFU.EX2 R9, R9 ;  /* 0x0000000900097308 */ /* 0x000e220000000800 */
[----:B-----5:R-:W-:Y:S01]  /*3b40*/  FADD.FTZ R15, -R4, R15 ;  /* 0x0000000f040f7221 */ /* 0x020fe20000010100 */
[----:B------:R-:W-:-:S03]  /*3b50*/  FMUL.FTZ R13, R13, 1.4426950216293334961 ;  /* 0x3fb8aa3b0d0d7820 */ /* 0x000fc60000410000 */
[----:B------:R-:W-:-:S03]  /*3b60*/  FMUL.FTZ R15, R15, 1.4426950216293334961 ;  /* 0x3fb8aa3b0f0f7820 */ /* 0x000fc60000410000 */
[----:B------:R-:W3:Y:S08]  /*3b70*/  MUFU.EX2 R11, R11 ;  /* 0x0000000b000b7308 */ /* 0x000ef00000000800 */
[----:B------:R-:W4:Y:S01]  /*3b80*/  MUFU.EX2 R13, R13 ;  /* 0x0000000d000d7308 */ /* 0x000f220000000800 */
[----:B0-----:R0:W-:Y:S01]  /*3b90*/  STS [R7+-0x800], R9 ;  /* 0xfff8000907007388 */ /* 0x0011e20000000800 */
[----:B------:R-:W-:-:S06]  /*3ba0*/  FADD.FTZ R6, R6, R9 ;  /* 0x0000000906067221 */ /* 0x000fcc0000010000 */
[----:B------:R-:W5:Y:S01]  /*3bb0*/  MUFU.EX2 R15, R15 ;  /* 0x0000000f000f7308 */ /* 0x000f620000000800 */
[----:B---3--:R0:W-:Y:S01]  /*3bc0*/  STS [R7+-0x400], R11 ;  /* 0xfffc000b07007388 */ /* 0x0081e20000000800 */
[----:B------:R-:W-:-:S03]  /*3bd0*/  FADD.FTZ R6, R6, R11 ;  /* 0x0000000b06067221 */ /* 0x000fc60000010000 */
[----:B----4-:R0:W-:Y:S01]  /*3be0*/  STS [R7], R13 ;  /* 0x0000000d07007388 */ /* 0x0101e20000000800 */
[----:B------:R-:W-:-:S03]  /*3bf0*/  FADD.FTZ R6, R6, R13 ;  /* 0x0000000d06067221 */ /* 0x000fc60000010000 */
[----:B-----5:R0:W-:Y:S01]  /*3c00*/  STS [R7+0x400], R15 ;  /* 0x0004000f07007388 */ /* 0x0201e20000000800 */
[----:B------:R-:W-:Y:S01]  /*3c10*/  FADD.FTZ R6, R6, R15 ;  /* 0x0000000f06067221 */ /* 0x000fe20000010000 */
[----:B------:R-:W-:Y:S06]  /*3c20*/  BRA `(.L_x_2233) ;  /* 0x0000000400807947 */ /* 0x000fec0003800000 */
.L_x_2234:
[----:B------:R-:W3:Y:S01]  /*3c30*/  S2UR UR4, SR_CTAID.Y ;  /* 0x00000000000479c3 */ /* 0x000ee20000002600 */
[----:B------:R-:W-:Y:S01]  /*3c40*/  VIADDMNMX R7, R2, 0x100, R5, !PT ;  /* 0x0000010002077846 */ /* 0x000fe20007800105 */
[----:B------:R-:W-:Y:S01]  /*3c50*/  BSSY.RECONVERGENT B1, `(.L_x_2243) ;  /* 0x0000026000017945 */ /* 0x000fe20003800200 */
[----:B------:R-:W-:-:S04]  /*3c60*/  LOP3.LUT R10, RZ, R23, RZ, 0x33, !PT ;  /* 0x00000017ff0a7212 */ /* 0x000fc800078e33ff */
[----:B------:R-:W-:Y:S01]  /*3c70*/  IADD3 R7, PT, PT, -R16, R7, R10 ;  /* 0x0000000710077210 */ /* 0x000fe20007ffe10a */
[----:B------:R-:W3:Y:S03]  /*3c80*/  LDC R6, c[0x0][0x3f4] ;  /* 0x0000fd00ff067b82 */ /* 0x000ee60000000800 */
[C---:B------:R-:W-:Y:S02]  /*3c90*/  LOP3.LUT R10, R7.reuse, 0x300, RZ, 0xc0, !PT ;  /* 0x00000300070a7812 */ /* 0x040fe400078ec0ff */
[----:B------:R-:W-:Y:S02]  /*3ca0*/  ISETP.GE.U32.AND P1, PT, R7, 0x300, PT ;  /* 0x000003000700780c */ /* 0x000fe40003f26070 */
[----:B------:R-:W-:Y:S01]  /*3cb0*/  ISETP.NE.AND P0, PT, R10, 0x300, PT ;  /* 0x000003000a00780c */ /* 0x000fe20003f05270 */
[----:B------:R-:W-:Y:S02]  /*3cc0*/  IMAD.MOV.U32 R10, RZ, RZ, R2 ;  /* 0x000000ffff0a7224 */ /* 0x000fe400078e0002 */
[----:B---3--:R-:W-:-:S02]  /*3cd0*/  IMAD R15, R6, UR4, RZ ;  /* 0x00000004060f7c24 */ /* 0x008fc4000f8e02ff */
[----:B------:R-:W-:-:S03]  /*3ce0*/  HFMA2 R6, -RZ, RZ, 0, 0 ;  /* 0x00000000ff067431 */ /* 0x000fc600000001ff */
[----:B------:R-:W-:-:S05]  /*3cf0*/  SHF.R.S32.HI R14, RZ, 0x1f, R15 ;  /* 0x0000001fff0e7819 */ /* 0x000fca000001140f */
        /* <DEDUP_REMOVED lines=11> */
.L_x_2245:
[----:B------:R3:W4:Y:S01]  /*3db0*/  LDG.E.U8 R12, desc[UR36][R8.64] ;  /* 0x00000024080c7981 */ /* 0x000722000c1e1100 */
[----:B------:R-:W-:Y:S01]  /*3dc0*/  IADD3 R11, PT, PT, R11, 0x1, RZ ;  /* 0x000000010b0b7810 */ /* 0x000fe20007ffe0ff */
[----:B------:R-:W-:Y:S01]  /*3dd0*/  VIADD R10, R10, 0x100 ;  /* 0x000001000a0a7836 */ /* 0x000fe20000000000 */
[----:B---3--:R-:W-:-:S04]  /*3de0*/  IADD3 R8, P2, PT, R8, 0x100, RZ ;  /* 0x0000010008087810 */ /* 0x008fc80007f5e0ff */
[----:B------:R-:W-:Y:S02]  /*3df0*/  IADD3.X R9, PT, PT, RZ, R9, RZ, P2, !PT ;  /* 0x00000009ff097210 */ /* 0x000fe400017fe4ff */
[----:B----4-:R-:W-:Y:S02]  /*3e00*/  ISETP.NE.AND P0, PT, R12, RZ, PT ;  /* 0x000000ff0c00720c */ /* 0x010fe40003f05270 */
[----:B------:R-:W-:-:S11]  /*3e10*/  MOV R12, RZ ;  /* 0x000000ff000c7202 */ /* 0x000fd60000000f00 */
        /* <DEDUP_REMOVED lines=9> */
.L_x_2244:
[----:B------:R-:W-:Y:S05]  /*3eb0*/  BSYNC.RECONVERGENT B1 ;  /* 0x0000000000017941 */ /* 0x000fea0003800200 */
.L_x_2243:
[----:B------:R-:W-:Y:S05]  /*3ec0*/  @!P1 BRA `(.L_x_2233) ;  /* 0x0000000000d89947 */ /* 0x000fea0003800000 */
[----:B------:R-:W3:Y:S01]  /*3ed0*/  S2R R12, SR_CgaCtaId ;  /* 0x00000000000c7919 */ /* 0x000ee20000008800 */
[----:B------:R-:W4:Y:S01]  /*3ee0*/  LDCU.64 UR8, c[0x0][0x420] ;  /* 0x00008400ff0877ac */ /* 0x000f220008000a00 */
[----:B------:R-:W-:Y:S02]  /*3ef0*/  MOV R9, 0x400 ;  /* 0x0000040000097802 */ /* 0x000fe40000000f00 */
[----:B------:R-:W-:Y:S02]  /*3f00*/  SHF.L.U32 R7, R16, 0x2, RZ ;  /* 0x0000000210077819 */ /* 0x000fe400000006ff */
[----:B------:R-:W-:Y:S02]  /*3f10*/  IADD3 R9, PT, PT, R9, 0xc0, RZ ;  /* 0x000000c009097810 */ /* 0x000fe40007ffe0ff */
[----:B------:R-:W-:Y:S02]  /*3f20*/  LEA R7, R10, -R7, 0x2 ;  /* 0x800000070a077211 */ /* 0x000fe400078e10ff */
[----:B----4-:R-:W-:-:S04]  /*3f30*/  IADD3 R8, P0, P1, R15, UR8, R10 ;  /* 0x000000080f087c10 */ /* 0x010fc8000f91e00a */
[----:B------:R-:W-:Y:S02]  /*3f40*/  IADD3 R8, P2, PT, R8, 0x200, RZ ;  /* 0x0000020008087810 */ /* 0x000fe40007f5e0ff */
[----:B---3--:R-:W-:Y:S02]  /*3f50*/  LEA R12, R12, R9, 0x18 ;  /* 0x000000090c0c7211 */ /* 0x008fe400078ec0ff */
[----:B------:R-:W-:Y:S02]  /*3f60*/  IADD3.X R9, PT, PT, R14, UR9, RZ, P0, P1 ;  /* 0x000000090e097c10 */ /* 0x000fe400087e24ff */
[----:B------:R-:W-:-:S03]  /*3f70*/  IADD3 R7, PT, PT, R7, 0x800, R12 ;  /* 0x0000080007077810 */ /* 0x000fc60007ffe00c */
[----:B------:R-:W-:-:S07]  /*3f80*/  IMAD.X R9, RZ, RZ, R9, P2 ;  /* 0x000000ffff097224 */ /* 0x000fce00010e0609 */
.L_x_2246:
[----:B------:R-:W3:Y:S04]  /*3f90*/  LDG.E.U8 R13, desc[UR36][R8.64+-0x200] ;  /* 0xfffe0024080d7981 */ /* 0x000ee8000c1e1100 */
[----:B------:R-:W4:Y:S04]  /*3fa0*/  LDG.E.U8 R11, desc[UR36][R8.64+-0x100] ;  /* 0xffff0024080b7981 */ /* 0x000f28000c1e1100 */
[----:B------:R-:W5:Y:S04]  /*3fb0*/  LDG.E.U8 R12, desc[UR36][R8.64] ;  /* 0x00000024080c7981 */ /* 0x000f68000c1e1100 */
[----:B------:R-:W2:Y:S01]  /*3fc0*/  LDG.E.U8 R14, desc[UR36][R8.64+0x100] ;  /* 0x00010024080e7981 */ /* 0x000ea2000c1e1100 */
[----:B------:R-:W-:Y:S01]  /*3fd0*/  HFMA2 R20, -RZ, RZ, 0, 0 ;  /* 0x00000000ff147431 */ /* 0x000fe200000001ff */
[----:B------:R-:W-:-:S02]  /*3fe0*/  MOV R24, RZ ;  /* 0x000000ff00187202 */ /* 0x000fc40000000f00 */
[----:B------:R-:W-:Y:S02]  /*3ff0*/  IADD3 R10, PT, PT, R10, 0x400, RZ ;  /* 0x000004000a0a7810 */ /* 0x000fe40007ffe0ff */
[----:B---3--:R-:W-:Y:S02]  /*4000*/  ISETP.NE.AND P0, PT, R13, RZ, PT ;  /* 0x000000ff0d00720c */ /* 0x008fe40003f05270 */
[----:B----4-:R-:W-:Y:S02]  /*4010*/  ISETP.NE.AND P1, PT, R11, RZ, PT ;  /* 0x000000ff0b00720c */ /* 0x010fe40003f25270 */
[----:B-----5:R-:W-:Y:S02]  /*4020*/  ISETP.NE.AND P2, PT, R12, RZ, PT ;  /* 0x000000ff0c00720c */ /* 0x020fe40003f45270 */
[----:B--2---:R-:W-:-:S07]  /*4030*/  ISETP.NE.AND P3, PT, R14, RZ, PT ;  /* 0x000000ff0e00720c */ /* 0x004fce0003f65270 */
[----:B------:R-:W0:Y:S01]  /*4040*/  @!P0 LDS R11, [R7+-0x800] ;  /* 0xfff80000070b8984 */ /* 0x000e220000000800 */
[----:B------:R-:W-:-:S03]  /*4050*/  MOV R14, RZ ;  /* 0x000000ff000e7202 */ /* 0x000fc60000000f00 */
[----:B------:R-:W2:Y:S04]  /*4060*/  @!P1 LDS R13, [R7+-0x400] ;  /* 0xfffc0000070d9984 */ /* 0x000ea80000000800 */
[----:B------:R-:W3:Y:S04]  /*4070*/  @!P2 LDS R15, [R7] ;  /* 0x00000000070fa984 */ /* 0x000ee80000000800 */
[----:B------:R-:W4:Y:S01]  /*4080*/  @!P3 LDS R25, [R7+0x400] ;  /* 0x000400000719b984 */ /* 0x000f220000000800 */
[----:B0-----:R-:W-:Y:S01]  /*4090*/  @!P0 FADD.FTZ R12, -R4, R11 ;  /* 0x0000000b040c8221 */ /* 0x001fe20000010100 */
[----:B------:R-:W-:-:S03]  /*40a0*/  HFMA2 R11, -RZ, RZ, 0, 0 ;  /* 0x00000000ff0b7431 */ /* 0x000fc600000001ff */
[----:B------:R-:W-:Y:S01]  /*40b0*/  @!P0 FMUL.FTZ R12, R12, 1.4426950216293334961 ;  /* 0x3fb8aa3b0c0c8820 */ /* 0x000fe20000410000 */
[C---:B--2---:R-:W-:Y:S01]  /*40c0*/  @!P1 FADD.FTZ R13, -R4.reuse, R13 ;  /* 0x0000000d040d9221 */ /* 0x044fe20000010100 */
[----:B---3--:R-:W-:-:S03]  /*40d0*/  @!P2 FADD.FTZ R15, -R4, R15 ;  /* 0x0000000f040fa221 */ /* 0x008fc60000010100 */
[----:B------:R-:W-:Y:S01]  /*40e0*/  @!P1 FMUL.FTZ R13, R13, 1.4426950216293334961 ;  /* 0x3fb8aa3b0d0d9820 */ /* 0x000fe20000410000 */
[----:B------:R-:W0:Y:S01]  /*40f0*/  @!P0 MUFU.EX2 R11, R12 ;  /* 0x0000000c000b8308 */ /* 0x000e220000000800 */
[----:B----4-:R-:W-:Y:S01]  /*4100*/  @!P3 FADD.FTZ R25, -R4, R25 ;  /* 0x000000190419b221 */ /* 0x010fe20000010100 */
[----:B------:R-:W-:Y:S01]  /*4110*/  @!P2 FMUL.FTZ R15, R15, 1.4426950216293334961 ;  /* 0x3fb8aa3b0f0fa820 */ /* 0x000fe20000410000 */
[----:B------:R-:W-:Y:S02]  /*4120*/  ISETP.GT.AND P0, PT, R10, R19, PT ;  /* 0x000000130a00720c */ /* 0x000fe40003f04270 */
[----:B------:R-:W-:-:S03]  /*4130*/  @!P3 FMUL.FTZ R25, R25, 1.4426950216293334961 ;  /* 0x3fb8aa3b1919b820 */ /* 0x000fc60000410000 */
[----:B------:R0:W2:Y:S01]  /*4140*/  @!P1 MUFU.EX2 R14, R13 ;  /* 0x0000000d000e9308 */ /* 0x0000a20000000800 */
[----:B------:R-:W-:-:S05]  /*4150*/  IADD3 R8, P1, PT, R8, 0x400, RZ ;  /* 0x0000040008087810 */ /* 0x000fca0007f3e0ff */
[----:B------:R-:W-:Y:S02]  /*4160*/  IMAD.X R9, RZ, RZ, R9, P1 ;  /* 0x000000ffff097224 */ /* 0x000fe400008e0609 */
[----:B------:R-:W3:Y:S01]  /*4170*/  @!P2 MUFU.EX2 R20, R15 ;  /* 0x0000000f0014a308 */ /* 0x000ee20000000800 */
[----:B0-----:R-:W-:Y:S01]  /*4180*/  FADD.FTZ R13, R11, R6 ;  /* 0x000000060b0d7221 */ /* 0x001fe20000010000 */
[----:B------:R-:W-:Y:S06]  /*4190*/  STS [R7+-0x800], R11 ;  /* 0xfff8000b07007388 */ /* 0x000fec0000000800 */
[----:B------:R-:W0:Y:S01]  /*41a0*/  @!P3 MUFU.EX2 R24, R25 ;  /* 0x000000190018b308 */ /* 0x000e220000000800 */
[----:B--2---:R-:W-:Y:S01]  /*41b0*/  FADD.FTZ R13, R13, R14 ;  /* 0x0000000e0d0d7221 */ /* 0x004fe20000010000 */
[----:B------:R-:W-:Y:S03]  /*41c0*/  STS [R7+-0x400], R14 ;  /* 0xfffc000e07007388 */ /* 0x000fe60000000800 */
[----:B---3--:R-:W-:Y:S01]  /*41d0*/  FADD.FTZ R13, R13, R20 ;  /* 0x000000140d0d7221 */ /* 0x008fe20000010000 */
[----:B------:R-:W-:Y:S04]  /*41e0*/  STS [R7], R20 ;  /* 0x0000001407007388 */ /* 0x000fe80000000800 */
[----:B0-----:R0:W-:Y:S01]  /*41f0*/  STS [R7+0x400], R24 ;  /* 0x0004001807007388 */ /* 0x0011e20000000800 */
[----:B------:R-:W-:Y:S01]  /*4200*/  FADD.FTZ R6, R13, R24 ;  /* 0x000000180d067221 */ /* 0x000fe20000010000 */
[----:B0-----:R-:W-:Y:S01]  /*4210*/  IADD3 R7, PT, PT, R7, 0x1000, RZ ;  /* 0x0000100007077810 */ /* 0x001fe20007ffe0ff */
[----:B------:R-:W-:Y:S06]  /*4220*/  @!P0 BRA `(.L_x_2246) ;  /* 0xfffffffc00588947 */ /* 0x000fec000383ffff */
.L_x_2233:
[----:B------:R-:W-:Y:S05]  /*4230*/  BSYNC.RECONVERGENT B0 ;  /* 0x0000000000007941 */ /* 0x000fea0003800200 */
.L_x_2232:
[----:B0-----:R-:W0:Y:S01]  /*4240*/  SHFL.BFLY PT, R7, R6, 0x10, 0x1f ;  /* 0x0e001f0006077f89 */ /* 0x001e2200000e0000 */
[C---:B------:R-:W-:Y:S01]  /*4250*/  ISETP.NE.AND P0, PT, R0.reuse, RZ, PT ;  /* 0x000000ff0000720c */ /* 0x040fe20003f05270 */
[----:B------:R-:W3:Y:S01]  /*4260*/  LDCU UR4, c[0x0][0x40c] ;  /* 0x00008180ff0477ac */ /* 0x000ee20008000800 */
[----:B------:R-:W-:Y:S01]  /*4270*/  ISETP.GT.U32.AND P1, PT, R0, 0x7, PT ;  /* 0x000000070000780c */ /* 0x000fe20003f24070 */
[----:B------:R-:W4:Y:S01]  /*4280*/  S2R R43, SR_CTAID.X ;  /* 0x00000000002b7919 */ /* 0x000f220000002500 */
[----:B------:R-:W4:Y:S01]  /*4290*/  S2UR UR6, SR_CTAID.Y ;  /* 0x00000000000679c3 */ /* 0x000f220000002600 */
[----:B------:R-:W3:Y:S01]  /*42a0*/  LDCU UR5, c[0x0][0x3f4] ;  /* 0x00007e80ff0577ac */ /* 0x000ee20008000800 */
[----:B0-----:R-:W-:Y:S01]  /*42b0*/  FADD.FTZ R7, R7, R6 ;  /* 0x0000000607077221 */ /* 0x001fe20000010000 */
[----:B---3--:R-:W-:-:S04]  /*42c0*/  UISETP.LT.AND UP0, UPT, UR5, UR4, UPT ;  /* 0x000000040500728c */ /* 0x008fc8000bf01270 */
[----:B------:R-:W0:Y:S01]  /*42d0*/  SHFL.BFLY PT, R4, R7, 0x8, 0x1f ;  /* 0x0d001f0007047f89 */ /* 0x000e2200000e0000 */
        /* <DEDUP_REMOVED lines=12> */
[----:B0-----:R-:W-:Y:S02]  /*43a0*/  FADD.FTZ R0, R8, R11 ;  /* 0x0000000b08007221 */ /* 0x001fe40000010000 */
[----:B------:R-:W4:Y:S03]  /*43b0*/  LDC R8, c[0x0][0x3f8] ;  /* 0x0000fe00ff087b82 */ /* 0x000f260000000800 */
[----:B------:R-:W-:Y:S01]  /*43c0*/  @!P0 STS [R21+UR7+0x20], R0 ;  /* 0x0000200015008988 */ /* 0x000fe20008000807 */
[----:B------:R-:W0:Y:S04]  /*43d0*/  LDCU.U8 UR7, c[0x0][0x48c] ;  /* 0x00009180ff0777ac */ /* 0x000e280008000000 */
[----:B------:R-:W-:Y:S01]  /*43e0*/  BAR.SYNC.DEFER_BLOCKING 0x0 ;  /* 0x0000000000007b1d */ /* 0x000fe20000010000 */
[----:B0-----:R-:W-:Y:S01]  /*43f0*/  ISETP.NE.AND P0, PT, RZ, UR7, PT ;  /* 0x00000007ff007c0c */ /* 0x001fe2000bf05270 */
[----:B----4-:R-:W-:-:S04]  /*4400*/  IMAD R33, R8, UR6, R43 ;  /* 0x0000000608217c24 */ /* 0x010fc8000f8e022b */
[----:B------:R-:W0:Y:S01]  /*4410*/  @!P1 LDS R0, [R3+0x20] ;  /* 0x0000200003009984 */ /* 0x000e220000000800 */
[----:B------:R-:W-:-:S03]  /*4420*/  ISETP.GT.AND P1, PT, R2, R19, PT ;  /* 0x000000130200720c */ /* 0x000fc60003f24270 */
[----:B0-----:R-:W0:Y:S02]  /*4430*/  SHFL.BFLY PT, R7, R0, 0x4, 0x1f ;  /* 0x0c801f0000077f89 */ /* 0x001e2400000e0000 */
        /* <DEDUP_REMOVED lines=8> */
[----:B------:R0:W3:Y:S01]  /*44c0*/  MUFU.RCP R13, R0 ;  /* 0x00000000000d7308 */ /* 0x0000e20000001000 */
[----:B------:R-:W-:Y:S05]  /*44d0*/  @!P0 BRA `(.L_x_2247) ;  /* 0x0000000000188947 */ /* 0x000fea0003800000 */
[----:B0-----:R-:W0:Y:S08]  /*44e0*/  LDC R0, c[0x0][0x488] ;  /* 0x00012200ff007b82 */ /* 0x001e300000000800 */
[----:B------:R-:W0:Y:S08]  /*44f0*/  LDC R3, c[0x0][0x40c] ;  /* 0x00010300ff037b82 */ /* 0x000e300000000800 */
[----:B------:R-:W4:Y:S01]  /*4500*/  LDC R7, c[0x0][0x3f4] ;  /* 0x0000fd00ff077b82 */ /* 0x000f220000000800 */
[----:B0-----:R-:W-:-:S04]  /*4510*/  IMAD R0, R33, R0, R3 ;  /* 0x0000000021007224 */ /* 0x001fc800078e0203 */
[----:B----4-:R-:W-:-:S05]  /*4520*/  IMAD R6, R0, R7, RZ ;  /* 0x0000000700067224 */ /* 0x010fca00078e02ff */
[----:B------:R-:W-:-:S07]  /*4530*/  SHF.R.S32.HI R7, RZ, 0x1f, R6 ;  /* 0x0000001fff077819 */ /* 0x000fce0000011406 */
.L_x_2247:
        /* <DEDUP_REMOVED lines=11> */
[----:B------:R-:W4:Y:S01]  /*45f0*/  LDCU.64 UR8, c[0x0][0x480] ;  /* 0x00009000ff0877ac */ /* 0x000f220008000a00 */
[----:B------:R-:W-:Y:S02]  /*4600*/  LEA.HI R0, R0, 0x1, RZ, 0x18 ;  /* 0x0000000100007811 */ /* 0x000fe400078fc0ff */
[----:B------:R-:W-:Y:S01]  /*4610*/  IADD3 R10, P1, PT, R2, R6, RZ ;  /* 0x00000006020a7210 */ /* 0x000fe20007f3e0ff */
[----:B------:R-:W-:Y:S01]  /*4620*/  UMOV UR4, 0x400 ;  /* 0x0000040000047882 */ /* 0x000fe20000000000 */
[----:B------:R-:W-:Y:S01]  /*4630*/  SHF.L.U32 R3, R0, 0x8, RZ ;  /* 0x0000000800037819 */ /* 0x000fe200000006ff */
[----:B------:R-:W-:Y:S01]  /*4640*/  UIADD3 UR4, UPT, UPT, UR4, 0xc0, URZ ;  /* 0x000000c004047890 */ /* 0x000fe2000fffe0ff */
[----:B------:R-:W-:Y:S02]  /*4650*/  IADD3.X R11, PT, PT, RZ, R7, RZ, P1, !PT ;  /* 0x00000007ff0b7210 */ /* 0x000fe40000ffe4ff */
[----:B------:R-:W-:-:S02]  /*4660*/  LOP3.LUT R5, R3, 0x300, RZ, 0xc0, !PT ;  /* 0x0000030003057812 */ /* 0x000fc400078ec0ff */
[----:B------:R-:W-:Y:S02]  /*4670*/  LOP3.LUT R0, R0, 0x3, RZ, 0xc0, !PT ;  /* 0x0000000300007812 */ /* 0x000fe400078ec0ff */
[----:B------:R-:W-:Y:S02]  /*4680*/  LEA R3, R23, UR5, 0x1 ;  /* 0x0000000517037c11 */ /* 0x000fe4000f8e08ff */
[----:B------:R-:W-:Y:S02]  /*4690*/  IADD3 R8, PT, PT, -R0, RZ, RZ ;  /* 0x000000ff00087210 */ /* 0x000fe40007ffe1ff */
[----:B------:R-:W-:Y:S02]  /*46a0*/  IADD3 R2, PT, PT, R2, R5, RZ ;  /* 0x0000000502027210 */ /* 0x000fe40007ffe0ff */
[----:B----4-:R-:W-:Y:S01]  /*46b0*/  LEA R9, P1, R10, UR8, 0x2 ;  /* 0x000000080a097c11 */ /* 0x010fe2000f8210ff */
[----:B0-----:R-:W-:-:S03]  /*46c0*/  ULEA UR4, UR6, UR4, 0x18 ;  /* 0x0000000406047291 */ /* 0x001fc6000f8ec0ff */
[----:B------:R-:W-:-:S03]  /*46d0*/  LEA.HI.X R10, R10, UR9, R11, 0x2, P1 ;  /* 0x000000090a0a7c11 */ /* 0x000fc600088f140b */
[----:B------:R-:W-:Y:S01]  /*46e0*/  VIADD R3, R3, UR4 ;  /* 0x0000000403037c36 */ /* 0x000fe20008000000 */
[----:B------:R-:W-:-:S07]  /*46f0*/  LEA R0, R23, UR4, 0x2 ;  /* 0x0000000417007c11 */ /* 0x000fce000f8e10ff */
.L_x_2252:
[----:B----4-:R0:W3:Y:S01]  /*4700*/  LDS R4, [R0] ;  /* 0x0000000000047984 */ /* 0x0100e20000000800 */
[----:B------:R-:W-:Y:S02]  /*4710*/  @P0 MOV R5, R10 ;  /* 0x0000000a00050202 */ /* 0x000fe40000000f00 */
[----:B------:R-:W-:-:S04]  /*4720*/  IADD3 R8, PT, PT, R8, 0x1, RZ ;  /* 0x0000000108087810 */ /* 0x000fc80007ffe0ff */
[----:B------:R-:W-:Y:S02]  /*4730*/  ISETP.NE.AND P3, PT, R8, RZ, PT ;  /* 0x000000ff0800720c */ /* 0x000fe40003f65270 */
[----:B0-----:R-:W-:Y:S01]  /*4740*/  IADD3 R0, PT, PT, R0, 0x400, RZ ;  /* 0x0000040000007810 */ /* 0x001fe20007ffe0ff */
[----:B---3--:R-:W-:-:S05]  /*4750*/  FMUL.FTZ R11, R4, R13 ;  /* 0x0000000d040b7220 */ /* 0x008fca0000410000 */
        /* <DEDUP_REMOVED lines=9> */
.L_x_2251:
[----:B------:R-:W-:Y:S05]  /*47f0*/  BSYNC.RECONVERGENT B1 ;  /* 0x0000000000017941 */ /* 0x000fea0003800200 */
.L_x_2250:
[----:B------:R-:W-:Y:S05]  /*4800*/  @!P2 BRA `(.L_x_2249) ;  /* 0x0000000000d0a947 */ /* 0x000fea0003800000 */
[----:B------:R-:W0:Y:S01]  /*4810*/  S2R R3, SR_CgaCtaId ;  /* 0x0000000000037919 */ /* 0x000e220000008800 */
[----:B------:R-:W5:Y:S01]  /*4820*/  LDCU.64 UR8, c[0x0][0x480] ;  /* 0x00009000ff0877ac */ /* 0x000f620008000a00 */
[----:B------:R-:W-:Y:S02]  /*4830*/  MOV R0, 0x400 ;  /* 0x0000040000007802 */ /* 0x000fe40000000f00 */
[----:B------:R-:W-:Y:S01]  /*4840*/  IADD3 R6, P0, PT, R2, R6, RZ ;  /* 0x0000000602067210 */ /* 0x000fe20007f1e0ff */
[----:B------:R-:W-:Y:S01]  /*4850*/  UISETP.NE.AND UP0, UPT, UR7, URZ, UPT ;  /* 0x000000ff0700728c */ /* 0x000fe2000bf05270 */
[----:B------:R-:W-:Y:S02]  /*4860*/  IADD3 R0, PT, PT, R0, 0xc0, RZ ;  /* 0x000000c000007810 */ /* 0x000fe40007ffe0ff */
[----:B------:R-:W-:Y:S02]  /*4870*/  IADD3.X R9, PT, PT, RZ, R7, RZ, P0, !PT ;  /* 0x00000007ff097210 */ /* 0x000fe400007fe4ff */
[----:B----4-:R-:W-:-:S02]  /*4880*/  SHF.L.U32 R5, R16, 0x2, RZ ;  /* 0x0000000210057819 */ /* 0x010fc400000006ff */
[----:B------:R-:W-:Y:S02]  /*4890*/  ISETP.NE.AND P1, PT, RZ, UR7, PT ;  /* 0x00000007ff007c0c */ /* 0x000fe4000bf25270 */
[----:B------:R-:W-:Y:S02]  /*48a0*/  PLOP3.LUT P0, PT, PT, PT, UP0, 0x80, 0x8 ;  /* 0x000000000008781c */ /* 0x000fe40003f0f008 */
[----:B-----5:R-:W-:-:S04]  /*48b0*/  LEA R7, P3, R6, UR8, 0x2 ;  /* 0x0000000806077c11 */ /* 0x020fc8000f8610ff */
        /* <DEDUP_REMOVED lines=9> */
.L_x_2253:
[----:B------:R-:W3:Y:S01]  /*4950*/  LDS R4, [R0+-0x800] ;  /* 0xfff8000000047984 */ /* 0x000ee20000000800 */
[----:B------:R-:W-:-:S04]  /*4960*/  IADD3 R2, PT, PT, R2, 0x400, RZ ;  /* 0x0000040002027810 */ /* 0x000fc80007ffe0ff */
[----:B------:R-:W-:Y:S01]  /*4970*/  ISETP.GT.AND P2, PT, R2, R19, PT ;  /* 0x000000130200720c */ /* 0x000fe20003f44270 */
[----:B---3--:R-:W-:-:S05]  /*4980*/  FMUL.FTZ R9, R4, R13 ;  /* 0x0000000d04097220 */ /* 0x008fca0000410000 */
[----:B------:R-:W-:-:S04]  /*4990*/  F2FP.F16.F32.PACK_AB R4, RZ, R9 ;  /* 0x00000009ff04723e */ /* 0x000fc800000000ff */
[----:B------:R-:W-:-:S05]  /*49a0*/  PRMT R5, R4, 0x7610, R5 ;  /* 0x0000761004057816 */ /* 0x000fca0000000005 */
[----:B------:R0:W-:Y:S04]  /*49b0*/  STS.U16 [R3+-0x400], R5 ;  /* 0xfffc000503007388 */ /* 0x0001e80000000400 */
[----:B------:R-:W3:Y:S01]  /*49c0*/  LDS R4, [R0+-0x400] ;  /* 0xfffc000000047984 */ /* 0x000ee20000000800 */
[----:B0-----:R-:W-:Y:S01]  /*49d0*/  MOV R5, R8 ;  /* 0x0000000800057202 */ /* 0x001fe20000000f00 */
[----:B---3--:R-:W-:-:S05]  /*49e0*/  FMUL.FTZ R11, R4, R13 ;  /* 0x0000000d040b7220 */ /* 0x008fca0000410000 */
[----:B------:R-:W-:-:S04]  /*49f0*/  F2FP.F16.F32.PACK_AB R4, RZ, R11 ;  /* 0x0000000bff04723e */ /* 0x000fc800000000ff */
[----:B------:R-:W-:-:S05]  /*4a00*/  PRMT R10, R4, 0x7610, R10 ;  /* 0x00007610040a7816 */ /* 0x000fca000000000a */
[----:B------:R-:W-:Y:S04]  /*4a10*/  STS.U16 [R3+-0x200], R10 ;  /* 0xfffe000a03007388 */ /* 0x000fe80000000400 */
[----:B------:R-:W0:Y:S02]  /*4a20*/  LDS R4, [R0] ;  /* 0x0000000000047984 */ /* 0x000e240000000800 */
[----:B0-----:R-:W-:-:S05]  /*4a30*/  FMUL.FTZ R15, R4, R13 ;  /* 0x0000000d040f7220 */ /* 0x001fca0000410000 */
[----:B------:R-:W-:-:S05]  /*4a40*/  F2FP.F16.F32.PACK_AB R4, RZ, R15 ;  /* 0x0000000fff04723e */ /* 0x000fca00000000ff */
[----:B------:R0:W-:Y:S04]  /*4a50*/  STS.U16 [R3], R4 ;  /* 0x0000000403007388 */ /* 0x0001e80000000400 */
[----:B------:R3:W4:Y:S01]  /*4a60*/  LDS R6, [R0+0x400] ;  /* 0x0004000000067984 */ /* 0x0007220000000800 */
[----:B0-----:R-:W-:Y:S01]  /*4a70*/  IMAD.MOV.U32 R4, RZ, RZ, R7 ;  /* 0x000000ffff047224 */ /* 0x001fe200078e0007 */
[----:B---3--:R-:W-:-:S04]  /*4a80*/  IADD3 R0, PT, PT, R0, 0x1000, RZ ;  /* 0x0000100000007810 */ /* 0x008fc80007ffe0ff */
[----:B------:R-:W-:Y:S01]  /*4a90*/  @P0 STG.E desc[UR36][R4.64+-0x800], R9 ;  /* 0xfff8000904000986 */ /* 0x000fe2000c101924 */
[----:B------:R-:W-:Y:S02]  /*4aa0*/  PLOP3.LUT P0, PT, P1, PT, PT, 0x80, 0x8 ;  /* 0x000000000008781c */ /* 0x000fe40000f0f070 */
[----:B------:R-:W-:-:S04]  /*4ab0*/  IADD3 R7, P3, PT, R4, 0x1000, RZ ;  /* 0x0000100004077810 */ /* 0x000fc80007f7e0ff */
[----:B------:R-:W-:-:S07]  /*4ac0*/  IADD3.X R8, PT, PT, RZ, R5, RZ, P3, !PT ;  /* 0x00000005ff087210 */ /* 0x000fce0001ffe4ff */
[----:B------:R-:W-:Y:S04]  /*4ad0*/  @P0 STG.E desc[UR36][R4.64+-0x400], R11 ;  /* 0xfffc000b04000986 */ /* 0x000fe8000c101924 */
[----:B------:R-:W-:Y:S01]  /*4ae0*/  @P0 STG.E desc[UR36][R4.64], R15 ;  /* 0x0000000f04000986 */ /* 0x000fe2000c101924 */
[----:B----4-:R-:W-:-:S05]  /*4af0*/  FMUL.FTZ R25, R6, R13 ;  /* 0x0000000d06197220 */ /* 0x010fca0000410000 */
[----:B------:R-:W-:Y:S01]  /*4b00*/  @P0 STG.E desc[UR36][R4.64+0x400], R25 ;  /* 0x0004001904000986 */ /* 0x000fe2000c101924 */
[----:B------:R-:W-:-:S05]  /*4b10*/  F2FP.F16.F32.PACK_AB R6, RZ, R25 ;  /* 0x00000019ff06723e */ /* 0x000fca00000000ff */
[----:B------:R0:W-:Y:S02]  /*4b20*/  STS.U16 [R3+0x200], R6 ;  /* 0x0002000603007388 */ /* 0x0001e40000000400 */
[----:B0-----:R-:W-:Y:S01]  /*4b30*/  IADD3 R3, PT, PT, R3, 0x800, RZ ;  /* 0x0000080003037810 */ /* 0x001fe20007ffe0ff */
[----:B------:R-:W-:Y:S06]  /*4b40*/  @!P2 BRA `(.L_x_2253) ;  /* 0xfffffffc0080a947 */ /* 0x000fec000383ffff */
.L_x_2249:
[----:B------:R-:W-:Y:S05]  /*4b50*/  BSYNC.RECONVERGENT B0 ;  /* 0x0000000000007941 */ /* 0x000fea0003800200 */
.L_x_2248:
[----:B0-----:R-:W-:Y:S01]  /*4b60*/  SHF.R.S32.HI R0, RZ, 0x1f, R19 ;  /* 0x0000001fff007819 */ /* 0x001fe20000011413 */
[----:B------:R-:W0:Y:S01]  /*4b70*/  LDCU.64 UR6, c[0x0][0x3b0] ;  /* 0x00007600ff0677ac */ /* 0x000e220008000a00 */
[----:B------:R-:W-:Y:S02]  /*4b80*/  CS2R R6, SRZ ;  /* 0x0000000000067805 */ /* 0x000fe4000001ff00 */
[----:B------:R-:W-:-:S04]  /*4b90*/  LEA.HI R0, R0, R19, RZ, 0x5 ;  /* 0x0000001300007211 */ /* 0x000fc800078f28ff */
[----:B------:R-:W-:Y:S01]  /*4ba0*/  LOP3.LUT R42, R0, 0xffffffe0, RZ, 0xc0, !PT ;  /* 0xffffffe0002a7812 */ /* 0x000fe200078ec0ff */
[----:B------:R-:W-:-:S03]  /*4bb0*/  IMAD.SHL.U32 R0, R23, 0x8, RZ ;  /* 0x0000000817007824 */ /* 0x000fc600078e00ff */
[----:B------:R-:W-:Y:S02]  /*4bc0*/  IADD3 R42, PT, PT, -R42, R19, RZ ;  /* 0x000000132a2a7210 */ /* 0x000fe40007ffe1ff */
[----:B------:R-:W-:Y:S02]  /*4bd0*/  LOP3.LUT R0, R0, 0x38, RZ, 0xc0, !PT ;  /* 0x0000003800007812 */ /* 0x000fe400078ec0ff */
[----:B------:R-:W-:Y:S02]  /*4be0*/  ISETP.NE.AND P0, PT, R21, R42, PT ;  /* 0x0000002a1500720c */ /* 0x000fe40003f05270 */
[----:B0-----:R-:W-:Y:S02]  /*4bf0*/  ISETP.EQ.U32.AND P1, PT, RZ, UR6, PT ;  /* 0x00000006ff007c0c */ /* 0x001fe4000bf22070 */
[----:B------:R-:W-:-:S04]  /*4c00*/  ISETP.GT.U32.OR P0, PT, R0, 0x2f, P0 ;  /* 0x0000002f0000780c */ /* 0x000fc80000704470 */
[----:B------:R-:W-:-:S13]  /*4c10*/  ISETP.EQ.OR.EX P0, PT, RZ, UR7, P0, P1 ;  /* 0x00000007ff007c0c */ /* 0x000fda0008702710 */
[----:B------:R-:W0:Y:S01]  /*4c20*/  @!P0 LDC.64 R2, c[0x0][0x3b0] ;  /* 0x0000ec00ff028b82 */ /* 0x000e220000000a00 */
[----:B----4-:R-:W-:Y:S01]  /*4c30*/  @!P0 IMAD R5, R43, 0x30, R0 ;  /* 0x000000302b058824 */ /* 0x010fe200078e0200 */
[----:B------:R-:W-:Y:S01]  /*4c40*/  BSSY.RECONVERGENT B0, `(.L_x_2254) ;  /* 0x0000251000007945 */ /* 0x000fe20003800200 */
[----:B------:R-:W-:Y:S02]  /*4c50*/  HFMA2 R20, -RZ, RZ, 0, 0 ;  /* 0x00000000ff147431 */ /* 0x000fe400000001ff */
[----:B0-----:R-:W-:Y:S01]  /*4c60*/  @!P0 IMAD.WIDE.U32 R2, R5, 0x2, R2 ;  /* 0x0000000205028825 */ /* 0x001fe200078e0002 */
[----:B------:R-:W-:-:S06]  /*4c70*/  CS2R R4, SRZ ;  /* 0x0000000000047805 */ /* 0x000fcc000001ff00 */
[----:B------:R0:W5:Y:S01]  /*4c80*/  @!P0 LDG.E.128 R4, desc[UR36][R2.64] ;  /* 0x0000002402048981 */ /* 0x000162000c1e1d00 */
[----:B------:R-:W-:Y:S01]  /*4c90*/  BAR.SYNC.DEFER_BLOCKING 0x0 ;  /* 0x0000000000007b1d */ /* 0x000fe20000010000 */
[----:B------:R-:W-:Y:S01]  /*4ca0*/  ISETP.GT.U32.AND P0, PT, R0, 0x2f, PT ;  /* 0x0000002f0000780c */ /* 0x000fe20003f04070 */
[----:B------:R-:W-:Y:S02]  /*4cb0*/  HFMA2 R39, -RZ, RZ, 0, 0 ;  /* 0x00000000ff277431 */ /* 0x000fe400000001ff */
[----:B------:R-:W-:Y:S01]  /*4cc0*/  IMAD R33, R33, 0x30, RZ ;  /* 0x0000003021217824 */ /* 0x000fe200078e02ff */
[----:B------:R-:W-:Y:S02]  /*4cd0*/  CS2R R34, SRZ ;  /* 0x0000000000227805 */ /* 0x000fe4000001ff00 */
[----:B------:R-:W-:Y:S02]  /*4ce0*/  MOV R32, RZ ;  /* 0x000000ff00207202 */ /* 0x000fe40000000f00 */
[----:B------:R-:W-:-:S02]  /*4cf0*/  CS2R R36, SRZ ;  /* 0x0000000000247805 */ /* 0x000fc4000001ff00 */
[----:B------:R-:W-:-:S03]  /*4d00*/  MOV R41, RZ ;  /* 0x000000ff00297202 */ /* 0x000fc60000000f00 */
[----:B0-----:R-:W-:Y:S05]  /*4d10*/  @P0 BRA `(.L_x_2255) ;  /* 0x00000024000c0947 */ /* 0x001fea0003800000 */
[----:B------:R-:W0:Y:S01]  /*4d20*/  LDCU UR4, c[0x0][0x3f4] ;  /* 0x00007e80ff0477ac */ /* 0x000e220008000800 */
[----:B------:R-:W4:Y:S01]  /*4d30*/  S2R R45, SR_CgaCtaId ;  /* 0x00000000002d7919 */ /* 0x000f220000008800 */
[----:B------:R-:W1:Y:S01]  /*4d40*/  LDC.64 R2, c[0x0][0x3c0] ;  /* 0x0000f000ff027b82 */ /* 0x000e620000000a00 */
        /* <DEDUP_REMOVED lines=8> */
[----:B-1----:R-:W-:Y:S01]  /*4dd0*/  IMAD.WIDE R2, R83, 0x2, R2 ;  /* 0x0000000253027825 */ /* 0x002fe200078e0202 */
[----:B------:R-:W-:Y:S02]  /*4de0*/  ISETP.GE.AND P0, PT, R44, R9, PT ;  /* 0x000000092c00720c */ /* 0x000fe40003f06270 */
[----:B----4-:R-:W-:-:S04]  /*4df0*/  LEA R45, R45, R8, 0x18 ;  /* 0x000000082d2d7211 */ /* 0x010fc800078ec0ff */
[----:B------:R-:W-:-:S07]  /*4e00*/  IADD3 R40, PT, PT, R45, UR5, RZ ;  /* 0x000000052d287c10 */ /* 0x000fce000fffe0ff */
[----:B------:R-:W-:Y:S05]  /*4e10*/  @P0 BRA `(.L_x_2257) ;  /* 0x0000000800e40947 */ /* 0x000fea0003800000 */
[----:B------:R-:W-:Y:S01]  /*4e20*/  VIADDMNMX R46, R44, 0x20, R9, !PT ;  /* 0x000000202c2e7846 */ /* 0x000fe20007800109 */
[----:B------:R-:W-:Y:S01]  /*4e30*/  BSSY.RECONVERGENT B2, `(.L_x_2258) ;  /* 0x000006c000027945 */ /* 0x000fe20003800200 */
[----:B------:R-:W-:Y:S01]  /*4e40*/  LOP3.LUT R8, RZ, R16, RZ, 0x33, !PT ;  /* 0x00000010ff087212 */ /* 0x000fe200078e33ff */
[----:B------:R-:W-:Y:S02]  /*4e50*/  HFMA2 R41, -RZ, RZ, 0, 0 ;  /* 0x00000000ff297431 */ /* 0x000fe400000001ff */
[----:B------:R-:W-:Y:S02]  /*4e60*/  IMAD.MOV.U32 R47, RZ, RZ, R44 ;  /* 0x000000ffff2f7224 */ /* 0x000fe400078e002c */
[----:B------:R-:W-:Y:S01]  /*4e70*/  HFMA2 R32, -RZ, RZ, 0, 0 ;  /* 0x00000000ff207431 */ /* 0x000fe200000001ff */
[----:B------:R-:W-:Y:S02]  /*4e80*/  IADD3 R46, PT, PT, -R21, R46, R8 ;  /* 0x0000002e152e7210 */ /* 0x000fe40007ffe108 */
[----:B------:R-:W-:-:S02]  /*4e90*/  CS2R R36, SRZ ;  /* 0x0000000000247805 */ /* 0x000fc4000001ff00 */
[----:B------:R-:W-:Y:S02]  /*4ea0*/  MOV R39, RZ ;  /* 0x000000ff00277202 */ /* 0x000fe40000000f00 */
[----:B------:R-:W-:Y:S02]  /*4eb0*/  CS2R R34, SRZ ;  /* 0x0000000000227805 */ /* 0x000fe4000001ff00 */
[C---:B------:R-:W-:Y:S02]  /*4ec0*/  ISETP.GE.U32.AND P0, PT, R46.reuse, 0x60, PT ;  /* 0x000000602e00780c */ /* 0x040fe40003f06070 */
[----:B------:R-:W-:Y:S02]  /*4ed0*/  LEA.HI R48, R46, 0x1, RZ, 0x1b ;  /* 0x000000012e307811 */ /* 0x000fe400078fd8ff */
[----:B------:R-:W-:Y:S02]  /*4ee0*/  MOV R20, RZ ;  /* 0x000000ff00147202 */ /* 0x000fe40000000f00 */
[----:B------:R-:W-:-:S07]  /*4ef0*/  LOP3.LUT P1, R57, R48, 0x3, RZ, 0xc0, !PT ;  /* 0x0000000330397812 */ /* 0x000fce000782c0ff */
[----:B------:R-:W-:Y:S06]  /*4f00*/  @!P0 BRA `(.L_x_2259) ;  /* 0x0000000400788947 */ /* 0x000fec0003800000 */
[----:B------:R-:W-:Y:S01]  /*4f10*/  LOP3.LUT R48, R48, 0xffffffc, RZ, 0xc0, !PT ;  /* 0x0ffffffc30307812 */ /* 0x000fe200078ec0ff */
[----:B------:R-:W-:Y:S01]  /*4f20*/  IMAD.MOV.U32 R47, RZ, RZ, R44 ;  /* 0x000000ffff2f7224 */ /* 0x000fe200078e002c */
[----:B------:R-:W-:Y:S02]  /*4f30*/  MOV R49, RZ ;  /* 0x000000ff00317202 */ /* 0x000fe40000000f00 */
[----:B------:R-:W-:-:S07]  /*4f40*/  MOV R41, RZ ;  /* 0x000000ff00297202 */ /* 0x000fce0000000f00 */
.L_x_2260:
[----:B------:R-:W-:-:S04]  /*4f50*/  IMAD R29, R47, 0x30, RZ ;  /* 0x000000302f1d7824 */ /* 0x000fc800078e02ff */
[----:B------:R-:W-:-:S06]  /*4f60*/  IMAD.WIDE.U32 R8, R29, 0x2, R2 ;  /* 0x000000021d087825 */ /* 0x000fcc00078e0002 */
[----:B------:R-:W4:Y:S01]  /*4f70*/  LDG.E.128 R8, desc[UR36][R8.64] ;  /* 0x0000002408087981 */ /* 0x000f22000c1e1d00 */
[C---:B---3--:R-:W-:Y:S02]  /*4f80*/  IADD3 R13, PT, PT, R29.reuse, 0x600, RZ ;  /* 0x000006001d0d7810 */ /* 0x048fe40007ffe0ff */
[----:B------:R-:W-:-:S03]  /*4f90*/  IADD3 R25, PT, PT, R29, 0xc00, RZ ;  /* 0x00000c001d197810 */ /* 0x000fc60007ffe0ff */
[----:B------:R-:W-:Y:S01]  /*4fa0*/  IMAD.WIDE.U32 R12, R13, 0x2, R2 ;  /* 0x000000020d0c7825 */ /* 0x000fe200078e0002 */
[----:B------:R-:W-:-:S03]  /*4fb0*/  IADD3 R29, PT, PT, R29, 0x1200, RZ ;  /* 0x000012001d1d7810 */ /* 0x000fc60007ffe0ff */
[--C-:B------:R-:W-:Y:S02]  /*4fc0*/  IMAD.WIDE.U32 R24, R25, 0x2, R2.reuse ;  /* 0x0000000219187825 */ /* 0x100fe400078e0002 */
[----:B------:R-:W3:Y:S02]  /*4fd0*/  LDG.E.128 R12, desc[UR36][R12.64] ;  /* 0x000000240c0c7981 */ /* 0x000ee4000c1e1d00 */
[----:B------:R-:W-:Y:S02]  /*4fe0*/  IMAD.WIDE.U32 R28, R29, 0x2, R2 ;  /* 0x000000021d1c7825 */ /* 0x000fe400078e0002 */
[----:B--2---:R-:W2:Y:S04]  /*4ff0*/  LDG.E.128 R24, desc[UR36][R24.64] ;  /* 0x0000002418187981 */ /* 0x004ea8000c1e1d00 */
[----:B------:R-:W2:Y:S01]  /*5000*/  LDG.E.128 R28, desc[UR36][R28.64] ;  /* 0x000000241c1c7981 */ /* 0x000ea2000c1e1d00 */
[----:B------:R-:W-:Y:S01]  /*5010*/  IADD3 R51, PT, PT, -R16, R47, RZ ;  /* 0x0000002f10337210 */ /* 0x000fe20007ffe1ff */
[----:B------:R-:W-:Y:S01]  /*5020*/  VIADD R49, R49, 0x4 ;  /* 0x0000000431317836 */ /* 0x000fe20000000000 */
[----:B------:R-:W-:-:S02]  /*5030*/  IADD3 R47, PT, PT, R47, 0x80, RZ ;  /* 0x000000802f2f7810 */ /* 0x000fc40007ffe0ff */
[----:B------:R-:W-:Y:S02]  /*5040*/  LEA R51, R51, R40, 0x1 ;  /* 0x0000002833337211 */ /* 0x000fe400078e08ff */
[----:B------:R-:W-:-:S03]  /*5050*/  ISETP.NE.AND P0, PT, R49, R48, PT ;  /* 0x000000303100720c */ /* 0x000fc60003f05270 */
[----:B------:R-:W0:Y:S04]  /*5060*/  LDS.U16 R50, [R51] ;  /* 0x0000000033327984 */ /* 0x000e280000000400 */
[----:B------:R-:W1:Y:S04]  /*5070*/  LDS.U16 R56, [R51+0x40] ;  /* 0x0000400033387984 */ /* 0x000e680000000400 */
[----:B------:R-:W1:Y:S01]  /*5080*/  LDS.U16 R58, [R51+0x80] ;  /* 0x00008000333a7984 */ /* 0x000e620000000400 */
[----:B0-----:R-:W-:Y:S02]  /*5090*/  HADD2.F32 R50, -RZ, R50.H0_H0 ;  /* 0x20000032ff327230 */ /* 0x001fe40000004100 */
[----:B-1----:R-:W-:-:S02]  /*50a0*/  HADD2.F32 R56, -RZ, R56.H0_H0 ;  /* 0x20000038ff387230 */ /* 0x002fc40000004100 */
[----:B------:R-:W-:Y:S02]  /*50b0*/  HADD2.F32 R58, -RZ, R58.H0_H0 ;  /* 0x2000003aff3a7230 */ /* 0x000fe40000004100 */
[--C-:B----4-:R-:W-:Y:S02]  /*50c0*/  HADD2.F32 R52, -RZ, R8.reuse.H0_H0 ;  /* 0x20000008ff347230 */ /* 0x110fe40000004100 */
[----:B------:R-:W-:Y:S02]  /*50d0*/  HADD2.F32 R53, -RZ, R8.H1_H1 ;  /* 0x30000008ff357230 */ /* 0x000fe40000004100 */
[----:B------:R-:W-:Y:S02]  /*50e0*/  HADD2.F32 R8, -RZ, R9.H0_H0 ;  /* 0x20000009ff087230 */ /* 0x000fe40000004100 */
[C---:B------:R-:W-:Y:S01]  /*50f0*/  FFMA.FTZ R52, R50.reuse, R52, R41 ;  /* 0x0000003432347223 */ /* 0x040fe20000010029 */
[--C-:B------:R-:W-:Y:S02]  /*5100*/  HADD2.F32 R54, -RZ, R10.reuse.H0_H0 ;  /* 0x2000000aff367230 */ /* 0x100fe40000004100 */
[----:B------:R-:W-:Y:S01]  /*5110*/  FFMA.FTZ R53, R50, R53, R36 ;  /* 0x0000003532357223 */ /* 0x000fe20000010024 */
[----:B------:R-:W-:-:S02]  /*5120*/  HADD2.F32 R55, -RZ, R10.H1_H1 ;  /* 0x3000000aff377230 */ /* 0x000fc40000004100 */
[C---:B------:R-:W-:Y:S01]  /*5130*/  FFMA.FTZ R39, R50.reuse, R8, R39 ;  /* 0x0000000832277223 */ /* 0x040fe20000010027 */
[--C-:B------:R-:W-:Y:S01]  /*5140*/  HADD2.F32 R10, -RZ, R11.reuse.H0_H0 ;  /* 0x2000000bff0a7230 */ /* 0x100fe20000004100 */
[----:B------:R-:W0:Y:S01]  /*5150*/  LDS.U16 R8, [R51+0xc0] ;  /* 0x0000c00033087984 */ /* 0x000e220000000400 */
[----:B------:R-:W-:Y:S02]  /*5160*/  HADD2.F32 R11, -RZ, R11.H1_H1 ;  /* 0x3000000bff0b7230 */ /* 0x000fe40000004100 */
[C---:B------:R-:W-:Y:S01]  /*5170*/  FFMA.FTZ R54, R50.reuse, R54, R37 ;  /* 0x0000003632367223 */ /* 0x040fe20000010025 */
[----:B------:R-:W-:Y:S02]  /*5180*/  HADD2.F32 R9, -RZ, R9.H1_H1 ;  /* 0x30000009ff097230 */ /* 0x000fe40000004100 */
[C---:B------:R-:W-:Y:S01]  /*5190*/  FFMA.FTZ R55, R50.reuse, R55, R32 ;  /* 0x0000003732377223 */ /* 0x040fe20000010020 */
[----:B---3--:R-:W-:Y:S02]  /*51a0*/  HADD2.F32 R37, -RZ, R15.H0_H0 ;  /* 0x2000000fff257230 */ /* 0x008fe40000004100 */
[C---:B------:R-:W-:Y:S01]  /*51b0*/  FFMA.FTZ R11, R50.reuse, R11, R20 ;  /* 0x0000000b320b7223 */ /* 0x040fe20000010014 */
[----:B------:R-:W-:Y:S01]  /*51c0*/  FFMA.FTZ R10, R50, R10, R35 ;  /* 0x0000000a320a7223 */ /* 0x000fe20000010023 */
[----:B------:R-:W-:-:S02]  /*51d0*/  HADD2.F32 R20, -RZ, R13.H0_H0 ;  /* 0x2000000dff147230 */ /* 0x000fc40000004100 */
[----:B------:R-:W-:Y:S01]  /*51e0*/  FFMA.FTZ R9, R50, R9, R34 ;  /* 0x0000000932097223 */ /* 0x000fe20000010022 */
[----:B------:R-:W-:Y:S02]  /*51f0*/  HADD2.F32 R32, -RZ, R13.H1_H1 ;  /* 0x3000000dff207230 */ /* 0x000fe40000004100 */
        /* <DEDUP_REMOVED lines=13> */
[----:B------:R-:W-:-:S02]  /*52d0*/  HADD2.F32 R12, -RZ, R12.H1_H1 ;  /* 0x3000000cff0c7230 */ /* 0x000fc40000004100 */
[----:B------:R-:W-:Y:S01]  /*52e0*/  FFMA.FTZ R15, R58, R15, R35 ;  /* 0x0000000f3a0f7223 */ /* 0x000fe20000010023 */
[--C-:B------:R-:W-:Y:S02]  /*52f0*/  HADD2.F32 R39, -RZ, R25.reuse.H0_H0 ;  /* 0x20000019ff277230 */ /* 0x100fe40000004100 */
[----:B------:R-:W-:Y:S02]  /*5300*/  HADD2.F32 R24, -RZ, R25.H1_H1 ;  /* 0x30000019ff187230 */ /* 0x000fe40000004100 */
[----:B------:R-:W-:Y:S01]  /*5310*/  FFMA.FTZ R12, R56, R12, R53 ;  /* 0x0000000c380c7223 */ /* 0x000fe20000010035 */
        /* <DEDUP_REMOVED lines=8> */
[----:B------:R-:W-:Y:S02]  /*53a0*/  HADD2.F32 R20, -RZ, R29.H0_H0 ;  /* 0x2000001dff147230 */ /* 0x000fe40000004100 */
[C---:B------:R-:W-:Y:S01]  /*53b0*/  FFMA.FTZ R10, R58.reuse, R41, R10 ;  /* 0x000000293a0a7223 */ /* 0x040fe2000001000a */
[----:B0-----:R-:W-:Y:S02]  /*53c0*/  HADD2.F32 R8, -RZ, R8.H0_H0 ;  /* 0x20000008ff087230 */ /* 0x001fe40000004100 */
[----:B------:R-:W-:Y:S01]  /*53d0*/  FFMA.FTZ R11, R58, R26, R11 ;  /* 0x0000001a3a0b7223 */ /* 0x000fe2000001000b */
[----:B------:R-:W-:-:S02]  /*53e0*/  HADD2.F32 R41, -RZ, R28.H0_H0 ;  /* 0x2000001cff297230 */ /* 0x000fc40000004100 */
[----:B------:R-:W-:Y:S01]  /*53f0*/  FFMA.FTZ R13, R58, R32, R13 ;  /* 0x000000203a0d7223 */ /* 0x000fe2000001000d */
        /* <DEDUP_REMOVED lines=15> */
.L_x_2259:
[----:B------:R-:W-:Y:S05]  /*54f0*/  BSYNC.RECONVERGENT B2 ;  /* 0x0000000000027941 */ /* 0x000fea0003800200 */
.L_x_2258:
[----:B------:R-:W-:Y:S05]  /*5500*/  @!P1 BRA `(.L_x_2257) ;  /* 0x0000000400289947 */ /* 0x000fea0003800000 */
[----:B------:R-:W-:Y:S01]  /*5510*/  ISETP.NE.AND P1, PT, R57, 0x1, PT ;  /* 0x000000013900780c */ /* 0x000fe20003f25270 */
[----:B------:R-:W-:Y:S01]  /*5520*/  BSSY.RECONVERGENT B2, `(.L_x_2261) ;  /* 0x0000030000027945 */ /* 0x000fe20003800200 */
[----:B------:R-:W-:-:S11]  /*5530*/  LOP3.LUT P0, RZ, R46, 0x20, RZ, 0xc0, !PT ;  /* 0x000000202eff7812 */ /* 0x000fd6000780c0ff */
[----:B------:R-:W-:Y:S05]  /*5540*/  @!P1 BRA `(.L_x_2262) ;  /* 0x0000000000b49947 */ /* 0x000fea0003800000 */
[----:B---3--:R-:W-:-:S04]  /*5550*/  IMAD R13, R47, 0x30, RZ ;  /* 0x000000302f0d7824 */ /* 0x008fc800078e02ff */
[C---:B------:R-:W-:Y:S01]  /*5560*/  IMAD.WIDE.U32 R8, R13.reuse, 0x2, R2 ;  /* 0x000000020d087825 */ /* 0x040fe200078e0002 */
[----:B------:R-:W-:-:S05]  /*5570*/  IADD3 R13, PT, PT, R13, 0x600, RZ ;  /* 0x000006000d0d7810 */ /* 0x000fca0007ffe0ff */
[----:B------:R-:W2:Y:S01]  /*5580*/  LDG.E.128 R8, desc[UR36][R8.64] ;  /* 0x0000002408087981 */ /* 0x000ea2000c1e1d00 */
[----:B------:R-:W-:-:S06]  /*5590*/  IMAD.WIDE.U32 R12, R13, 0x2, R2 ;  /* 0x000000020d0c7825 */ /* 0x000fcc00078e0002 */
[----:B------:R-:W3:Y:S01]  /*55a0*/  LDG.E.128 R12, desc[UR36][R12.64] ;  /* 0x000000240c0c7981 */ /* 0x000ee2000c1e1d00 */
[----:B------:R-:W-:Y:S02]  /*55b0*/  IADD3 R25, PT, PT, -R16, R47, RZ ;  /* 0x0000002f10197210 */ /* 0x000fe40007ffe1ff */
[----:B------:R-:W-:Y:S02]  /*55c0*/  IADD3 R47, PT, PT, R47, 0x40, RZ ;  /* 0x000000402f2f7810 */ /* 0x000fe40007ffe0ff */
[----:B------:R-:W-:-:S05]  /*55d0*/  LEA R25, R25, R40, 0x1 ;  /* 0x0000002819197211 */ /* 0x000fca00078e08ff */
[----:B------:R-:W0:Y:S04]  /*55e0*/  LDS.U16 R24, [R25] ;  /* 0x0000000019187984 */ /* 0x000e280000000400 */
[----:B------:R-:W1:Y:S01]  /*55f0*/  LDS.U16 R30, [R25+0x40] ;  /* 0x00004000191e7984 */ /* 0x000e620000000400 */
[----:B0-----:R-:W-:Y:S02]  /*5600*/  HADD2.F32 R24, -RZ, R24.H0_H0 ;  /* 0x20000018ff187230 */ /* 0x001fe40000004100 */
[----:B-1----:R-:W-:Y:S02]  /*5610*/  HADD2.F32 R25, -RZ, R30.H0_H0 ;  /* 0x2000001eff197230 */ /* 0x002fe40000004100 */
[--C-:B--2---:R-:W-:Y:S02]  /*5620*/  HADD2.F32 R26, -RZ, R8.reuse.H0_H0 ;  /* 0x20000008ff1a7230 */ /* 0x104fe40000004100 */
[----:B------:R-:W-:-:S02]  /*5630*/  HADD2.F32 R27, -RZ, R8.H1_H1 ;  /* 0x30000008ff1b7230 */ /* 0x000fc40000004100 */
[--C-:B------:R-:W-:Y:S02]  /*5640*/  HADD2.F32 R8, -RZ, R10.reuse.H0_H0 ;  /* 0x2000000aff087230 */ /* 0x100fe40000004100 */
[C---:B------:R-:W-:Y:S01]  /*5650*/  FFMA.FTZ R26, R24.reuse, R26, R41 ;  /* 0x0000001a181a7223 */ /* 0x040fe20000010029 */
        /* <DEDUP_REMOVED lines=10> */
[----:B---3--:R-:W-:Y:S02]  /*5700*/  HADD2.F32 R41, -RZ, R12.H0_H0 ;  /* 0x2000000cff297230 */ /* 0x008fe40000004100 */
        /* <DEDUP_REMOVED lines=16> */
[----:B------:R-:W-:-:S07]  /*5810*/  FFMA.FTZ R20, R25, R20, R11 ;  /* 0x0000001419147223 */ /* 0x000fce000001000b */
.L_x_2262:
[----:B------:R-:W-:Y:S05]  /*5820*/  BSYNC.RECONVERGENT B2 ;  /* 0x0000000000027941 */ /* 0x000fea0003800200 */
.L_x_2261:
[----:B------:R-:W-:Y:S05]  /*5830*/  @P0 BRA `(.L_x_2257) ;  /* 0x00000000005c0947 */ /* 0x000fea0003800000 */
[----:B------:R-:W-:-:S04]  /*5840*/  IMAD R9, R47, 0x30, RZ ;  /* 0x000000302f097824 */ /* 0x000fc800078e02ff */
[----:B------:R-:W-:-:S06]  /*5850*/  IMAD.WIDE.U32 R8, R9, 0x2, R2 ;  /* 0x0000000209087825 */ /* 0x000fcc00078e0002 */
[----:B------:R-:W4:Y:S01]  /*5860*/  LDG.E.128 R8, desc[UR36][R8.64] ;  /* 0x0000002408087981 */ /* 0x000f22000c1e1d00 */
[----:B---3--:R-:W-:-:S05]  /*5870*/  IMAD.IADD R13, R47, 0x1, -R16 ;  /* 0x000000012f0d7824 */ /* 0x008fca00078e0a10 */
[----:B------:R-:W-:-:S06]  /*5880*/  LEA R13, R13, R40, 0x1 ;  /* 0x000000280d0d7211 */ /* 0x000fcc00078e08ff */
[----:B------:R-:W0:Y:S02]  /*5890*/  LDS.U16 R13, [R13] ;  /* 0x000000000d0d7984 */ /* 0x000e240000000400 */
[----:B0-----:R-:W-:Y:S02]  /*58a0*/  HADD2.F32 R12, -RZ, R13.H0_H0 ;  /* 0x2000000dff0c7230 */ /* 0x001fe40000004100 */
[--C-:B----4-:R-:W-:Y:S02]  /*58b0*/  HADD2.F32 R14, -RZ, R8.reuse.H0_H0 ;  /* 0x20000008ff0e7230 */ /* 0x110fe40000004100 */
[----:B------:R-:W-:Y:S02]  /*58c0*/  HADD2.F32 R15, -RZ, R8.H1_H1 ;  /* 0x30000008ff0f7230 */ /* 0x000fe40000004100 */
[----:B------:R-:W-:Y:S02]  /*58d0*/  HADD2.F32 R8, -RZ, R11.H0_H0 ;  /* 0x2000000bff087230 */ /* 0x000fe40000004100 */
[----:B------:R-:W-:Y:S01]  /*58e0*/  FFMA.FTZ R41, R12, R14, R41 ;  /* 0x0000000e0c297223 */ /* 0x000fe20000010029 */
[----:B------:R-:W-:-:S02]  /*58f0*/  HADD2.F32 R24, -RZ, R9.H0_H0 ;  /* 0x20000009ff187230 */ /* 0x000fc40000004100 */
        /* <DEDUP_REMOVED lines=8> */
[C---:B------:R-:W-:Y:S01]  /*5980*/  FFMA.FTZ R37, R12.reuse, R26, R37 ;  /* 0x0000001a0c257223 */ /* 0x040fe20000010025 */
[C---:B------:R-:W-:Y:S02]  /*5990*/  FFMA.FTZ R32, R12.reuse, R27, R32 ;  /* 0x0000001b0c207223 */ /* 0x040fe40000010020 */
[----:B------:R-:W-:-:S07]  /*59a0*/  FFMA.FTZ R20, R12, R11, R20 ;  /* 0x0000000b0c147223 */ /* 0x000fce0000010014 */
.L_x_2257:
[----:B------:R-:W-:Y:S05]  /*59b0*/  BSYNC.RECONVERGENT B1 ;  /* 0x0000000000017941 */ /* 0x000fea0003800200 */
.L_x_2256:
[----:B------:R-:W-:Y:S01]  /*59c0*/  ISETP.GE.AND P0, PT, R44, R19, PT ;  /* 0x000000132c00720c */ /* 0x000fe20003f06270 */
[----:B------:R-:W-:-:S12]  /*59d0*/  BSSY.RECONVERGENT B1, `(.L_x_2263) ;  /* 0x000010b000017945 */ /* 0x000fd80003800200 */
[----:B------:R-:W-:Y:S05]  /*59e0*/  @P0 BRA `(.L_x_2264) ;  /* 0x0000001000240947 */ /* 0x000fea0003800000 */
[----:B------:R-:W-:Y:S01]  /*59f0*/  VIADDMNMX R8, R44, 0x20, R19, !PT ;  /* 0x000000202c087846 */ /* 0x000fe20007800113 */
[----:B------:R-:W-:Y:S01]  /*5a00*/  BSSY.RECONVERGENT B2, `(.L_x_2265) ;  /* 0x0000040000027945 */ /* 0x000fe20003800200 */
[----:B------:R-:W-:-:S04]  /*5a10*/  LOP3.LUT R28, RZ, R16, RZ, 0x33, !PT ;  /* 0x00000010ff1c7212 */ /* 0x000fc800078e33ff */
[----:B------:R-:W-:-:S04]  /*5a20*/  IADD3 R28, PT, PT, -R21, R8, R28 ;  /* 0x00000008151c7210 */ /* 0x000fc80007ffe11c */
[----:B------:R-:W-:-:S04]  /*5a30*/  LOP3.LUT R8, R28, 0x60, RZ, 0xc0, !PT ;  /* 0x000000601c087812 */ /* 0x000fc800078ec0ff */
[----:B------:R-:W-:-:S13]  /*5a40*/  ISETP.NE.AND P0, PT, R8, 0x60, PT ;  /* 0x000000600800780c */ /* 0x000fda0003f05270 */
[----:B------:R-:W-:Y:S05]  /*5a50*/  @!P0 BRA `(.L_x_2266) ;  /* 0x0000000000e88947 */ /* 0x000fea0003800000 */
[----:B------:R-:W0:Y:S01]  /*5a60*/  LDC R38, c[0x0][0x3f4] ;  /* 0x0000fd00ff267b82 */ /* 0x000e220000000800 */
[----:B------:R-:W-:Y:S02]  /*5a70*/  LEA.HI R9, R28, 0x1, RZ, 0x1b ;  /* 0x000000011c097811 */ /* 0x000fe400078fd8ff */
[----:B------:R-:W-:Y:S02]  /*5a80*/  LEA R8, R21, UR5, 0x1 ;  /* 0x0000000515087c11 */ /* 0x000fe4000f8e08ff */
[----:B------:R-:W-:Y:S02]  /*5a90*/  LOP3.LUT R9, R9, 0x3, RZ, 0xc0, !PT ;  /* 0x0000000309097812 */ /* 0x000fe400078ec0ff */
[----:B------:R-:W-:Y:S02]  /*5aa0*/  IADD3 R45, PT, PT, R45, R8, RZ ;  /* 0x000000082d2d7210 */ /* 0x000fe40007ffe0ff */
[----:B------:R-:W-:-:S07]  /*5ab0*/  IADD3 R12, PT, PT, -R9, RZ, RZ ;  /* 0x000000ff090c7210 */ /* 0x000fce0007ffe1ff */
.L_x_2269:
        /* <DEDUP_REMOVED lines=10> */
[----:B0-----:R-:W3:Y:S02]  /*5b60*/  MUFU.RCP R10, R10 ;  /* 0x0000000a000a7308 */ /* 0x001ee40000001000 */
[----:B---3--:R-:W-:-:S06]  /*5b70*/  IADD3 R13, PT, PT, R10, 0xffffffe, RZ ;  /* 0x0ffffffe0a0d7810 */ /* 0x008fcc0007ffe0ff */
[----:B------:R0:W1:Y:S02]  /*5b80*/  F2I.FTZ.U32.TRUNC.NTZ R9, R13 ;  /* 0x0000000d00097305 */ /* 0x000064000021f000 */
[----:B0-----:R-:W0:Y:S01]  /*5b90*/  LDS.U16 R13, [R45] ;  /* 0x000000002d0d7984 */ /* 0x001e220000000400 */
[----:B-1----:R-:W-:-:S04]  /*5ba0*/  IMAD.MOV R8, RZ, RZ, -R9 ;  /* 0x000000ffff087224 */ /* 0x002fc800078e0a09 */
        /* <DEDUP_REMOVED lines=33> */
.L_x_2268:
[----:B------:R-:W-:Y:S05]  /*5dc0*/  BSYNC.RECONVERGENT B3 ;  /* 0x0000000000037941 */ /* 0x000fea0003800200 */
.L_x_2267:
[----:B------:R-:W-:Y:S02]  /*5dd0*/  IADD3 R44, PT, PT, R44, 0x20, RZ ;  /* 0x000000202c2c7810 */ /* 0x000fe40007ffe0ff */
[----:B------:R-:W-:Y:S01]  /*5de0*/  IADD3 R45, PT, PT, R45, 0x40, RZ ;  /* 0x000000402d2d7810 */ /* 0x000fe20007ffe0ff */
[----:B------:R-:W-:Y:S06]  /*5df0*/  @P2 BRA `(.L_x_2269) ;  /* 0xfffffffc00302947 */ /* 0x000fec000383ffff */
.L_x_2266:
[----:B------:R-:W-:Y:S05]  /*5e00*/  BSYNC.RECONVERGENT B2 ;  /* 0x0000000000027941 */ /* 0x000fea0003800200 */
.L_x_2265:
[----:B------:R-:W-:-:S13]  /*5e10*/  ISETP.GE.U32.AND P0, PT, R28, 0x60, PT ;  /* 0x000000601c00780c */ /* 0x000fda0003f06070 */
[----:B------:R-:W-:Y:S05]  /*5e20*/  @!P0 BRA `(.L_x_2264) ;  /* 0x0000000c00148947 */ /* 0x000fea0003800000 */
[----:B------:R-:W0:Y:S02]  /*5e30*/  LDC R38, c[0x0][0x3f4] ;  /* 0x0000fd00ff267b82 */ /* 0x000e240000000800 */
.L_x_2278:
[CC--:B0-----:R-:W-:Y:S01]  /*5e40*/  ISETP.GE.AND P3, PT, R44.reuse, R38.reuse, PT ;  /* 0x000000262c00720c */ /* 0x0c1fe20003f66270 */
[C---:B------:R-:W-:Y:S01]  /*5e50*/  IMAD.IADD R9, R44.reuse, 0x1, -R16 ;  /* 0x000000012c097824 */ /* 0x040fe200078e0a10 */
[C---:B------:R-:W-:Y:S01]  /*5e60*/  IADD3 R31, PT, PT, R44.reuse, 0x20, RZ ;  /* 0x000000202c1f7810 */ /* 0x040fe20007ffe0ff */
[----:B------:R-:W-:Y:S01]  /*5e70*/  BSSY.RECONVERGENT B2, `(.L_x_2270) ;  /* 0x0000033000027945 */ /* 0x000fe20003800200 */
[C---:B------:R-:W-:Y:S02]  /*5e80*/  IADD3 R15, PT, PT, R44.reuse, 0x40, RZ ;  /* 0x000000402c0f7810 */ /* 0x040fe40007ffe0ff */
[----:B---3--:R-:W-:Y:S02]  /*5e90*/  IADD3 R13, PT, PT, R44, 0x60, RZ ;  /* 0x000000602c0d7810 */ /* 0x008fe40007ffe0ff */
[-C--:B------:R-:W-:Y:S02]  /*5ea0*/  ISETP.GE.AND P2, PT, R31, R38.reuse, PT ;  /* 0x000000261f00720c */ /* 0x080fe40003f46270 */
[----:B------:R-:W-:-:S02]  /*5eb0*/  ISETP.GE.AND P0, PT, R15, R38, PT ;  /* 0x000000260f00720c */ /* 0x000fc40003f06270 */
[----:B------:R-:W-:Y:S02]  /*5ec0*/  ISETP.GE.AND P1, PT, R13, R38, PT ;  /* 0x000000260d00720c */ /* 0x000fe40003f26270 */
[----:B------:R-:W-:Y:S01]  /*5ed0*/  LEA R12, R9, R40, 0x1 ;  /* 0x00000028090c7211 */ /* 0x000fe200078e08ff */
[----:B------:R-:W-:Y:S10]  /*5ee0*/  @!P3 BRA `(.L_x_2271) ;  /* 0x0000000000acb947 */ /* 0x000ff40003800000 */
[----:B------:R-:W-:Y:S02]  /*5ef0*/  IABS R11, R38 ;  /* 0x00000026000b7213 */ /* 0x000fe40000000000 */
[----:B------:R-:W-:Y:S02]  /*5f00*/  IABS R24, R44 ;  /* 0x0000002c00187213 */ /* 0x000fe40000000000 */
[----:B------:R-:W0:Y:S01]  /*5f10*/  I2F.RP R10, R11 ;  /* 0x0000000b000a7306 */ /* 0x000e220000209400 */
[----:B------:R-:W-:Y:S02]  /*5f20*/  ISETP.GE.AND P4, PT, R44, RZ, PT ;  /* 0x000000ff2c00720c */ /* 0x000fe40003f86270 */
[----:B------:R-:W-:-:S05]  /*5f30*/  ISETP.NE.AND P5, PT, R38, RZ, PT ;  /* 0x000000ff2600720c */ /* 0x000fca0003fa5270 */
[----:B0-----:R-:W0:Y:S02]  /*5f40*/  MUFU.RCP R10, R10 ;  /* 0x0000000a000a7308 */ /* 0x001e240000001000 */
[----:B0-----:R-:W-:-:S06]  /*5f50*/  IADD3 R14, PT, PT, R10, 0xffffffe, RZ ;  /* 0x0ffffffe0a0e7810 */ /* 0x001fcc0007ffe0ff */
[----:B------:R0:W1:Y:S02]  /*5f60*/  F2I.FTZ.U32.TRUNC.NTZ R9, R14 ;  /* 0x0000000e00097305 */ /* 0x000064000021f000 */
[----:B0-----:R-:W0:Y:S01]  /*5f70*/  LDS.U16 R14, [R12] ;  /* 0x000000000c0e7984 */ /* 0x001e220000000400 */
[----:B-1----:R-:W-:-:S05]  /*5f80*/  IADD3 R8, PT, PT, RZ, -R9, RZ ;  /* 0x80000009ff087210 */ /* 0x002fca0007ffe0ff */
        /* <DEDUP_REMOVED lines=15> */
[----:B------:R-:W3:Y:S01]  /*6080*/  LDG.E.128 R8, desc[UR36][R8.64] ;  /* 0x0000002408087981 */ /* 0x000ee2000c1e1d00 */
[----:B0-----:R-:W-:Y:S02]  /*6090*/  HADD2.F32 R14, -RZ, R14.H0_H0 ;  /* 0x2000000eff0e7230 */ /* 0x001fe40000004100 */
[--C-:B---3--:R-:W-:Y:S02]  /*60a0*/  HADD2.F32 R28, -RZ, R10.reuse.H0_H0 ;  /* 0x2000000aff1c7230 */ /* 0x108fe40000004100 */
        /* <DEDUP_REMOVED lines=15> */
.L_x_2271:
[----:B------:R-:W-:Y:S05]  /*61a0*/  BSYNC.RECONVERGENT B2 ;  /* 0x0000000000027941 */ /* 0x000fea0003800200 */
.L_x_2270:
[----:B------:R-:W-:Y:S04]  /*61b0*/  BSSY.RECONVERGENT B2, `(.L_x_2272) ;  /* 0x000002d000027945 */ /* 0x000fe80003800200 */
        /* <DEDUP_REMOVED lines=9> */
[----:B0-----:R-:W0:Y:S01]  /*6250*/  LDS.U16 R14, [R12+0x40] ;  /* 0x000040000c0e7984 */ /* 0x001e220000000400 */
[----:B-1----:R-:W-:-:S05]  /*6260*/  IADD3 R8, PT, PT, RZ, -R9, RZ ;  /* 0x80000009ff087210 */ /* 0x002fca0007ffe0ff */
        /* <DEDUP_REMOVED lines=33> */
.L_x_2273:
[----:B------:R-:W-:Y:S05]  /*6480*/  BSYNC.RECONVERGENT B2 ;  /* 0x0000000000027941 */ /* 0x000fea0003800200 */
.L_x_2272:
        /* <DEDUP_REMOVED lines=8> */
[----:B0-----:R-:W-:-:S06]  /*6510*/  VIADD R14, R10, 0xffffffe ;  /* 0x0ffffffe0a0e7836 */ /* 0x001fcc0000000000 */
[----:B------:R0:W1:Y:S02]  /*6520*/  F2I.FTZ.U32.TRUNC.NTZ R9, R14 ;  /* 0x0000000e00097305 */ /* 0x000064000021f000 */
[----:B0-----:R-:W0:Y:S01]  /*6530*/  LDS.U16 R14, [R12+0x80] ;  /* 0x000080000c0e7984 */ /* 0x001e220000000400 */
[----:B-1----:R-:W-:-:S05]  /*6540*/  IADD3 R8, PT, PT, RZ, -R9, RZ ;  /* 0x80000009ff087210 */ /* 0x002fca0007ffe0ff */
        /* <DEDUP_REMOVED lines=33> */
.L_x_2275:
[----:B------:R-:W-:Y:S05]  /*6760*/  BSYNC.RECONVERGENT B2 ;  /* 0x0000000000027941 */ /* 0x000fea0003800200 */
.L_x_2274:
[----:B------:R-:W-:Y:S04]  /*6770*/  BSSY.RECONVERGENT B2, `(.L_x_2276) ;  /* 0x000002d000027945 */ /* 0x000fe80003800200 */
[----:B------:R-:W-:Y:S05]  /*6780*/  @!P1 BRA `(.L_x_2277) ;  /* 0x0000000000ac9947 */ /* 0x000fea0003800000 */
[----:B------:R-:W-:Y:S01]  /*6790*/  IABS R11, R38 ;  /* 0x00000026000b7213 */ /* 0x000fe20000000000 */
[----:B------:R-:W0:Y:S01]  /*67a0*/  LDS.U16 R12, [R12+0xc0] ;  /* 0x0000c0000c0c7984 */ /* 0x000e220000000400 */
[----:B------:R-:W-:Y:S02]  /*67b0*/  IABS R24, R13 ;  /* 0x0000000d00187213 */ /* 0x000fe40000000000 */
[----:B------:R-:W1:Y:S01]  /*67c0*/  I2F.RP R10, R11 ;  /* 0x0000000b000a7306 */ /* 0x000e620000209400 */
[----:B------:R-:W-:Y:S02]  /*67d0*/  ISETP.GE.AND P1, PT, R13, RZ, PT ;  /* 0x000000ff0d00720c */ /* 0x000fe40003f26270 */
[----:B------:R-:W-:-:S05]  /*67e0*/  ISETP.NE.AND P2, PT, R38, RZ, PT ;  /* 0x000000ff2600720c */ /* 0x000fca0003f45270 */
[----:B-1----:R-:W1:Y:S02]  /*67f0*/  MUFU.RCP R10, R10 ;  /* 0x0000000a000a7308 */ /* 0x002e640000001000 */
[----:B-1----:R-:W-:-:S06]  /*6800*/  IADD3 R14, PT, PT, R10, 0xffffffe, RZ ;  /* 0x0ffffffe0a0e7810 */ /* 0x002fcc0007ffe0ff */
[----:B------:R-:W1:Y:S02]  /*6810*/  F2I.FTZ.U32.TRUNC.NTZ R9, R14 ;  /* 0x0000000e00097305 */ /* 0x000e64000021f000 */
        /* <DEDUP_REMOVED lines=34> */
.L_x_2277:
[----:B------:R-:W-:Y:S05]  /*6a40*/  BSYNC.RECONVERGENT B2 ;  /* 0x0000000000027941 */ /* 0x000fea0003800200 */
.L_x_2276:
[----:B------:R-:W-:-:S04]  /*6a50*/  IADD3 R44, PT, PT, R44, 0x80, RZ ;  /* 0x000000802c2c7810 */ /* 0x000fc80007ffe0ff */
[----:B------:R-:W-:-:S13]  /*6a60*/  ISETP.GE.AND P0, PT, R44, R19, PT ;  /* 0x000000132c00720c */ /* 0x000fda0003f06270 */
[----:B------:R-:W-:Y:S05]  /*6a70*/  @!P0 BRA `(.L_x_2278) ;  /* 0xfffffff000f08947 */ /* 0x000fea000383ffff */
.L_x_2264:
[----:B------:R-:W-:Y:S05]  /*6a80*/  BSYNC.RECONVERGENT B1 ;  /* 0x0000000000017941 */ /* 0x000fea0003800200 */
.L_x_2263:
        /* <DEDUP_REMOVED lines=9> */
[----:B------:R-:W4:Y:S01]  /*6b20*/  LDG.E.64 R18, desc[UR36][R2.64] ;  /* 0x0000002402127981 */ /* 0x000f22000c1e1b00 */
[----:B------:R-:W0:Y:S03]  /*6b30*/  LDC.64 R8, c[0x0][0x468] ;  /* 0x00011a00ff087b82 */ /* 0x000e260000000a00 */
[----:B0-----:R0:W2:Y:S01]  /*6b40*/  LDG.E R8, desc[UR36][R8.64+0x8] ;  /* 0x0000082408087981 */ /* 0x0010a2000c1e1900 */
[----:B----4-:R-:W-:Y:S01]  /*6b50*/  LOP3.LUT R15, R19, 0xff, RZ, 0xc0, !PT ;  /* 0x000000ff130f7812 */ /* 0x010fe200078ec0ff */
[----:B------:R-:W2:Y:S01]  /*6b60*/  I2F.S8 R11, R18 ;  /* 0x00000012000b7306 */ /* 0x000ea20000001400 */
[----:B---3--:R-:W-:Y:S02]  /*6b70*/  SHF.R.S64 R13, R18, 0x10, R19 ;  /* 0x00000010120d7819 */ /* 0x008fe40000001013 */
[----:B------:R-:W-:Y:S02]  /*6b80*/  SHF.R.U64 R12, R15, 0x7, RZ ;  /* 0x000000070f0c7819 */ /* 0x000fe400000012ff */
[----:B------:R-:W-:-:S02]  /*6b90*/  LOP3.LUT R13, R13, 0xff, RZ, 0xc0, !PT ;  /* 0x000000ff0d0d7812 */ /* 0x000fc400078ec0ff */
[----:B------:R-:W-:Y:S02]  /*6ba0*/  ISETP.NE.U32.AND P1, PT, R12, RZ, PT ;  /* 0x000000ff0c00720c */ /* 0x000fe40003f25070 */
[--C-:B------:R-:W-:Y:S02]  /*6bb0*/  SHF.R.U64 R12, R18, 0x10, R19.reuse ;  /* 0x00000010120c7819 */ /* 0x100fe40000001213 */
[----:B------:R-:W-:Y:S02]  /*6bc0*/  SHF.R.S32.HI R16, RZ, 0x10, R19 ;  /* 0x00000010ff107819 */ /* 0x000fe40000011413 */
[----:B0-----:R-:W-:Y:S02]  /*6bd0*/  SHF.R.U64 R9, R13, 0x7, RZ ;  /* 0x000000070d097819 */ /* 0x001fe400000012ff */
[----:B------:R-:W-:Y:S02]  /*6be0*/  PRMT R12, R12, 0x9910, RZ ;  /* 0x000099100c0c7816 */ /* 0x000fe400000000ff */
[----:B------:R-:W-:-:S02]  /*6bf0*/  LOP3.LUT R16, R16, 0xff, RZ, 0xc0, !PT ;  /* 0x000000ff10107812 */ /* 0x000fc400078ec0ff */
[----:B------:R-:W-:Y:S02]  /*6c00*/  ISETP.NE.U32.AND P0, PT, R9, RZ, PT ;  /* 0x000000ff0900720c */ /* 0x000fe40003f05070 */
[----:B------:R-:W-:Y:S02]  /*6c10*/  MOV R9, R12 ;  /* 0x0000000c00097202 */ /* 0x000fe40000000f00 */
[----:B------:R-:W-:Y:S01]  /*6c20*/  SHF.R.U64 R12, R16, 0x7, RZ ;  /* 0x00000007100c7819 */ /* 0x000fe200000012ff */
[----:B--2---:R-:W-:Y:S01]  /*6c30*/  FMUL.FTZ R11, R8, R11 ;  /* 0x0000000b080b7220 */ /* 0x004fe20000410000 */
[----:B------:R-:W-:Y:S02]  /*6c40*/  ISETP.NE.U32.AND.EX P1, PT, RZ, RZ, PT, P1 ;  /* 0x000000ffff00720c */ /* 0x000fe40003f25110 */
[----:B------:R-:W-:Y:S02]  /*6c50*/  ISETP.NE.U32.AND P2, PT, R12, RZ, PT ;  /* 0x000000ff0c00720c */ /* 0x000fe40003f45070 */
[----:B------:R-:W-:-:S02]  /*6c60*/  ISETP.NE.U32.AND.EX P0, PT, RZ, RZ, PT, P0 ;  /* 0x000000ffff00720c */ /* 0x000fc40003f05100 */
[----:B------:R-:W-:Y:S02]  /*6c70*/  ISETP.NE.U32.AND.EX P2, PT, RZ, RZ, PT, P2 ;  /* 0x000000ffff00720c */ /* 0x000fe40003f45120 */
[----:B------:R-:W-:Y:S02]  /*6c80*/  PRMT R10, R18, 0x9910, RZ ;  /* 0x00009910120a7816 */ /* 0x000fe400000000ff */
[----:B------:R-:W-:Y:S02]  /*6c90*/  PRMT R3, R19, 0x9910, RZ ;  /* 0x0000991013037816 */ /* 0x000fe400000000ff */
[----:B------:R-:W-:Y:S02]  /*6ca0*/  SHF.R.S32.HI R2, RZ, 0x8, R10 ;  /* 0x00000008ff027819 */ /* 0x000fe4000001140a */
[----:B------:R-:W-:Y:S01]  /*6cb0*/  SHF.R.S32.HI R9, RZ, 0x8, R9 ;  /* 0x00000008ff097819 */ /* 0x000fe20000011409 */
[----:B------:R-:W-:Y:S01]  /*6cc0*/  IMAD.MOV.U32 R10, RZ, RZ, R3 ;  /* 0x000000ffff0a7224 */ /* 0x000fe200078e0003 */
[----:B------:R-:W-:Y:S01]  /*6cd0*/  SHF.R.S32.HI R27, RZ, 0x18, R19 ;  /* 0x00000018ff1b7819 */ /* 0x000fe20000011413 */
[----:B------:R-:W0:Y:S01]  /*6ce0*/  I2F.S16 R3, R2 ;  /* 0x0000000200037306 */ /* 0x000e220000101400 */
[----:B------:R-:W-:-:S02]  /*6cf0*/  @P1 LOP3.LUT R15, R15, 0xffffff00, RZ, 0xfc, !PT ;  /* 0xffffff000f0f1812 */ /* 0x000fc400078efcff */
[----:B------:R-:W-:Y:S02]  /*6d00*/  @P0 LOP3.LUT R13, R13, 0xffffff00, RZ, 0xfc, !PT ;  /* 0xffffff000d0d0812 */ /* 0x000fe400078efcff */
[----:B------:R-:W-:Y:S02]  /*6d10*/  SHF.R.S32.HI R10, RZ, 0x8, R10 ;  /* 0x00000008ff0a7819 */ /* 0x000fe4000001140a */
[----:B------:R-:W-:Y:S01]  /*6d20*/  @P2 LOP3.LUT R16, R16, 0xffffff00, RZ, 0xfc, !PT ;  /* 0xffffff0010102812 */ /* 0x000fe200078efcff */
[----:B------:R-:W1:Y:S01]  /*6d30*/  I2F.S16 R9, R9 ;  /* 0x0000000900097306 */ /* 0x000e620000101400 */
[----:B0-----:R-:W-:-:S07]  /*6d40*/  FMUL.FTZ R2, R8, R3 ;  /* 0x0000000308027220 */ /* 0x001fce0000410000 */
[----:B------:R-:W0:Y:S01]  /*6d50*/  I2F.S16 R27, R27 ;  /* 0x0000001b001b7306 */ /* 0x000e220000101400 */
[----:B-1----:R-:W-:-:S07]  /*6d60*/  FMUL.FTZ R12, R8, R9 ;  /* 0x00000009080c7220 */ /* 0x002fce0000410000 */
[----:B------:R-:W1:Y:S01]  /*6d70*/  I2F.S16 R19, R10 ;  /* 0x0000000a00137306 */ /* 0x000e620000101400 */
[----:B0-----:R-:W-:-:S07]  /*6d80*/  FMUL.FTZ R14, R8, R27 ;  /* 0x0000001b080e7220 */ /* 0x001fce0000410000 */
[----:B------:R-:W0:Y:S01]  /*6d90*/  I2F.S8 R15, R15 ;  /* 0x0000000f000f7306 */ /* 0x000e220000001400 */
[----:B-1----:R-:W-:-:S07]  /*6da0*/  FMUL.FTZ R19, R8, R19 ;  /* 0x0000001308137220 */ /* 0x002fce0000410000 */
[----:B------:R-:W1:Y:S01]  /*6db0*/  I2F.S8 R13, R13 ;  /* 0x0000000d000d7306 */ /* 0x000e620000001400 */
[----:B0-----:R-:W-:-:S07]  /*6dc0*/  FMUL.FTZ R10, R8, R15 ;  /* 0x0000000f080a7220 */ /* 0x001fce0000410000 */
[----:B------:R-:W0:Y:S01]  /*6dd0*/  I2F.S8 R25, R16 ;  /* 0x0000001000197306 */ /* 0x000e220000001400 */
[----:B------:R-:W-:Y:S01]  /*6de0*/  F2FP.F16.F32.PACK_AB R10, R19, R10 ;  /* 0x0000000a130a723e */ /* 0x000fe200000000ff */
[----:B-1----:R-:W-:-:S05]  /*6df0*/  FMUL.FTZ R9, R8, R13 ;  /* 0x0000000d08097220 */ /* 0x002fca0000410000 */
[----:B------:R-:W-:Y:S01]  /*6e00*/  F2FP.F16.F32.PACK_AB R9, R12, R9 ;  /* 0x000000090c09723e */ /* 0x000fe200000000ff */
[----:B0-----:R-:W-:Y:S01]  /*6e10*/  FMUL.FTZ R25, R8, R25 ;  /* 0x0000001908197220 */ /* 0x001fe20000410000 */
[----:B------:R-:W-:-:S04]  /*6e20*/  F2FP.F16.F32.PACK_AB R8, R2, R11 ;  /* 0x0000000b0208723e */ /* 0x000fc800000000ff */
[----:B------:R-:W-:Y:S01]  /*6e30*/  F2FP.F16.F32.PACK_AB R11, R14, R25 ;  /* 0x000000190e0b723e */ /* 0x000fe200000000ff */
[----:B------:R-:W-:Y:S06]  /*6e40*/  BRA `(.L_x_2280) ;  /* 0x00000000000c7947 */ /* 0x000fec0003800000 */
.L_x_2279:
[----:B------:R-:W0:Y:S02]  /*6e50*/  LDC.64 R8, c[0x0][0x3a8] ;  /* 0x0000ea00ff087b82 */ /* 0x000e240000000a00 */
[----:B0-----:R-:W-:-:S06]  /*6e60*/  IMAD.WIDE R8, R3, 0x2, R8 ;  /* 0x0000000203087825 */ /* 0x001fcc00078e0208 */
[----:B------:R-:W5:Y:S02]  /*6e70*/  LDG.E.128 R8, desc[UR36][R8.64] ;  /* 0x0000002408087981 */ /* 0x000f64000c1e1d00 */
.L_x_2280:
[----:B------:R-:W0:Y:S02]  /*6e80*/  LDCU.64 UR6, c[0x0][0x460] ;  /* 0x00008c00ff0677ac */ /* 0x000e240008000a00 */
[----:B0-----:R-:W-:-:S04]  /*6e90*/  ISETP.NE.U32.AND P0, PT, RZ, UR6, PT ;  /* 0x00000006ff007c0c */ /* 0x001fc8000bf05070 */
[----:B------:R-:W-:Y:S01]  /*6ea0*/  ISETP.NE.AND.EX P0, PT, RZ, UR7, PT, P0 ;  /* 0x00000007ff007c0c */ /* 0x000fe2000bf05300 */
[----:B------:R-:W0:-:S12]  /*6eb0*/  LDCU.64 UR6, c[0x0][0x3c0] ;  /* 0x00007800ff0677ac */ /* 0x000e180008000a00 */
[----:B------:R-:W1:Y:S08]  /*6ec0*/  @P0 LDC R2, c[0x0][0x3f8] ;  /* 0x0000fe00ff020b82 */ /* 0x000e700000000800 */
[----:B---3--:R-:W3:Y:S01]  /*6ed0*/  @P0 LDC.64 R12, c[0x0][0x458] ;  /* 0x00011600ff0c0b82 */ /* 0x008ee20000000a00 */
[----:B-1----:R-:W-:-:S04]  /*6ee0*/  @P0 IMAD R43, R22, R2, R43 ;  /* 0x00000002162b0224 */ /* 0x002fc800078e022b */
[----:B------:R-:W-:-:S04]  /*6ef0*/  @P0 IMAD R43, R43, 0x30, R0 ;  /* 0x000000302b2b0824 */ /* 0x000fc800078e0200 */
[----:B---3--:R-:W-:-:S06]  /*6f00*/  @P0 IMAD.WIDE R12, R43, 0x2, R12 ;  /* 0x000000022b0c0825 */ /* 0x008fcc00078e020c */
[----:B------:R-:W3:Y:S01]  /*6f10*/  @P0 LDG.E.128 R12, desc[UR36][R12.64] ;  /* 0x000000240c0c0981 */ /* 0x000ee2000c1e1d00 */
        /* <DEDUP_REMOVED lines=14> */
[----:B---3--:R-:W-:Y:S02]  /*7000*/  @P0 HFMA2 R5, R5, R13, -RZ ;  /* 0x0000000d05050231 */ /* 0x008fe400001000ff */
        /* <DEDUP_REMOVED lines=20> */
.L_x_2255:
[----:B------:R-:W-:Y:S05]  /*7150*/  BSYNC.RECONVERGENT B0 ;  /* 0x0000000000007941 */ /* 0x000fea0003800200 */
.L_x_2254:
        /* <DEDUP_REMOVED lines=30> */
.L_x_2282:
        /* <DEDUP_REMOVED lines=22> */
.L_x_2284:
[----:B------:R-:W-:Y:S05]  /*74a0*/  BSYNC.RECONVERGENT B0 ;  /* 0x0000000000007941 */ /* 0x000fea0003800200 */
.L_x_2283:
        /* <DEDUP_REMOVED lines=10> */
.L_x_2286:
[----:B------:R-:W-:Y:S05]  /*7550*/  BSYNC.RECONVERGENT B0 ;  /* 0x0000000000007941 */ /* 0x000fea0003800200 */
.L_x_2285:
[----:B------:R-:W-:Y:S01]  /*7560*/  BAR.SYNC.DEFER_BLOCKING 0x0 ;  /* 0x0000000000007b1d */ /* 0x000fe20000010000 */
[C---:B------:R-:W-:Y:S02]  /*7570*/  ISETP.GT.U32.AND P6, PT, R23.reuse, 0x3f, PT ;  /* 0x0000003f1700780c */ /* 0x040fe40003fc4070 */
[----:B------:R-:W-:-:S03]  /*7580*/  ISETP.GT.U32.AND P5, PT, R23, 0x7, PT ;  /* 0x000000071700780c */ /* 0x000fc60003fa4070 */
[----:B------:R-:W-:Y:S08]  /*7590*/  BSSY.RECONVERGENT B0, `(.L_x_2287) ;  /* 0x0000013000007945 */ /* 0x000ff00003800200 */
[----:B------:R-:W-:Y:S05]  /*75a0*/  @P6 BRA `(.L_x_2288) ;  /* 0x0000000000446947 */ /* 0x000fea0003800000 */
[----:B0---4-:R-:W0:Y:S02]  /*75b0*/  LDS.128 R4, [R21] ;  /* 0x0000000015047984 */ /* 0x011e240000000c00 */
        /* <DEDUP_REMOVED lines=16> */
.L_x_2288:
[----:B------:R-:W-:Y:S05]  /*76c0*/  BSYNC.RECONVERGENT B0 ;  /* 0x0000000000007941 */ /* 0x000fea0003800200 */
.L_x_2287:
[----:B------:R-:W-:Y:S06]  /*76d0*/  BAR.SYNC.DEFER_BLOCKING 0x0 ;  /* 0x0000000000007b1d */ /* 0x000fec0000010000 */
[----:B------:R-:W-:Y:S04]  /*76e0*/  BSSY.RECONVERGENT B0, `(.L_x_2289) ;  /* 0x0000007000007945 */ /* 0x000fe80003800200 */
[----:B------:R-:W-:Y:S05]  /*76f0*/  @P3 BRA `(.L_x_2290) ;  /* 0x0000000000143947 */ /* 0x000fea0003800000 */
[----:B0---4-:R-:W-:Y:S02]  /*7700*/  F2FP.F16.F32.PACK_AB R4, R36, R41 ;  /* 0x000000292404723e */ /* 0x011fe400000000ff */
[----:B------:R-:W-:Y:S02]  /*7710*/  F2FP.F16.F32.PACK_AB R5, R34, R39 ;  /* 0x000000272205723e */ /* 0x000fe400000000ff */
[----:B------:R-:W-:Y:S02]  /*7720*/  F2FP.F16.F32.PACK_AB R6, R32, R37 ;  /* 0x000000252006723e */ /* 0x000fe400000000ff */
[----:B------:R-:W-:-:S05]  /*7730*/  F2FP.F16.F32.PACK_AB R7, R20, R35 ;  /* 0x000000231407723e */ /* 0x000fca00000000ff */
[----:B------:R0:W-:Y:S02]  /*7740*/  STS.128 [R21+-0x180], R4 ;  /* 0xfffe800415007388 */ /* 0x0001e40000000c00 */
.L_x_2290:
[----:B------:R-:W-:Y:S05]  /*7750*/  BSYNC.RECONVERGENT B0 ;  /* 0x0000000000007941 */ /* 0x000fea0003800200 */
.L_x_2289:
[----:B------:R-:W-:Y:S06]  /*7760*/  BAR.SYNC.DEFER_BLOCKING 0x0 ;  /* 0x0000000000007b1d */ /* 0x000fec0000010000 */
[----:B------:R-:W-:Y:S04]  /*7770*/  BSSY.RECONVERGENT B0, `(.L_x_2291) ;  /* 0x0000013000007945 */ /* 0x000fe80003800200 */
        /* <DEDUP_REMOVED lines=18> */
.L_x_2292:
[----:B------:R-:W-:Y:S05]  /*78a0*/  BSYNC.RECONVERGENT B0 ;  /* 0x0000000000007941 */ /* 0x000fea0003800200 */
.L_x_2291:
        /* <DEDUP_REMOVED lines=8> */
.L_x_2294:
[----:B------:R-:W-:Y:S05]  /*7930*/  BSYNC.RECONVERGENT B0 ;  /* 0x0000000000007941 */ /* 0x000fea0003800200 */
.L_x_2293:
[----:B------:R-:W-:Y:S01]  /*7940*/  BAR.SYNC.DEFER_BLOCKING 0x0 ;  /* 0x0000000000007b1d */ /* 0x000fe20000010000 */
[----:B------:R-:W-:-:S05]  /*7950*/  ISETP.GT.U32.AND P0, PT, R23, 0xf, PT ;  /* 0x0000000f1700780c */ /* 0x000fca0003f04070 */
        /* <DEDUP_REMOVED lines=19> */
.L_x_2296:
[----:B------:R-:W-:Y:S05]  /*7a90*/  BSYNC.RECONVERGENT B0 ;  /* 0x0000000000007941 */ /* 0x000fea0003800200 */
.L_x_2295:
        /* <DEDUP_REMOVED lines=8> */
.L_x_2298:
[----:B------:R-:W-:Y:S05]  /*7b20*/  BSYNC.RECONVERGENT B0 ;  /* 0x0000000000007941 */ /* 0x000fea0003800200 */
.L_x_2297:
        /* <DEDUP_REMOVED lines=20> */
.L_x_2300:
[----:B------:R-:W-:Y:S05]  /*7c70*/  BSYNC.RECONVERGENT B0 ;  /* 0x0000000000007941 */ /* 0x000fea0003800200 */
.L_x_2299:
[----:B------:R-:W-:Y:S06]  /*7c80*/  BAR.SYNC.DEFER_BLOCKING 0x0 ;  /* 0x0000000000007b1d */ /* 0x000fec0000010000 */
.L_x_2281:
[----:B------:R-:W-:-:S13]  /*7c90*/  ISETP.GT.U32.OR P4, PT, R23, 0x7, P4 ;  /* 0x000000071700780c */ /* 0x000fda0002784470 */
[----:B------:R-:W-:Y:S05]  /*7ca0*/  @P4 EXIT ;  /* 0x000000000000494d */ /* 0x000fea0003800000 */
[----:B------:R-:W0:Y:S02]  /*7cb0*/  LDCU UR4, c[0x0][0x478] ;  /* 0x00008f00ff0477ac */ /* 0x000e240008000800 */
[----:B0-----:R-:W-:-:S09]  /*7cc0*/  UISETP.NE.AND UP0, UPT, UR4, 0x2, UPT ;  /* 0x000000020400788c */ /* 0x001fd2000bf05270 */
[----:B------:R-:W-:Y:S05]  /*7cd0*/  BRA.U UP0, `(.L_x_2301) ;  /* 0x0000000100e07547 */ /* 0x000fea000b800000 */
[----:B------:R-:W0:Y:S01]  /*7ce0*/  LDC.64 R2, c[0x0][0x470] ;  /* 0x00011c00ff027b82 */ /* 0x000e220000000a00 */
[----:B------:R-:W-:Y:S01]  /*7cf0*/  IADD3 R33, PT, PT, R33, R0, RZ ;  /* 0x0000000021217210 */ /* 0x000fe20007ffe0ff */
[----:B------:R-:W1:Y:S01]  /*7d00*/  LDCU.64 UR4, c[0x0][0x380] ;  /* 0x00007000ff0477ac */ /* 0x000e620008000a00 */
[----:B0-----:R-:W2:Y:S02]  /*7d10*/  LDG.E R2, desc[UR36][R2.64] ;  /* 0x0000002402027981 */ /* 0x001ea4000c1e1900 */
[----:B-1----:R-:W-:Y:S01]  /*7d20*/  IADD3 R8, P0, PT, R33, UR4, RZ ;  /* 0x0000000421087c10 */ /* 0x002fe2000ff1e0ff */
        /* <DEDUP_REMOVED lines=9> */
[----:B------:R-:W4:Y:S01]  /*7dc0*/  F2I.S8.NTZ R20, R20 ;  /* 0x0000001400147305 */ /* 0x000f220000202100 */
[----:B0-----:R-:W-:-:S07]  /*7dd0*/  PRMT R3, R35, 0x8880, RZ ;  /* 0x0000888023037816 */ /* 0x001fce00000000ff */
[----:B------:R-:W0:Y:S01]  /*7de0*/  F2I.S8.NTZ R32, R32 ;  /* 0x0000002000207305 */ /* 0x000e220000202100 */
[----:B------:R-:W-:Y:S02]  /*7df0*/  PRMT R3, R3, 0x7710, RZ ;  /* 0x0000771003037816 */ /* 0x000fe400000000ff */
[----:B----45:R-:W-:-:S05]  /*7e00*/  PRMT R5, R20, 0x8880, RZ ;  /* 0x0000888014057816 */ /* 0x030fca00000000ff */
[----:B------:R-:W1:Y:S01]  /*7e10*/  F2I.S8.NTZ R34, R34 ;  /* 0x0000002200227305 */ /* 0x000e620000202100 */
[----:B------:R-:W-:Y:S02]  /*7e20*/  SHF.L.U32 R4, R3, 0x10, RZ ;  /* 0x0000001003047819 */ /* 0x000fe400000006ff */
[----:B------:R-:W-:Y:S02]  /*7e30*/  PRMT R3, R5, 0x7710, RZ ;  /* 0x0000771005037816 */ /* 0x000fe400000000ff */
[----:B------:R-:W-:Y:S02]  /*7e40*/  LOP3.LUT R4, R4, 0xff0000, RZ, 0xc0, !PT ;  /* 0x00ff000004047812 */ /* 0x000fe400078ec0ff */
[----:B0-----:R-:W-:Y:S01]  /*7e50*/  PRMT R32, R32, 0x8880, RZ ;  /* 0x0000888020207816 */ /* 0x001fe200000000ff */
[----:B------:R-:W0:Y:S01]  /*7e60*/  F2I.S8.NTZ R36, R36 ;  /* 0x0000002400247305 */ /* 0x000e220000202100 */
[----:B------:R-:W-:Y:S02]  /*7e70*/  PRMT R3, R4, 0x4210, R3 ;  /* 0x0000421004037816 */ /* 0x000fe40000000003 */
[----:B------:R-:W-:-:S04]  /*7e80*/  PRMT R0, R32, 0x7710, RZ ;  /* 0x0000771020007816 */ /* 0x000fc800000000ff */
[----:B------:R-:W-:Y:S01]  /*7e90*/  SHF.L.U32 R0, R0, 0x8, RZ ;  /* 0x0000000800007819 */ /* 0x000fe200000006ff */
[----:B------:R-:W2:Y:S01]  /*7ea0*/  F2I.S8.NTZ R39, R39 ;  /* 0x0000002700277305 */ /* 0x000ea20000202100 */
[----:B-1----:R-:W-:Y:S02]  /*7eb0*/  PRMT R4, R34, 0x8880, RZ ;  /* 0x0000888022047816 */ /* 0x002fe400000000ff */
[----:B------:R-:W-:Y:S02]  /*7ec0*/  LOP3.LUT R9, R3, 0xff00, R0, 0xf8, !PT ;  /* 0x0000ff0003097812 */ /* 0x000fe400078ef800 */
[----:B------:R-:W-:Y:S02]  /*7ed0*/  PRMT R4, R4, 0x7710, RZ ;  /* 0x0000771004047816 */ /* 0x000fe400000000ff */
[----:B0-----:R-:W-:Y:S01]  /*7ee0*/  PRMT R36, R36, 0x8880, RZ ;  /* 0x0000888024247816 */ /* 0x001fe200000000ff */
[----:B------:R-:W0:Y:S01]  /*7ef0*/  F2I.S8.NTZ R37, R37 ;  /* 0x0000002500257305 */ /* 0x000e220000202100 */
[----:B------:R-:W-:-:S02]  /*7f00*/  LOP3.LUT R4, R4, 0xff, RZ, 0xc0, !PT ;  /* 0x000000ff04047812 */ /* 0x000fc400078ec0ff */
[----:B------:R-:W-:Y:S02]  /*7f10*/  PRMT R0, R36, 0x7710, RZ ;  /* 0x0000771024007816 */ /* 0x000fe400000000ff */
[----:B--2---:R-:W-:-:S03]  /*7f20*/  PRMT R39, R39, 0x8880, RZ ;  /* 0x0000888027277816 */ /* 0x004fc600000000ff */
        /* <DEDUP_REMOVED lines=19> */
.L_x_2301:
[----:B------:R-:W0:Y:S01]  /*8060*/  LDC.64 R2, c[0x0][0x380] ;  /* 0x0000e000ff027b82 */ /* 0x000e220000000a00 */
[----:B------:R-:W-:Y:S01]  /*8070*/  IMAD.IADD R33, R33, 0x1, R0 ;  /* 0x0000000121217824 */ /* 0x000fe200078e0200 */
        /* <DEDUP_REMOVED lines=10> */
.L_x_2210:
[----:B------:R-:W-:Y:S01]  /*8120*/  HFMA2 R12, -RZ, RZ, 0, 9.5367431640625e-07 ;  /* 0x00000010ff0c7431 */ /* 0x000fe200000001ff */
[----:B------:R-:W-:Y:S02]  /*8130*/  MOV R11, 0x1f ;  /* 0x0000001f000b7802 */ /* 0x000fe40000000f00 */
[----:B------:R-:W-:-:S07]  /*8140*/  MOV R15, 0xffffffff ;  /* 0xffffffff000f7802 */ /* 0x000fce0000000f00 */
[----:B01---5:R-:W-:Y:S05]  /*8150*/  WARPSYNC.COLLECTIVE R15, `(.L_x_2302) ;  /* 0x000000000f087348 */ /* 0x023fea0003c00000 */
[----:B------:R2:W3:Y:S02]  /*8160*/  SHFL.BFLY P6, R14, R13, R12, R11 ;  /* 0x0c00000c0d0e7389 */ /* 0x0004e400000c000b */
[----:B0123-5:R-:W-:Y:S05]  /*8170*/  ENDCOLLECTIVE ;  /* 0x000000000000791b */ /* 0x02ffea0003800000 */
.L_x_2302:
[----:B------:R-:W-:Y:S02]  /*8180*/  HFMA2 R12, -RZ, RZ, 0, 4.76837158203125e-07 ;  /* 0x00000008ff0c7431 */ /* 0x000fe400000001ff */
[----:B------:R-:W-:-:S05]  /*8190*/  FADD.FTZ R3, R13, R14 ;  /* 0x0000000e0d037221 */ /* 0x000fca0000010000 */
[----:B------:R-:W-:-:S07]  /*81a0*/  MOV R13, R3 ;  /* 0x00000003000d7202 */ /* 0x000fce0000000f00 */
[----:B------:R-:W-:Y:S05]  /*81b0*/  WARPSYNC.COLLECTIVE R15, `(.L_x_2303) ;  /* 0x000000000f087348 */ /* 0x000fea0003c00000 */
[----:B------:R0:W1:Y:S02]  /*81c0*/  SHFL.BFLY P6, R14, R13, R12, R11 ;  /* 0x0c00000c0d0e7389 */ /* 0x00006400000c000b */
[----:B01----:R-:W-:Y:S05]  /*81d0*/  ENDCOLLECTIVE ;  /* 0x000000000000791b */ /* 0x003fea0003800000 */
.L_x_2303:
[----:B------:R-:W-:Y:S01]  /*81e0*/  MOV R12, 0x4 ;  /* 0x00000004000c7802 */ /* 0x000fe20000000f00 */
[----:B------:R-:W-:-:S04]  /*81f0*/  FADD.FTZ R4, R3, R14 ;  /* 0x0000000e03047221 */ /* 0x000fc80000010000 */
[----:B------:R-:W-:-:S07]  /*8200*/  IMAD.MOV.U32 R13, RZ, RZ, R4 ;  /* 0x000000ffff0d7224 */ /* 0x000fce00078e0004 */
[----:B------:R-:W-:Y:S05]  /*8210*/  WARPSYNC.COLLECTIVE R15, `(.L_x_2304) ;  /* 0x000000000f087348 */ /* 0x000fea0003c00000 */
[----:B------:R0:W1:Y:S02]  /*8220*/  SHFL.BFLY P6, R14, R13, R12, R11 ;  /* 0x0c00000c0d0e7389 */ /* 0x00006400000c000b */
[----:B01----:R-:W-:Y:S05]  /*8230*/  ENDCOLLECTIVE ;  /* 0x000000000000791b */ /* 0x003fea0003800000 */
.L_x_2304:
[----:B------:R-:W-:Y:S02]  /*8240*/  HFMA2 R12, -RZ, RZ, 0, 1.1920928955078125e-07 ;  /* 0x00000002ff0c7431 */ /* 0x000fe400000001ff */
[----:B------:R-:W-:-:S05]  /*8250*/  FADD.FTZ R5, R4, R14 ;  /* 0x0000000e04057221 */ /* 0x000fca0000010000 */
[----:B------:R-:W-:-:S07]  /*8260*/  MOV R13, R5 ;  /* 0x00000005000d7202 */ /* 0x000fce0000000f00 */
[----:B------:R-:W-:Y:S05]  /*8270*/  WARPSYNC.COLLECTIVE R15, `(.L_x_2305) ;  /* 0x000000000f087348 */ /* 0x000fea0003c00000 */
[----:B------:R0:W1:Y:S02]  /*8280*/  SHFL.BFLY P6, R14, R13, R12, R11 ;  /* 0x0c00000c0d0e7389 */ /* 0x00006400000c000b */
[----:B01----:R-:W-:Y:S05]  /*8290*/  ENDCOLLECTIVE ;  /* 0x000000000000791b */ /* 0x003fea0003800000 */
.L_x_2305:
[----:B------:R-:W-:Y:S02]  /*82a0*/  HFMA2 R12, -RZ, RZ, 0, 5.9604644775390625e-08 ;  /* 0x00000001ff0c7431 */ /* 0x000fe400000001ff */
[----:B------:R-:W-:-:S05]  /*82b0*/  FADD.FTZ R6, R5, R14 ;  /* 0x0000000e05067221 */ /* 0x000fca0000010000 */
[----:B------:R-:W-:-:S07]  /*82c0*/  MOV R13, R6 ;  /* 0x00000006000d7202 */ /* 0x000fce0000000f00 */
[----:B------:R-:W-:Y:S05]  /*82d0*/  WARPSYNC.COLLECTIVE R15, `(.L_x_2306) ;  /* 0x000000000f087348 */ /* 0x000fea0003c00000 */
[----:B------:R0:W1:Y:S02]  /*82e0*/  SHFL.BFLY P6, R14, R13, R12, R11 ;  /* 0x0c00000c0d0e7389 */ /* 0x00006400000c000b */
[----:B01----:R-:W-:Y:S05]  /*82f0*/  ENDCOLLECTIVE ;  /* 0x000000000000791b */ /* 0x003fea0003800000 */
.L_x_2306:
[----:B------:R-:W-:Y:S05]  /*8300*/  BRA `(.L_x_2307) ;  /* 0xffffff9400147947 */ /* 0x000fea000383ffff */
.L_x_2308:
        /* <DEDUP_REMOVED lines=15> */
.L_x_3262:


//--------------------- .text._ZN4mmha33masked_multihead_attention_kernelItLi48ELi64ELi2ELi8ELi128ELb0ELb0EEEv26Multihead_attention_paramsIT_XT5_EE --------------------------
	.section	.text._ZN4mmha33masked_multihead_attention_kernelItLi48ELi64ELi2ELi8ELi128ELb0ELb0EEEv26Multihead_attention_paramsIT_XT5_EE,"ax",@progbits
	.align	128
        .global         _ZN4mmha33masked_multihead_attention_kernelItLi48ELi64ELi2ELi8ELi128ELb0ELb0EEEv26Multihead_attention_paramsIT_XT5_EE
        .type           _ZN4mmha33masked_multihead_attention_kernelItLi48ELi64ELi2ELi8ELi128ELb0ELb0EEEv26Multihead_attention_paramsIT_XT5_EE,@function
        .size           _ZN4mmha33masked_multihead_attention_kernelItLi48ELi64ELi2ELi8ELi128ELb0ELb0EEEv26Multihead_attention_paramsIT_XT5_EE,(.L_x_3263 - _ZN4mmha33masked_multihead_attention_kernelItLi48ELi64ELi2ELi8ELi128ELb0ELb0EEEv26Multihead_attention_paramsIT_XT5_EE)
        .other          _ZN4mmha33masked_multihead_attention_kernelItLi48ELi64ELi2ELi8ELi128ELb0ELb0EEEv26Multihead_attention_paramsIT_XT5_EE,@"STO_CUDA_ENTRY STV_DEFAULT"
_ZN4mmha33masked_multihead_attention_kernelItLi48ELi64ELi2ELi8ELi128ELb0ELb0EEEv26Multihead_attention_paramsIT_XT5_EE:
.text._ZN4mmha33masked_multihead_attention_kernelItLi48ELi64ELi2ELi8ELi128ELb0ELb0EEEv26Multihead_attention_paramsIT_XT5_EE:
        /* <DEDUP_REMOVED lines=12> */
.L_x_2309:
[----:B------:R-:W1:Y:S01]  /*00c0*/  LDC.64 R2, c[0x0][0x4a0] ;  /* 0x00012800ff027b82 */ /* 0x000e620000000a00 */
[----:B--2---:R-:W-:-:S07]  /*00d0*/  IABS R10, R0 ;  /* 0x00000000000a7213 */ /* 0x004fce0000000000 */
[----:B------:R-:W2:Y:S08]  /*00e0*/  LDC R11, c[0x0][0x3f0] ;  /* 0x0000fc00ff0b7b82 */ /* 0x000eb00000000800 */
[----:B------:R-:W3:Y:S01]  /*00f0*/  LDC R21, c[0x0][0x3f4] ;  /* 0x0000fd00ff157b82 */ /* 0x000ee20000000800 */
[----:B-1----:R-:W-:-:S04]  /*0100*/  ISETP.NE.U32.AND P0, PT, R2, RZ, PT ;  /* 0x000000ff0200720c */ /* 0x002fc80003f05070 */
[----:B------:R-:W-:Y:S02]  /*0110*/  ISETP.NE.AND.EX P0, PT, R3, RZ, PT, P0 ;  /* 0x000000ff0300720c */ /* 0x000fe40003f05300 */
[----:B--2---:R-:W-:-:S04]  /*0120*/  IABS R9, R11 ;  /* 0x0000000b00097213 */ /* 0x004fc80000000000 */
[----:B------:R-:W1:Y:S07]  /*0130*/  I2F.RP R6, R9 ;  /* 0x0000000900067306 */ /* 0x000e6e0000209400 */
[----:B------:R-:W2:Y:S01]  /*0140*/  @P0 LDC.64 R2, c[0x0][0x4a0] ;  /* 0x00012800ff020b82 */ /* 0x000ea20000000a00 */
[----:B---3--:R-:W-:-:S07]  /*0150*/  IABS R23, R21 ;  /* 0x0000001500177213 */ /* 0x008fce0000000000 */
[----:B------:R-:W3:Y:S01]  /*0160*/  @P0 LDC R12, c[0x0][0x430] ;  /* 0x00010c00ff0c0b82 */ /* 0x000ee20000000800 */
[----:B-1----:R-:W1:Y:S01]  /*0170*/  MUFU.RCP R6, R6 ;  /* 0x0000000600067308 */ /* 0x002e620000001000 */
[----:B--2---:R-:W-:Y:S01]  /*0180*/  @P0 IMAD.WIDE.U32 R2, R0, 0x4, R2 ;  /* 0x0000000400020825 */ /* 0x004fe200078e0002 */
[----:B-1----:R-:W-:-:S05]  /*0190*/  IADD3 R7, PT, PT, R6, 0xffffffe, RZ ;  /* 0x0ffffffe06077810 */ /* 0x002fca0007ffe0ff */
[----:B------:R1:W3:Y:S01]  /*01a0*/  @P0 LDG.E R3, desc[UR36][R2.64] ;  /* 0x0000002402030981 */ /* 0x0002e2000c1e1900 */
[----:B------:R-:W2:Y:S02]  /*01b0*/  F2I.FTZ.U32.TRUNC.NTZ R5, R7 ;  /* 0x0000000700057305 */ /* 0x000ea4000021f000 */
[----:B--2---:R-:W-:-:S04]  /*01c0*/  IMAD.MOV R4, RZ, RZ, -R5 ;  /* 0x000000ffff047224 */ /* 0x004fc800078e0a05 */
[----:B------:R-:W-:Y:S02]  /*01d0*/  IMAD R13, R4, R9, RZ ;  /* 0x00000009040d7224 */ /* 0x000fe400078e02ff */
[----:B------:R-:W-:-:S05]  /*01e0*/  HFMA2 R4, -RZ, RZ, 0, 0 ;  /* 0x00000000ff047431 */ /* 0x000fca00000001ff */
[----:B------:R-:W-:Y:S02]  /*01f0*/  IMAD.HI.U32 R6, R5, R13, R4 ;  /* 0x0000000d05067227 */ /* 0x000fe400078e0004 */
[----:B------:R-:W2:Y:S04]  /*0200*/  LDC.64 R4, c[0x0][0x460] ;  /* 0x00011800ff047b82 */ /* 0x000ea80000000a00 */
[----:B------:R-:W-:-:S05]  /*0210*/  IMAD.HI.U32 R8, R6, R10, RZ ;  /* 0x0000000a06087227 */ /* 0x000fca00078e00ff */
[----:B------:R-:W-:-:S05]  /*0220*/  IADD3 R6, PT, PT, -R8, RZ, RZ ;  /* 0x000000ff08067210 */ /* 0x000fca0007ffe1ff */
[----:B------:R-:W-:-:S05]  /*0230*/  IMAD R6, R9, R6, R10 ;  /* 0x0000000609067224 */ /* 0x000fca00078e020a */
[----:B------:R-:W-:Y:S01]  /*0240*/  ISETP.GT.U32.AND P3, PT, R9, R6, PT ;  /* 0x000000060900720c */ /* 0x000fe20003f64070 */
[----:B------:R-:W4:Y:S01]  /*0250*/  I2F.RP R10, R23 ;  /* 0x00000017000a7306 */ /* 0x000f220000209400 */
[----:B--2---:R-:W-:-:S04]  /*0260*/  ISETP.NE.U32.AND P1, PT, R4, RZ, PT ;  /* 0x000000ff0400720c */ /* 0x004fc80003f25070 */
[----:B------:R-:W-:-:S07]  /*0270*/  ISETP.NE.AND.EX P1, PT, R5, RZ, PT, P1 ;  /* 0x000000ff0500720c */ /* 0x000fce0003f25310 */
[----:B------:R-:W-:Y:S01]  /*0280*/  @!P3 IMAD.IADD R6, R6, 0x1, -R9 ;  /* 0x000000010606b824 */ /* 0x000fe200078e0a09 */
[----:B----4-:R-:W2:Y:S04]  /*0290*/  MUFU.RCP R10, R10 ;  /* 0x0000000a000a7308 */ /* 0x010ea80000001000 */
[----:B------:R-:W-:Y:S02]  /*02a0*/  ISETP.GE.U32.AND P2, PT, R6, R9, PT ;  /* 0x000000090600720c */ /* 0x000fe40003f46070 */
[----:B------:R-:W-:Y:S01]  /*02b0*/  LOP3.LUT R9, R0, R11, RZ, 0x3c, !PT ;  /* 0x0000000b00097212 */ /* 0x000fe200078e3cff */
[----:B------:R-:W4:Y:S01]  /*02c0*/  @P1 LDC.64 R6, c[0x0][0x460] ;  /* 0x00011800ff061b82 */ /* 0x000f220000000a00 */
[----:B------:R-:W-:Y:S02]  /*02d0*/  @!P3 IADD3 R8, PT, PT, R8, 0x1, RZ ;  /* 0x000000010808b810 */ /* 0x000fe40007ffe0ff */
[----:B------:R-:W-:-:S02]  /*02e0*/  ISETP.GE.AND P4, PT, R9, RZ, PT ;  /* 0x000000ff0900720c */ /* 0x000fc40003f86270 */
[----:B------:R-:W-:-:S05]  /*02f0*/  ISETP.NE.AND P3, PT, R11, RZ, PT ;  /* 0x000000ff0b00720c */ /* 0x000fca0003f65270 */
[----:B------:R-:W-:Y:S01]  /*0300*/  @P2 IADD3 R8, PT, PT, R8, 0x1, RZ ;  /* 0x0000000108082810 */ /* 0x000fe20007ffe0ff */
[----:B------:R-:W0:Y:S04]  /*0310*/  @!P0 LDC R16, c[0x0][0x40c] ;  /* 0x00010300ff108b82 */ /* 0x000e280000000800 */
[----:B------:R-:W-:Y:S02]  /*0320*/  IMAD.MOV.U32 R24, RZ, RZ, R8 ;  /* 0x000000ffff187224 */ /* 0x000fe400078e0008 */
[----:B--2---:R-:W-:-:S04]  /*0330*/  VIADD R8, R10, 0xffffffe ;  /* 0x0ffffffe0a087836 */ /* 0x004fc80000000000 */
[----:B------:R2:W2:Y:S01]  /*0340*/  F2I.FTZ.U32.TRUNC.NTZ R9, R8 ;  /* 0x0000000800097305 */ /* 0x0004a2000021f000 */
[----:B------:R-:W-:Y:S02]  /*0350*/  @!P4 IADD3 R24, PT, PT, -R24, RZ, RZ ;  /* 0x000000ff1818c210 */ /* 0x000fe40007ffe1ff */
[----:B------:R-:W-:Y:S02]  /*0360*/  @!P3 LOP3.LUT R24, RZ, R11, RZ, 0x33, !PT ;  /* 0x0000000bff18b212 */ /* 0x000fe400078e33ff */
[----:B-1----:R-:W-:-:S03]  /*0370*/  MOV R2, RZ ;  /* 0x000000ff00027202 */ /* 0x002fc60000000f00 */
[----:B----4-:R-:W-:Y:S01]  /*0380*/  @P1 IMAD.WIDE R6, R24, 0x4, R6 ;  /* 0x0000000418061825 */ /* 0x010fe200078e0206 */
[----:B------:R-:W1:Y:S04]  /*0390*/  S2R R18, SR_TID.X ;  /* 0x0000000000127919 */ /* 0x000e680000002100 */
[----:B------:R4:W5:Y:S01]  /*03a0*/  @P1 LDG.E R2, desc[UR36][R6.64] ;  /* 0x0000002406021981 */ /* 0x000962000c1e1900 */
[----:B--2---:R-:W-:Y:S01]  /*03b0*/  IMAD.MOV.U32 R8, RZ, RZ, RZ ;  /* 0x000000ffff087224 */ /* 0x004fe200078e00ff */
[----:B------:R-:W2:Y:S01]  /*03c0*/  S2R R17, SR_CTAID.X ;  /* 0x0000000000117919 */ /* 0x000ea20000002500 */
[----:B----4-:R-:W-:Y:S01]  /*03d0*/  IADD3 R6, PT, PT, RZ, -R9, RZ ;  /* 0x80000009ff067210 */ /* 0x010fe20007ffe0ff */
[----:B------:R-:W4:Y:S01]  /*03e0*/  LDC R7, c[0x0][0x3e8] ;  /* 0x0000fa00ff077b82 */ /* 0x000f220000000800 */
[----:B------:R-:W-:Y:S01]  /*03f0*/  BSSY.RECONVERGENT B0, `(.L_x_2310) ;  /* 0x0000026000007945 */ /* 0x000fe20003800200 */
[----:B------:R-:W-:Y:S01]  /*0400*/  HFMA2 R30, -RZ, RZ, 0, 0 ;  /* 0x00000000ff1e7431 */ /* 0x000fe200000001ff */
[C---:B-1----:R-:W-:Y:S01]  /*0410*/  ISETP.GT.U32.AND P3, PT, R18.reuse, 0x17, PT ;  /* 0x000000171200780c */ /* 0x042fe20003f64070 */
[----:B------:R-:W-:Y:S01]  /*0420*/  IMAD.SHL.U32 R28, R18, 0x2, RZ ;  /* 0x00000002121c7824 */ /* 0x000fe200078e00ff */
[----:B---3--:R-:W-:Y:S01]  /*0430*/  @P0 IADD3 R16, PT, PT, R3, R12, RZ ;  /* 0x0000000c03100210 */ /* 0x008fe20007ffe0ff */
[----:B------:R-:W-:-:S03]  /*0440*/  IMAD R3, R6, R23, RZ ;  /* 0x0000001706037224 */ /* 0x000fc600078e02ff */
[----:B0-----:R-:W-:Y:S01]  /*0450*/  IABS R22, R16 ;  /* 0x0000001000167213 */ /* 0x001fe20000000000 */
[----:B------:R-:W-:Y:S02]  /*0460*/  IMAD.HI.U32 R9, R9, R3, R8 ;  /* 0x0000000309097227 */ /* 0x000fe400078e0008 */
[----:B------:R-:W2:Y:S04]  /*0470*/  LDC R3, c[0x0][0x3f8] ;  /* 0x0000fe00ff037b82 */ /* 0x000ea80000000800 */
[----:B------:R-:W-:-:S05]  /*0480*/  IMAD.HI.U32 R9, R9, R22, RZ ;  /* 0x0000001609097227 */ /* 0x000fca00078e00ff */
[----:B------:R-:W-:Y:S02]  /*0490*/  IADD3 R9, PT, PT, -R9, RZ, RZ ;  /* 0x000000ff09097210 */ /* 0x000fe40007ffe1ff */
[----:B----4-:R-:W-:-:S03]  /*04a0*/  ISETP.NE.AND P0, PT, R7, RZ, PT ;  /* 0x000000ff0700720c */ /* 0x010fc60003f05270 */
[----:B------:R-:W-:-:S05]  /*04b0*/  IMAD R22, R23, R9, R22 ;  /* 0x0000000917167224 */ /* 0x000fca00078e0216 */
[----:B------:R-:W-:Y:S01]  /*04c0*/  ISETP.GT.U32.AND P1, PT, R23, R22, PT ;  /* 0x000000161700720c */ /* 0x000fe20003f24070 */
[----:B--2---:R-:W-:-:S04]  /*04d0*/  IMAD R36, R0, R3, R17 ;  /* 0x0000000300247224 */ /* 0x004fc800078e0211 */
[----:B------:R-:W-:Y:S02]  /*04e0*/  @P0 IMAD R6, R0, R7, RZ ;  /* 0x0000000700060224 */ /* 0x000fe400078e02ff */
[----:B------:R-:W-:Y:S02]  /*04f0*/  @!P0 IMAD R19, R36, 0x30, RZ ;  /* 0x0000003024138824 */ /* 0x000fe400078e02ff */
[----:B------:R-:W-:-:S04]  /*0500*/  @P0 IMAD R19, R17, 0x30, R6 ;  /* 0x0000003011130824 */ /* 0x000fc800078e0206 */
[----:B------:R-:W-:Y:S02]  /*0510*/  @!P1 IADD3 R22, PT, PT, R22, -R23, RZ ;  /* 0x8000001716169210 */ /* 0x000fe40007ffe0ff */
[----:B------:R-:W-:Y:S02]  /*0520*/  IADD3 R25, PT, PT, R28, R19, RZ ;  /* 0x000000131c197210 */ /* 0x000fe40007ffe0ff */
        /* <DEDUP_REMOVED lines=18> */
.L_x_2311:
[----:B------:R-:W-:Y:S05]  /*0650*/  BSYNC.RECONVERGENT B0 ;  /* 0x0000000000007941 */ /* 0x000fea0003800200 */
.L_x_2310:
[----:B------:R-:W1:Y:S01]  /*0660*/  LDCU UR4, c[0x0][0x478] ;  /* 0x00008f00ff0477ac */ /* 0x000e620008000800 */
[----:B------:R-:W-:Y:S01]  /*0670*/  ISETP.GE.AND P2, PT, R16, RZ, PT ;  /* 0x000000ff1000720c */ /* 0x000fe20003f46270 */
[----:B------:R-:W-:Y:S01]  /*0680*/  @!P1 IMAD.IADD R22, R22, 0x1, -R23 ;  /* 0x0000000116169824 */ /* 0x000fe200078e0a17 */
[----:B------:R-:W-:Y:S01]  /*0690*/  ISETP.NE.AND P0, PT, R21, RZ, PT ;  /* 0x000000ff1500720c */ /* 0x000fe20003f05270 */
[----:B------:R-:W-:Y:S01]  /*06a0*/  IMAD R23, R0, R21, RZ ;  /* 0x0000001500177224 */ /* 0x000fe200078e02ff */
[----:B------:R-:W-:Y:S01]  /*06b0*/  IADD3 R6, PT, PT, R16, 0x1, RZ ;  /* 0x0000000110067810 */ /* 0x000fe20007ffe0ff */
[----:B------:R-:W-:Y:S02]  /*06c0*/  IMAD R13, R17, 0x30, R28 ;  /* 0x00000030110d7824 */ /* 0x000fe400078e021c */
[----:B------:R-:W-:Y:S01]  /*06d0*/  IMAD R24, R24, R3, RZ ;  /* 0x0000000318187224 */ /* 0x000fe200078e02ff */
[----:B------:R-:W-:Y:S02]  /*06e0*/  VIADDMNMX R61, R6, -R21, RZ, !PT ;  /* 0x80000015063d7246 */ /* 0x000fe400078001ff */
[----:B------:R-:W-:-:S03]  /*06f0*/  SHF.R.S32.HI R26, RZ, 0x1f, R23 ;  /* 0x0000001fff1a7819 */ /* 0x000fc60000011417 */
        /* <DEDUP_REMOVED lines=16> */
.L_x_2312:
[----:B------:R-:W-:Y:S01]  /*0800*/  BSSY.RECONVERGENT B0, `(.L_x_2313) ;  /* 0x0000006000007945 */ /* 0x000fe20003800200 */
[----:B------:R-:W-:-:S03]  /*0810*/  IMAD.MOV.U32 R27, RZ, RZ, RZ ;  /* 0x000000ffff1b7224 */ /* 0x000fc600078e00ff */
[----:B------:R-:W-:Y:S05]  /*0820*/  @P3 BRA `(.L_x_2314) ;  /* 0x00000000000c3947 */ /* 0x000fea0003800000 */
[----:B------:R-:W1:Y:S02]  /*0830*/  LDC.64 R6, c[0x0][0x398] ;  /* 0x0000e600ff067b82 */ /* 0x000e640000000a00 */
[----:B-1----:R-:W-:-:S05]  /*0840*/  IMAD.WIDE R6, R25, 0x2, R6 ;  /* 0x0000000219067825 */ /* 0x002fca00078e0206 */
[----:B------:R1:W5:Y:S02]  /*0850*/  LDG.E R27, desc[UR36][R6.64] ;  /* 0x00000024061b7981 */ /* 0x000364000c1e1900 */
.L_x_2314:
[----:B------:R-:W-:Y:S05]  /*0860*/  BSYNC.RECONVERGENT B0 ;  /* 0x0000000000007941 */ /* 0x000fea0003800200 */
.L_x_2313:
[----:B------:R-:W2:Y:S01]  /*0870*/  LDCU.64 UR6, c[0x0][0x3a0] ;  /* 0x00007400ff0677ac */ /* 0x000ea20008000a00 */
[----:B-1----:R-:W1:Y:S01]  /*0880*/  LDC.64 R6, c[0x0][0x418] ;  /* 0x00010600ff067b82 */ /* 0x002e620000000a00 */
[----:B------:R-:W-:Y:S01]  /*0890*/  ISETP.EQ.U32.AND P3, PT, R4, RZ, PT ;  /* 0x000000ff0400720c */ /* 0x000fe20003f62070 */
[----:B------:R-:W-:Y:S01]  /*08a0*/  HFMA2 R12, -RZ, RZ, 0, 0 ;  /* 0x00000000ff0c7431 */ /* 0x000fe200000001ff */
[----:B------:R-:W3:Y:S01]  /*08b0*/  LDCU.64 UR4, c[0x0][0x390] ;  /* 0x00007200ff0477ac */ /* 0x000ee20008000a00 */
[----:B------:R-:W-:-:S04]  /*08c0*/  ISETP.GT.U32.AND P2, PT, R18, 0x1f, PT ;  /* 0x0000001f1200780c */ /* 0x000fc80003f44070 */
[----:B------:R-:W-:Y:S02]  /*08d0*/  ISETP.EQ.OR.EX P2, PT, R5, RZ, P2, P3 ;  /* 0x000000ff0500720c */ /* 0x000fe40001742730 */
[----:B--2---:R-:W-:Y:S02]  /*08e0*/  ISETP.NE.U32.AND P0, PT, RZ, UR6, PT ;  /* 0x00000006ff007c0c */ /* 0x004fe4000bf05070 */
[----:B---3--:R-:W-:-:S09]  /*08f0*/  ISETP.NE.U32.AND P1, PT, RZ, UR4, PT ;  /* 0x00000004ff007c0c */ /* 0x008fd2000bf25070 */
[----:B0-----:R-:W0:Y:S01]  /*0900*/  @!P2 LDC.64 R8, c[0x0][0x450] ;  /* 0x00011400ff08ab82 */ /* 0x001e220000000a00 */
[----:B------:R-:W-:Y:S01]  /*0910*/  ISETP.NE.AND.EX P0, PT, RZ, UR7, PT, P0 ;  /* 0x00000007ff007c0c */ /* 0x000fe2000bf05300 */
[----:B-----5:R-:W-:Y:S01]  /*0920*/  @!P2 IMAD R14, R2, R3, RZ ;  /* 0x00000003020ea224 */ /* 0x020fe200078e02ff */
[----:B------:R-:W-:Y:S01]  /*0930*/  ISETP.NE.AND.EX P1, PT, RZ, UR5, PT, P1 ;  /* 0x00000005ff007c0c */ /* 0x000fe2000bf25310 */
[----:B------:R-:W-:Y:S01]  /*0940*/  IMAD.MOV.U32 R25, RZ, RZ, RZ ;  /* 0x000000ffff197224 */ /* 0x000fe200078e00ff */
[----:B------:R-:W-:Y:S01]  /*0950*/  ISETP.GT.U32.OR P0, PT, R18, 0x17, !P0 ;  /* 0x000000171200780c */ /* 0x000fe20004704470 */
[----:B------:R-:W-:Y:S01]  /*0960*/  @!P2 IMAD R15, R14, 0x30, R13 ;  /* 0x000000300e0fa824 */ /* 0x000fe200078e020d */
[----:B------:R-:W-:Y:S01]  /*0970*/  ISETP.GT.U32.OR P1, PT, R18, 0x17, !P1 ;  /* 0x000000171200780c */ /* 0x000fe20004f24470 */
[----:B------:R-:W2:Y:S01]  /*0980*/  LDCU.U8 UR4, c[0x0][0x404] ;  /* 0x00008080ff0477ac */ /* 0x000ea20008000000 */
[----:B-1----:R-:W-:Y:S02]  /*0990*/  ISETP.NE.U32.AND P3, PT, R6, RZ, PT ;  /* 0x000000ff0600720c */ /* 0x002fe40003f65070 */
[----:B------:R-:W-:-:S02]  /*09a0*/  MOV R3, RZ ;  /* 0x000000ff00037202 */ /* 0x000fc40000000f00 */
[----:B------:R-:W-:-:S05]  /*09b0*/  ISETP.NE.AND.EX P3, PT, R7, RZ, PT, P3 ;  /* 0x000000ff0700720c */ /* 0x000fca0003f65330 */
[----:B------:R-:W1:Y:S01]  /*09c0*/  @!P0 LDC.64 R6, c[0x0][0x3a0] ;  /* 0x0000e800ff068b82 */ /* 0x000e620000000a00 */
[----:B0-----:R-:W-:-:S07]  /*09d0*/  @!P2 IMAD.WIDE R8, R15, 0x2, R8 ;  /* 0x000000020f08a825 */ /* 0x001fce00078e0208 */
[----:B------:R-:W0:Y:S01]  /*09e0*/  @!P1 LDC.64 R4, c[0x0][0x390] ;  /* 0x0000e400ff049b82 */ /* 0x000e220000000a00 */
[----:B------:R-:W3:Y:S07]  /*09f0*/  @!P2 LDG.E R8, desc[UR36][R8.64] ;  /* 0x000000240808a981 */ /* 0x000eee000c1e1900 */
[----:B------:R-:W4:Y:S01]  /*0a00*/  @P3 LDC.64 R10, c[0x0][0x418] ;  /* 0x00010600ff0a3b82 */ /* 0x000f220000000a00 */
[----:B-1----:R-:W-:-:S05]  /*0a10*/  @!P0 IMAD.WIDE.U32 R6, R13, 0x2, R6 ;  /* 0x000000020d068825 */ /* 0x002fca00078e0006 */
[----:B------:R-:W3:Y:S01]  /*0a20*/  @!P0 LDG.E R12, desc[UR36][R6.64] ;  /* 0x00000024060c8981 */ /* 0x000ee2000c1e1900 */
[----:B0-----:R-:W-:Y:S02]  /*0a30*/  @!P1 IMAD.WIDE.U32 R4, R13, 0x2, R4 ;  /* 0x000000020d049825 */ /* 0x001fe400078e0004 */
[----:B------:R-:W0:Y:S03]  /*0a40*/  LDC R13, c[0x0][0x400] ;  /* 0x00010000ff0d7b82 */ /* 0x000e260000000800 */
[----:B------:R-:W3:Y:S01]  /*0a50*/  @!P1 LDG.E R3, desc[UR36][R4.64] ;  /* 0x0000002404039981 */ /* 0x000ee2000c1e1900 */
[----:B----4-:R-:W-:-:S05]  /*0a60*/  @P3 IMAD.WIDE.U32 R10, R0, 0x4, R10 ;  /* 0x00000004000a3825 */ /* 0x010fca00078e000a */
[----:B------:R1:W5:Y:S01]  /*0a70*/  @P3 LDG.E R25, desc[UR36][R10.64] ;  /* 0x000000240a193981 */ /* 0x000362000c1e1900 */
[----:B--2---:R-:W-:-:S04]  /*0a80*/  ISETP.NE.AND P0, PT, RZ, UR4, PT ;  /* 0x00000004ff007c0c */ /* 0x004fc8000bf05270 */
[----:B0-----:R-:W-:Y:S01]  /*0a90*/  ISETP.LT.OR P0, PT, R13, 0x1, P0 ;  /* 0x000000010d00780c */ /* 0x001fe20000701670 */
[----:B------:R-:W-:Y:S01]  /*0aa0*/  BSSY.RECONVERGENT B6, `(.L_x_2315) ;  /* 0x00000a6000067945 */ /* 0x000fe20003800200 */
[----:B---3--:R-:W-:-:S04]  /*0ab0*/  HADD2 R27, R27, R12 ;  /* 0x0000000c1b1b7230 */ /* 0x008fc80000000000 */
[----:B------:R-:W-:Y:S02]  /*0ac0*/  @!P2 HMUL2 R27, R27, R8 ;  /* 0x000000081b1ba232 */ /* 0x000fe40000000000 */
[----:B------:R-:W-:-:S05]  /*0ad0*/  HFMA2 R30, R30, 1, 1, R3 ;  /* 0x3c003c001e1e7831 */ /* 0x000fca0000000003 */
[----:B-1----:R-:W-:Y:S05]  /*0ae0*/  @P0 BRA `(.L_x_2316) ;  /* 0x0000000000780947 */ /* 0x002fea0003800000 */
        /* <DEDUP_REMOVED lines=30> */
.L_x_2316:
        /* <DEDUP_REMOVED lines=12> */
[----:B0-----:R-:W-:Y:S02]  /*0d90*/  MOV R4, RZ ;  /* 0x000000ff00047202 */ /* 0x001fe40000000f00 */
[----:B-1----:R-:W-:-:S05]  /*0da0*/  IADD3 R6, PT, PT, RZ, -R5, RZ ;  /* 0x80000005ff067210 */ /* 0x002fca0007ffe0ff */
[----:B------:R-:W-:Y:S02]  /*0db0*/  IMAD R7, R6, R3, RZ ;  /* 0x0000000306077224 */ /* 0x000fe400078e02ff */
[----:B------:R-:W-:Y:S02]  /*0dc0*/  IMAD.MOV.U32 R6, RZ, RZ, R8 ;  /* 0x000000ffff067224 */ /* 0x000fe400078e0008 */
[----:B------:R-:W-:Y:S01]  /*0dd0*/  IMAD.HI.U32 R5, R5, R7, R4 ;  /* 0x0000000705057227 */ /* 0x000fe200078e0004 */
[----:B------:R-:W-:-:S05]  /*0de0*/  IADD3 R7, PT, PT, RZ, -R9, RZ ;  /* 0x80000009ff077210 */ /* 0x000fca0007ffe0ff */
        /* <DEDUP_REMOVED lines=30> */
[----:B---3--:R-:W-:-:S02]  /*0fd0*/  MOV R6, UR6 ;  /* 0x0000000600067c02 */ /* 0x008fc40008000f00 */
[----:B------:R-:W-:Y:S01]  /*0fe0*/  MOV R7, UR7 ;  /* 0x0000000700077c02 */ /* 0x000fe20008000f00 */
[----:B----4-:R-:W-:Y:S01]  /*0ff0*/  IMAD.U32 R10, RZ, RZ, UR8 ;  /* 0x00000008ff0a7e24 */ /* 0x010fe2000f8e00ff */
[----:B-1----:R-:W-:-:S07]  /*1000*/  MOV R11, UR9 ;  /* 0x00000009000b7c02 */ /* 0x002fce0008000f00 */
[----:B------:R-:W-:-:S07]  /*1010*/  LEPC R20, `(.L_x_2318) ;  /* 0x000000001014794e */ /* 0x000fce0000000000 */
[----:B--2--5:R-:W-:Y:S05]  /*1020*/  CALL.ABS.NOINC R14 ;  /* 0x000000000e007343 */ /* 0x024fea0003c00000 */
.L_x_2318:
        /* <DEDUP_REMOVED lines=10> */
[----:B------:R-:W-:Y:S01]  /*10d0*/  @!P6 STS [R5], R30 ;  /* 0x0000001e0500e388 */ /* 0x000fe20000000800 */
[----:B------:R-:W-:-:S05]  /*10e0*/  @!P6 LEA R4, R4, R3, 0x1 ;  /* 0x000000030404e211 */ /* 0x000fca00078e08ff */
        /* <DEDUP_REMOVED lines=9> */
[----:B------:R-:W-:-:S05]  /*1180*/  LEA.HI R4, R31, R4, RZ, 0x1f ;  /* 0x000000041f047211 */ /* 0x000fca00078ff8ff */
[----:B------:R-:W-:-:S05]  /*1190*/  IMAD.SHL.U32 R6, R4, 0x2, RZ ;  /* 0x0000000204067824 */ /* 0x000fca00078e00ff */
[-C--:B------:R-:W-:Y:S02]  /*11a0*/  IADD3 R11, PT, PT, R0, R6.reuse, RZ ;  /* 0x00000006000b7210 */ /* 0x080fe40007ffe0ff */
[----:B------:R-:W-:Y:S02]  /*11b0*/  IADD3 R14, PT, PT, R3, R6, RZ ;  /* 0x00000006030e7210 */ /* 0x000fe40007ffe0ff */
[----:B------:R-:W-:Y:S01]  /*11c0*/  ISETP.GE.AND P0, PT, R6, R7, PT ;  /* 0x000000070600720c */ /* 0x000fe20003f06270 */
        /* <DEDUP_REMOVED lines=36> */
.L_x_2322:
[----:B------:R-:W-:Y:S05]  /*1410*/  BSYNC.RECONVERGENT B1 ;  /* 0x0000000000017941 */ /* 0x000fea0003800200 */
.L_x_2321:
[----:B------:R-:W-:Y:S01]  /*1420*/  PRMT R4, R27, 0x7632, R4 ;  /* 0x000076321b047816 */ /* 0x000fe20000000004 */
[----:B------:R0:W-:Y:S01]  /*1430*/  STS.U16 [R14], R27 ;  /* 0x0000001b0e007388 */ /* 0x0001e20000000400 */
[----:B------:R-:W-:-:S03]  /*1440*/  PRMT R6, R30, 0x7632, R6 ;  /* 0x000076321e067816 */ /* 0x000fc60000000006 */
[----:B------:R0:W-:Y:S04]  /*1450*/  STS.U16 [R13], R4 ;  /* 0x000000040d007388 */ /* 0x0001e80000000400 */
[----:B------:R0:W-:Y:S04]  /*1460*/  STS.U16 [R11], R30 ;  /* 0x0000001e0b007388 */ /* 0x0001e80000000400 */
[----:B------:R0:W-:Y:S02]  /*1470*/  STS.U16 [R12], R6 ;  /* 0x000000060c007388 */ /* 0x0001e40000000400 */
.L_x_2320:
[----:B------:R-:W-:Y:S05]  /*1480*/  BSYNC.RECONVERGENT B0 ;  /* 0x0000000000007941 */ /* 0x000fea0003800200 */
.L_x_2319:
[----:B------:R-:W-:Y:S01]  /*1490*/  BAR.SYNC.DEFER_BLOCKING 0x0 ;  /* 0x0000000000007b1d */ /* 0x000fe20000010000 */
[----:B------:R-:W-:-:S04]  /*14a0*/  @!P6 IMAD R29, R29, R32, R31 ;  /* 0x000000201d1de224 */ /* 0x000fc800078e021f */
[C---:B------:R-:W-:Y:S01]  /*14b0*/  @!P6 IMAD R3, R29.reuse, 0x2, R3 ;  /* 0x000000021d03e824 */ /* 0x040fe200078e0203 */
[----:B------:R-:W-:-:S05]  /*14c0*/  @!P6 LEA R0, R29, R0, 0x1 ;  /* 0x000000001d00e211 */ /* 0x000fca00078e08ff */
[----:B0-----:R0:W1:Y:S04]  /*14d0*/  @!P6 LDS R30, [R0] ;  /* 0x00000000001ee984 */ /* 0x0010680000000800 */
[----:B------:R0:W2:Y:S01]  /*14e0*/  @!P6 LDS R27, [R3] ;  /* 0x00000000031be984 */ /* 0x0000a20000000800 */
[----:B------:R-:W-:Y:S06]  /*14f0*/  BAR.SYNC.DEFER_BLOCKING 0x0 ;  /* 0x0000000000007b1d */ /* 0x000fec0000010000 */
.L_x_2317:
[----:B------:R-:W-:Y:S05]  /*1500*/  BSYNC.RECONVERGENT B6 ;  /* 0x0000000000067941 */ /* 0x000fea0003800200 */
.L_x_2315:
        /* <DEDUP_REMOVED lines=25> */
.L_x_2325:
[----:B------:R-:W-:Y:S05]  /*16a0*/  BSYNC.RECONVERGENT B0 ;  /* 0x0000000000007941 */ /* 0x000fea0003800200 */
.L_x_2324:
[----:B------:R-:W-:Y:S01]  /*16b0*/  UMOV UR4, 0xffffffff ;  /* 0xffffffff00047882 */ /* 0x000fe20000000000 */
[----:B------:R-:W-:Y:S02]  /*16c0*/  FADD.FTZ R13, R13, R6 ;  /* 0x000000060d0d7221 */ /* 0x000fe40000010000 */
[----:B------:R-:W-:Y:S05]  /*16d0*/  BRA.DIV UR4, `(.L_x_2326) ;  /* 0x00000066044c7947 */ /* 0x000fea000b800000 */
[----:B------:R-:W2:Y:S02]  /*16e0*/  SHFL.BFLY PT, R14, R13, 0x10, 0x1f ;  /* 0x0e001f000d0e7f89 */ /* 0x000ea400000e0000 */
[----:B--2---:R-:W-:-:S05]  /*16f0*/  FADD.FTZ R0, R13, R14 ;  /* 0x0000000e0d007221 */ /* 0x004fca0000010000 */
[----:B------:R-:W1:Y:S02]  /*1700*/  SHFL.BFLY PT, R14, R0, 0x8, 0x1f ;  /* 0x0d001f00000e7f89 */ /* 0x000e6400000e0000 */
[----:B-1----:R-:W-:-:S05]  /*1710*/  FADD.FTZ R4, R0, R14 ;  /* 0x0000000e00047221 */ /* 0x002fca0000010000 */
[----:B------:R-:W0:Y:S02]  /*1720*/  SHFL.BFLY PT, R14, R4, 0x4, 0x1f ;  /* 0x0c801f00040e7f89 */ /* 0x000e2400000e0000 */
[----:B0-----:R-:W-:-:S05]  /*1730*/  FADD.FTZ R5, R4, R14 ;  /* 0x0000000e04057221 */ /* 0x001fca0000010000 */
[----:B------:R-:W0:Y:S02]  /*1740*/  SHFL.BFLY PT, R14, R5, 0x2, 0x1f ;  /* 0x0c401f00050e7f89 */ /* 0x000e2400000e0000 */
[----:B0-----:R-:W-:-:S05]  /*1750*/  FADD.FTZ R6, R5, R14 ;  /* 0x0000000e05067221 */ /* 0x001fca0000010000 */
[----:B------:R0:W1:Y:S02]  /*1760*/  SHFL.BFLY PT, R14, R6, 0x1, 0x1f ;  /* 0x0c201f00060e7f89 */ /* 0x00006400000e0000 */
.L_x_2405:
        /* <DEDUP_REMOVED lines=14> */
[----:B------:R-:W-:Y:S01]  /*1850*/  VIADD R8, R8, 0xa0 ;  /* 0x000000a008087836 */ /* 0x000fe20000000000 */
[----:B------:R-:W-:Y:S01]  /*1860*/  IADD3 R6, PT, PT, -R61, R16, RZ ;  /* 0x000000103d067210 */ /* 0x000fe20007ffe1ff */
[----:B-1----:R-:W-:-:S03]  /*1870*/  FMUL.FTZ R3, R14, UR4 ;  /* 0x000000040e037c20 */ /* 0x002fc60008410000 */
[----:B------:R-:W-:-:S04]  /*1880*/  LEA R21, R21, R8, 0x18 ;  /* 0x0000000815157211 */ /* 0x000fc800078ec0ff */
[----:B------:R-:W-:Y:S01]  /*1890*/  LEA R6, R6, R21, 0x2 ;  /* 0x0000001506067211 */ /* 0x000fe200078e10ff */
[----:B--2---:R-:W-:-:S05]  /*18a0*/  @P0 HADD2.F32 R0, -RZ, R4.H0_H0 ;  /* 0x20000004ff000230 */ /* 0x004fca0000004100 */
[----:B------:R-:W-:-:S05]  /*18b0*/  @P0 FADD.FTZ R3, R3, R0 ;  /* 0x0000000003030221 */ /* 0x000fca0000010000 */
[----:B------:R3:W-:Y:S02]  /*18c0*/  STS [R6], R3 ;  /* 0x0000000306007388 */ /* 0x0007e40000000800 */
.L_x_2323:
[----:B------:R-:W-:Y:S05]  /*18d0*/  WARPSYNC.ALL ;  /* 0x0000000000007948 */ /* 0x000fea0003800000 */
[----:B------:R-:W-:Y:S01]  /*18e0*/  IMAD.IADD R0, R16, 0x1, -R61 ;  /* 0x0000000110007824 */ /* 0x000fe200078e0a3d */
[----:B------:R-:W4:Y:S01]  /*18f0*/  LDC.64 R58, c[0x0][0x3f0] ;  /* 0x0000fc00ff3a7b82 */ /* 0x000f220000000a00 */
[----:B------:R-:W-:Y:S01]  /*1900*/  SHF.R.U32.HI R14, RZ, 0x1, R18 ;  /* 0x00000001ff0e7819 */ /* 0x000fe20000011612 */
[----:B------:R-:W-:Y:S01]  /*1910*/  UMOV UR7, 0x400 ;  /* 0x0000040000077882 */ /* 0x000fe20000000000 */
[----:B------:R-:W0:Y:S01]  /*1920*/  LDCU UR13, c[0x0][0x3f4] ;  /* 0x00007e80ff0d77ac */ /* 0x000e220008000800 */
[----:B------:R-:W-:Y:S01]  /*1930*/  IADD3 R4, PT, PT, R0, 0xf, RZ ;  /* 0x0000000f00047810 */ /* 0x000fe20007ffe0ff */
[----:B------:R-:W-:Y:S01]  /*1940*/  BSSY B0, `(.L_x_2327) ;  /* 0x00000de000007945 */ /* 0x000fe20003800000 */
[----:B------:R-:W-:-:S02]  /*1950*/  UIADD3 UR4, UPT, UPT, UR7, 0x20, URZ ;  /* 0x0000002007047890 */ /* 0x000fc4000fffe0ff */
[----:B------:R-:W1:Y:S01]  /*1960*/  S2UR UR10, SR_CgaCtaId ;  /* 0x00000000000a79c3 */ /* 0x000e620000008800 */
[----:B------:R-:W-:Y:S01]  /*1970*/  SHF.R.S32.HI R5, RZ, 0x1f, R4 ;  /* 0x0000001fff057819 */ /* 0x000fe20000011404 */
[----:B------:R-:W0:Y:S03]  /*1980*/  LDCU UR12, c[0x0][0x410] ;  /* 0x00008200ff0c77ac */ /* 0x000e260008000800 */
[----:B------:R-:W-:Y:S01]  /*1990*/  LEA.HI R5, R5, R4, RZ, 0x4 ;  /* 0x0000000405057211 */ /* 0x000fe200078f20ff */
[----:B------:R-:W0:Y:S01]  /*19a0*/  LDCU.64 UR14, c[0x0][0x438] ;  /* 0x00008700ff0e77ac */ /* 0x000e220008000a00 */
[----:B------:R-:W-:Y:S02]  /*19b0*/  SHF.L.U32 R4, R18, 0x3, RZ ;  /* 0x0000000312047819 */ /* 0x000fe400000006ff */
[----:B------:R-:W-:Y:S02]  /*19c0*/  LOP3.LUT R5, R5, 0xfffffff0, RZ, 0xc0, !PT ;  /* 0xfffffff005057812 */ /* 0x000fe400078ec0ff */
[----:B------:R-:W-:Y:S01]  /*19d0*/  LOP3.LUT R10, R4, 0x8, RZ, 0xc0, !PT ;  /* 0x00000008040a7812 */ /* 0x000fe200078ec0ff */
[----:B------:R-:W-:Y:S01]  /*19e0*/  BAR.SYNC.DEFER_BLOCKING 0x0 ;  /* 0x0000000000007b1d */ /* 0x000fe20000010000 */
[----:B------:R-:W-:Y:S01]  /*19f0*/  ISETP.GE.AND P0, PT, R14, R5, PT ;  /* 0x000000050e00720c */ /* 0x000fe20003f06270 */
[----:B------:R-:W-:-:S02]  /*1a00*/  IMAD.SHL.U32 R5, R18, 0x4, RZ ;  /* 0x0000000412057824 */ /* 0x000fc400078e00ff */
[----:B----4-:R-:W-:-:S04]  /*1a10*/  IMAD R24, R24, R58, R17 ;  /* 0x0000003a18187224 */ /* 0x010fc800078e0211 */
[----:B------:R-:W-:Y:S01]  /*1a20*/  IMAD R24, R24, 0x30, RZ ;  /* 0x0000003018187824 */ /* 0x000fe200078e02ff */
[----:B-1----:R-:W-:-:S05]  /*1a30*/  ULEA UR4, UR10, UR4, 0x18 ;  /* 0x000000040a047291 */ /* 0x002fca000f8ec0ff */
[----:B0-----:R-:W-:Y:S07]  /*1a40*/  @P0 BRA `(.L_x_2328) ;  /* 0x0000000c00340947 */ /* 0x001fee0003800000 */
[----:B------:R-:W-:Y:S01]  /*1a50*/  IABS R4, R59 ;  /* 0x0000003b00047213 */ /* 0x000fe20000000000 */
[----:B------:R-:W0:Y:S01]  /*1a60*/  LDC R58, c[0x0][0x430] ;  /* 0x00010c00ff3a7b82 */ /* 0x000e220000000800 */
[----:B------:R-:W1:Y:S01]  /*1a70*/  LDCU.64 UR8, c[0x0][0x420] ;  /* 0x00008400ff0877ac */ /* 0x000e620008000a00 */
[----:B------:R-:W4:Y:S01]  /*1a80*/  LDS.64 R38, [R10+UR4] ;  /* 0x000000040a267984 */ /* 0x000f220008000a00 */
[----:B------:R-:W2:Y:S01]  /*1a90*/  I2F.RP R12, R4 ;  /* 0x00000004000c7306 */ /* 0x000ea20000209400 */
[----:B------:R-:W-:Y:S01]  /*1aa0*/  IADD3 R61, PT, PT, R61, R14, RZ ;  /* 0x0000000e3d3d7210 */ /* 0x000fe20007ffe0ff */
[----:B------:R-:W4:Y:S01]  /*1ab0*/  LDCU UR11, c[0x0][0x440] ;  /* 0x00008800ff0b77ac */ /* 0x000f220008000800 */
[----:B------:R-:W0:Y:S01]  /*1ac0*/  LDS.64 R34, [R10+UR4+0x10] ;  /* 0x000010040a227984 */ /* 0x000e220008000a00 */
[----:B------:R-:W0:Y:S03]  /*1ad0*/  LDCU UR6, c[0x0][0x408] ;  /* 0x00008100ff0677ac */ /* 0x000e260008000800 */
[----:B------:R-:W3:Y:S01]  /*1ae0*/  LDS.64 R32, [R10+UR4+0x20] ;  /* 0x000020040a207984 */ /* 0x000ee20008000a00 */
[----:B------:R-:W-:-:S03]  /*1af0*/  UIADD3 UR5, UPT, UPT, UR7, 0xa0, URZ ;  /* 0x000000a007057890 */ /* 0x000fc6000fffe0ff */
[----:B------:R-:W4:Y:S01]  /*1b00*/  LDS.64 R30, [R10+UR4+0x30] ;  /* 0x000030040a1e7984 */ /* 0x000f220008000a00 */
[----:B------:R-:W-:Y:S01]  /*1b10*/  ULEA UR5, UR10, UR5, 0x18 ;  /* 0x000000050a057291 */ /* 0x000fe2000f8ec0ff */
[----:B--2---:R-:W2:Y:S02]  /*1b20*/  MUFU.RCP R12, R12 ;  /* 0x0000000c000c7308 */ /* 0x004ea40000001000 */
[----:B------:R-:W4:Y:S01]  /*1b30*/  LDS.64 R28, [R10+UR4+0x40] ;  /* 0x000040040a1c7984 */ /* 0x000f220008000a00 */
[----:B-1----:R-:W-:Y:S02]  /*1b40*/  ISETP.NE.U32.AND P0, PT, RZ, UR8, PT ;  /* 0x00000008ff007c0c */ /* 0x002fe4000bf05070 */
[----:B------:R-:W-:Y:S01]  /*1b50*/  IADD3 R56, P1, P2, R23, UR8, R61 ;  /* 0x0000000817387c10 */ /* 0x000fe2000fa3e03d */
[----:B------:R-:W1:Y:S01]  /*1b60*/  LDS.64 R20, [R10+UR4+0x50] ;  /* 0x000050040a147984 */ /* 0x000e620008000a00 */
[----:B------:R-:W-:Y:S02]  /*1b70*/  ISETP.NE.AND.EX P0, PT, RZ, UR9, PT, P0 ;  /* 0x00000009ff007c0c */ /* 0x000fe4000bf05300 */
[----:B------:R-:W-:Y:S01]  /*1b80*/  IADD3.X R27, PT, PT, R26, UR9, RZ, P1, P2 ;  /* 0x000000091a1b7c10 */ /* 0x000fe20008fe44ff */
[----:B------:R-:W1:Y:S01]  /*1b90*/  LDS.64 R8, [R10+UR4+0x60] ;  /* 0x000060040a087984 */ /* 0x000e620008000a00 */
[----:B0-----:R-:W-:-:S02]  /*1ba0*/  IADD3 R58, PT, PT, R58, UR6, RZ ;  /* 0x000000063a3a7c10 */ /* 0x001fc4000fffe0ff */
[----:B------:R-:W-:Y:S01]  /*1bb0*/  LEA R57, R14, UR5, 0x2 ;  /* 0x000000050e397c11 */ /* 0x000fe2000f8e10ff */
[----:B---3--:R0:W3:Y:S01]  /*1bc0*/  LDS.64 R6, [R10+UR4+0x70] ;  /* 0x000070040a067984 */ /* 0x0080e20008000a00 */
[----:B--2---:R-:W-:Y:S02]  /*1bd0*/  IADD3 R11, PT, PT, R12, 0xffffffe, RZ ;  /* 0x0ffffffe0c0b7810 */ /* 0x004fe40007ffe0ff */
[----:B------:R-:W-:Y:S01]  /*1be0*/  LOP3.LUT R12, R5, 0x4, RZ, 0xc0, !PT ;  /* 0x00000004050c7812 */ /* 0x000fe200078ec0ff */
[----:B0-----:R-:W-:-:S03]  /*1bf0*/  IMAD.MOV.U32 R10, RZ, RZ, RZ ;  /* 0x000000ffff0a7224 */ /* 0x001fc600078e00ff */
[----:B------:R-:W0:Y:S02]  /*1c00*/  F2I.FTZ.U32.TRUNC.NTZ R11, R11 ;  /* 0x0000000b000b7305 */ /* 0x000e24000021f000 */
[----:B0-----:R-:W-:-:S05]  /*1c10*/  IADD3 R13, PT, PT, RZ, -R11, RZ ;  /* 0x8000000bff0d7210 */ /* 0x001fca0007ffe0ff */
[----:B------:R-:W-:-:S04]  /*1c20*/  IMAD R13, R13, R4, RZ ;  /* 0x000000040d0d7224 */ /* 0x000fc800078e02ff */
[----:B------:R-:W-:-:S04]  /*1c30*/  IMAD.HI.U32 R5, R11, R13, R10 ;  /* 0x0000000d0b057227 */ /* 0x000fc800078e000a */
[----:B------:R-:W-:Y:S02]  /*1c40*/  IMAD R10, R24, R59, R12 ;  /* 0x0000003b180a7224 */ /* 0x000fe400078e020c */
[----:B----4-:R-:W-:Y:S02]  /*1c50*/  IMAD R12, R17, UR11, R16 ;  /* 0x0000000b110c7c24 */ /* 0x010fe4000f8e0210 */
[----:B------:R-:W-:Y:S02]  /*1c60*/  IMAD R59, R59, 0x30, RZ ;  /* 0x000000303b3b7824 */ /* 0x000fe400078e02ff */
[----:B-1-3--:R-:W-:-:S07]  /*1c70*/  IMAD R37, R12, UR11, R61 ;  /* 0x0000000b0c257c24 */ /* 0x00afce000f8e023d */
.L_x_2332:
[----:B------:R-:W0:Y:S01]  /*1c80*/  LDC R60, c[0x0][0x3f4] ;  /* 0x0000fd00ff3c7b82 */ /* 0x000e220000000800 */
[----:B------:R-:W-:Y:S02]  /*1c90*/  IABS R12, R61 ;  /* 0x0000003d000c7213 */ /* 0x000fe40000000000 */
[----:B------:R-:W-:-:S03]  /*1ca0*/  ISETP.GE.AND P2, PT, R61, RZ, PT ;  /* 0x000000ff3d00720c */ /* 0x000fc60003f46270 */
[----:B------:R-:W-:-:S04]  /*1cb0*/  IMAD.HI.U32 R11, R5, R12, RZ ;  /* 0x0000000c050b7227 */ /* 0x000fc800078e00ff */
[----:B------:R-:W-:Y:S01]  /*1cc0*/  IMAD.MOV R11, RZ, RZ, -R11 ;  /* 0x000000ffff0b7224 */ /* 0x000fe200078e0a0b */
[----:B0-----:R-:W-:Y:S02]  /*1cd0*/  IABS R14, R60 ;  /* 0x0000003c000e7213 */ /* 0x001fe40000000000 */
[----:B------:R-:W-:-:S03]  /*1ce0*/  ISETP.NE.AND P3, PT, R60, RZ, PT ;  /* 0x000000ff3c00720c */ /* 0x000fc60003f65270 */
[----:B------:R-:W-:Y:S01]  /*1cf0*/  IMAD R65, R14, R11, R12 ;  /* 0x0000000b0e417224 */ /* 0x000fe200078e020c */
[----:B------:R-:W-:-:S04]  /*1d00*/  SHF.R.S32.HI R11, RZ, 0x1f, R10 ;  /* 0x0000001fff0b7819 */ /* 0x000fc8000001140a */
[----:B------:R-:W-:-:S13]  /*1d10*/  ISETP.GT.U32.AND P1, PT, R4, R65, PT ;  /* 0x000000410400720c */ /* 0x000fda0003f24070 */
[----:B------:R-:W-:-:S04]  /*1d20*/  @!P1 IADD3 R65, PT, PT, R65, -R14, RZ ;  /* 0x8000000e41419210 */ /* 0x000fc80007ffe0ff */
[----:B------:R-:W-:-:S13]  /*1d30*/  ISETP.GT.U32.AND P1, PT, R4, R65, PT ;  /* 0x000000410400720c */ /* 0x000fda0003f24070 */
[----:B------:R-:W-:Y:S02]  /*1d40*/  @!P1 IADD3 R65, PT, PT, R65, -R14, RZ ;  /* 0x8000000e41419210 */ /* 0x000fe40007ffe0ff */
[----:B------:R-:W-:-:S03]  /*1d50*/  ISETP.GE.AND P1, PT, R61, R16, PT ;  /* 0x000000103d00720c */ /* 0x000fc60003f26270 */
[----:B------:R-:W-:Y:S01]  /*1d60*/  @!P2 IMAD.MOV R65, RZ, RZ, -R65 ;  /* 0x000000ffff41a224 */ /* 0x000fe200078e0a41 */
[----:B------:R-:W-:-:S04]  /*1d70*/  @!P3 LOP3.LUT R65, RZ, R60, RZ, 0x33, !PT ;  /* 0x0000003cff41b212 */ /* 0x000fc800078e33ff */
[----:B------:R-:W-:-:S04]  /*1d80*/  SHF.L.U32 R69, R65, 0x3, RZ ;  /* 0x0000000341457819 */ /* 0x000fc800000006ff */
[----:B------:R-:W-:Y:S02]  /*1d90*/  LEA R64, R60, R69, 0x4 ;  /* 0x000000453c407211 */ /* 0x000fe400078e20ff */
[-C--:B------:R-:W-:Y:S02]  /*1da0*/  ISETP.GE.OR P5, PT, R69, R59.reuse, P1 ;  /* 0x0000003b4500720c */ /* 0x080fe40000fa6670 */
[----:B------:R-:W-:Y:S02]  /*1db0*/  ISETP.GE.OR P3, PT, R64, R59, P1 ;  /* 0x0000003b4000720c */ /* 0x000fe40000f66670 */
[----:B------:R-:W-:-:S09]  /*1dc0*/  LEA R68, R60, R69, 0x5 ;  /* 0x000000453c447211 */ /* 0x000fd200078e28ff */
[----:B------:R-:W0:Y:S02]  /*1dd0*/  @!P5 LDC.64 R14, c[0x0][0x3b8] ;  /* 0x0000ee00ff0edb82 */ /* 0x000e240000000a00 */
[----:B------:R-:W-:-:S04]  /*1de0*/  @!P3 IADD3 R62, P2, PT, R10, R64, RZ ;  /* 0x000000400a3eb210 */ /* 0x000fc80007f5e0ff */
[----:B------:R-:W-:Y:S02]  /*1df0*/  @!P3 LEA.HI.X.SX32 R63, R64, R11, 0x1, P2 ;  /* 0x0000000b403fb211 */ /* 0x000fe400010f0eff */
[----:B------:R-:W1:Y:S02]  /*1e00*/  @!P3 LDC.64 R12, c[0x0][0x3b8] ;  /* 0x0000ee00ff0cbb82 */ /* 0x000e640000000a00 */
[----:B-1----:R-:W-:-:S04]  /*1e10*/  @!P3 LEA R66, P2, R62, R12, 0x1 ;  /* 0x0000000c3e42b211 */ /* 0x002fc800078408ff */
[----:B------:R-:W-:Y:S02]  /*1e20*/  @!P3 LEA.HI.X R67, R62, R13, R63, 0x1, P2 ;  /* 0x0000000d3e43b211 */ /* 0x000fe400010f0c3f */
[----:B------:R-:W-:-:S04]  /*1e30*/  @!P5 IADD3 R12, P2, PT, R10, R69, RZ ;  /* 0x000000450a0cd210 */ /* 0x000fc80007f5e0ff */
[----:B0-----:R-:W-:Y:S01]  /*1e40*/  @!P5 LEA R62, P4, R12, R14, 0x1 ;  /* 0x0000000e0c3ed211 */ /* 0x001fe200078808ff */
[----:B------:R-:W-:Y:S01]  /*1e50*/  @!P5 IMAD.X R13, RZ, RZ, R11, P2 ;  /* 0x000000ffff0dd224 */ /* 0x000fe200010e060b */
[----:B------:R-:W-:-:S04]  /*1e60*/  ISETP.GE.AND P2, PT, R61, R16, PT ;  /* 0x000000103d00720c */ /* 0x000fc80003f46270 */
[----:B------:R-:W-:Y:S02]  /*1e70*/  @!P5 LEA.HI.X R63, R12, R15, R13, 0x1, P4 ;  /* 0x0000000f0c3fd211 */ /* 0x000fe400020f0c0d */
[----:B------:R-:W-:Y:S02]  /*1e80*/  ISETP.GE.OR P4, PT, R68, R59, P1 ;  /* 0x0000003b4400720c */ /* 0x000fe40000f86670 */
[----:B------:R-:W-:Y:S02]  /*1e90*/  IADD3 R65, PT, PT, R65, R60, RZ ;  /* 0x0000003c41417210 */ /* 0x000fe40007ffe0ff */
[----:B------:R-:W-:Y:S02]  /*1ea0*/  SEL R41, R41, RZ, P2 ;  /* 0x000000ff29297207 */ /* 0x000fe40001000000 */
[----:B------:R-:W-:-:S07]  /*1eb0*/  SEL R40, R40, RZ, P2 ;  /* 0x000000ff28287207 */ /* 0x000fce0001000000 */
[----:B------:R-:W0:Y:S01]  /*1ec0*/  @!P4 LDC.64 R12, c[0x0][0x3b8] ;  /* 0x0000ee00ff0ccb82 */ /* 0x000e220000000a00 */
[----:B------:R-:W-:Y:S01]  /*1ed0*/  SHF.L.U32 R64, R65, 0x3, RZ ;  /* 0x0000000341407819 */ /* 0x000fe200000006ff */
[----:B------:R1:W2:Y:S01]  /*1ee0*/  @!P3 LDG.E.64 R40, desc[UR36][R66.64] ;  /* 0x000000244228b981 */ /* 0x0002a2000c1e1b00 */
[----:B------:R-:W-:Y:S02]  /*1ef0*/  @!P4 IADD3 R15, P6, PT, R10, R68, RZ ;  /* 0x000000440a0fc210 */ /* 0x000fe40007fde0ff */
[----:B------:R-:W-:Y:S02]  /*1f00*/  ISETP.GE.OR P3, PT, R64, R59, P1 ;  /* 0x0000003b4000720c */ /* 0x000fe40000f66670 */
[----:B------:R-:W-:Y:S02]  /*1f10*/  @!P4 LEA.HI.X.SX32 R68, R68, R11, 0x1, P6 ;  /* 0x0000000b4444c211 */ /* 0x000fe400030f0eff */
[----:B------:R-:W-:Y:S02]  /*1f20*/  SEL R43, R43, RZ, P2 ;  /* 0x000000ff2b2b7207 */ /* 0x000fe40001000000 */
[----:B------:R-:W-:-:S06]  /*1f30*/  SEL R42, R42, RZ, P2 ;  /* 0x000000ff2a2a7207 */ /* 0x000fcc0001000000 */
[----:B------:R3:W4:Y:S01]  /*1f40*/  @!P5 LDG.E.64 R42, desc[UR36][R62.64] ;  /* 0x000000243e2ad981 */ /* 0x000722000c1e1b00 */
[----:B0-----:R-:W-:-:S04]  /*1f50*/  @!P4 LEA R14, P6, R15, R12, 0x1 ;  /* 0x0000000c0f0ec211 */ /* 0x001fc800078c08ff */
[----:B------:R-:W-:Y:S02]  /*1f60*/  @!P4 LEA.HI.X R15, R15, R13, R68, 0x1, P6 ;  /* 0x0000000d0f0fc211 */ /* 0x000fe400030f0c44 */
[----:B------:R-:W0:Y:S01]  /*1f70*/  @!P3 LDC.64 R12, c[0x0][0x3b8] ;  /* 0x0000ee00ff0cbb82 */ /* 0x000e220000000a00 */
[----:B------:R-:W-:Y:S01]  /*1f80*/  IMAD R68, R60, 0x10, R64 ;  /* 0x000000103c447824 */ /* 0x000fe200078e0240 */
[----:B-1----:R-:W-:-:S04]  /*1f90*/  @!P3 IADD3 R67, P6, PT, R10, R64, RZ ;  /* 0x000000400a43b210 */ /* 0x002fc80007fde0ff */
[----:B------:R-:W-:Y:S02]  /*1fa0*/  ISETP.GE.OR P5, PT, R68, R59, P1 ;  /* 0x0000003b4400720c */ /* 0x000fe40000fa6670 */
[----:B------:R-:W-:Y:S02]  /*1fb0*/  @!P3 LEA.HI.X.SX32 R64, R64, R11, 0x1, P6 ;  /* 0x0000000b4040b211 */ /* 0x000fe400030f0eff */
[----:B0-----:R-:W-:-:S04]  /*1fc0*/  @!P3 LEA R66, P6, R67, R12, 0x1 ;  /* 0x0000000c4342b211 */ /* 0x001fc800078c08ff */
[----:B------:R-:W-:-:S05]  /*1fd0*/  @!P3 LEA.HI.X R67, R67, R13, R64, 0x1, P6 ;  /* 0x0000000d4343b211 */ /* 0x000fca00030f0c40 */
[----:B------:R-:W0:Y:S01]  /*1fe0*/  @!P5 LDC.64 R12, c[0x0][0x3b8] ;  /* 0x0000ee00ff0cdb82 */ /* 0x000e220000000a00 */
[----:B------:R-:W-:Y:S02]  /*1ff0*/  SEL R45, R45, RZ, P2 ;  /* 0x000000ff2d2d7207 */ /* 0x000fe40001000000 */
[----:B------:R-:W-:Y:S02]  /*2000*/  SEL R44, R44, RZ, P2 ;  /* 0x000000ff2c2c7207 */ /* 0x000fe40001000000 */
[----:B------:R-:W-:-:S04]  /*2010*/  LEA R65, R60, R65, 0x2 ;  /* 0x000000413c417211 */ /* 0x000fc800078e10ff */
[----:B------:R1:W2:Y:S01]  /*2020*/  @!P4 LDG.E.64 R44, desc[UR36][R14.64] ;  /* 0x000000240e2cc981 */ /* 0x0002a2000c1e1b00 */
[----:B---3--:R-:W-:Y:S02]  /*2030*/  @!P5 IADD3 R63, P4, PT, R10, R68, RZ ;  /* 0x000000440a3fd210 */ /* 0x008fe40007f9e0ff */
[----:B------:R-:W-:Y:S02]  /*2040*/  SHF.L.U32 R64, R65, 0x3, RZ ;  /* 0x0000000341407819 */ /* 0x000fe400000006ff */
[----:B------:R-:W-:Y:S02]  /*2050*/  @!P5 LEA.HI.X.SX32 R68, R68, R11, 0x1, P4 ;  /* 0x0000000b4444d211 */ /* 0x000fe400020f0eff */
[----:B0-----:R-:W-:-:S04]  /*2060*/  @!P5 LEA R62, P4, R63, R12, 0x1 ;  /* 0x0000000c3f3ed211 */ /* 0x001fc800078808ff */
[----:B------:R-:W-:Y:S02]  /*2070*/  @!P5 LEA.HI.X R63, R63, R13, R68, 0x1, P4 ;  /* 0x0000000d3f3fd211 */ /* 0x000fe400020f0c44 */
[----:B------:R-:W-:Y:S02]  /*2080*/  ISETP.GE.OR P4, PT, R64, R59, P1 ;  /* 0x0000003b4000720c */ /* 0x000fe40000f86670 */
[----:B------:R-:W-:Y:S02]  /*2090*/  IADD3 R65, PT, PT, R65, R60, RZ ;  /* 0x0000003c41417210 */ /* 0x000fe40007ffe0ff */
[----:B------:R-:W-:Y:S02]  /*20a0*/  SEL R47, R47, RZ, P2 ;  /* 0x000000ff2f2f7207 */ /* 0x000fe40001000000 */
[----:B------:R-:W-:Y:S01]  /*20b0*/  SEL R46, R46, RZ, P2 ;  /* 0x000000ff2e2e7207 */ /* 0x000fe20001000000 */
[C---:B------:R-:W-:Y:S01]  /*20c0*/  IMAD.IADD R68, R65.reuse, 0x1, R60 ;  /* 0x0000000141447824 */ /* 0x040fe200078e023c */
[----:B------:R-:W-:-:S04]  /*20d0*/  SHF.L.U32 R60, R65, 0x3, RZ ;  /* 0x00000003413c7819 */ /* 0x000fc800000006ff */
[----:B------:R0:W3:Y:S01]  /*20e0*/  @!P3 LDG.E.64 R46, desc[UR36][R66.64] ;  /* 0x00000024422eb981 */ /* 0x0000e2000c1e1b00 */
[----:B-1----:R-:W1:Y:S01]  /*20f0*/  @!P4 LDC.64 R14, c[0x0][0x3b8] ;  /* 0x0000ee00ff0ecb82 */ /* 0x002e620000000a00 */
[----:B------:R-:W-:Y:S02]  /*2100*/  ISETP.GE.OR P3, PT, R60, R59, P1 ;  /* 0x0000003b3c00720c */ /* 0x000fe40000f66670 */
[----:B------:R-:W-:Y:S02]  /*2110*/  SEL R49, R49, RZ, P2 ;  /* 0x000000ff31317207 */ /* 0x000fe40001000000 */
[----:B------:R-:W-:Y:S02]  /*2120*/  SEL R48, R48, RZ, P2 ;  /* 0x000000ff30307207 */ /* 0x000fe40001000000 */
[----:B------:R-:W-:-:S04]  /*2130*/  SHF.L.U32 R68, R68, 0x3, RZ ;  /* 0x0000000344447819 */ /* 0x000fc800000006ff */
[----:B------:R-:W2:Y:S01]  /*2140*/  @!P5 LDG.E.64 R48, desc[UR36][R62.64] ;  /* 0x000000243e30d981 */ /* 0x000ea2000c1e1b00 */
[----:B------:R-:W-:Y:S02]  /*2150*/  ISETP.GE.OR P5, PT, R68, R59, P1 ;  /* 0x0000003b4400720c */ /* 0x000fe40000fa6670 */
[----:B------:R-:W-:Y:S01]  /*2160*/  @!P4 IADD3 R65, P6, PT, R10, R64, RZ ;  /* 0x000000400a41c210 */ /* 0x000fe20007fde0ff */
[----:B------:R-:W1:Y:S03]  /*2170*/  @!P3 LDC.64 R12, c[0x0][0x3b8] ;  /* 0x0000ee00ff0cbb82 */ /* 0x000e660000000a00 */
[----:B0-----:R-:W-:Y:S02]  /*2180*/  @!P4 LEA.HI.X.SX32 R66, R64, R11, 0x1, P6 ;  /* 0x0000000b4042c211 */ /* 0x001fe400030f0eff */
[----:B-1----:R-:W-:-:S04]  /*2190*/  @!P4 LEA R64, P6, R65, R14, 0x1 ;  /* 0x0000000e4140c211 */ /* 0x002fc800078c08ff */
[----:B------:R-:W-:Y:S02]  /*21a0*/  @!P4 LEA.HI.X R65, R65, R15, R66, 0x1, P6 ;  /* 0x0000000f4141c211 */ /* 0x000fe400030f0c42 */
[----:B------:R-:W0:Y:S01]  /*21b0*/  @!P5 LDC.64 R14, c[0x0][0x3b8] ;  /* 0x0000ee00ff0edb82 */ /* 0x000e220000000a00 */
[----:B------:R-:W-:Y:S02]  /*21c0*/  @!P3 IADD3 R66, P6, PT, R10, R60, RZ ;  /* 0x0000003c0a42b210 */ /* 0x000fe40007fde0ff */
[----:B------:R-:W-:Y:S02]  /*21d0*/  SEL R51, R51, RZ, P2 ;  /* 0x000000ff33337207 */ /* 0x000fe40001000000 */
[----:B------:R-:W-:Y:S02]  /*21e0*/  SEL R50, R50, RZ, P2 ;  /* 0x000000ff32327207 */ /* 0x000fe40001000000 */
[----:B------:R-:W-:Y:S02]  /*21f0*/  @!P3 LEA.HI.X.SX32 R60, R60, R11, 0x1, P6 ;  /* 0x0000000b3c3cb211 */ /* 0x000fe400030f0eff */
[----:B------:R-:W-:-:S02]  /*2200*/  @!P3 LEA R12, P6, R66, R12, 0x1 ;  /* 0x0000000c420cb211 */ /* 0x000fc400078c08ff */
[----:B------:R-:W2:Y:S01]  /*2210*/  @!P4 LDG.E.64 R50, desc[UR36][R64.64] ;  /* 0x000000244032c981 */ /* 0x000ea2000c1e1b00 */
[----:B------:R-:W-:Y:S02]  /*2220*/  SEL R53, R53, RZ, P2 ;  /* 0x000000ff35357207 */ /* 0x000fe40001000000 */
[----:B------:R-:W-:Y:S02]  /*2230*/  @!P3 LEA.HI.X R13, R66, R13, R60, 0x1, P6 ;  /* 0x0000000d420db211 */ /* 0x000fe400030f0c3c */
[----:B------:R-:W-:Y:S02]  /*2240*/  @!P5 IADD3 R60, P6, PT, R10, R68, RZ ;  /* 0x000000440a3cd210 */ /* 0x000fe40007fde0ff */
[----:B------:R-:W-:Y:S02]  /*2250*/  SEL R52, R52, RZ, P2 ;  /* 0x000000ff34347207 */ /* 0x000fe40001000000 */
[----:B------:R-:W-:Y:S02]  /*2260*/  @!P5 LEA.HI.X.SX32 R11, R68, R11, 0x1, P6 ;  /* 0x0000000b440bd211 */ /* 0x000fe400030f0eff */
[----:B0-----:R-:W-:-:S02]  /*2270*/  @!P5 LEA R14, P6, R60, R14, 0x1 ;  /* 0x0000000e3c0ed211 */ /* 0x001fc400078c08ff */
[----:B------:R0:W2:Y:S01]  /*2280*/  @!P3 LDG.E.64 R52, desc[UR36][R12.64] ;  /* 0x000000240c34b981 */ /* 0x0000a2000c1e1b00 */
[----:B------:R-:W-:Y:S02]  /*2290*/  SEL R55, R55, RZ, P2 ;  /* 0x000000ff37377207 */ /* 0x000fe40001000000 */
[----:B------:R-:W-:Y:S02]  /*22a0*/  SEL R54, R54, RZ, P2 ;  /* 0x000000ff36367207 */ /* 0x000fe40001000000 */
[----:B------:R-:W-:-:S05]  /*22b0*/  @!P5 LEA.HI.X R15, R60, R15, R11, 0x1, P6 ;  /* 0x0000000f3c0fd211 */ /* 0x000fca00030f0c0b */
[----:B------:R-:W2:Y:S01]  /*22c0*/  @!P5 LDG.E.64 R54, desc[UR36][R14.64] ;  /* 0x000000240e36d981 */ /* 0x000ea2000c1e1b00 */
[----:B0-----:R-:W-:Y:S01]  /*22d0*/  @P0 MOV R12, R56 ;  /* 0x00000038000c0202 */ /* 0x001fe20000000f00 */
[----:B------:R-:W-:-:S05]  /*22e0*/  @P0 IMAD.MOV.U32 R13, RZ, RZ, R27 ;  /* 0x000000ffff0d0224 */ /* 0x000fca00078e001b */
[----:B------:R4:W2:Y:S01]  /*22f0*/  @P0 LDG.E.U8 R11, desc[UR36][R12.64] ;  /* 0x000000240c0b0981 */ /* 0x0008a2000c1e1100 */
[----:B------:R-:W-:Y:S01]  /*2300*/  UMOV UR5, 0xffffffff ;  /* 0xffffffff00057882 */ /* 0x000fe20000000000 */
[----:B------:R-:W-:Y:S01]  /*2310*/  LOP3.LUT R60, R18, 0x1, RZ, 0xc0, !PT ;  /* 0x00000001123c7812 */ /* 0x000fe200078ec0ff */
[----:B----4-:R-:W-:Y:S02]  /*2320*/  HFMA2 R13, R38, R42, -RZ ;  /* 0x0000002a260d7231 */ /* 0x010fe400001000ff */
[----:B------:R-:W-:Y:S02]  /*2330*/  HMUL2 R15, R39, R43 ;  /* 0x0000002b270f7232 */ /* 0x000fe40000000000 */
[----:B---3--:R-:W-:-:S04]  /*2340*/  HFMA2 R13, R34, R46, R13 ;  /* 0x0000002e220d7231 */ /* 0x008fc8000000000d */
[----:B--2---:R-:W-:-:S04]  /*2350*/  HFMA2 R13, R32, R40, R13 ;  /* 0x00000028200d7231 */ /* 0x004fc8000000000d */
        /* <DEDUP_REMOVED lines=9> */
[----:B------:R-:W-:Y:S02]  /*23f0*/  HFMA2 R15, R9, R53, R15 ;  /* 0x00000035090f7231 */ /* 0x000fe4000000000f */
[----:B------:R-:W-:Y:S02]  /*2400*/  HFMA2 R13, R6, R54, R13 ;  /* 0x00000036060d7231 */ /* 0x000fe4000000000d */
        /* <DEDUP_REMOVED lines=8> */
.L_x_2408:
[----:B------:R-:W-:Y:S01]  /*2490*/  ISETP.EQ.U32.OR P1, PT, R60, 0x1, P1 ;  /* 0x000000013c00780c */ /* 0x000fe20000f22470 */
        /* <DEDUP_REMOVED lines=10> */
[----:B------:R-:W1:Y:S01]  /*2540*/  @P1 LDC.64 R14, c[0x0][0x448] ;  /* 0x00011200ff0e1b82 */ /* 0x000e620000000a00 */
[----:B0-----:R-:W-:-:S06]  /*2550*/  @P3 IMAD.WIDE R12, R37, 0x2, R12 ;  /* 0x00000002250c3825 */ /* 0x001fcc00078e020c */
[----:B------:R-:W2:Y:S01]  /*2560*/  @P3 LDG.E.U16 R12, desc[UR36][R12.64] ;  /* 0x000000240c0c3981 */ /* 0x000ea2000c1e1500 */
[----:B-1----:R-:W-:-:S06]  /*2570*/  @P1 IMAD.WIDE.U32 R14, R17, 0x2, R14 ;  /* 0x00000002110e1825 */ /* 0x002fcc00078e000e */
[----:B------:R-:W3:Y:S01]  /*2580*/  @P1 LDG.E.U16 R14, desc[UR36][R14.64] ;  /* 0x000000240e0e1981 */ /* 0x000ee2000c1e1500 */
[----:B------:R-:W-:-:S04]  /*2590*/  @P1 ISETP.GE.AND P4, PT, R61, R58, PT ;  /* 0x0000003a3d00120c */ /* 0x000fc80003f86270 */
[----:B-----5:R-:W-:-:S04]  /*25a0*/  @P1 SEL R60, R25, RZ, !P4 ;  /* 0x000000ff193c1207 */ /* 0x020fc80006000000 */
[----:B------:R-:W-:-:S04]  /*25b0*/  @P1 IADD3 R62, PT, PT, R61, R60, -R16 ;  /* 0x0000003c3d3e1210 */ /* 0x000fc80007ffe810 */
[----:B------:R-:W-:Y:S01]  /*25c0*/  @P1 I2FP.F32.S32 R62, R62 ;  /* 0x0000003e003e1245 */ /* 0x000fe20000201400 */
[----:B--2---:R-:W-:-:S05]  /*25d0*/  @P3 HADD2.F32 R60, -RZ, R12.H0_H0 ;  /* 0x2000000cff3c3230 */ /* 0x004fca0000004100 */
[----:B------:R-:W-:Y:S01]  /*25e0*/  @P3 FADD.FTZ R11, R11, R60 ;  /* 0x0000003c0b0b3221 */ /* 0x000fe20000010000 */
[----:B---3--:R-:W-:-:S05]  /*25f0*/  @P1 HADD2.F32 R63, -RZ, R14.H0_H0 ;  /* 0x2000000eff3f1230 */ /* 0x008fca0000004100 */
[----:B------:R-:W-:-:S05]  /*2600*/  @P1 FFMA.FTZ R11, R62, R63, R11 ;  /* 0x0000003f3e0b1223 */ /* 0x000fca000001000b */
[----:B------:R1:W-:Y:S01]  /*2610*/  STS [R57], R11 ;  /* 0x0000000b39007388 */ /* 0x0003e20000000800 */
[----:B------:R-:W-:-:S07]  /*2620*/  @!P2 FMNMX.FTZ R3, R3, R11, !PT ;  /* 0x0000000b0303a209 */ /* 0x000fce0007810000 */
.L_x_2331:
[----:B------:R-:W-:Y:S05]  /*2630*/  BSYNC.RECONVERGENT B1 ;  /* 0x0000000000017941 */ /* 0x000fea0003800200 */
.L_x_2330:
[----:B------:R-:W-:Y:S02]  /*2640*/  IADD3 R12, PT, PT, R0, 0xf, RZ ;  /* 0x0000000f000c7810 */ /* 0x000fe40007ffe0ff */
[----:B-1----:R-:W-:Y:S02]  /*2650*/  IADD3 R11, PT, PT, R16, 0x1, RZ ;  /* 0x00000001100b7810 */ /* 0x002fe40007ffe0ff */
[----:B0-----:R-:W-:Y:S02]  /*2660*/  SHF.R.S32.HI R13, RZ, 0x1f, R12 ;  /* 0x0000001fff0d7819 */ /* 0x001fe4000001140c */
[----:B------:R-:W-:Y:S02]  /*2670*/  VIADDMNMX R11, R11, -UR13, RZ, !PT ;  /* 0x8000000d0b0b7c46 */ /* 0x000fe4000f8001ff */
[----:B------:R-:W-:Y:S02]  /*2680*/  LEA.HI R13, R13, R12, RZ, 0x4 ;  /* 0x0000000c0d0d7211 */ /* 0x000fe400078f20ff */
[----:B------:R-:W-:-:S02]  /*2690*/  IADD3 R61, PT, PT, R61, 0x40, RZ ;  /* 0x000000403d3d7810 */ /* 0x000fc40007ffe0ff */
[----:B------:R-:W-:Y:S02]  /*26a0*/  LOP3.LUT R12, R13, 0xfffffff0, RZ, 0xc0, !PT ;  /* 0xfffffff00d0c7812 */ /* 0x000fe400078ec0ff */
[----:B------:R-:W-:Y:S02]  /*26b0*/  IADD3 R56, P2, PT, R56, 0x40, RZ ;  /* 0x0000004038387810 */ /* 0x000fe40007f5e0ff */
[----:B------:R-:W-:Y:S01]  /*26c0*/  IADD3 R57, PT, PT, R57, 0x100, RZ ;  /* 0x0000010039397810 */ /* 0x000fe20007ffe0ff */
[----:B------:R-:W-:Y:S01]  /*26d0*/  IMAD.IADD R12, R11, 0x1, R12 ;  /* 0x000000010b0c7824 */ /* 0x000fe200078e020c */
[----:B------:R-:W-:Y:S02]  /*26e0*/  IADD3 R37, PT, PT, R37, 0x40, RZ ;  /* 0x0000004025257810 */ /* 0x000fe40007ffe0ff */
[----:B------:R-:W-:Y:S02]  /*26f0*/  IADD3.X R27, PT, PT, RZ, R27, RZ, P2, !PT ;  /* 0x0000001bff1b7210 */ /* 0x000fe400017fe4ff */
[----:B------:R-:W-:-:S13]  /*2700*/  ISETP.GE.AND P1, PT, R61, R12, PT ;  /* 0x0000000c3d00720c */ /* 0x000fda0003f26270 */
[----:B------:R-:W-:Y:S05]  /*2710*/  @!P1 BRA `(.L_x_2332) ;  /* 0xfffffff400589947 */ /* 0x000fea000383ffff */
.L_x_2328:
[----:B------:R-:W-:Y:S05]  /*2720*/  BSYNC B0 ;  /* 0x0000000000007941 */ /* 0x000fea0003800000 */
.L_x_2327:
[----:B------:R-:W0:Y:S01]  /*2730*/  LDCU UR5, c[0x0][0x3f4] ;  /* 0x00007e80ff0577ac */ /* 0x000e220008000800 */
[----:B---3--:R-:W-:Y:S01]  /*2740*/  VIADD R6, R16, 0x1 ;  /* 0x0000000110067836 */ /* 0x008fe20000000000 */
[----:B------:R-:W-:-:S04]  /*2750*/  SHF.L.U32 R7, R18, 0x2, RZ ;  /* 0x0000000212077819 */ /* 0x000fc800000006ff */
[----:B0-----:R-:W-:Y:S01]  /*2760*/  VIADDMNMX R41, R6, -UR5, RZ, !PT ;  /* 0x8000000506297c46 */ /* 0x001fe2000f8001ff */
        /* <DEDUP_REMOVED lines=9> */
.L_x_2414:
[----:B------:R-:W3:Y:S01]  /*2800*/  S2R R20, SR_CgaCtaId ;  /* 0x0000000000147919 */ /* 0x000ee20000008800 */
[----:B------:R-:W-:Y:S01]  /*2810*/  LOP3.LUT P0, R3, R18, 0x1f, RZ, 0xc0, !PT ;  /* 0x0000001f12037812 */ /* 0x000fe2000780c0ff */
[----:B------:R-:W-:Y:S05]  /*2820*/  WARPSYNC.ALL ;  /* 0x0000000000007948 */ /* 0x000fea0003800000 */
[----:B------:R-:W-:Y:S02]  /*2830*/  MOV R15, 0x400 ;  /* 0x00000400000f7802 */ /* 0x000fe40000000f00 */
[----:B------:R-:W-:Y:S02]  /*2840*/  SHF.R.U32.HI R39, RZ, 0x3, R18 ;  /* 0x00000003ff277819 */ /* 0x000fe40000011612 */
[----:B01----:R-:W-:-:S02]  /*2850*/  FMNMX.FTZ R5, R5, R14, !PT ;  /* 0x0000000e05057209 */ /* 0x003fc40007810000 */
[----:B---3--:R-:W-:-:S04]  /*2860*/  LEA R8, R20, R15, 0x18 ;  /* 0x0000000f14087211 */ /* 0x008fc800078ec0ff */
[----:B------:R-:W-:-:S05]  /*2870*/  IADD3 R4, PT, PT, R39, R8, RZ ;  /* 0x0000000827047210 */ /* 0x000fca0007ffe0ff */
[----:B------:R-:W-:Y:S01]  /*2880*/  @!P0 STS [R4], R5 ;  /* 0x0000000504008388 */ /* 0x000fe20000000800 */
[----:B------:R-:W-:Y:S01]  /*2890*/  BAR.SYNC.DEFER_BLOCKING 0x0 ;  /* 0x0000000000007b1d */ /* 0x000fe20000010000 */
[C---:B------:R-:W-:Y:S01]  /*28a0*/  ISETP.GT.U32.AND P0, PT, R3.reuse, 0x3, PT ;  /* 0x000000030300780c */ /* 0x040fe20003f04070 */
[----:B------:R-:W-:Y:S01]  /*28b0*/  IMAD.MOV.U32 R11, RZ, RZ, -0x800001 ;  /* 0xff7fffffff0b7424 */ /* 0x000fe200078e00ff */
[----:B------:R-:W-:-:S03]  /*28c0*/  LEA R8, R3, R8, 0x2 ;  /* 0x0000000803087211 */ /* 0x000fc600078e10ff */
[----:B------:R-:W-:Y:S08]  /*28d0*/  BSSY.RECONVERGENT B0, `(.L_x_2334) ;  /* 0x000016d000007945 */ /* 0x000ff00003800200 */
[----:B------:R-:W0:Y:S04]  /*28e0*/  @!P0 LDS R11, [R8] ;  /* 0x00000000080b8984 */ /* 0x000e280000000800 */
[----:B0-----:R-:W0:Y:S02]  /*28f0*/  SHFL.BFLY PT, R10, R11, 0x2, 0x1f ;  /* 0x0c401f000b0a7f89 */ /* 0x001e2400000e0000 */
[----:B0-----:R-:W-:Y:S01]  /*2900*/  FMNMX.FTZ R12, R10, R11, !PT ;  /* 0x0000000b0a0c7209 */ /* 0x001fe20007810000 */
[----:B------:R-:W-:-:S04]  /*2910*/  HFMA2 R10, -RZ, RZ, 0, 0 ;  /* 0x00000000ff0a7431 */ /* 0x000fc800000001ff */
[----:B------:R-:W0:Y:S02]  /*2920*/  SHFL.BFLY PT, R5, R12, 0x1, 0x1f ;  /* 0x0c201f000c057f89 */ /* 0x000e2400000e0000 */
[----:B0-----:R-:W-:Y:S02]  /*2930*/  FMNMX.FTZ R9, R12, R5, !PT ;  /* 0x000000050c097209 */ /* 0x001fe40007810000 */
[----:B------:R-:W-:-:S04]  /*2940*/  IADD3 R5, PT, PT, R41, R18, RZ ;  /* 0x0000001229057210 */ /* 0x000fc80007ffe0ff */
[----:B------:R-:W-:Y:S01]  /*2950*/  ISETP.GT.AND P0, PT, R5, R16, PT ;  /* 0x000000100500720c */ /* 0x000fe20003f04270 */
[----:B------:R-:W0:-:S12]  /*2960*/  SHFL.IDX PT, R9, R9, RZ, 0x1f ;  /* 0x00001fff09097589 */ /* 0x000e1800000e0000 */
        /* <DEDUP_REMOVED lines=17> */
[----:B------:R-:W-:Y:S02]  /*2a80*/  LEA R14, R20, R11, 0x18 ;  /* 0x0000000b140e7211 */ /* 0x000fe400078ec0ff */
[----:B------:R-:W-:Y:S01]  /*2a90*/  LOP3.LUT R12, R10, 0x3, RZ, 0xc0, !PT ;  /* 0x000000030a0c7812 */ /* 0x000fe200078ec0ff */
[----:B------:R-:W-:Y:S01]  /*2aa0*/  HFMA2 R10, -RZ, RZ, 0, 0 ;  /* 0x00000000ff0a7431 */ /* 0x000fe200000001ff */
[----:B------:R-:W-:Y:S01]  /*2ab0*/  MOV R11, R5 ;  /* 0x00000005000b7202 */ /* 0x000fe20000000f00 */
[----:B------:R-:W-:Y:S01]  /*2ac0*/  IMAD.IADD R13, R14, 0x1, R7 ;  /* 0x000000010e0d7824 */ /* 0x000fe200078e0207 */
[----:B------:R-:W-:-:S07]  /*2ad0*/  IADD3 R12, PT, PT, -R12, RZ, RZ ;  /* 0x000000ff0c0c7210 */ /* 0x000fce0007ffe1ff */
.L_x_2339:
        /* <DEDUP_REMOVED lines=11> */
.L_x_2338:
[----:B------:R-:W-:Y:S05]  /*2b90*/  BSYNC.RECONVERGENT B1 ;  /* 0x0000000000017941 */ /* 0x000fea0003800200 */
.L_x_2337:
[----:B------:R-:W-:Y:S05]  /*2ba0*/  @!P1 BRA `(.L_x_2335) ;  /* 0x0000001000fc9947 */ /* 0x000fea0003800000 */
[----:B------:R-:W-:Y:S02]  /*2bb0*/  IADD3 R15, PT, PT, R15, 0xa0, RZ ;  /* 0x000000a00f0f7810 */ /* 0x000fe40007ffe0ff */
[----:B------:R-:W-:Y:S02]  /*2bc0*/  SHF.L.U32 R12, R41, 0x2, RZ ;  /* 0x00000002290c7819 */ /* 0x000fe400000006ff */
[----:B------:R-:W-:Y:S02]  /*2bd0*/  LEA R15, R20, R15, 0x18 ;  /* 0x0000000f140f7211 */ /* 0x000fe400078ec0ff */
[C---:B------:R-:W-:Y:S02]  /*2be0*/  LEA R12, R11.reuse, -R12, 0x2 ;  /* 0x8000000c0b0c7211 */ /* 0x040fe400078e10ff */
[----:B------:R-:W-:-:S03]  /*2bf0*/  IADD3 R11, PT, PT, R11, 0x200, RZ ;  /* 0x000002000b0b7810 */ /* 0x000fc60007ffe0ff */
[----:B------:R-:W-:Y:S01]  /*2c00*/  IMAD.IADD R12, R15, 0x1, R12 ;  /* 0x000000010f0c7824 */ /* 0x000fe200078e020c */
[----:B------:R-:W-:-:S04]  /*2c10*/  ISETP.GT.AND P0, PT, R11, R16, PT ;  /* 0x000000100b00720c */ /* 0x000fc80003f04270 */
[----:B------:R-:W0:Y:S04]  /*2c20*/  LDS R14, [R12] ;  /* 0x000000000c0e7984 */ /* 0x000e280000000800 */
[----:B------:R-:W1:Y:S04]  /*2c30*/  LDS R20, [R12+0x200] ;  /* 0x000200000c147984 */ /* 0x000e680000000800 */
[----:B------:R-:W3:Y:S04]  /*2c40*/  LDS R26, [R12+0x400] ;  /* 0x000400000c1a7984 */ /* 0x000ee80000000800 */
[----:B------:R-:W4:Y:S01]  /*2c50*/  LDS R28, [R12+0x600] ;  /* 0x000600000c1c7984 */ /* 0x000f220000000800 */
        /* <DEDUP_REMOVED lines=24> */
[----:B------:R-:W-:-:S04]  /*2de0*/  IADD3 R11, PT, PT, -R13, R16, RZ ;  /* 0x000000100d0b7210 */ /* 0x000fc80007ffe1ff */
[----:B------:R-:W-:Y:S01]  /*2df0*/  ISETP.GT.AND P1, PT, R11, 0x5ff, PT ;  /* 0x000005ff0b00780c */ /* 0x000fe20003f24270 */
[----:B------:R-:W-:-:S12]  /*2e00*/  VIADD R11, R12, 0xc00 ;  /* 0x00000c000c0b7836 */ /* 0x000fd80000000000 */
[----:B------:R-:W-:Y:S05]  /*2e10*/  @!P1 BRA `(.L_x_2341) ;  /* 0x0000000400989947 */ /* 0x000fea0003800000 */
[----:B------:R-:W-:Y:S02]  /*2e20*/  PLOP3.LUT P0, PT, PT, PT, PT, 0x8, 0x80 ;  /* 0x000000000080781c */ /* 0x000fe40003f0e170 */
[----:B------:R-:W-:-:S11]  /*2e30*/  IADD3 R12, PT, PT, R16, -0x5ff, RZ ;  /* 0xfffffa01100c7810 */ /* 0x000fd60007ffe0ff */
.L_x_2342:
[----:B------:R-:W0:Y:S01]  /*2e40*/  LDS R14, [R11+-0x400] ;  /* 0xfffc00000b0e7984 */ /* 0x000e220000000800 */
[----:B------:R-:W-:-:S03]  /*2e50*/  IADD3 R13, PT, PT, R13, 0x800, RZ ;  /* 0x000008000d0d7810 */ /* 0x000fc60007ffe0ff */
[----:B------:R-:W1:Y:S01]  /*2e60*/  LDS R20, [R11+-0x200] ;  /* 0xfffe00000b147984 */ /* 0x000e620000000800 */
[----:B------:R-:W-:-:S03]  /*2e70*/  ISETP.GE.AND P1, PT, R13, R12, PT ;  /* 0x0000000c0d00720c */ /* 0x000fc60003f26270 */
[----:B------:R-:W3:Y:S04]  /*2e80*/  LDS R26, [R11] ;  /* 0x000000000b1a7984 */ /* 0x000ee80000000800 */
[----:B------:R-:W4:Y:S04]  /*2e90*/  LDS R28, [R11+0x200] ;  /* 0x000200000b1c7984 */ /* 0x000f280000000800 */
[----:B------:R-:W2:Y:S04]  /*2ea0*/  LDS R30, [R11+0x400] ;  /* 0x000400000b1e7984 */ /* 0x000ea80000000800 */
        /* <DEDUP_REMOVED lines=13> */
[----:B------:R-:W2:Y:S01]  /*2f80*/  MUFU.EX2 R14, R14 ;  /* 0x0000000e000e7308 */ /* 0x000ea20000000800 */
[----:B------:R-:W-:Y:S01]  /*2f90*/  FMUL.FTZ R26, R26, 1.4426950216293334961 ;  /* 0x3fb8aa3b1a1a7820 */ /* 0x000fe20000410000 */
[C---:B----4-:R-:W-:Y:S01]  /*2fa0*/  FADD.FTZ R28, -R9.reuse, R28 ;  /* 0x0000001c091c7221 */ /* 0x050fe20000010100 */
[----:B------:R-:W4:Y:S01]  /*2fb0*/  LDS R50, [R11+0x1600] ;  /* 0x001600000b327984 */ /* 0x000f220000000800 */
[----:B--2---:R-:W-:-:S02]  /*2fc0*/  FADD.FTZ R30, -R9, R30 ;  /* 0x0000001e091e7221 */ /* 0x004fc40000010100 */
[----:B------:R-:W-:Y:S01]  /*2fd0*/  FMUL.FTZ R28, R28, 1.4426950216293334961 ;  /* 0x3fb8aa3b1c1c7820 */ /* 0x000fe20000410000 */
[----:B------:R-:W2:Y:S01]  /*2fe0*/  LDS R52, [R11+0x1800] ;  /* 0x001800000b347984 */ /* 0x000ea20000000800 */
[----:B------:R-:W0:Y:S01]  /*2ff0*/  MUFU.EX2 R20, R20 ;  /* 0x0000001400147308 */ /* 0x000e220000000800 */
[----:B------:R-:W-:Y:S01]  /*3000*/  FMUL.FTZ R30, R30, 1.4426950216293334961 ;  /* 0x3fb8aa3b1e1e7820 */ /* 0x000fe20000410000 */
[C---:B------:R-:W-:Y:S01]  /*3010*/  FADD.FTZ R32, -R9.reuse, R32 ;  /* 0x0000002009207221 */ /* 0x040fe20000010100 */
[----:B------:R-:W2:Y:S01]  /*3020*/  LDS R54, [R11+0x1a00] ;  /* 0x001a00000b367984 */ /* 0x000ea20000000800 */
        /* <DEDUP_REMOVED lines=25> */
[----:B----4-:R-:W-:Y:S01]  /*31c0*/  FADD.FTZ R50, -R9, R50 ;  /* 0x0000003209327221 */ /* 0x010fe20000010100 */
        /* <DEDUP_REMOVED lines=43> */
.L_x_2341:
[----:B------:R-:W-:Y:S05]  /*3480*/  BSYNC.RECONVERGENT B1 ;  /* 0x0000000000017941 */ /* 0x000fea0003800200 */
.L_x_2340:
        /* <DEDUP_REMOVED lines=8> */
[----:B------:R-:W3:Y:S04]  /*3510*/  LDS R20, [R11] ;  /* 0x000000000b147984 */ /* 0x000ee80000000800 */
[----:B------:R-:W4:Y:S04]  /*3520*/  LDS R26, [R11+0x200] ;  /* 0x000200000b1a7984 */ /* 0x000f280000000800 */
[----:B------:R-:W2:Y:S04]  /*3530*/  LDS R28, [R11+0x400] ;  /* 0x000400000b1c7984 */ /* 0x000ea80000000800 */
[----:B------:R-:W2:Y:S04]  /*3540*/  LDS R30, [R11+0x600] ;  /* 0x000600000b1e7984 */ /* 0x000ea80000000800 */
[----:B------:R-:W2:Y:S04]  /*3550*/  LDS R32, [R11+0x800] ;  /* 0x000800000b207984 */ /* 0x000ea80000000800 */
[----:B------:R-:W2:Y:S01]  /*3560*/  LDS R34, [R11+0xa00] ;  /* 0x000a00000b227984 */ /* 0x000ea20000000800 */
        /* <DEDUP_REMOVED lines=41> */
.L_x_2344:
[----:B------:R-:W-:Y:S05]  /*3800*/  BSYNC.RECONVERGENT B1 ;  /* 0x0000000000017941 */ /* 0x000fea0003800200 */
.L_x_2343:
        /* <DEDUP_REMOVED lines=27> */
.L_x_2336:
        /* <DEDUP_REMOVED lines=10> */
[----:B------:R-:W-:Y:S02]  /*3a60*/  IADD3 R15, PT, PT, R15, 0xa0, RZ ;  /* 0x000000a00f0f7810 */ /* 0x000fe40007ffe0ff */
[----:B------:R-:W-:Y:S02]  /*3a70*/  LEA.HI R10, R14, 0x1, RZ, 0x19 ;  /* 0x000000010e0a7811 */ /* 0x000fe400078fc8ff */
[----:B-----5:R-:W-:Y:S02]  /*3a80*/  IADD3 R25, P0, P2, R23, R12, R5 ;  /* 0x0000000c17197210 */ /* 0x020fe40007a1e005 */
[----:B------:R-:W-:Y:S02]  /*3a90*/  LEA R14, R20, R15, 0x18 ;  /* 0x0000000f140e7211 */ /* 0x000fe400078ec0ff */
[----:B------:R-:W-:Y:S02]  /*3aa0*/  LOP3.LUT R12, R10, 0x3, RZ, 0xc0, !PT ;  /* 0x000000030a0c7812 */ /* 0x000fe400078ec0ff */
[----:B------:R-:W-:Y:S01]  /*3ab0*/  IADD3.X R13, PT, PT, R26, R13, RZ, P0, P2 ;  /* 0x0000000d1a0d7210 */ /* 0x000fe200007e44ff */
[----:B------:R-:W-:Y:S01]  /*3ac0*/  IMAD.IADD R14, R14, 0x1, R7 ;  /* 0x000000010e0e7824 */ /* 0x000fe200078e0207 */
[----:B------:R-:W-:-:S02]  /*3ad0*/  MOV R10, RZ ;  /* 0x000000ff000a7202 */ /* 0x000fc40000000f00 */
[----:B------:R-:W-:Y:S02]  /*3ae0*/  MOV R11, R5 ;  /* 0x00000005000b7202 */ /* 0x000fe40000000f00 */
[----:B------:R-:W-:-:S07]  /*3af0*/  IADD3 R15, PT, PT, -R12, RZ, RZ ;  /* 0x000000ff0c0f7210 */ /* 0x000fce0007ffe1ff */
.L_x_2347:
[----:B------:R-:W-:-:S06]  /*3b00*/  MOV R12, R25 ;  /* 0x00000019000c7202 */ /* 0x000fcc0000000f00 */
[----:B------:R1:W3:Y:S01]  /*3b10*/  LDG.E.U8 R12, desc[UR36][R12.64] ;  /* 0x000000240c0c7981 */ /* 0x0002e2000c1e1100 */
[----:B------:R-:W-:Y:S02]  /*3b20*/  HFMA2 R21, -RZ, RZ, 0, 0 ;  /* 0x00000000ff157431 */ /* 0x000fe400000001ff */
[----:B------:R-:W-:Y:S01]  /*3b30*/  VIADD R15, R15, 0x1 ;  /* 0x000000010f0f7836 */ /* 0x000fe20000000000 */
[----:B------:R-:W-:Y:S02]  /*3b40*/  IADD3 R25, P2, PT, R25, 0x80, RZ ;  /* 0x0000008019197810 */ /* 0x000fe40007f5e0ff */
[----:B------:R-:W-:Y:S02]  /*3b50*/  IADD3 R11, PT, PT, R11, 0x80, RZ ;  /* 0x000000800b0b7810 */ /* 0x000fe40007ffe0ff */
        /* <DEDUP_REMOVED lines=11> */
.L_x_2346:
[----:B------:R-:W-:Y:S05]  /*3c10*/  BSYNC.RECONVERGENT B1 ;  /* 0x0000000000017941 */ /* 0x000fea0003800200 */
.L_x_2345:
        /* <DEDUP_REMOVED lines=9> */
[----:B-1----:R-:W-:Y:S02]  /*3cb0*/  LEA R15, R14, R13, 0x18 ;  /* 0x0000000d0e0f7211 */ /* 0x002fe400078ec0ff */
[----:B------:R-:W-:Y:S02]  /*3cc0*/  IADD3.X R13, PT, PT, R26, UR5, RZ, P0, P1 ;  /* 0x000000051a0d7c10 */ /* 0x000fe400087e24ff */
[----:B------:R-:W-:Y:S02]  /*3cd0*/  IADD3 R14, PT, PT, R12, 0x400, R15 ;  /* 0x000004000c0e7810 */ /* 0x000fe40007ffe00f */
[----:B------:R-:W-:-:S07]  /*3ce0*/  IADD3.X R13, PT, PT, RZ, R13, RZ, P2, !PT ;  /* 0x0000000dff0d7210 */ /* 0x000fce00017fe4ff */
.L_x_2348:
[----:B------:R-:W-:-:S05]  /*3cf0*/  IMAD.MOV.U32 R12, RZ, RZ, R20 ;  /* 0x000000ffff0c7224 */ /* 0x000fca00078e0014 */
[----:B------:R-:W3:Y:S04]  /*3d00*/  LDG.E.U8 R20, desc[UR36][R12.64+-0x100] ;  /* 0xffff00240c147981 */ /* 0x000ee8000c1e1100 */
[----:B------:R-:W4:Y:S04]  /*3d10*/  LDG.E.U8 R15, desc[UR36][R12.64+-0x80] ;  /* 0xffff80240c0f7981 */ /* 0x000f28000c1e1100 */
[----:B------:R-:W2:Y:S04]  /*3d20*/  LDG.E.U8 R21, desc[UR36][R12.64] ;  /* 0x000000240c157981 */ /* 0x000ea8000c1e1100 */
[----:B------:R-:W2:Y:S01]  /*3d30*/  LDG.E.U8 R23, desc[UR36][R12.64+0x80] ;  /* 0x000080240c177981 */ /* 0x000ea2000c1e1100 */
[----:B-----5:R-:W-:Y:S01]  /*3d40*/  IMAD.MOV.U32 R25, RZ, RZ, RZ ;  /* 0x000000ffff197224 */ /* 0x020fe200078e00ff */
[----:B------:R-:W-:-:S02]  /*3d50*/  IADD3 R11, PT, PT, R11, 0x200, RZ ;  /* 0x000002000b0b7810 */ /* 0x000fc40007ffe0ff */
[----:B---3--:R-:W-:Y:S02]  /*3d60*/  ISETP.NE.AND P0, PT, R20, RZ, PT ;  /* 0x000000ff1400720c */ /* 0x008fe40003f05270 */
[----:B----4-:R-:W-:Y:S02]  /*3d70*/  ISETP.NE.AND P1, PT, R15, RZ, PT ;  /* 0x000000ff0f00720c */ /* 0x010fe40003f25270 */
[----:B------:R-:W-:Y:S02]  /*3d80*/  MOV R15, RZ ;  /* 0x000000ff000f7202 */ /* 0x000fe40000000f00 */
[----:B--2---:R-:W-:Y:S01]  /*3d90*/  ISETP.NE.AND P2, PT, R21, RZ, PT ;  /* 0x000000ff1500720c */ /* 0x004fe20003f45270 */
[----:B------:R-:W-:Y:S01]  /*3da0*/  HFMA2 R21, -RZ, RZ, 0, 0 ;  /* 0x00000000ff157431 */ /* 0x000fe200000001ff */
[----:B------:R-:W-:-:S05]  /*3db0*/  ISETP.NE.AND P3, PT, R23, RZ, PT ;  /* 0x000000ff1700720c */ /* 0x000fca0003f65270 */
        /* <DEDUP_REMOVED lines=30> */
.L_x_2335:
[----:B------:R-:W-:Y:S05]  /*3fa0*/  BSYNC.RECONVERGENT B0 ;  /* 0x0000000000007941 */ /* 0x000fea0003800200 */
.L_x_2334:
        /* <DEDUP_REMOVED lines=25> */
[----:B------:R-:W0:Y:S01]  /*4140*/  @!P1 LDS R13, [R8+0x10] ;  /* 0x00001000080d9984 */ /* 0x000e220000000800 */
[----:B------:R-:W-:-:S03]  /*4150*/  ISETP.GT.AND P1, PT, R5, R16, PT ;  /* 0x000000100500720c */ /* 0x000fc60003f24270 */
[----:B0-----:R-:W0:Y:S02]  /*4160*/  SHFL.BFLY PT, R10, R13, 0x2, 0x1f ;  /* 0x0c401f000d0a7f89 */ /* 0x001e2400000e0000 */
[----:B0-----:R-:W-:-:S05]  /*4170*/  FADD.FTZ R10, R10, R13 ;  /* 0x0000000d0a0a7221 */ /* 0x001fca0000010000 */
[----:B------:R-:W0:Y:S02]  /*4180*/  SHFL.BFLY PT, R3, R10, 0x1, 0x1f ;  /* 0x0c201f000a037f89 */ /* 0x000e2400000e0000 */
[----:B0-----:R-:W-:-:S06]  /*4190*/  FADD.FTZ R9, R10, R3 ;  /* 0x000000030a097221 */ /* 0x001fcc0000010000 */
[----:B------:R-:W0:Y:S02]  /*41a0*/  SHFL.IDX PT, R9, R9, RZ, 0x1f ;  /* 0x00001fff09097589 */ /* 0x000e2400000e0000 */
[----:B0-----:R-:W-:Y:S01]  /*41b0*/  FADD.FTZ R3, R9, 9.9999999747524270788e-07 ;  /* 0x358637bd09037421 */ /* 0x001fe20000010000 */
[----:B------:R-:W-:-:S05]  /*41c0*/  CS2R R8, SRZ ;  /* 0x0000000000087805 */ /* 0x000fca000001ff00 */
[----:B------:R-:W0:Y:S01]  /*41d0*/  MUFU.RCP R3, R3 ;  /* 0x0000000300037308 */ /* 0x000e220000001000 */
[----:B------:R-:W-:Y:S05]  /*41e0*/  @!P0 BRA `(.L_x_2349) ;  /* 0x0000000000188947 */ /* 0x000fea0003800000 */
[----:B------:R-:W1:Y:S08]  /*41f0*/  LDC R9, c[0x0][0x488] ;  /* 0x00012200ff097b82 */ /* 0x000e700000000800 */
[----:B------:R-:W1:Y:S08]  /*4200*/  LDC R4, c[0x0][0x40c] ;  /* 0x00010300ff047b82 */ /* 0x000e700000000800 */
[----:B------:R-:W3:Y:S01]  /*4210*/  LDC R11, c[0x0][0x3f4] ;  /* 0x0000fd00ff0b7b82 */ /* 0x000ee20000000800 */
[----:B-1----:R-:W-:-:S04]  /*4220*/  IMAD R4, R36, R9, R4 ;  /* 0x0000000924047224 */ /* 0x002fc800078e0204 */
[----:B---3--:R-:W-:-:S05]  /*4230*/  IMAD R8, R4, R11, RZ ;  /* 0x0000000b04087224 */ /* 0x008fca00078e02ff */
[----:B------:R-:W-:-:S07]  /*4240*/  SHF.R.S32.HI R9, RZ, 0x1f, R8 ;  /* 0x0000001fff097819 */ /* 0x000fce0000011408 */
.L_x_2349:
        /* <DEDUP_REMOVED lines=10> */
[----:B------:R-:W1:Y:S01]  /*42f0*/  S2R R14, SR_CgaCtaId ;  /* 0x00000000000e7919 */ /* 0x000e620000008800 */
[----:B------:R-:W3:Y:S01]  /*4300*/  LDCU.64 UR8, c[0x0][0x480] ;  /* 0x00009000ff0877ac */ /* 0x000ee20008000a00 */
[----:B------:R-:W-:Y:S02]  /*4310*/  MOV R6, 0x400 ;  /* 0x0000040000067802 */ /* 0x000fe40000000f00 */
[----:B------:R-:W-:Y:S02]  /*4320*/  LEA.HI R4, R4, 0x1, RZ, 0x19 ;  /* 0x0000000104047811 */ /* 0x000fe400078fc8ff */
[----:B------:R-:W-:Y:S01]  /*4330*/  IADD3 R13, P1, PT, R5, R8, RZ ;  /* 0x00000008050d7210 */ /* 0x000fe20007f3e0ff */
[----:B------:R-:W-:Y:S01]  /*4340*/  VIADD R11, R6, 0xa0 ;  /* 0x000000a0060b7836 */ /* 0x000fe20000000000 */
[----:B------:R-:W-:Y:S02]  /*4350*/  SHF.L.U32 R6, R4, 0x7, RZ ;  /* 0x0000000704067819 */ /* 0x000fe400000006ff */
[----:B------:R-:W-:-:S02]  /*4360*/  IADD3.X R10, PT, PT, RZ, R9, RZ, P1, !PT ;  /* 0x00000009ff0a7210 */ /* 0x000fc40000ffe4ff */
[----:B------:R-:W-:Y:S02]  /*4370*/  LOP3.LUT R6, R6, 0x180, RZ, 0xc0, !PT ;  /* 0x0000018006067812 */ /* 0x000fe400078ec0ff */
[----:B------:R-:W-:-:S03]  /*4380*/  LOP3.LUT R4, R4, 0x3, RZ, 0xc0, !PT ;  /* 0x0000000304047812 */ /* 0x000fc600078ec0ff */
[----:B------:R-:W-:Y:S01]  /*4390*/  IMAD.IADD R5, R5, 0x1, R6 ;  /* 0x0000000105057824 */ /* 0x000fe200078e0206 */
[----:B------:R-:W-:Y:S02]  /*43a0*/  IADD3 R4, PT, PT, -R4, RZ, RZ ;  /* 0x000000ff04047210 */ /* 0x000fe40007ffe1ff */
[----:B---3--:R-:W-:-:S04]  /*43b0*/  LEA R12, P1, R13, UR8, 0x2 ;  /* 0x000000080d0c7c11 */ /* 0x008fc8000f8210ff */
[----:B------:R-:W-:Y:S02]  /*43c0*/  LEA.HI.X R13, R13, UR9, R10, 0x2, P1 ;  /* 0x000000090d0d7c11 */ /* 0x000fe400088f140a */
[----:B-1----:R-:W-:Y:S02]  /*43d0*/  LEA R14, R14, R11, 0x18 ;  /* 0x0000000b0e0e7211 */ /* 0x002fe400078ec0ff */
[----:B------:R-:W-:-:S04]  /*43e0*/  SHF.L.U32 R11, R18, 0x1, RZ ;  /* 0x00000001120b7819 */ /* 0x000fc800000006ff */
[C---:B------:R-:W-:Y:S02]  /*43f0*/  IADD3 R10, PT, PT, R14.reuse, UR5, R11 ;  /* 0x000000050e0a7c10 */ /* 0x040fe4000fffe00b */
[----:B------:R-:W-:-:S07]  /*4400*/  IADD3 R11, PT, PT, R14, R7, RZ ;  /* 0x000000070e0b7210 */ /* 0x000fce0007ffe0ff */
.L_x_2354:
[----:B-1----:R1:W0:Y:S01]  /*4410*/  LDS R6, [R11] ;  /* 0x000000000b067984 */ /* 0x0022220000000800 */
[----:B------:R-:W-:Y:S01]  /*4420*/  @P0 IMAD.MOV.U32 R7, RZ, RZ, R13 ;  /* 0x000000ffff070224 */ /* 0x000fe200078e000d */
[----:B------:R-:W-:-:S04]  /*4430*/  IADD3 R4, PT, PT, R4, 0x1, RZ ;  /* 0x0000000104047810 */ /* 0x000fc80007ffe0ff */
[----:B------:R-:W-:Y:S02]  /*4440*/  ISETP.NE.AND P3, PT, R4, RZ, PT ;  /* 0x000000ff0400720c */ /* 0x000fe40003f65270 */
[----:B-1----:R-:W-:Y:S01]  /*4450*/  IADD3 R11, PT, PT, R11, 0x200, RZ ;  /* 0x000002000b0b7810 */ /* 0x002fe20007ffe0ff */
[----:B0-----:R-:W-:-:S05]  /*4460*/  FMUL.FTZ R15, R6, R3 ;  /* 0x00000003060f7220 */ /* 0x001fca0000410000 */
        /* <DEDUP_REMOVED lines=9> */
.L_x_2353:
[----:B------:R-:W-:Y:S05]  /*4500*/  BSYNC.RECONVERGENT B1 ;  /* 0x0000000000017941 */ /* 0x000fea0003800200 */
.L_x_2352:
[----:B------:R-:W-:Y:S05]  /*4510*/  @!P2 BRA `(.L_x_2351) ;  /* 0x0000000000d4a947 */ /* 0x000fea0003800000 */
[----:B-1----:R-:W1:Y:S01]  /*4520*/  S2R R7, SR_CgaCtaId ;  /* 0x0000000000077919 */ /* 0x002e620000008800 */
[----:B------:R-:W3:Y:S01]  /*4530*/  LDCU.64 UR8, c[0x0][0x480] ;  /* 0x00009000ff0877ac */ /* 0x000ee20008000a00 */
        /* <DEDUP_REMOVED lines=9> */
[----:B---3--:R-:W-:-:S04]  /*45d0*/  LEA R9, P3, R8, UR8, 0x2 ;  /* 0x0000000808097c11 */ /* 0x008fc8000f8610ff */
[----:B------:R-:W-:Y:S02]  /*45e0*/  IADD3 R9, P2, PT, R9, 0x400, RZ ;  /* 0x0000040009097810 */ /* 0x000fe40007f5e0ff */
[----:B------:R-:W-:-:S04]  /*45f0*/  LEA.HI.X R11, R8, UR9, R11, 0x2, P3 ;  /* 0x00000009080b7c11 */ /* 0x000fc800098f140b */
[----:B------:R-:W-:Y:S02]  /*4600*/  IADD3.X R12, PT, PT, RZ, R11, RZ, P2, !PT ;  /* 0x0000000bff0c7210 */ /* 0x000fe400017fe4ff */
[----:B-1----:R-:W-:Y:S02]  /*4610*/  LEA R7, R7, R4, 0x18 ;  /* 0x0000000407077211 */ /* 0x002fe400078ec0ff */
[----:B------:R-:W-:Y:S02]  /*4620*/  SHF.L.U32 R4, R41, 0x2, RZ ;  /* 0x0000000229047819 */ /* 0x000fe400000006ff */
[----:B------:R-:W-:-:S03]  /*4630*/  IADD3 R8, PT, PT, R6, 0x200, R7 ;  /* 0x0000020006087810 */ /* 0x000fc60007ffe007 */
[----:B------:R-:W-:-:S05]  /*4640*/  IMAD R4, R5, 0x4, -R4 ;  /* 0x0000000405047824 */ /* 0x000fca00078e0a04 */
[----:B------:R-:W-:-:S07]  /*4650*/  IADD3 R4, PT, PT, R4, 0x400, R7 ;  /* 0x0000040004047810 */ /* 0x000fce0007ffe007 */
.L_x_2355:
[----:B------:R-:W0:Y:S01]  /*4660*/  LDS R6, [R4+-0x400] ;  /* 0xfffc000004067984 */ /* 0x000e220000000800 */
[----:B------:R-:W-:-:S05]  /*4670*/  VIADD R5, R5, 0x200 ;  /* 0x0000020005057836 */ /* 0x000fca0000000000 */
[----:B------:R-:W-:Y:S01]  /*4680*/  ISETP.GT.AND P2, PT, R5, R16, PT ;  /* 0x000000100500720c */ /* 0x000fe20003f44270 */
        /* <DEDUP_REMOVED lines=21> */
[----:B---3--:R-:W-:-:S05]  /*47e0*/  FMUL.FTZ R21, R10, R3 ;  /* 0x000000030a157220 */ /* 0x008fca0000410000 */
        /* <DEDUP_REMOVED lines=8> */
.L_x_2351:
[----:B------:R-:W-:Y:S05]  /*4870*/  BSYNC.RECONVERGENT B0 ;  /* 0x0000000000007941 */ /* 0x000fea0003800200 */
.L_x_2350:
[----:B0-----:R-:W-:Y:S01]  /*4880*/  SHF.R.S32.HI R3, RZ, 0x1f, R16 ;  /* 0x0000001fff037819 */ /* 0x001fe20000011410 */
[----:B------:R-:W0:Y:S01]  /*4890*/  LDCU.64 UR6, c[0x0][0x3b0] ;  /* 0x00007600ff0677ac */ /* 0x000e220008000a00 */
[----:B------:R-:W-:Y:S01]  /*48a0*/  IMAD.SHL.U32 R40, R18, 0x8, RZ ;  /* 0x0000000812287824 */ /* 0x000fe200078e00ff */
[----:B------:R-:W-:Y:S02]  /*48b0*/  CS2R R10, SRZ ;  /* 0x00000000000a7805 */ /* 0x000fe4000001ff00 */
[----:B------:R-:W-:Y:S02]  /*48c0*/  LEA.HI R3, R3, R16, RZ, 0x4 ;  /* 0x0000001003037211 */ /* 0x000fe400078f20ff */
[----:B------:R-:W-:Y:S02]  /*48d0*/  CS2R R8, SRZ ;  /* 0x0000000000087805 */ /* 0x000fe4000001ff00 */
[----:B------:R-:W-:Y:S02]  /*48e0*/  LOP3.LUT R40, R40, 0x38, RZ, 0xc0, !PT ;  /* 0x0000003828287812 */ /* 0x000fe400078ec0ff */
[----:B------:R-:W-:-:S04]  /*48f0*/  LOP3.LUT R3, R3, 0xfffffff0, RZ, 0xc0, !PT ;  /* 0xfffffff003037812 */ /* 0x000fc800078ec0ff */
[----:B------:R-:W-:-:S04]  /*4900*/  IADD3 R42, PT, PT, -R3, R16, RZ ;  /* 0x00000010032a7210 */ /* 0x000fc80007ffe1ff */
[----:B------:R-:W-:Y:S02]  /*4910*/  ISETP.NE.AND P0, PT, R39, R42, PT ;  /* 0x0000002a2700720c */ /* 0x000fe40003f05270 */
[----:B0-----:R-:W-:Y:S02]  /*4920*/  ISETP.EQ.U32.AND P1, PT, RZ, UR6, PT ;  /* 0x00000006ff007c0c */ /* 0x001fe4000bf22070 */
[----:B------:R-:W-:-:S04]  /*4930*/  ISETP.GT.U32.OR P0, PT, R40, 0x2f, P0 ;  /* 0x0000002f2800780c */ /* 0x000fc80000704470 */
[----:B------:R-:W-:-:S13]  /*4940*/  ISETP.EQ.OR.EX P0, PT, RZ, UR7, P0, P1 ;  /* 0x00000007ff007c0c */ /* 0x000fda0008702710 */
[----:B------:R-:W0:Y:S01]  /*4950*/  @!P0 LDC.64 R4, c[0x0][0x3b0] ;  /* 0x0000ec00ff048b82 */ /* 0x000e220000000a00 */
[----:B------:R-:W-:Y:S01]  /*4960*/  @!P0 IMAD R3, R17, 0x30, R40 ;  /* 0x0000003011038824 */ /* 0x000fe200078e0228 */
[----:B------:R-:W-:Y:S01]  /*4970*/  BSSY.RECONVERGENT B0, `(.L_x_2356) ;  /* 0x0000250000007945 */ /* 0x000fe20003800200 */
[----:B------:R-:W-:Y:S02]  /*4980*/  HFMA2 R38, -RZ, RZ, 0, 0 ;  /* 0x00000000ff267431 */ /* 0x000fe400000001ff */
[----:B0-----:R-:W-:-:S05]  /*4990*/  @!P0 IMAD.WIDE.U32 R4, R3, 0x2, R4 ;  /* 0x0000000203048825 */ /* 0x001fca00078e0004 */
[----:B------:R0:W5:Y:S01]  /*49a0*/  @!P0 LDG.E.128 R8, desc[UR36][R4.64] ;  /* 0x0000002404088981 */ /* 0x000162000c1e1d00 */
[----:B------:R-:W-:Y:S01]  /*49b0*/  BAR.SYNC.DEFER_BLOCKING 0x0 ;  /* 0x0000000000007b1d */ /* 0x000fe20000010000 */
[----:B------:R-:W-:Y:S01]  /*49c0*/  ISETP.GT.U32.AND P0, PT, R40, 0x2f, PT ;  /* 0x0000002f2800780c */ /* 0x000fe20003f04070 */
[----:B------:R-:W-:Y:S01]  /*49d0*/  IMAD R36, R36, 0x30, RZ ;  /* 0x0000003024247824 */ /* 0x000fe200078e02ff */
[----:B------:R-:W-:Y:S01]  /*49e0*/  MOV R37, RZ ;  /* 0x000000ff00257202 */ /* 0x000fe20000000f00 */
[----:B------:R-:W-:Y:S01]  /*49f0*/  IMAD.MOV.U32 R23, RZ, RZ, RZ ;  /* 0x000000ffff177224 */ /* 0x000fe200078e00ff */
[----:B------:R-:W-:Y:S01]  /*4a00*/  CS2R R20, SRZ ;  /* 0x0000000000147805 */ /* 0x000fe2000001ff00 */
[----:B0-----:R-:W-:Y:S01]  /*4a10*/  HFMA2 R4, -RZ, RZ, 0, 0 ;  /* 0x00000000ff047431 */ /* 0x001fe200000001ff */
[----:B-1----:R-:W-:-:S07]  /*4a20*/  CS2R R6, SRZ ;  /* 0x0000000000067805 */ /* 0x002fce000001ff00 */
[----:B------:R-:W-:Y:S05]  /*4a30*/  @P0 BRA `(.L_x_2357) ;  /* 0x00000024000c0947 */ /* 0x000fea0003800000 */
[----:B------:R-:W0:Y:S01]  /*4a40*/  LDCU UR4, c[0x0][0x3f4] ;  /* 0x00007e80ff0477ac */ /* 0x000e220008000800 */
[----:B------:R-:W1:Y:S01]  /*4a50*/  S2R R12, SR_CgaCtaId ;  /* 0x00000000000c7919 */ /* 0x000e620000008800 */
[----:B------:R-:W3:Y:S01]  /*4a60*/  LDC.64 R44, c[0x0][0x3c0] ;  /* 0x0000f000ff2c7b82 */ /* 0x000ee20000000a00 */
[----:B------:R-:W-:Y:S01]  /*4a70*/  IADD3 R43, PT, PT, R41, R39, RZ ;  /* 0x00000027292b7210 */ /* 0x000fe20007ffe0ff */
[----:B------:R-:W-:Y:S01]  /*4a80*/  BSSY.RECONVERGENT B1, `(.L_x_2358) ;  /* 0x00000c5000017945 */ /* 0x000fe20003800200 */
[----:B------:R-:W-:Y:S02]  /*4a90*/  MOV R3, 0x400 ;  /* 0x0000040000037802 */ /* 0x000fe40000000f00 */
[----:B------:R-:W-:-:S03]  /*4aa0*/  MOV R38, RZ ;  /* 0x000000ff00267202 */ /* 0x000fc60000000f00 */
[----:B------:R-:W-:Y:S01]  /*4ab0*/  VIADD R47, R3, 0xa0 ;  /* 0x000000a0032f7836 */ /* 0x000fe20000000000 */
[----:B0-----:R-:W-:-:S04]  /*4ac0*/  MOV R5, UR4 ;  /* 0x0000000400057c02 */ /* 0x001fc80008000f00 */
[-C--:B------:R-:W-:Y:S01]  /*4ad0*/  VIMNMX R48, PT, PT, R16, R5.reuse, PT ;  /* 0x0000000510307248 */ /* 0x080fe20003fe0100 */
[----:B------:R-:W-:-:S03]  /*4ae0*/  IMAD R3, R24, R5, R40 ;  /* 0x0000000518037224 */ /* 0x000fc600078e0228 */
[----:B------:R-:W-:Y:S01]  /*4af0*/  ISETP.GE.AND P0, PT, R43, R48, PT ;  /* 0x000000302b00720c */ /* 0x000fe20003f06270 */
[----:B---3--:R-:W-:Y:S01]  /*4b00*/  IMAD.WIDE R44, R3, 0x2, R44 ;  /* 0x00000002032c7825 */ /* 0x008fe200078e022c */
[----:B-1----:R-:W-:-:S04]  /*4b10*/  LEA R47, R12, R47, 0x18 ;  /* 0x0000002f0c2f7211 */ /* 0x002fc800078ec0ff */
        /* <DEDUP_REMOVED lines=18> */
[----:B------:R-:W-:Y:S01]  /*4c40*/  IMAD.MOV.U32 R50, RZ, RZ, RZ ;  /* 0x000000ffff327224 */ /* 0x000fe200078e00ff */
[----:B------:R-:W-:Y:S02]  /*4c50*/  MOV R4, RZ ;  /* 0x000000ff00047202 */ /* 0x000fe40000000f00 */
[----:B------:R-:W-:-:S07]  /*4c60*/  MOV R46, R43 ;  /* 0x0000002b002e7202 */ /* 0x000fce0000000f00 */
.L_x_2362:
[----:B------:R-:W-:-:S04]  /*4c70*/  IMAD R33, R46, 0x30, RZ ;  /* 0x000000302e217824 */ /* 0x000fc800078e02ff */
[----:B------:R-:W-:-:S06]  /*4c80*/  IMAD.WIDE.U32 R12, R33, 0x2, R44 ;  /* 0x00000002210c7825 */ /* 0x000fcc00078e002c */
[----:B------:R-:W3:Y:S01]  /*4c90*/  LDG.E.128 R12, desc[UR36][R12.64] ;  /* 0x000000240c0c7981 */ /* 0x000ee2000c1e1d00 */
[C---:B-----5:R-:W-:Y:S01]  /*4ca0*/  IADD3 R25, PT, PT, R33.reuse, 0x300, RZ ;  /* 0x0000030021197810 */ /* 0x060fe20007ffe0ff */
[----:B------:R-:W-:-:S04]  /*4cb0*/  VIADD R29, R33, 0x600 ;  /* 0x00000600211d7836 */ /* 0x000fc80000000000 */
[----:B------:R-:W-:Y:S01]  /*4cc0*/  IMAD.WIDE.U32 R24, R25, 0x2, R44 ;  /* 0x0000000219187825 */ /* 0x000fe200078e002c */
[----:B------:R-:W-:-:S03]  /*4cd0*/  IADD3 R33, PT, PT, R33, 0x900, RZ ;  /* 0x0000090021217810 */ /* 0x000fc60007ffe0ff */
[--C-:B------:R-:W-:Y:S02]  /*4ce0*/  IMAD.WIDE.U32 R28, R29, 0x2, R44.reuse ;  /* 0x000000021d1c7825 */ /* 0x100fe400078e002c */
[----:B--2---:R-:W2:Y:S02]  /*4cf0*/  LDG.E.128 R24, desc[UR36][R24.64] ;  /* 0x0000002418187981 */ /* 0x004ea4000c1e1d00 */
[----:B------:R-:W-:Y:S02]  /*4d00*/  IMAD.WIDE.U32 R32, R33, 0x2, R44 ;  /* 0x0000000221207825 */ /* 0x000fe400078e002c */
[----:B------:R-:W4:Y:S04]  /*4d10*/  LDG.E.128 R28, desc[UR36][R28.64] ;  /* 0x000000241c1c7981 */ /* 0x000f28000c1e1d00 */
[----:B------:R-:W4:Y:S01]  /*4d20*/  LDG.E.128 R32, desc[UR36][R32.64] ;  /* 0x0000002420207981 */ /* 0x000f22000c1e1d00 */
[----:B------:R-:W-:Y:S01]  /*4d30*/  IADD3 R52, PT, PT, -R41, R46, RZ ;  /* 0x0000002e29347210 */ /* 0x000fe20007ffe1ff */
[----:B------:R-:W-:Y:S01]  /*4d40*/  VIADD R50, R50, 0x4 ;  /* 0x0000000432327836 */ /* 0x000fe20000000000 */
[----:B------:R-:W-:-:S02]  /*4d50*/  IADD3 R46, PT, PT, R46, 0x40, RZ ;  /* 0x000000402e2e7810 */ /* 0x000fc40007ffe0ff */
[----:B------:R-:W-:Y:S02]  /*4d60*/  LEA R54, R52, R3, 0x1 ;  /* 0x0000000334367211 */ /* 0x000fe400078e08ff */
[----:B------:R-:W-:-:S03]  /*4d70*/  ISETP.NE.AND P0, PT, R50, R49, PT ;  /* 0x000000313200720c */ /* 0x000fc60003f05270 */
[----:B------:R-:W0:Y:S04]  /*4d80*/  LDS.U16 R55, [R54] ;  /* 0x0000000036377984 */ /* 0x000e280000000400 */
[----:B------:R-:W-:Y:S04]  /*4d90*/  LDS.U16 R52, [R54+0x20] ;  /* 0x0000200036347984 */ /* 0x000fe80000000400 */
[----:B------:R-:W1:Y:S01]  /*4da0*/  LDS.U16 R51, [R54+0x40] ;  /* 0x0000400036337984 */ /* 0x000e620000000400 */
[----:B0-----:R-:W-:Y:S02]  /*4db0*/  HADD2.F32 R55, -RZ, R55.H0_H0 ;  /* 0x20000037ff377230 */ /* 0x001fe40000004100 */
[----:B-1----:R-:W-:-:S02]  /*4dc0*/  HADD2.F32 R51, -RZ, R51.H0_H0 ;  /* 0x20000033ff337230 */ /* 0x002fc40000004100 */
[--C-:B---3--:R-:W-:Y:S02]  /*4dd0*/  HADD2.F32 R56, -RZ, R12.reuse.H0_H0 ;  /* 0x2000000cff387230 */ /* 0x108fe40000004100 */
[----:B------:R-:W-:Y:S02]  /*4de0*/  HADD2.F32 R12, -RZ, R12.H1_H1 ;  /* 0x3000000cff0c7230 */ /* 0x000fe40000004100 */
[--C-:B------:R-:W-:Y:S02]  /*4df0*/  HADD2.F32 R57, -RZ, R13.reuse.H0_H0 ;  /* 0x2000000dff397230 */ /* 0x100fe40000004100 */
[C---:B------:R-:W-:Y:S01]  /*4e00*/  FFMA.FTZ R4, R55.reuse, R56, R4 ;  /* 0x0000003837047223 */ /* 0x040fe20000010004 */
[----:B------:R-:W-:Y:S02]  /*4e10*/  HADD2.F32 R58, -RZ, R13.H1_H1 ;  /* 0x3000000dff3a7230 */ /* 0x000fe40000004100 */
[----:B------:R-:W-:Y:S01]  /*4e20*/  FFMA.FTZ R7, R55, R12, R7 ;  /* 0x0000000c37077223 */ /* 0x000fe20000010007 */
[----:B------:R-:W-:-:S02]  /*4e30*/  HADD2.F32 R60, -RZ, R15.H0_H0 ;  /* 0x2000000fff3c7230 */ /* 0x000fc40000004100 */
[C---:B------:R-:W-:Y:S01]  /*4e40*/  FFMA.FTZ R12, R55.reuse, R57, R6 ;  /* 0x00000039370c7223 */ /* 0x040fe20000010006 */
[--C-:B------:R-:W-:Y:S01]  /*4e50*/  HADD2.F32 R13, -RZ, R14.reuse.H0_H0 ;  /* 0x2000000eff0d7230 */ /* 0x100fe20000004100 */
[----:B------:R-:W0:Y:S01]  /*4e60*/  LDS.U16 R6, [R54+0x60] ;  /* 0x0000600036067984 */ /* 0x000e220000000400 */
[----:B------:R-:W-:Y:S02]  /*4e70*/  HADD2.F32 R15, -RZ, R15.H1_H1 ;  /* 0x3000000fff0f7230 */ /* 0x000fe40000004100 */
[C---:B------:R-:W-:Y:S01]  /*4e80*/  FFMA.FTZ R60, R55.reuse, R60, R37 ;  /* 0x0000003c373c7223 */ /* 0x040fe20000010025 */
[----:B------:R-:W-:Y:S02]  /*4e90*/  HADD2.F32 R14, -RZ, R14.H1_H1 ;  /* 0x3000000eff0e7230 */ /* 0x000fe40000004100 */
[C---:B------:R-:W-:Y:S01]  /*4ea0*/  FFMA.FTZ R21, R55.reuse, R58, R21 ;  /* 0x0000003a37157223 */ /* 0x040fe20000010015 */
[C---:B------:R-:W-:Y:S01]  /*4eb0*/  FFMA.FTZ R20, R55.reuse, R13, R20 ;  /* 0x0000000d37147223 */ /* 0x040fe20000010014 */
[----:B------:R-:W-:Y:S01]  /*4ec0*/  FFMA.FTZ R15, R55, R15, R38 ;  /* 0x0000000f370f7223 */ /* 0x000fe20000010026 */
[----:B--2---:R-:W-:-:S02]  /*4ed0*/  HADD2.F32 R37, -RZ, R25.H0_H0 ;  /* 0x20000019ff257230 */ /* 0x004fc40000004100 */
[----:B------:R-:W-:Y:S01]  /*4ee0*/  FFMA.FTZ R14, R55, R14, R23 ;  /* 0x0000000e370e7223 */ /* 0x000fe20000010017 */
[----:B------:R-:W-:Y:S02]  /*4ef0*/  HADD2.F32 R38, -RZ, R25.H1_H1 ;  /* 0x30000019ff267230 */ /* 0x000fe40000004100 */
[----:B------:R-:W-:Y:S02]  /*4f00*/  HADD2.F32 R23, -RZ, R24.H0_H0 ;  /* 0x20000018ff177230 */ /* 0x000fe40000004100 */
[--C-:B------:R-:W-:Y:S02]  /*4f10*/  HADD2.F32 R25, -RZ, R26.reuse.H0_H0 ;  /* 0x2000001aff197230 */ /* 0x100fe40000004100 */
[----:B------:R-:W-:Y:S02]  /*4f20*/  HADD2.F32 R55, -RZ, R26.H1_H1 ;  /* 0x3000001aff377230 */ /* 0x000fe40000004100 */
[----:B------:R-:W-:Y:S02]  /*4f30*/  HADD2.F32 R13, -RZ, R52.H0_H0 ;  /* 0x20000034ff0d7230 */ /* 0x000fe40000004100 */
[----:B------:R-:W-:-:S02]  /*4f40*/  HADD2.F32 R24, -RZ, R24.H1_H1 ;  /* 0x30000018ff187230 */ /* 0x000fc40000004100 */
        /* <DEDUP_REMOVED lines=10> */
[----:B----4-:R-:W-:-:S02]  /*4ff0*/  HADD2.F32 R13, -RZ, R28.H0_H0 ;  /* 0x2000001cff0d7230 */ /* 0x010fc40000004100 */
[--C-:B------:R-:W-:Y:S02]  /*5000*/  HADD2.F32 R23, -RZ, R29.reuse.H0_H0 ;  /* 0x2000001dff177230 */ /* 0x100fe40000004100 */
        /* <DEDUP_REMOVED lines=12> */
[----:B0-----:R-:W-:Y:S02]  /*50d0*/  HADD2.F32 R13, -RZ, R6.H0_H0 ;  /* 0x20000006ff0d7230 */ /* 0x001fe40000004100 */
[----:B------:R-:W-:Y:S01]  /*50e0*/  FFMA.FTZ R26, R51, R26, R57 ;  /* 0x0000001a331a7223 */ /* 0x000fe20000010039 */
[----:B------:R-:W-:-:S02]  /*50f0*/  HADD2.F32 R6, -RZ, R32.H0_H0 ;  /* 0x20000020ff067230 */ /* 0x000fc40000004100 */
[----:B------:R-:W-:Y:S01]  /*5100*/  FFMA.FTZ R15, R51, R30, R15 ;  /* 0x0000001e330f7223 */ /* 0x000fe2000001000f */
[--C-:B------:R-:W-:Y:S02]  /*5110*/  HADD2.F32 R23, -RZ, R33.reuse.H0_H0 ;  /* 0x20000021ff177230 */ /* 0x100fe40000004100 */
        /* <DEDUP_REMOVED lines=15> */
.L_x_2361:
[----:B------:R-:W-:Y:S05]  /*5210*/  BSYNC.RECONVERGENT B2 ;  /* 0x0000000000027941 */ /* 0x000fea0003800200 */
.L_x_2360:
[----:B------:R-:W-:Y:S05]  /*5220*/  @!P1 BRA `(.L_x_2359) ;  /* 0x0000000400289947 */ /* 0x000fea0003800000 */
[----:B------:R-:W-:Y:S01]  /*5230*/  ISETP.NE.AND P1, PT, R53, 0x1, PT ;  /* 0x000000013500780c */ /* 0x000fe20003f25270 */
[----:B------:R-:W-:Y:S01]  /*5240*/  BSSY.RECONVERGENT B2, `(.L_x_2363) ;  /* 0x0000030000027945 */ /* 0x000fe20003800200 */
[----:B------:R-:W-:-:S11]  /*5250*/  LOP3.LUT P0, RZ, R48, 0x10, RZ, 0xc0, !PT ;  /* 0x0000001030ff7812 */ /* 0x000fd6000780c0ff */
[----:B------:R-:W-:Y:S05]  /*5260*/  @!P1 BRA `(.L_x_2364) ;  /* 0x0000000000b49947 */ /* 0x000fea0003800000 */
[----:B-----5:R-:W-:-:S04]  /*5270*/  IMAD R25, R46, 0x30, RZ ;  /* 0x000000302e197824 */ /* 0x020fc800078e02ff */
[C---:B------:R-:W-:Y:S01]  /*5280*/  IMAD.WIDE.U32 R12, R25.reuse, 0x2, R44 ;  /* 0x00000002190c7825 */ /* 0x040fe200078e002c */
[----:B------:R-:W-:-:S05]  /*5290*/  IADD3 R25, PT, PT, R25, 0x300, RZ ;  /* 0x0000030019197810 */ /* 0x000fca0007ffe0ff */
[----:B------:R-:W3:Y:S01]  /*52a0*/  LDG.E.128 R12, desc[UR36][R12.64] ;  /* 0x000000240c0c7981 */ /* 0x000ee2000c1e1d00 */
[----:B------:R-:W-:-:S06]  /*52b0*/  IMAD.WIDE.U32 R24, R25, 0x2, R44 ;  /* 0x0000000219187825 */ /* 0x000fcc00078e002c */
[----:B--2---:R-:W2:Y:S01]  /*52c0*/  LDG.E.128 R24, desc[UR36][R24.64] ;  /* 0x0000002418187981 */ /* 0x004ea2000c1e1d00 */
[----:B------:R-:W-:Y:S02]  /*52d0*/  IADD3 R28, PT, PT, -R41, R46, RZ ;  /* 0x0000002e291c7210 */ /* 0x000fe40007ffe1ff */
[----:B------:R-:W-:-:S03]  /*52e0*/  IADD3 R46, PT, PT, R46, 0x20, RZ ;  /* 0x000000202e2e7810 */ /* 0x000fc60007ffe0ff */
[----:B------:R-:W-:-:S05]  /*52f0*/  IMAD R28, R28, 0x2, R3 ;  /* 0x000000021c1c7824 */ /* 0x000fca00078e0203 */
[----:B------:R-:W0:Y:S04]  /*5300*/  LDS.U16 R29, [R28] ;  /* 0x000000001c1d7984 */ /* 0x000e280000000400 */
[----:B------:R-:W1:Y:S01]  /*5310*/  LDS.U16 R33, [R28+0x20] ;  /* 0x000020001c217984 */ /* 0x000e620000000400 */
[----:B0-----:R-:W-:Y:S02]  /*5320*/  HADD2.F32 R29, -RZ, R29.H0_H0 ;  /* 0x2000001dff1d7230 */ /* 0x001fe40000004100 */
[----:B-1----:R-:W-:Y:S02]  /*5330*/  HADD2.F32 R33, -RZ, R33.H0_H0 ;  /* 0x20000021ff217230 */ /* 0x002fe40000004100 */
[--C-:B---3--:R-:W-:Y:S02]  /*5340*/  HADD2.F32 R30, -RZ, R12.reuse.H0_H0 ;  /* 0x2000000cff1e7230 */ /* 0x108fe40000004100 */
[----:B------:R-:W-:-:S02]  /*5350*/  HADD2.F32 R32, -RZ, R12.H1_H1 ;  /* 0x3000000cff207230 */ /* 0x000fc40000004100 */
[--C-:B------:R-:W-:Y:S02]  /*5360*/  HADD2.F32 R31, -RZ, R13.reuse.H0_H0 ;  /* 0x2000000dff1f7230 */ /* 0x100fe40000004100 */
[C---:B------:R-:W-:Y:S01]  /*5370*/  FFMA.FTZ R4, R29.reuse, R30, R4 ;  /* 0x0000001e1d047223 */ /* 0x040fe20000010004 */
[----:B------:R-:W-:Y:S02]  /*5380*/  HADD2.F32 R12, -RZ, R13.H1_H1 ;  /* 0x3000000dff0c7230 */ /* 0x000fe40000004100 */
[C---:B------:R-:W-:Y:S01]  /*5390*/  FFMA.FTZ R7, R29.reuse, R32, R7 ;  /* 0x000000201d077223 */ /* 0x040fe20000010007 */
[--C-:B------:R-:W-:Y:S02]  /*53a0*/  HADD2.F32 R13, -RZ, R14.reuse.H0_H0 ;  /* 0x2000000eff0d7230 */ /* 0x100fe40000004100 */
        /* <DEDUP_REMOVED lines=25> */
.L_x_2364:
[----:B------:R-:W-:Y:S05]  /*5540*/  BSYNC.RECONVERGENT B2 ;  /* 0x0000000000027941 */ /* 0x000fea0003800200 */
.L_x_2363:
[----:B------:R-:W-:Y:S05]  /*5550*/  @P0 BRA `(.L_x_2359) ;  /* 0x00000000005c0947 */ /* 0x000fea0003800000 */
[----:B------:R-:W-:-:S04]  /*5560*/  IMAD R13, R46, 0x30, RZ ;  /* 0x000000302e0d7824 */ /* 0x000fc800078e02ff */
[----:B------:R-:W-:-:S06]  /*5570*/  IMAD.WIDE.U32 R12, R13, 0x2, R44 ;  /* 0x000000020d0c7825 */ /* 0x000fcc00078e002c */
[----:B------:R-:W3:Y:S01]  /*5580*/  LDG.E.128 R12, desc[UR36][R12.64] ;  /* 0x000000240c0c7981 */ /* 0x000ee2000c1e1d00 */
[----:B------:R-:W-:-:S04]  /*5590*/  IADD3 R24, PT, PT, -R41, R46, RZ ;  /* 0x0000002e29187210 */ /* 0x000fc80007ffe1ff */
[----:B------:R-:W-:-:S06]  /*55a0*/  LEA R24, R24, R3, 0x1 ;  /* 0x0000000318187211 */ /* 0x000fcc00078e08ff */
[----:B------:R-:W0:Y:S02]  /*55b0*/  LDS.U16 R24, [R24] ;  /* 0x0000000018187984 */ /* 0x000e240000000400 */
[----:B0----5:R-:W-:Y:S02]  /*55c0*/  HADD2.F32 R25, -RZ, R24.H0_H0 ;  /* 0x20000018ff197230 */ /* 0x021fe40000004100 */
[--C-:B---3--:R-:W-:Y:S02]  /*55d0*/  HADD2.F32 R26, -RZ, R12.reuse.H0_H0 ;  /* 0x2000000cff1a7230 */ /* 0x108fe40000004100 */
[----:B------:R-:W-:Y:S02]  /*55e0*/  HADD2.F32 R28, -RZ, R12.H1_H1 ;  /* 0x3000000cff1c7230 */ /* 0x000fe40000004100 */
[----:B------:R-:W-:Y:S02]  /*55f0*/  HADD2.F32 R29, -RZ, R14.H0_H0 ;  /* 0x2000000eff1d7230 */ /* 0x000fe40000004100 */
[----:B------:R-:W-:Y:S01]  /*5600*/  FFMA.FTZ R4, R25, R26, R4 ;  /* 0x0000001a19047223 */ /* 0x000fe20000010004 */
[----:B------:R-:W-:-:S02]  /*5610*/  HADD2.F32 R12, -RZ, R15.H0_H0 ;  /* 0x2000000fff0c7230 */ /* 0x000fc40000004100 */
[C---:B------:R-:W-:Y:S01]  /*5620*/  FFMA.FTZ R7, R25.reuse, R28, R7 ;  /* 0x0000001c19077223 */ /* 0x040fe20000010007 */
[--C-:B--2---:R-:W-:Y:S02]  /*5630*/  HADD2.F32 R27, -RZ, R13.reuse.H0_H0 ;  /* 0x2000000dff1b7230 */ /* 0x104fe40000004100 */
[C---:B------:R-:W-:Y:S01]  /*5640*/  FFMA.FTZ R20, R25.reuse, R29, R20 ;  /* 0x0000001d19147223 */ /* 0x040fe20000010014 */
[----:B------:R-:W-:Y:S02]  /*5650*/  HADD2.F32 R30, -RZ, R13.H1_H1 ;  /* 0x3000000dff1e7230 */ /* 0x000fe40000004100 */
[C---:B------:R-:W-:Y:S01]  /*5660*/  FFMA.FTZ R37, R25.reuse, R12, R37 ;  /* 0x0000000c19257223 */ /* 0x040fe20000010025 */
[----:B------:R-:W-:Y:S02]  /*5670*/  HADD2.F32 R14, -RZ, R14.H1_H1 ;  /* 0x3000000eff0e7230 */ /* 0x000fe40000004100 */
[----:B------:R-:W-:Y:S01]  /*5680*/  FFMA.FTZ R6, R25, R27, R6 ;  /* 0x0000001b19067223 */ /* 0x000fe20000010006 */
[----:B------:R-:W-:-:S02]  /*5690*/  HADD2.F32 R15, -RZ, R15.H1_H1 ;  /* 0x3000000fff0f7230 */ /* 0x000fc40000004100 */
[C---:B------:R-:W-:Y:S01]  /*56a0*/  FFMA.FTZ R21, R25.reuse, R30, R21 ;  /* 0x0000001e19157223 */ /* 0x040fe20000010015 */
[C---:B------:R-:W-:Y:S02]  /*56b0*/  FFMA.FTZ R23, R25.reuse, R14, R23 ;  /* 0x0000000e19177223 */ /* 0x040fe40000010017 */
[----:B------:R-:W-:-:S07]  /*56c0*/  FFMA.FTZ R38, R25, R15, R38 ;  /* 0x0000000f19267223 */ /* 0x000fce0000010026 */
.L_x_2359:
[----:B------:R-:W-:Y:S05]  /*56d0*/  BSYNC.RECONVERGENT B1 ;  /* 0x0000000000017941 */ /* 0x000fea0003800200 */
.L_x_2358:
        /* <DEDUP_REMOVED lines=13> */
[----:B------:R-:W-:-:S03]  /*57b0*/  LOP3.LUT R13, R13, 0x3, RZ, 0xc0, !PT ;  /* 0x000000030d0d7812 */ /* 0x000fc600078ec0ff */
[----:B------:R-:W-:Y:S01]  /*57c0*/  IMAD.IADD R47, R47, 0x1, R12 ;  /* 0x000000012f2f7824 */ /* 0x000fe200078e020c */
[----:B-----5:R-:W-:-:S07]  /*57d0*/  IADD3 R25, PT, PT, -R13, RZ, RZ ;  /* 0x000000ff0d197210 */ /* 0x020fce0007ffe1ff */
.L_x_2371:
        /* <DEDUP_REMOVED lines=14> */
[----:B-1----:R-:W-:-:S04]  /*58c0*/  IMAD.MOV R12, RZ, RZ, -R13 ;  /* 0x000000ffff0c7224 */ /* 0x002fc800078e0a0d */
[----:B--2---:R-:W-:Y:S01]  /*58d0*/  IMAD R27, R12, R15, RZ ;  /* 0x0000000f0c1b7224 */ /* 0x004fe200078e02ff */
[----:B------:R-:W-:-:S05]  /*58e0*/  MOV R12, RZ ;  /* 0x000000ff000c7202 */ /* 0x000fca0000000f00 */
        /* <DEDUP_REMOVED lines=15> */
[----:B--2---:R-:W-:Y:S02]  /*59e0*/  HADD2.F32 R31, -RZ, R14.H0_H0 ;  /* 0x2000000eff1f7230 */ /* 0x004fe40000004100 */
[----:B------:R-:W-:Y:S02]  /*59f0*/  HADD2.F32 R32, -RZ, R15.H0_H0 ;  /* 0x2000000fff207230 */ /* 0x000fe40000004100 */
        /* <DEDUP_REMOVED lines=14> */
.L_x_2370:
[----:B------:R-:W-:Y:S05]  /*5ae0*/  BSYNC.RECONVERGENT B3 ;  /* 0x0000000000037941 */ /* 0x000fea0003800200 */
.L_x_2369:
[----:B------:R-:W-:Y:S01]  /*5af0*/  IADD3 R43, PT, PT, R43, 0x10, RZ ;  /* 0x000000102b2b7810 */ /* 0x000fe20007ffe0ff */
[----:B------:R-:W-:Y:S01]  /*5b00*/  VIADD R47, R47, 0x20 ;  /* 0x000000202f2f7836 */ /* 0x000fe20000000000 */
[----:B------:R-:W-:Y:S06]  /*5b10*/  @P2 BRA `(.L_x_2371) ;  /* 0xfffffffc00302947 */ /* 0x000fec000383ffff */
.L_x_2368:
[----:B------:R-:W-:Y:S05]  /*5b20*/  BSYNC.RECONVERGENT B2 ;  /* 0x0000000000027941 */ /* 0x000fea0003800200 */
.L_x_2367:
[----:B------:R-:W-:-:S13]  /*5b30*/  ISETP.GE.U32.AND P0, PT, R24, 0x30, PT ;  /* 0x000000301800780c */ /* 0x000fda0003f06070 */
[----:B------:R-:W-:Y:S05]  /*5b40*/  @!P0 BRA `(.L_x_2366) ;  /* 0x0000000c00148947 */ /* 0x000fea0003800000 */
[----:B------:R-:W0:Y:S02]  /*5b50*/  LDC R5, c[0x0][0x3f4] ;  /* 0x0000fd00ff057b82 */ /* 0x000e240000000800 */
.L_x_2380:
[CC--:B0-----:R-:W-:Y:S01]  /*5b60*/  ISETP.GE.AND P3, PT, R43.reuse, R5.reuse, PT ;  /* 0x000000052b00720c */ /* 0x0c1fe20003f66270 */
[C---:B------:R-:W-:Y:S01]  /*5b70*/  IMAD.IADD R24, R43.reuse, 0x1, -R41 ;  /* 0x000000012b187824 */ /* 0x040fe200078e0a29 */
[C---:B------:R-:W-:Y:S01]  /*5b80*/  IADD3 R30, PT, PT, R43.reuse, 0x10, RZ ;  /* 0x000000102b1e7810 */ /* 0x040fe20007ffe0ff */
[----:B------:R-:W-:Y:S01]  /*5b90*/  BSSY.RECONVERGENT B2, `(.L_x_2372) ;  /* 0x0000033000027945 */ /* 0x000fe20003800200 */
[C---:B------:R-:W-:Y:S02]  /*5ba0*/  IADD3 R28, PT, PT, R43.reuse, 0x20, RZ ;  /* 0x000000202b1c7810 */ /* 0x040fe40007ffe0ff */
[----:B------:R-:W-:Y:S02]  /*5bb0*/  IADD3 R26, PT, PT, R43, 0x30, RZ ;  /* 0x000000302b1a7810 */ /* 0x000fe40007ffe0ff */
        /* <DEDUP_REMOVED lines=11> */
[----:B0----5:R-:W-:-:S06]  /*5c70*/  IADD3 R25, PT, PT, R14, 0xffffffe, RZ ;  /* 0x0ffffffe0e197810 */ /* 0x021fcc0007ffe0ff */
[----:B------:R0:W1:Y:S02]  /*5c80*/  F2I.FTZ.U32.TRUNC.NTZ R13, R25 ;  /* 0x00000019000d7305 */ /* 0x000064000021f000 */
[----:B0-----:R-:W0:Y:S01]  /*5c90*/  LDS.U16 R25, [R24] ;  /* 0x0000000018197984 */ /* 0x001e220000000400 */
[----:B-1----:R-:W-:-:S05]  /*5ca0*/  IADD3 R12, PT, PT, RZ, -R13, RZ ;  /* 0x8000000dff0c7210 */ /* 0x002fca0007ffe0ff */
[----:B--2---:R-:W-:Y:S02]  /*5cb0*/  IMAD R27, R12, R15, RZ ;  /* 0x0000000f0c1b7224 */ /* 0x004fe400078e02ff */
        /* <DEDUP_REMOVED lines=32> */
.L_x_2373:
[----:B------:R-:W-:Y:S05]  /*5ec0*/  BSYNC.RECONVERGENT B2 ;  /* 0x0000000000027941 */ /* 0x000fea0003800200 */
.L_x_2372:
        /* <DEDUP_REMOVED lines=10> */
[----:B0-----:R-:W0:Y:S01]  /*5f70*/  LDS.U16 R25, [R24+0x20] ;  /* 0x0000200018197984 */ /* 0x001e220000000400 */
        /* <DEDUP_REMOVED lines=34> */
.L_x_2375:
[----:B------:R-:W-:Y:S05]  /*61a0*/  BSYNC.RECONVERGENT B2 ;  /* 0x0000000000027941 */ /* 0x000fea0003800200 */
.L_x_2374:
        /* <DEDUP_REMOVED lines=45> */
.L_x_2377:
[----:B------:R-:W-:Y:S05]  /*6480*/  BSYNC.RECONVERGENT B2 ;  /* 0x0000000000027941 */ /* 0x000fea0003800200 */
.L_x_2376:
        /* <DEDUP_REMOVED lines=9> */
[----:B-1---5:R-:W-:-:S06]  /*6520*/  IADD3 R25, PT, PT, R14, 0xffffffe, RZ ;  /* 0x0ffffffe0e197810 */ /* 0x022fcc0007ffe0ff */
[----:B------:R-:W1:Y:S02]  /*6530*/  F2I.FTZ.U32.TRUNC.NTZ R13, R25 ;  /* 0x00000019000d7305 */ /* 0x000e64000021f000 */
        /* <DEDUP_REMOVED lines=34> */
.L_x_2379:
[----:B------:R-:W-:Y:S05]  /*6760*/  BSYNC.RECONVERGENT B2 ;  /* 0x0000000000027941 */ /* 0x000fea0003800200 */
.L_x_2378:
[----:B------:R-:W-:-:S04]  /*6770*/  IADD3 R43, PT, PT, R43, 0x40, RZ ;  /* 0x000000402b2b7810 */ /* 0x000fc80007ffe0ff */
[----:B------:R-:W-:-:S13]  /*6780*/  ISETP.GE.AND P0, PT, R43, R16, PT ;  /* 0x000000102b00720c */ /* 0x000fda0003f06270 */
[----:B------:R-:W-:Y:S05]  /*6790*/  @!P0 BRA `(.L_x_2380) ;  /* 0xfffffff000f08947 */ /* 0x000fea000383ffff */
.L_x_2366:
[----:B------:R-:W-:Y:S05]  /*67a0*/  BSYNC.RECONVERGENT B1 ;  /* 0x0000000000017941 */ /* 0x000fea0003800200 */
.L_x_2365:
        /* <DEDUP_REMOVED lines=9> */
[----:B------:R-:W3:Y:S01]  /*6840*/  LDG.E.64 R12, desc[UR36][R12.64] ;  /* 0x000000240c0c7981 */ /* 0x000ee2000c1e1b00 */
[----:B------:R-:W0:Y:S03]  /*6850*/  LDC.64 R14, c[0x0][0x468] ;  /* 0x00011a00ff0e7b82 */ /* 0x000e260000000a00 */
[----:B0-----:R-:W4:Y:S01]  /*6860*/  LDG.E R14, desc[UR36][R14.64+0x8] ;  /* 0x000008240e0e7981 */ /* 0x001f22000c1e1900 */
[----:B---3--:R-:W-:Y:S01]  /*6870*/  LOP3.LUT R30, R13, 0xff, RZ, 0xc0, !PT ;  /* 0x000000ff0d1e7812 */ /* 0x008fe200078ec0ff */
[----:B------:R0:W4:Y:S01]  /*6880*/  I2F.S8 R19, R12 ;  /* 0x0000000c00137306 */ /* 0x0001220000001400 */
[--C-:B------:R-:W-:Y:S02]  /*6890*/  SHF.R.S32.HI R33, RZ, 0x18, R13.reuse ;  /* 0x00000018ff217819 */ /* 0x100fe4000001140d */
[----:B------:R-:W-:Y:S02]  /*68a0*/  SHF.R.U64 R24, R30, 0x7, RZ ;  /* 0x000000071e187819 */ /* 0x000fe400000012ff */
[----:B------:R-:W-:-:S02]  /*68b0*/  SHF.R.S64 R32, R12, 0x10, R13 ;  /* 0x000000100c207819 */ /* 0x000fc4000000100d */
[----:B------:R-:W-:Y:S01]  /*68c0*/  ISETP.NE.U32.AND P1, PT, R24, RZ, PT ;  /* 0x000000ff1800720c */ /* 0x000fe20003f25070 */
[----:B------:R-:W1:Y:S01]  /*68d0*/  I2F.S16 R33, R33 ;  /* 0x0000002100217306 */ /* 0x000e620000101400 */
[----:B-----5:R-:W-:Y:S02]  /*68e0*/  PRMT R25, R13, 0x9910, RZ ;  /* 0x000099100d197816 */ /* 0x020fe400000000ff */
[--C-:B------:R-:W-:Y:S02]  /*68f0*/  SHF.R.U64 R24, R12, 0x10, R13.reuse ;  /* 0x000000100c187819 */ /* 0x100fe4000000120d */
[----:B------:R-:W-:Y:S02]  /*6900*/  SHF.R.S32.HI R13, RZ, 0x10, R13 ;  /* 0x00000010ff0d7819 */ /* 0x000fe4000001140d */
[----:B------:R-:W-:Y:S02]  /*6910*/  LOP3.LUT R32, R32, 0xff, RZ, 0xc0, !PT ;  /* 0x000000ff20207812 */ /* 0x000fe400078ec0ff */
[----:B------:R-:W-:-:S02]  /*6920*/  LOP3.LUT R31, R13, 0xff, RZ, 0xc0, !PT ;  /* 0x000000ff0d1f7812 */ /* 0x000fc400078ec0ff */
[----:B------:R-:W-:Y:S02]  /*6930*/  PRMT R16, R12, 0x9910, RZ ;  /* 0x000099100c107816 */ /* 0x000fe400000000ff */
[----:B------:R-:W-:Y:S02]  /*6940*/  SHF.R.U64 R13, R31, 0x7, RZ ;  /* 0x000000071f0d7819 */ /* 0x000fe400000012ff */
[----:B0-----:R-:W-:Y:S01]  /*6950*/  SHF.R.U64 R12, R32, 0x7, RZ ;  /* 0x00000007200c7819 */ /* 0x001fe200000012ff */
[C---:B----4-:R-:W-:Y:S01]  /*6960*/  FMUL.FTZ R19, R14.reuse, R19 ;  /* 0x000000130e137220 */ /* 0x050fe20000410000 */
[----:B------:R-:W-:Y:S01]  /*6970*/  ISETP.NE.U32.AND P2, PT, R13, RZ, PT ;  /* 0x000000ff0d00720c */ /* 0x000fe20003f45070 */
[----:B-1----:R-:W-:Y:S01]  /*6980*/  FMUL.FTZ R28, R14, R33 ;  /* 0x000000210e1c7220 */ /* 0x002fe20000410000 */
[----:B------:R-:W-:Y:S02]  /*6990*/  ISETP.NE.U32.AND P0, PT, R12, RZ, PT ;  /* 0x000000ff0c00720c */ /* 0x000fe40003f05070 */
[----:B------:R-:W-:-:S02]  /*69a0*/  ISETP.NE.U32.AND.EX P2, PT, RZ, RZ, PT, P2 ;  /* 0x000000ffff00720c */ /* 0x000fc40003f45120 */
[----:B------:R-:W-:Y:S02]  /*69b0*/  ISETP.NE.U32.AND.EX P1, PT, RZ, RZ, PT, P1 ;  /* 0x000000ffff00720c */ /* 0x000fe40003f25110 */
[----:B------:R-:W-:Y:S02]  /*69c0*/  ISETP.NE.U32.AND.EX P0, PT, RZ, RZ, PT, P0 ;  /* 0x000000ffff00720c */ /* 0x000fe40003f05100 */
[----:B------:R-:W-:Y:S02]  /*69d0*/  PRMT R24, R24, 0x9910, RZ ;  /* 0x0000991018187816 */ /* 0x000fe400000000ff */
[----:B------:R-:W-:Y:S01]  /*69e0*/  SHF.R.S32.HI R15, RZ, 0x8, R16 ;  /* 0x00000008ff0f7819 */ /* 0x000fe20000011410 */
[----:B------:R-:W-:Y:S01]  /*69f0*/  IMAD.MOV.U32 R16, RZ, RZ, R25 ;  /* 0x000000ffff107224 */ /* 0x000fe200078e0019 */
[----:B------:R-:W-:-:S03]  /*6a00*/  MOV R12, R24 ;  /* 0x00000018000c7202 */ /* 0x000fc60000000f00 */
[----:B------:R-:W-:Y:S01]  /*6a10*/  @P2 LOP3.LUT R31, R31, 0xffffff00, RZ, 0xfc, !PT ;  /* 0xffffff001f1f2812 */ /* 0x000fe200078efcff */
[----:B------:R-:W0:Y:S01]  /*6a20*/  I2F.S16 R15, R15 ;  /* 0x0000000f000f7306 */ /* 0x000e220000101400 */
[----:B------:R-:W-:Y:S02]  /*6a30*/  SHF.R.S32.HI R16, RZ, 0x8, R16 ;  /* 0x00000008ff107819 */ /* 0x000fe40000011410 */
[----:B------:R-:W-:Y:S02]  /*6a40*/  SHF.R.S32.HI R12, RZ, 0x8, R12 ;  /* 0x00000008ff0c7819 */ /* 0x000fe4000001140c */
[----:B------:R-:W-:Y:S02]  /*6a50*/  @P1 LOP3.LUT R30, R30, 0xffffff00, RZ, 0xfc, !PT ;  /* 0xffffff001e1e1812 */ /* 0x000fe400078efcff */
[----:B------:R-:W-:Y:S01]  /*6a60*/  @P0 LOP3.LUT R32, R32, 0xffffff00, RZ, 0xfc, !PT ;  /* 0xffffff0020200812 */ /* 0x000fe200078efcff */
[----:B------:R0:W1:Y:S08]  /*6a70*/  I2F.S16 R29, R16 ;  /* 0x00000010001d7306 */ /* 0x0000700000101400 */
[----:B------:R3:W4:Y:S01]  /*6a80*/  I2F.S16 R25, R12 ;  /* 0x0000000c00197306 */ /* 0x0007220000101400 */
[C---:B0-----:R-:W-:Y:S01]  /*6a90*/  FMUL.FTZ R16, R14.reuse, R15 ;  /* 0x0000000f0e107220 */ /* 0x041fe20000410000 */
[----:B-1----:R-:W-:-:S06]  /*6aa0*/  FMUL.FTZ R26, R14, R29 ;  /* 0x0000001d0e1a7220 */ /* 0x002fcc0000410000 */
[----:B--2---:R-:W0:Y:S01]  /*6ab0*/  I2F.S8 R27, R30 ;  /* 0x0000001e001b7306 */ /* 0x004e220000001400 */
[----:B---3--:R-:W-:Y:S01]  /*6ac0*/  F2FP.F16.F32.PACK_AB R12, R16, R19 ;  /* 0x00000013100c723e */ /* 0x008fe200000000ff */
[----:B----4-:R-:W-:-:S06]  /*6ad0*/  FMUL.FTZ R24, R14, R25 ;  /* 0x000000190e187220 */ /* 0x010fcc0000410000 */
        /* <DEDUP_REMOVED lines=9> */
.L_x_2381:
[----:B------:R-:W0:Y:S02]  /*6b70*/  LDC.64 R12, c[0x0][0x3a8] ;  /* 0x0000ea00ff0c7b82 */ /* 0x000e240000000a00 */
[----:B0-----:R-:W-:-:S06]  /*6b80*/  IMAD.WIDE R12, R19, 0x2, R12 ;  /* 0x00000002130c7825 */ /* 0x001fcc00078e020c */
[----:B------:R-:W5:Y:S02]  /*6b90*/  LDG.E.128 R12, desc[UR36][R12.64] ;  /* 0x000000240c0c7981 */ /* 0x000f64000c1e1d00 */
.L_x_2382:
[----:B------:R-:W0:Y:S02]  /*6ba0*/  LDCU.64 UR6, c[0x0][0x460] ;  /* 0x00008c00ff0677ac */ /* 0x000e240008000a00 */
[----:B0-----:R-:W-:-:S04]  /*6bb0*/  ISETP.NE.U32.AND P0, PT, RZ, UR6, PT ;  /* 0x00000006ff007c0c */ /* 0x001fc8000bf05070 */
[----:B------:R-:W-:Y:S01]  /*6bc0*/  ISETP.NE.AND.EX P0, PT, RZ, UR7, PT, P0 ;  /* 0x00000007ff007c0c */ /* 0x000fe2000bf05300 */
[----:B------:R-:W0:-:S12]  /*6bd0*/  LDCU.64 UR6, c[0x0][0x3c0] ;  /* 0x00007800ff0677ac */ /* 0x000e180008000a00 */
[----:B------:R-:W1:Y:S08]  /*6be0*/  @P0 LDC R16, c[0x0][0x3f8] ;  /* 0x0000fe00ff100b82 */ /* 0x000e700000000800 */
[----:B-----5:R-:W3:Y:S01]  /*6bf0*/  @P0 LDC.64 R24, c[0x0][0x458] ;  /* 0x00011600ff180b82 */ /* 0x020ee20000000a00 */
[----:B-1----:R-:W-:-:S04]  /*6c00*/  @P0 IMAD R17, R2, R16, R17 ;  /* 0x0000001002110224 */ /* 0x002fc800078e0211 */
[----:B------:R-:W-:-:S04]  /*6c10*/  @P0 IMAD R17, R17, 0x30, R40 ;  /* 0x0000003011110824 */ /* 0x000fc800078e0228 */
[----:B---3--:R-:W-:-:S06]  /*6c20*/  @P0 IMAD.WIDE R24, R17, 0x2, R24 ;  /* 0x0000000211180825 */ /* 0x008fcc00078e0218 */
[----:B--2---:R-:W2:Y:S01]  /*6c30*/  @P0 LDG.E.128 R24, desc[UR36][R24.64] ;  /* 0x0000002418180981 */ /* 0x004ea2000c1e1d00 */
        /* <DEDUP_REMOVED lines=35> */
.L_x_2357:
[----:B------:R-:W-:Y:S05]  /*6e70*/  BSYNC.RECONVERGENT B0 ;  /* 0x0000000000007941 */ /* 0x000fea0003800200 */
.L_x_2356:
[----:B------:R-:W-:Y:S01]  /*6e80*/  BAR.SYNC.DEFER_BLOCKING 0x0 ;  /* 0x0000000000007b1d */ /* 0x000fe20000010000 */
[----:B------:R-:W-:-:S13]  /*6e90*/  ISETP.GT.U32.AND P5, PT, R40, 0x2f, PT ;  /* 0x0000002f2800780c */ /* 0x000fda0003fa4070 */
[----:B------:R-:W-:Y:S05]  /*6ea0*/  @P5 BRA `(.L_x_2383) ;  /* 0x0000000800345947 */ /* 0x000fea0003800000 */
[----:B------:R-:W0:Y:S01]  /*6eb0*/  S2UR UR5, SR_CgaCtaId ;  /* 0x00000000000579c3 */ /* 0x000e220000008800 */
        /* <DEDUP_REMOVED lines=20> */
[----:B-----5:R-:W-:Y:S02]  /*7000*/  F2FP.F16.F32.PACK_AB R8, R7, R4 ;  /* 0x000000040708723e */ /* 0x020fe400000000ff */
[----:B------:R-:W-:Y:S02]  /*7010*/  F2FP.F16.F32.PACK_AB R9, R21, R6 ;  /* 0x000000061509723e */ /* 0x000fe400000000ff */
[----:B------:R-:W-:Y:S02]  /*7020*/  F2FP.F16.F32.PACK_AB R10, R23, R20 ;  /* 0x00000014170a723e */ /* 0x000fe400000000ff */
[----:B------:R-:W-:-:S05]  /*7030*/  F2FP.F16.F32.PACK_AB R11, R38, R37 ;  /* 0x00000025260b723e */ /* 0x000fca00000000ff */
[----:B------:R0:W-:Y:S02]  /*7040*/  STS.128 [R39+-0x300], R8 ;  /* 0xfffd000827007388 */ /* 0x0001e40000000c00 */
.L_x_2384:
[----:B------:R-:W-:Y:S05]  /*7050*/  WARPSYNC.ALL ;  /* 0x0000000000007948 */ /* 0x000fea0003800000 */
[----:B------:R-:W-:Y:S01]  /*7060*/  BAR.SYNC.DEFER_BLOCKING 0x0 ;  /* 0x0000000000007b1d */ /* 0x000fe20000010000 */
[----:B------:R-:W-:-:S05]  /*7070*/  ISETP.GT.U32.AND P6, PT, R18, 0x7, PT ;  /* 0x000000071200780c */ /* 0x000fca0003fc4070 */
[----:B------:R-:W-:Y:S04]  /*7080*/  BSSY.RECONVERGENT B0, `(.L_x_2385) ;  /* 0x0000013000007945 */ /* 0x000fe80003800200 */
[----:B------:R-:W-:Y:S05]  /*7090*/  @P1 BRA `(.L_x_2386) ;  /* 0x0000000000441947 */ /* 0x000fea0003800000 */
[----:B0----5:R-:W0:Y:S02]  /*70a0*/  LDS.128 R8, [R39] ;  /* 0x0000000027087984 */ /* 0x021e240000000c00 */
[--C-:B0-----:R-:W-:Y:S02]  /*70b0*/  HADD2.F32 R5, -RZ, R9.reuse.H0_H0 ;  /* 0x20000009ff057230 */ /* 0x101fe40000004100 */
        /* <DEDUP_REMOVED lines=15> */
.L_x_2386:
[----:B------:R-:W-:Y:S05]  /*71b0*/  BSYNC.RECONVERGENT B0 ;  /* 0x0000000000007941 */ /* 0x000fea0003800200 */
.L_x_2385:
        /* <DEDUP_REMOVED lines=8> */
.L_x_2388:
[----:B------:R-:W-:Y:S05]  /*7240*/  BSYNC.RECONVERGENT B0 ;  /* 0x0000000000007941 */ /* 0x000fea0003800200 */
.L_x_2387:
[----:B------:R-:W-:Y:S06]  /*7250*/  BAR.SYNC.DEFER_BLOCKING 0x0 ;  /* 0x0000000000007b1d */ /* 0x000fec0000010000 */
[----:B------:R-:W-:Y:S04]  /*7260*/  BSSY.RECONVERGENT B0, `(.L_x_2389) ;  /* 0x0000013000007945 */ /* 0x000fe80003800200 */
[----:B------:R-:W-:Y:S05]  /*7270*/  @P0 BRA `(.L_x_2390) ;  /* 0x0000000000440947 */ /* 0x000fea0003800000 */
[----:B01---5:R-:W0:Y:S02]  /*7280*/  LDS.128 R8, [R39] ;  /* 0x0000000027087984 */ /* 0x023e240000000c00 */
        /* <DEDUP_REMOVED lines=16> */
.L_x_2390:
[----:B------:R-:W-:Y:S05]  /*7390*/  BSYNC.RECONVERGENT B0 ;  /* 0x0000000000007941 */ /* 0x000fea0003800200 */
.L_x_2389:
        /* <DEDUP_REMOVED lines=8> */
.L_x_2392:
[----:B------:R-:W-:Y:S05]  /*7420*/  BSYNC.RECONVERGENT B0 ;  /* 0x0000000000007941 */ /* 0x000fea0003800200 */
.L_x_2391:
[----:B------:R-:W-:Y:S01]  /*7430*/  BAR.SYNC.DEFER_BLOCKING 0x0 ;  /* 0x0000000000007b1d */ /* 0x000fe20000010000 */
[----:B------:R-:W-:-:S05]  /*7440*/  ISETP.GT.U32.AND P0, PT, R18, 0xf, PT ;  /* 0x0000000f1200780c */ /* 0x000fca0003f04070 */
[----:B------:R-:W-:Y:S08]  /*7450*/  BSSY.RECONVERGENT B0, `(.L_x_2393) ;  /* 0x0000013000007945 */ /* 0x000ff00003800200 */
[----:B------:R-:W-:Y:S05]  /*7460*/  @P0 BRA `(.L_x_2394) ;  /* 0x0000000000440947 */ /* 0x000fea0003800000 */
[----:B01-3-5:R-:W0:Y:S02]  /*7470*/  LDS.128 R8, [R39] ;  /* 0x0000000027087984 */ /* 0x02be240000000c00 */
        /* <DEDUP_REMOVED lines=16> */
.L_x_2394:
[----:B------:R-:W-:Y:S05]  /*7580*/  BSYNC.RECONVERGENT B0 ;  /* 0x0000000000007941 */ /* 0x000fea0003800200 */
.L_x_2393:
[----:B------:R-:W-:Y:S06]  /*7590*/  BAR.SYNC.DEFER_BLOCKING 0x0 ;  /* 0x0000000000007b1d */ /* 0x000fec0000010000 */
[----:B------:R-:W-:Y:S04]  /*75a0*/  BSSY.RECONVERGENT B0, `(.L_x_2395) ;  /* 0x0000007000007945 */ /* 0x000fe80003800200 */
[----:B------:R-:W-:Y:S05]  /*75b0*/  @P2 BRA `(.L_x_2396) ;  /* 0x0000000000142947 */ /* 0x000fea0003800000 */
[----:B01-3-5:R-:W-:Y:S02]  /*75c0*/  F2FP.F16.F32.PACK_AB R8, R7, R4 ;  /* 0x000000040708723e */ /* 0x02bfe400000000ff */
[----:B------:R-:W-:Y:S02]  /*75d0*/  F2FP.F16.F32.PACK_AB R9, R21, R6 ;  /* 0x000000061509723e */ /* 0x000fe400000000ff */
[----:B------:R-:W-:Y:S02]  /*75e0*/  F2FP.F16.F32.PACK_AB R10, R23, R20 ;  /* 0x00000014170a723e */ /* 0x000fe400000000ff */
[----:B------:R-:W-:-:S05]  /*75f0*/  F2FP.F16.F32.PACK_AB R11, R38, R37 ;  /* 0x00000025260b723e */ /* 0x000fca00000000ff */
[----:B------:R4:W-:Y:S02]  /*7600*/  STS.128 [R39+-0x60], R8 ;  /* 0xffffa00827007388 */ /* 0x0009e40000000c00 */
.L_x_2396:
[----:B------:R-:W-:Y:S05]  /*7610*/  BSYNC.RECONVERGENT B0 ;  /* 0x0000000000007941 */ /* 0x000fea0003800200 */
.L_x_2395:
[----:B------:R-:W-:Y:S06]  /*7620*/  BAR.SYNC.DEFER_BLOCKING 0x0 ;  /* 0x0000000000007b1d */ /* 0x000fec0000010000 */
[----:B------:R-:W-:Y:S04]  /*7630*/  BSSY.RECONVERGENT B0, `(.L_x_2397) ;  /* 0x0000013000007945 */ /* 0x000fe80003800200 */
[----:B------:R-:W-:Y:S05]  /*7640*/  @P6 BRA `(.L_x_2398) ;  /* 0x0000000000446947 */ /* 0x000fea0003800000 */
[----:B01-345:R-:W0:Y:S02]  /*7650*/  LDS.128 R8, [R39] ;  /* 0x0000000027087984 */ /* 0x03be240000000c00 */
        /* <DEDUP_REMOVED lines=16> */
.L_x_2398:
[----:B------:R-:W-:Y:S05]  /*7760*/  BSYNC.RECONVERGENT B0 ;  /* 0x0000000000007941 */ /* 0x000fea0003800200 */
.L_x_2397:
[----:B------:R-:W-:Y:S06]  /*7770*/  BAR.SYNC.DEFER_BLOCKING 0x0 ;  /* 0x0000000000007b1d */ /* 0x000fec0000010000 */
.L_x_2383:
[----:B------:R-:W-:-:S13]  /*7780*/  ISETP.GT.U32.OR P5, PT, R18, 0x7, P5 ;  /* 0x000000071200780c */ /* 0x000fda0002fa4470 */
[----:B------:R-:W-:Y:S05]  /*7790*/  @P5 EXIT ;  /* 0x000000000000594d */ /* 0x000fea0003800000 */
[----:B------:R-:W0:Y:S02]  /*77a0*/  LDCU UR4, c[0x0][0x478] ;  /* 0x00008f00ff0477ac */ /* 0x000e240008000800 */
[----:B0-----:R-:W-:-:S09]  /*77b0*/  UISETP.NE.AND UP0, UPT, UR4, 0x2, UPT ;  /* 0x000000020400788c */ /* 0x001fd2000bf05270 */
[----:B------:R-:W-:Y:S05]  /*77c0*/  BRA.U UP0, `(.L_x_2399) ;  /* 0x0000000100e07547 */ /* 0x000fea000b800000 */
[----:B------:R-:W0:Y:S01]  /*77d0*/  LDC.64 R2, c[0x0][0x470] ;  /* 0x00011c00ff027b82 */ /* 0x000e220000000a00 */
[----:B------:R-:W1:Y:S01]  /*77e0*/  LDCU.64 UR4, c[0x0][0x380] ;  /* 0x00007000ff0477ac */ /* 0x000e620008000a00 */
[----:B0-----:R-:W2:Y:S01]  /*77f0*/  LDG.E R2, desc[UR36][R2.64] ;  /* 0x0000002402027981 */ /* 0x001ea2000c1e1900 */
[----:B------:R-:W-:-:S05]  /*7800*/  IMAD.IADD R36, R36, 0x1, R40 ;  /* 0x0000000124247824 */ /* 0x000fca00078e0228 */
[----:B-1-345:R-:W-:Y:S01]  /*7810*/  IADD3 R8, P0, PT, R36, UR4, RZ ;  /* 0x0000000424087c10 */ /* 0x03afe2000ff1e0ff */
        /* <DEDUP_REMOVED lines=12> */
[----:B------:R-:W-:Y:S02]  /*78e0*/  PRMT R0, R0, 0x7710, RZ ;  /* 0x0000771000007816 */ /* 0x000fe400000000ff */
[----:B-1----:R-:W-:-:S05]  /*78f0*/  PRMT R3, R38, 0x8880, RZ ;  /* 0x0000888026037816 */ /* 0x002fca00000000ff */
        /* <DEDUP_REMOVED lines=19> */
[----:B------:R-:W-:Y:S02]  /*7a30*/  PRMT R3, R6, 0x7710, RZ ;  /* 0x0000771006037816 */ /* 0x000fe400000000ff */
[----:B------:R-:W-:Y:S02]  /*7a40*/  LOP3.LUT R6, R0, 0xff, RZ, 0xc0, !PT ;  /* 0x000000ff00067812 */ /* 0x000fe400078ec0ff */
[----:B0-----:R-:W-:Y:S02]  /*7a50*/  PRMT R20, R20, 0x8880, RZ ;  /* 0x0000888014147816 */ /* 0x001fe400000000ff */
[----:B------:R-:W-:Y:S01]  /*7a60*/  LOP3.LUT R5, R3, 0xff, RZ, 0xc0, !PT ;  /* 0x000000ff03057812 */ /* 0x000fe200078ec0ff */
[----:B------:R-:W-:Y:S01]  /*7a70*/  IMAD.WIDE.U32 R6, R6, 0x100, RZ ;  /* 0x0000010006067825 */ /* 0x000fe200078e00ff */
[----:B------:R-:W-:Y:S02]  /*7a80*/  PRMT R0, R20, 0x7710, RZ ;  /* 0x0000771014007816 */ /* 0x000fe400000000ff */
[----:B-1----:R-:W-:Y:S01]  /*7a90*/  PRMT R10, R2, 0x8880, RZ ;  /* 0x00008880020a7816 */ /* 0x002fe200000000ff */
        /* <DEDUP_REMOVED lines=11> */
.L_x_2399:
[----:B------:R-:W0:Y:S01]  /*7b50*/  LDC.64 R2, c[0x0][0x380] ;  /* 0x0000e000ff027b82 */ /* 0x000e220000000a00 */
        /* <DEDUP_REMOVED lines=11> */
.L_x_2326:
[----:B------:R-:W-:Y:S02]  /*7c10*/  HFMA2 R12, -RZ, RZ, 0, 9.5367431640625e-07 ;  /* 0x00000010ff0c7431 */ /* 0x000fe400000001ff */
[----:B------:R-:W-:Y:S01]  /*7c20*/  IMAD.MOV.U32 R11, RZ, RZ, 0x1f ;  /* 0x0000001fff0b7424 */ /* 0x000fe200078e00ff */
[----:B------:R-:W-:-:S07]  /*7c30*/  MOV R15, 0xffffffff ;  /* 0xffffffff000f7802 */ /* 0x000fce0000000f00 */
[----:B01---5:R-:W-:Y:S05]  /*7c40*/  WARPSYNC.COLLECTIVE R15, `(.L_x_2400) ;  /* 0x000000000f087348 */ /* 0x023fea0003c00000 */
[----:B------:R2:W3:Y:S02]  /*7c50*/  SHFL.BFLY P6, R14, R13, R12, R11 ;  /* 0x0c00000c0d0e7389 */ /* 0x0004e400000c000b */
[----:B0123-5:R-:W-:Y:S05]  /*7c60*/  ENDCOLLECTIVE ;  /* 0x000000000000791b */ /* 0x02ffea0003800000 */
.L_x_2400:
[----:B------:R-:W-:Y:S02]  /*7c70*/  HFMA2 R12, -RZ, RZ, 0, 4.76837158203125e-07 ;  /* 0x00000008ff0c7431 */ /* 0x000fe400000001ff */
[----:B------:R-:W-:-:S05]  /*7c80*/  FADD.FTZ R0, R13, R14 ;  /* 0x0000000e0d007221 */ /* 0x000fca0000010000 */
[----:B------:R-:W-:-:S07]  /*7c90*/  MOV R13, R0 ;  /* 0x00000000000d7202 */ /* 0x000fce0000000f00 */
[----:B------:R-:W-:Y:S05]  /*7ca0*/  WARPSYNC.COLLECTIVE R15, `(.L_x_2401) ;  /* 0x000000000f087348 */ /* 0x000fea0003c00000 */
[----:B------:R0:W1:Y:S02]  /*7cb0*/  SHFL.BFLY P6, R14, R13, R12, R11 ;  /* 0x0c00000c0d0e7389 */ /* 0x00006400000c000b */
[----:B01----:R-:W-:Y:S05]  /*7cc0*/  ENDCOLLECTIVE ;  /* 0x000000000000791b */ /* 0x003fea0003800000 */
.L_x_2401:
[----:B------:R-:W-:Y:S01]  /*7cd0*/  MOV R12, 0x4 ;  /* 0x00000004000c7802 */ /* 0x000fe20000000f00 */
[----:B------:R-:W-:-:S04]  /*7ce0*/  FADD.FTZ R4, R0, R14 ;  /* 0x0000000e00047221 */ /* 0x000fc80000010000 */
[----:B------:R-:W-:-:S07]  /*7cf0*/  IMAD.MOV.U32 R13, RZ, RZ, R4 ;  /* 0x000000ffff0d7224 */ /* 0x000fce00078e0004 */
[----:B------:R-:W-:Y:S05]  /*7d00*/  WARPSYNC.COLLECTIVE R15, `(.L_x_2402) ;  /* 0x000000000f087348 */ /* 0x000fea0003c00000 */
[----:B------:R0:W1:Y:S02]  /*7d10*/  SHFL.BFLY P6, R14, R13, R12, R11 ;  /* 0x0c00000c0d0e7389 */ /* 0x00006400000c000b */
[----:B01----:R-:W-:Y:S05]  /*7d20*/  ENDCOLLECTIVE ;  /* 0x000000000000791b */ /* 0x003fea0003800000 */
.L_x_2402:
[----:B------:R-:W-:Y:S02]  /*7d30*/  HFMA2 R12, -RZ, RZ, 0, 1.1920928955078125e-07 ;  /* 0x00000002ff0c7431 */ /* 0x000fe400000001ff */
[----:B------:R-:W-:-:S05]  /*7d40*/  FADD.FTZ R5, R4, R14 ;  /* 0x0000000e04057221 */ /* 0x000fca0000010000 */
[----:B------:R-:W-:-:S07]  /*7d50*/  MOV R13, R5 ;  /* 0x00000005000d7202 */ /* 0x000fce0000000f00 */
[----:B------:R-:W-:Y:S05]  /*7d60*/  WARPSYNC.COLLECTIVE R15, `(.L_x_2403) ;  /* 0x000000000f087348 */ /* 0x000fea0003c00000 */
[----:B------:R0:W1:Y:S02]  /*7d70*/  SHFL.BFLY P6, R14, R13, R12, R11 ;  /* 0x0c00000c0d0e7389 */ /* 0x00006400000c000b */
[----:B01----:R-:W-:Y:S05]  /*7d80*/  ENDCOLLECTIVE ;  /* 0x000000000000791b */ /* 0x003fea0003800000 */
.L_x_2403:
[----:B------:R-:W-:Y:S01]  /*7d90*/  MOV R12, 0x1 ;  /* 0x00000001000c7802 */ /* 0x000fe20000000f00 */
[----:B------:R-:W-:-:S04]  /*7da0*/  FADD.FTZ R6, R5, R14 ;  /* 0x0000000e05067221 */ /* 0x000fc80000010000 */
[----:B------:R-:W-:-:S07]  /*7db0*/  IMAD.MOV.U32 R13, RZ, RZ, R6 ;  /* 0x000000ffff0d7224 */ /* 0x000fce00078e0006 */
[----:B------:R-:W-:Y:S05]  /*7dc0*/  WARPSYNC.COLLECTIVE R15, `(.L_x_2404) ;  /* 0x000000000f087348 */ /* 0x000fea0003c00000 */
[----:B------:R0:W1:Y:S02]  /*7dd0*/  SHFL.BFLY P6, R14, R13, R12, R11 ;  /* 0x0c00000c0d0e7389 */ /* 0x00006400000c000b */
[----:B01----:R-:W-:Y:S05]  /*7de0*/  ENDCOLLECTIVE ;  /* 0x000000000000791b */ /* 0x003fea0003800000 */
.L_x_2404:
[----:B------:R-:W-:Y:S05]  /*7df0*/  BRA `(.L_x_2405) ;  /* 0xffffff98005c7947 */ /* 0x000fea000383ffff */
.L_x_2329:
[----:B------:R-:W-:Y:S01]  /*7e00*/  BSSY B1, `(.L_x_2406) ;  /* 0x0000007000017945 */ /* 0x000fe20003800000 */
[----:B------:R-:W-:Y:S01]  /*7e10*/  MOV R12, 0x1 ;  /* 0x00000001000c7802 */ /* 0x000fe20000000f00 */
[----:B------:R-:W-:Y:S01]  /*7e20*/  IMAD.MOV.U32 R15, RZ, RZ, -0x1 ;  /* 0xffffffffff0f7424 */ /* 0x000fe200078e00ff */
[----:B------:R-:W-:-:S07]  /*7e30*/  MOV R11, 0x1f ;  /* 0x0000001f000b7802 */ /* 0x000fce0000000f00 */
[----:B-----5:R-:W-:Y:S05]  /*7e40*/  WARPSYNC.COLLECTIVE R15, `(.L_x_2407) ;  /* 0x000000000f087348 */ /* 0x020fea0003c00000 */
[----:B------:R0:W1:Y:S02]  /*7e50*/  SHFL.BFLY P6, R14, R13, R12, R11 ;  /* 0x0c00000c0d0e7389 */ /* 0x00006400000c000b */
[----:B01---5:R-:W-:Y:S05]  /*7e60*/  ENDCOLLECTIVE ;  /* 0x000000000000791b */ /* 0x023fea0003800000 */
.L_x_2407:
[----:B------:R-:W-:Y:S05]  /*7e70*/  BSYNC B1 ;  /* 0x0000000000017941 */ /* 0x000fea0003800000 */
.L_x_2406:
[----:B------:R-:W-:Y:S05]  /*7e80*/  BRA `(.L_x_2408) ;  /* 0xffffffa400807947 */ /* 0x000fea000383ffff */
.L_x_2333:
[----:B------:R-:W-:Y:S01]  /*7e90*/  HFMA2 R12, -RZ, RZ, 0, 9.5367431640625e-07 ;  /* 0x00000010ff0c7431 */ /* 0x000fe200000001ff */
[----:B------:R-:W-:Y:S01]  /*7ea0*/  BSSY B0, `(.L_x_2409) ;  /* 0x0000007000007945 */ /* 0x000fe20003800000 */
[----:B------:R-:W-:Y:S01]  /*7eb0*/  MOV R13, R3 ;  /* 0x00000003000d7202 */ /* 0x000fe20000000f00 */
[----:B------:R-:W-:Y:S01]  /*7ec0*/  IMAD.MOV.U32 R15, RZ, RZ, -0x1 ;  /* 0xffffffffff0f7424 */ /* 0x000fe200078e00ff */
[----:B------:R-:W-:-:S07]  /*7ed0*/  MOV R11, 0x1f ;  /* 0x0000001f000b7802 */ /* 0x000fce0000000f00 */
[----:B--2--5:R-:W-:Y:S05]  /*7ee0*/  WARPSYNC.COLLECTIVE R15, `(.L_x_2410) ;  /* 0x000000000f087348 */ /* 0x024fea0003c00000 */
[----:B------:R0:W1:Y:S02]  /*7ef0*/  SHFL.BFLY P6, R14, R13, R12, R11 ;  /* 0x0c00000c0d0e7389 */ /* 0x00006400000c000b */
[----:B012--5:R-:W-:Y:S05]  /*7f00*/  ENDCOLLECTIVE ;  /* 0x000000000000791b */ /* 0x027fea0003800000 */
.L_x_2410:
[----:B------:R-:W-:Y:S05]  /*7f10*/  BSYNC B0 ;  /* 0x0000000000007941 */ /* 0x000fea0003800000 */
.L_x_2409:
[----:B------:R-:W-:Y:S01]  /*7f20*/  HFMA2 R12, -RZ, RZ, 0, 4.76837158203125e-07 ;  /* 0x00000008ff0c7431 */ /* 0x000fe200000001ff */
[----:B------:R-:W-:Y:S02]  /*7f30*/  FMNMX.FTZ R13, R14, R3, !PT ;  /* 0x000000030e0d7209 */ /* 0x000fe40007810000 */
[----:B------:R-:W-:Y:S02]  /*7f40*/  MOV R11, 0x1f ;  /* 0x0000001f000b7802 */ /* 0x000fe40000000f00 */
[----:B------:R-:W-:-:S07]  /*7f50*/  MOV R15, 0xffffffff ;  /* 0xffffffff000f7802 */ /* 0x000fce0000000f00 */
[----:B------:R-:W-:Y:S05]  /*7f60*/  WARPSYNC.COLLECTIVE R15, `(.L_x_2411) ;  /* 0x000000000f087348 */ /* 0x000fea0003c00000 */
[----:B------:R0:W1:Y:S02]  /*7f70*/  SHFL.BFLY P6, R14, R13, R12, R11 ;  /* 0x0c00000c0d0e7389 */ /* 0x00006400000c000b */
[----:B01----:R-:W-:Y:S05]  /*7f80*/  ENDCOLLECTIVE ;  /* 0x000000000000791b */ /* 0x003fea0003800000 */
.L_x_2411:
[----:B------:R-:W-:Y:S01]  /*7f90*/  HFMA2 R12, -RZ, RZ, 0, 2.384185791015625e-07 ;  /* 0x00000004ff0c7431 */ /* 0x000fe200000001ff */
[----:B------:R-:W-:-:S05]  /*7fa0*/  FMNMX.FTZ R4, R13, R14, !PT ;  /* 0x0000000e0d047209 */ /* 0x000fca0007810000 */
[----:B------:R-:W-:-:S07]  /*7fb0*/  IMAD.MOV.U32 R13, RZ, RZ, R4 ;  /* 0x000000ffff0d7224 */ /* 0x000fce00078e0004 */
[----:B------:R-:W-:Y:S05]  /*7fc0*/  WARPSYNC.COLLECTIVE R15, `(.L_x_2412) ;  /* 0x000000000f087348 */ /* 0x000fea0003c00000 */
[----:B------:R0:W1:Y:S02]  /*7fd0*/  SHFL.BFLY P6, R14, R13, R12, R11 ;  /* 0x0c00000c0d0e7389 */ /* 0x00006400000c000b */
[----:B01----:R-:W-:Y:S05]  /*7fe0*/  ENDCOLLECTIVE ;  /* 0x000000000000791b */ /* 0x003fea0003800000 */
.L_x_2412:
[----:B------:R-:W-:Y:S01]  /*7ff0*/  HFMA2 R12, -RZ, RZ, 0, 1.1920928955078125e-07 ;  /* 0x00000002ff0c7431 */ /* 0x000fe200000001ff */
[----:B------:R-:W-:-:S04]  /*8000*/  FMNMX.FTZ R5, R4, R14, !PT ;  /* 0x0000000e04057209 */ /* 0x000fc80007810000 */
[----:B------:R-:W-:-:S07]  /*8010*/  MOV R13, R5 ;  /* 0x00000005000d7202 */ /* 0x000fce0000000f00 */
[----:B------:R-:W-:Y:S05]  /*8020*/  WARPSYNC.COLLECTIVE R15, `(.L_x_2413) ;  /* 0x000000000f087348 */ /* 0x000fea0003c00000 */
[----:B------:R0:W1:Y:S02]  /*8030*/  SHFL.BFLY P6, R14, R13, R12, R11 ;  /* 0x0c00000c0d0e7389 */ /* 0x00006400000c000b */
[----:B01----:R-:W-:Y:S05]  /*8040*/  ENDCOLLECTIVE ;  /* 0x000000000000791b */ /* 0x003fea0003800000 */
.L_x_2413:
[----:B------:R-:W-:Y:S05]  /*8050*/  BRA `(.L_x_2414) ;  /* 0xffffffa400e87947 */ /* 0x000fea000383ffff */
.L_x_2415:
        /* <DEDUP_REMOVED lines=10> */
.L_x_3263:


//--------------------- .text._ZN4mmha33masked_multihead_attention_kernelItLi48ELi64ELi4ELi8ELi64ELb0ELb0EEEv26Multihead_attention_paramsIT_XT5_EE --------------------------
	.section	.text._ZN4mmha33masked_multihead_attention_kernelItLi48ELi64ELi4ELi8ELi64ELb0ELb0EEEv26Multihead_attention_paramsIT_XT5_EE,"ax",@progbits
	.align	128
        .global         _ZN4mmha33masked_multihead_attention_kernelItLi48ELi64ELi4ELi8ELi64ELb0ELb0EEEv26Multihead_attention_paramsIT_XT5_EE
        .type           _ZN4mmha33masked_multihead_attention_kernelItLi48ELi64ELi4ELi8ELi64ELb0ELb0EEEv26Multihead_attention_paramsIT_XT5_EE,@function
        .size           _ZN4mmha33masked_multihead_attention_kernelItLi48ELi64ELi4ELi8ELi64ELb0ELb0EEEv26Multihead_attention_paramsIT_XT5_EE,(.L_x_3264 - _ZN4mmha33masked_multihead_attention_kernelItLi48ELi64ELi4ELi8ELi64ELb0ELb0EEEv26Multihead_attention_paramsIT_XT5_EE)
        .other          _ZN4mmha33masked_multihead_attention_kernelItLi48ELi64ELi4ELi8ELi64ELb0ELb0EEEv26Multihead_attention_paramsIT_XT5_EE,@"STO_CUDA_ENTRY STV_DEFAULT"
_ZN4mmha33masked_multihead_attention_kernelItLi48ELi64ELi4ELi8ELi64ELb0ELb0EEEv26Multihead_attention_paramsIT_XT5_EE:
.text._ZN4mmha33masked_multihead_attention_kernelItLi48ELi64ELi4ELi8ELi64ELb0ELb0EEEv26Multihead_attention_paramsIT_XT5_EE:
        /* <DEDUP_REMOVED lines=14> */
.L_x_2416:
        /* <DEDUP_REMOVED lines=37> */
[----:B---3--:R-:W-:-:S04]  /*0330*/  MOV R0, UR5 ;  /* 0x0000000500007c02 */ /* 0x008fc80008000f00 */
[----:B------:R-:W-:Y:S02]  /*0340*/  IABS R9, R0 ;  /* 0x0000000000097213 */ /* 0x000fe40000000000 */
[----:B------:R-:W-:Y:S02]  /*0350*/  @P1 IADD3 R19, PT, PT, R19, 0x1, RZ ;  /* 0x0000000113131810 */ /* 0x000fe40007ffe0ff */
[----:B------:R-:W2:Y:S01]  /*0360*/  I2F.RP R0, R9 ;  /* 0x0000000900007306 */ /* 0x000ea20000209400 */
[----:B------:R-:W-:Y:S02]  /*0370*/  PLOP3.LUT P1, PT, PT, PT, UP0, 0x80, 0x8 ;  /* 0x000000000008781c */ /* 0x000fe40003f2f008 */
[----:B------:R-:W-:Y:S01]  /*0380*/  @!P3 IMAD.MOV R19, RZ, RZ, -R19 ;  /* 0x000000ffff13b224 */ /* 0x000fe200078e0a13 */
[----:B------:R-:W-:Y:S01]  /*0390*/  @!P2 LOP3.LUT R19, RZ, R11, RZ, 0x33, !PT ;  /* 0x0000000bff13a212 */ /* 0x000fe200078e33ff */
[----:B------:R-:W0:Y:S04]  /*03a0*/  @!UP0 LDCU UR42, c[0x0][0x40c] ;  /* 0x00008180ff2a87ac */ /* 0x000e280008000800 */
[----:B-1----:R-:W-:Y:S01]  /*03b0*/  @P0 IMAD.WIDE R2, R19, 0x4, R2 ;  /* 0x0000000413020825 */ /* 0x002fe200078e0202 */
[----:B--2---:R-:W1:Y:S05]  /*03c0*/  MUFU.RCP R0, R0 ;  /* 0x0000000000007308 */ /* 0x004e6a0000001000 */
[----:B------:R2:W5:Y:S01]  /*03d0*/  @P0 LDG.E R3, desc[UR36][R2.64] ;  /* 0x0000002402030981 */ /* 0x000562000c1e1900 */
[----:B------:R-:W3:Y:S01]  /*03e0*/  S2UR UR43, SR_CTAID.X ;  /* 0x00000000002b79c3 */ /* 0x000ee20000002500 */
[----:B------:R-:W-:Y:S01]  /*03f0*/  UMOV UR38, URZ ;  /* 0x000000ff00267c82 */ /* 0x000fe20008000000 */
[----:B------:R-:W-:Y:S01]  /*0400*/  UIMAD UR46, UR7, UR5, URZ ;  /* 0x00000005072e72a4 */ /* 0x000fe2000f8e02ff */
[----:B------:R-:W-:Y:S01]  /*0410*/  BSSY.RECONVERGENT B0, `(.L_x_2417) ;  /* 0x0000038000007945 */ /* 0x000fe20003800200 */
[----:B-1----:R-:W-:-:S04]  /*0420*/  IADD3 R6, PT, PT, R0, 0xffffffe, RZ ;  /* 0x0ffffffe00067810 */ /* 0x002fc80007ffe0ff */
[----:B------:R1:W2:Y:S02]  /*0430*/  F2I.FTZ.U32.TRUNC.NTZ R7, R6 ;  /* 0x0000000600077305 */ /* 0x0002a4000021f000 */
[----:B-1----:R-:W-:Y:S02]  /*0440*/  HFMA2 R6, -RZ, RZ, 0, 0 ;  /* 0x00000000ff067431 */ /* 0x002fe400000001ff */
[----:B--2---:R-:W-:-:S04]  /*0450*/  IMAD.MOV R2, RZ, RZ, -R7 ;  /* 0x000000ffff027224 */ /* 0x004fc800078e0a07 */
[----:B------:R-:W-:Y:S02]  /*0460*/  IMAD R11, R2, R9, RZ ;  /* 0x00000009020b7224 */ /* 0x000fe400078e02ff */
[----:B------:R-:W1:Y:S02]  /*0470*/  S2R R2, SR_TID.X ;  /* 0x0000000000027919 */ /* 0x000e640000002100 */
[----:B------:R-:W-:Y:S01]  /*0480*/  IMAD.HI.U32 R7, R7, R11, R6 ;  /* 0x0000000b07077227 */ /* 0x000fe200078e0006 */
[----:B-1----:R-:W-:Y:S02]  /*0490*/  SHF.L.U32 R17, R2, 0x1, RZ ;  /* 0x0000000102117819 */ /* 0x002fe400000006ff */
[----:B----4-:R-:W-:-:S13]  /*04a0*/  @P1 R2UR UR6, R8 ;  /* 0x00000000080612ca */ /* 0x010fda00000e0000 */
[----:B0-----:R-:W-:Y:S01]  /*04b0*/  @UP0 UIADD3 UR42, UPT, UPT, UR6, UR4, URZ ;  /* 0x00000004062a0290 */ /* 0x001fe2000fffe0ff */
[----:B------:R-:W0:Y:S05]  /*04c0*/  LDCU UR4, c[0x0][0x3e8] ;  /* 0x00007d00ff0477ac */ /* 0x000e2a0008000800 */
[----:B------:R-:W-:Y:S01]  /*04d0*/  IABS R0, UR42 ;  /* 0x0000002a00007c13 */ /* 0x000fe20008000000 */
[----:B------:R-:W3:Y:S01]  /*04e0*/  LDCU UR6, c[0x0][0x3f8] ;  /* 0x00007f00ff0677ac */ /* 0x000ee20008000800 */
[----:B------:R-:W-:-:S03]  /*04f0*/  IMAD.U32 R6, RZ, RZ, UR42 ;  /* 0x0000002aff067e24 */ /* 0x000fc6000f8e00ff */
[----:B------:R-:W-:Y:S01]  /*0500*/  IMAD.HI.U32 R7, R7, R0, RZ ;  /* 0x0000000007077227 */ /* 0x000fe200078e00ff */
[----:B------:R-:W-:Y:S01]  /*0510*/  UISETP.GE.AND UP2, UPT, UR42, URZ, UPT ;  /* 0x000000ff2a00728c */ /* 0x000fe2000bf46270 */
[----:B------:R-:W-:Y:S01]  /*0520*/  IADD3 R6, PT, PT, R6, 0x1, RZ ;  /* 0x0000000106067810 */ /* 0x000fe20007ffe0ff */
[----:B------:R-:W-:Y:S02]  /*0530*/  UISETP.NE.AND UP0, UPT, UR5, URZ, UPT ;  /* 0x000000ff0500728c */ /* 0x000fe4000bf05270 */
[----:B------:R-:W-:Y:S02]  /*0540*/  IADD3 R7, PT, PT, -R7, RZ, RZ ;  /* 0x000000ff07077210 */ /* 0x000fe40007ffe1ff */
[----:B------:R-:W-:Y:S01]  /*0550*/  VIADDMNMX R12, R6, -UR5, RZ, !PT ;  /* 0x80000005060c7c46 */ /* 0x000fe2000f8001ff */
[----:B0-----:R-:W-:Y:S02]  /*0560*/  UISETP.NE.AND UP1, UPT, UR4, URZ, UPT ;  /* 0x000000ff0400728c */ /* 0x001fe4000bf25270 */
[----:B------:R-:W-:Y:S01]  /*0570*/  IMAD R7, R9, R7, R0 ;  /* 0x0000000709077224 */ /* 0x000fe200078e0200 */
[----:B---3--:R-:W-:-:S04]  /*0580*/  UIMAD UR40, UR7, UR6, UR43 ;  /* 0x00000006072872a4 */ /* 0x008fc8000f8e022b */
[----:B------:R-:W-:-:S04]  /*0590*/  R2UR UR41, R7 ;  /* 0x00000000072972ca */ /* 0x000fc800000e0000 */
[----:B------:R-:W-:Y:S02]  /*05a0*/  @UP1 UIMAD UR4, UR7, UR4, URZ ;  /* 0x00000004070412a4 */ /* 0x000fe4000f8e02ff */
[----:B------:R-:W-:Y:S02]  /*05b0*/  @!UP1 UIMAD UR44, UR40, 0x30, URZ ;  /* 0x00000030282c98a4 */ /* 0x000fe4000f8e02ff */
[----:B------:R-:W-:-:S05]  /*05c0*/  @UP1 UIMAD UR44, UR43, 0x30, UR4 ;  /* 0x000000302b2c18a4 */ /* 0x000fca000f8e0204 */
[----:B------:R-:W-:Y:S02]  /*05d0*/  ISETP.GT.U32.AND P1, PT, R9, UR41, PT ;  /* 0x0000002909007c0c */ /* 0x000fe4000bf24070 */
[----:B------:R-:W-:-:S11]  /*05e0*/  IADD3 R21, PT, PT, R17, UR44, RZ ;  /* 0x0000002c11157c10 */ /* 0x000fd6000fffe0ff */
[----:B------:R-:W-:-:S04]  /*05f0*/  @!P1 IADD3 R0, PT, PT, -R9, UR41, RZ ;  /* 0x0000002909009c10 */ /* 0x000fc8000fffe1ff */
[----:B------:R-:W-:Y:S01]  /*0600*/  @!P1 R2UR UR41, R0 ;  /* 0x00000000002992ca */ /* 0x000fe200000e0000 */
[----:B------:R-:W-:-:S12]  /*0610*/  IMAD.MOV.U32 R0, RZ, RZ, RZ ;  /* 0x000000ffff007224 */ /* 0x000fd800078e00ff */
        /* <DEDUP_REMOVED lines=23> */
.L_x_2418:
[----:B------:R-:W-:Y:S05]  /*0790*/  BSYNC.RECONVERGENT B0 ;  /* 0x0000000000007941 */ /* 0x000fea0003800200 */
.L_x_2417:
[----:B------:R-:W1:Y:S01]  /*07a0*/  LDCU UR4, c[0x0][0x478] ;  /* 0x00008f00ff0477ac */ /* 0x000e620008000800 */
[----:B------:R-:W-:Y:S01]  /*07b0*/  R2UR UR45, R12 ;  /* 0x000000000c2d72ca */ /* 0x000fe200000e0000 */
[----:B------:R-:W-:Y:S01]  /*07c0*/  IMAD.U32 R18, RZ, RZ, UR46 ;  /* 0x0000002eff127e24 */ /* 0x000fe2000f8e00ff */
[----:B------:R-:W-:Y:S01]  /*07d0*/  MOV R6, UR43 ;  /* 0x0000002b00067c02 */ /* 0x000fe20008000f00 */
[----:B------:R-:W-:Y:S01]  /*07e0*/  IMAD R19, R19, UR6, RZ ;  /* 0x0000000613137c24 */ /* 0x000fe2000f8e02ff */
[----:B-----5:R-:W-:Y:S02]  /*07f0*/  @P0 R2UR UR38, R3 ;  /* 0x00000000032602ca */ /* 0x020fe400000e0000 */
[----:B------:R-:W-:Y:S01]  /*0800*/  SHF.R.S32.HI R18, RZ, 0x1f, R18 ;  /* 0x0000001fff127819 */ /* 0x000fe20000011412 */
        /* <DEDUP_REMOVED lines=15> */
.L_x_2419:
[----:B------:R-:W-:Y:S01]  /*0900*/  BSSY.RECONVERGENT B0, `(.L_x_2420) ;  /* 0x0000006000007945 */ /* 0x000fe20003800200 */
[----:B------:R-:W-:-:S03]  /*0910*/  HFMA2 R16, -RZ, RZ, 0, 0 ;  /* 0x00000000ff107431 */ /* 0x000fc600000001ff */
[----:B------:R-:W-:Y:S05]  /*0920*/  @P1 BRA `(.L_x_2421) ;  /* 0x00000000000c1947 */ /* 0x000fea0003800000 */
[----:B------:R-:W1:Y:S02]  /*0930*/  LDC.64 R6, c[0x0][0x398] ;  /* 0x0000e600ff067b82 */ /* 0x000e640000000a00 */
[----:B-1----:R-:W-:-:S05]  /*0940*/  IMAD.WIDE R6, R21, 0x2, R6 ;  /* 0x0000000215067825 */ /* 0x002fca00078e0206 */
[----:B------:R1:W5:Y:S02]  /*0950*/  LDG.E R16, desc[UR36][R6.64] ;  /* 0x0000002406107981 */ /* 0x000364000c1e1900 */
.L_x_2421:
[----:B------:R-:W-:Y:S05]  /*0960*/  BSYNC.RECONVERGENT B0 ;  /* 0x0000000000007941 */ /* 0x000fea0003800200 */
.L_x_2420:
[----:B-1----:R-:W1:Y:S01]  /*0970*/  LDC.64 R6, c[0x0][0x418] ;  /* 0x00010600ff067b82 */ /* 0x002e620000000a00 */
[----:B------:R-:W2:Y:S01]  /*0980*/  LDCU.64 UR8, c[0x0][0x3a0] ;  /* 0x00007400ff0877ac */ /* 0x000ea20008000a00 */
[----:B------:R-:W-:Y:S02]  /*0990*/  ISETP.EQ.U32.AND P0, PT, R4, RZ, PT ;  /* 0x000000ff0400720c */ /* 0x000fe40003f02070 */
[----:B------:R-:W-:Y:S01]  /*09a0*/  MOV R13, RZ ;  /* 0x000000ff000d7202 */ /* 0x000fe20000000f00 */
[----:B------:R-:W3:Y:S01]  /*09b0*/  LDCU.64 UR4, c[0x0][0x390] ;  /* 0x00007200ff0477ac */ /* 0x000ee20008000a00 */
[----:B--2---:R-:W-:Y:S02]  /*09c0*/  ISETP.NE.U32.AND P2, PT, RZ, UR8, PT ;  /* 0x00000008ff007c0c */ /* 0x004fe4000bf45070 */
[----:B---3--:R-:W-:Y:S02]  /*09d0*/  ISETP.NE.U32.AND P1, PT, RZ, UR4, PT ;  /* 0x00000004ff007c0c */ /* 0x008fe4000bf25070 */
[----:B-1----:R-:W-:-:S02]  /*09e0*/  ISETP.NE.U32.AND P3, PT, R6, RZ, PT ;  /* 0x000000ff0600720c */ /* 0x002fc40003f65070 */
[----:B------:R-:W-:Y:S02]  /*09f0*/  R2UR UR10, R7 ;  /* 0x00000000070a72ca */ /* 0x000fe400000e0000 */
        /* <DEDUP_REMOVED lines=15> */
[----:B------:R-:W-:Y:S01]  /*0af0*/  MOV R12, UR6 ;  /* 0x00000006000c7c02 */ /* 0x000fe20008000f00 */
[----:B--2---:R-:W-:Y:S01]  /*0b00*/  @UP0 UIMAD.WIDE.U32 UR4, UR7, 0x4, UR4 ;  /* 0x00000004070408a5 */ /* 0x004fe2000f8e0004 */
[----:B-1----:R-:W-:-:S04]  /*0b10*/  @!P2 IMAD.WIDE.U32 R6, R3, 0x2, R6 ;  /* 0x000000020306a825 */ /* 0x002fc800078e0006 */
[----:B------:R-:W-:Y:S01]  /*0b20*/  @!P0 IMAD R15, R12, 0x30, R3 ;  /* 0x000000300c0f8824 */ /* 0x000fe200078e0203 */
[----:B------:R-:W-:Y:S01]  /*0b30*/  MOV R11, UR5 ;  /* 0x00000005000b7c02 */ /* 0x000fe20008000f00 */
[----:B------:R-:W-:Y:S01]  /*0b40*/  IMAD.U32 R10, RZ, RZ, UR4 ;  /* 0x00000004ff0a7e24 */ /* 0x000fe2000f8e00ff */
[----:B------:R-:W2:Y:S01]  /*0b50*/  @!P2 LDG.E R13, desc[UR36][R6.64] ;  /* 0x00000024060da981 */ /* 0x000ea2000c1e1900 */
[----:B------:R-:W-:Y:S01]  /*0b60*/  IMAD.MOV.U32 R23, RZ, RZ, RZ ;  /* 0x000000ffff177224 */ /* 0x000fe200078e00ff */
[----:B------:R-:W1:Y:S01]  /*0b70*/  LDC R12, c[0x0][0x400] ;  /* 0x00010000ff0c7b82 */ /* 0x000e620000000800 */
[----:B---3--:R-:W-:Y:S01]  /*0b80*/  @!P1 IMAD.WIDE.U32 R4, R3, 0x2, R4 ;  /* 0x0000000203049825 */ /* 0x008fe200078e0004 */
[----:B------:R-:W3:Y:S01]  /*0b90*/  LDCU.U8 UR4, c[0x0][0x404] ;  /* 0x00008080ff0477ac */ /* 0x000ee20008000000 */
[----:B------:R-:W4:Y:S02]  /*0ba0*/  @P3 LDG.E R10, desc[UR36][R10.64] ;  /* 0x000000240a0a3981 */ /* 0x000f24000c1e1900 */
[----:B0-----:R-:W-:-:S02]  /*0bb0*/  @!P0 IMAD.WIDE R8, R15, 0x2, R8 ;  /* 0x000000020f088825 */ /* 0x001fc400078e0208 */
[----:B------:R-:W4:Y:S04]  /*0bc0*/  @!P1 LDG.E R23, desc[UR36][R4.64] ;  /* 0x0000002404179981 */ /* 0x000f28000c1e1900 */
[----:B------:R-:W4:Y:S01]  /*0bd0*/  @!P0 LDG.E R9, desc[UR36][R8.64] ;  /* 0x0000002408098981 */ /* 0x000f22000c1e1900 */
[----:B---3--:R-:W-:-:S04]  /*0be0*/  ISETP.NE.AND P1, PT, RZ, UR4, PT ;  /* 0x00000004ff007c0c */ /* 0x008fc8000bf25270 */
[----:B-1----:R-:W-:Y:S01]  /*0bf0*/  ISETP.LT.OR P1, PT, R12, 0x1, P1 ;  /* 0x000000010c00780c */ /* 0x002fe20000f21670 */
[----:B------:R-:W-:Y:S01]  /*0c00*/  UMOV UR39, URZ ;  /* 0x000000ff00277c82 */ /* 0x000fe20008000000 */
[----:B------:R-:W-:Y:S01]  /*0c10*/  BSSY.RECONVERGENT B6, `(.L_x_2422) ;  /* 0x00000a7000067945 */ /* 0x000fe20003800200 */
[----:B--2--5:R-:W-:Y:S01]  /*0c20*/  HADD2 R16, R16, R13 ;  /* 0x0000000d10107230 */ /* 0x024fe20000000000 */
[----:B----4-:R-:W-:Y:S01]  /*0c30*/  @P3 R2UR UR39, R10 ;  /* 0x000000000a2732ca */ /* 0x010fe200000e0000 */
[----:B------:R-:W-:Y:S02]  /*0c40*/  HFMA2 R23, R0, 1, 1, R23 ;  /* 0x3c003c0000177831 */ /* 0x000fe40000000017 */
[----:B------:R-:W-:-:S06]  /*0c50*/  @!P0 HMUL2 R16, R16, R9 ;  /* 0x0000000910108232 */ /* 0x000fcc0000000000 */
[----:B------:R-:W-:Y:S06]  /*0c60*/  @P1 BRA `(.L_x_2423) ;  /* 0x0000000000781947 */ /* 0x000fec0003800000 */
        /* <DEDUP_REMOVED lines=30> */
.L_x_2423:
        /* <DEDUP_REMOVED lines=42> */
[----:B------:R-:W-:Y:S01]  /*10f0*/  MOV R13, RZ ;  /* 0x000000ff000d7202 */ /* 0x000fe20000000f00 */
[----:B------:R-:W1:Y:S01]  /*1100*/  LDCU.64 UR6, c[0x4][0xd0] ;  /* 0x01001a00ff0677ac */ /* 0x000e620008000a00 */
[----:B------:R-:W2:Y:S01]  /*1110*/  LDC.64 R14, c[0x4][R14] ;  /* 0x010000000e0e7b82 */ /* 0x000ea20000000a00 */
[----:B------:R-:W3:Y:S01]  /*1120*/  LDCU.64 UR8, c[0x4][0x38] ;  /* 0x01000700ff0877ac */ /* 0x000ee20008000a00 */
[----:B0-----:R-:W-:Y:S01]  /*1130*/  MOV R4, UR4 ;  /* 0x0000000400047c02 */ /* 0x001fe20008000f00 */
[----:B------:R-:W-:Y:S01]  /*1140*/  IMAD.U32 R5, RZ, RZ, UR5 ;  /* 0x00000005ff057e24 */ /* 0x000fe2000f8e00ff */
[----:B-1----:R-:W-:-:S02]  /*1150*/  MOV R6, UR6 ;  /* 0x0000000600067c02 */ /* 0x002fc40008000f00 */
[----:B------:R-:W-:Y:S01]  /*1160*/  MOV R7, UR7 ;  /* 0x0000000700077c02 */ /* 0x000fe20008000f00 */
[----:B---3--:R-:W-:Y:S01]  /*1170*/  IMAD.U32 R10, RZ, RZ, UR8 ;  /* 0x00000008ff0a7e24 */ /* 0x008fe2000f8e00ff */
[----:B------:R-:W-:-:S07]  /*1180*/  MOV R11, UR9 ;  /* 0x00000009000b7c02 */ /* 0x000fce0008000f00 */
[----:B------:R-:W-:-:S07]  /*1190*/  LEPC R20, `(.L_x_2425) ;  /* 0x000000001014794e */ /* 0x000fce0000000000 */
[----:B--2---:R-:W-:Y:S05]  /*11a0*/  CALL.ABS.NOINC R14 ;  /* 0x000000000e007343 */ /* 0x004fea0003c00000 */
.L_x_2425:
        /* <DEDUP_REMOVED lines=41> */
[----:B0-----:R-:W-:Y:S01]  /*1440*/  UIADD3 UR4, UPT, UPT, -UR39, UR4, URZ ;  /* 0x0000000427047290 */ /* 0x001fe2000fffe1ff */
[----:B-1----:R-:W-:-:S05]  /*1450*/  FMUL.FTZ R8, R8, R9 ;  /* 0x0000000908087220 */ /* 0x002fca0000410000 */
[----:B------:R-:W-:Y:S01]  /*1460*/  I2FP.F32.S32 R11, UR4 ;  /* 0x00000004000b7c45 */ /* 0x000fe20008201400 */
        /* <DEDUP_REMOVED lines=18> */
.L_x_2429:
[----:B------:R-:W-:Y:S05]  /*1590*/  BSYNC.RECONVERGENT B1 ;  /* 0x0000000000017941 */ /* 0x000fea0003800200 */
.L_x_2428:
[----:B------:R-:W-:Y:S01]  /*15a0*/  PRMT R8, R16, 0x7632, R8 ;  /* 0x0000763210087816 */ /* 0x000fe20000000008 */
[----:B------:R0:W-:Y:S01]  /*15b0*/  STS.U16 [R7], R16 ;  /* 0x0000001007007388 */ /* 0x0001e20000000400 */
[----:B------:R-:W-:-:S03]  /*15c0*/  PRMT R9, R23, 0x7632, R9 ;  /* 0x0000763217097816 */ /* 0x000fc60000000009 */
[----:B------:R0:W-:Y:S04]  /*15d0*/  STS.U16 [R6], R8 ;  /* 0x0000000806007388 */ /* 0x0001e80000000400 */
[----:B------:R0:W-:Y:S04]  /*15e0*/  STS.U16 [R5], R23 ;  /* 0x0000001705007388 */ /* 0x0001e80000000400 */
[----:B------:R0:W-:Y:S02]  /*15f0*/  STS.U16 [R4], R9 ;  /* 0x0000000904007388 */ /* 0x0001e40000000400 */
.L_x_2427:
[----:B------:R-:W-:Y:S05]  /*1600*/  BSYNC.RECONVERGENT B0 ;  /* 0x0000000000007941 */ /* 0x000fea0003800200 */
.L_x_2426:
[----:B------:R-:W-:Y:S01]  /*1610*/  BAR.SYNC.DEFER_BLOCKING 0x0 ;  /* 0x0000000000007b1d */ /* 0x000fe20000010000 */
[----:B------:R-:W-:-:S04]  /*1620*/  @!P6 IMAD R22, R22, R25, R24 ;  /* 0x000000191616e224 */ /* 0x000fc800078e0218 */
[C---:B------:R-:W-:Y:S01]  /*1630*/  @!P6 IMAD R0, R22.reuse, 0x2, R0 ;  /* 0x000000021600e824 */ /* 0x040fe200078e0200 */
[----:B------:R-:W-:-:S05]  /*1640*/  @!P6 LEA R3, R22, R3, 0x1 ;  /* 0x000000031603e211 */ /* 0x000fca00078e08ff */
[----:B0-----:R0:W1:Y:S04]  /*1650*/  @!P6 LDS R23, [R3] ;  /* 0x000000000317e984 */ /* 0x0010680000000800 */
[----:B------:R0:W2:Y:S01]  /*1660*/  @!P6 LDS R16, [R0] ;  /* 0x000000000010e984 */ /* 0x0000a20000000800 */
[----:B------:R-:W-:Y:S06]  /*1670*/  BAR.SYNC.DEFER_BLOCKING 0x0 ;  /* 0x0000000000007b1d */ /* 0x000fec0000010000 */
.L_x_2424:
[----:B------:R-:W-:Y:S05]  /*1680*/  BSYNC.RECONVERGENT B6 ;  /* 0x0000000000067941 */ /* 0x000fea0003800200 */
.L_x_2422:
[----:B------:R-:W-:Y:S02]  /*1690*/  ISETP.GT.U32.AND P0, PT, R2, 0x1f, PT ;  /* 0x0000001f0200780c */ /* 0x000fe40003f04070 */
[----:B------:R-:W-:-:S11]  /*16a0*/  MOV R39, 0xff7fffff ;  /* 0xff7fffff00277802 */ /* 0x000fd60000000f00 */
[----:B------:R-:W-:Y:S05]  /*16b0*/  @P0 BRA `(.L_x_2430) ;  /* 0x0000000400000947 */ /* 0x000fea0003800000 */
[----:B0-----:R-:W0:Y:S01]  /*16c0*/  S2R R3, SR_CgaCtaId ;  /* 0x0000000000037919 */ /* 0x001e220000008800 */
[----:B------:R-:W-:Y:S01]  /*16d0*/  MOV R9, 0x400 ;  /* 0x0000040000097802 */ /* 0x000fe20000000f00 */
[----:B------:R-:W-:Y:S01]  /*16e0*/  BSSY.RECONVERGENT B0, `(.L_x_2431) ;  /* 0x0000016000007945 */ /* 0x000fe20003800200 */
[----:B------:R-:W-:Y:S02]  /*16f0*/  ISETP.GT.U32.AND P0, PT, R2, 0x17, PT ;  /* 0x000000170200780c */ /* 0x000fe40003f04070 */
[----:B------:R-:W-:-:S04]  /*1700*/  IADD3 R0, PT, PT, R9, 0x10, RZ ;  /* 0x0000001009007810 */ /* 0x000fc80007ffe0ff */
[----:B0-----:R-:W-:-:S05]  /*1710*/  LEA R3, R3, R0, 0x18 ;  /* 0x0000000003037211 */ /* 0x001fca00078ec0ff */
[----:B------:R-:W-:Y:S02]  /*1720*/  IMAD R0, R2, 0x4, R3 ;  /* 0x0000000402007824 */ /* 0x000fe400078e0203 */
[----:B-12---:R-:W-:-:S03]  /*1730*/  HMUL2 R3, R23, R16 ;  /* 0x0000001017037232 */ /* 0x006fc60000000000 */
[----:B------:R0:W-:Y:S02]  /*1740*/  STS [R0], R23 ;  /* 0x0000001700007388 */ /* 0x0001e40000000800 */
[--C-:B------:R-:W-:Y:S02]  /*1750*/  HADD2.F32 R13, -RZ, R3.reuse.H0_H0 ;  /* 0x20000003ff0d7230 */ /* 0x100fe40000004100 */
[----:B------:R-:W-:Y:S01]  /*1760*/  HADD2.F32 R6, -RZ, R3.H1_H1 ;  /* 0x30000003ff067230 */ /* 0x000fe20000004100 */
[----:B------:R-:W-:Y:S06]  /*1770*/  @P0 BRA `(.L_x_2432) ;  /* 0x0000000000300947 */ /* 0x000fec0003800000 */
[----:B------:R-:W1:Y:S01]  /*1780*/  LDCU UR5, c[0x0][0x3f4] ;  /* 0x00007e80ff0577ac */ /* 0x000e620008000800 */
[----:B------:R-:W2:Y:S01]  /*1790*/  LDC.64 R4, c[0x0][0x3b8] ;  /* 0x0000ee00ff047b82 */ /* 0x000ea20000000a00 */
[----:B------:R-:W-:Y:S02]  /*17a0*/  SHF.R.U32.HI R3, RZ, 0x2, R2 ;  /* 0x00000002ff037819 */ /* 0x000fe40000011602 */
[----:B0-----:R-:W-:Y:S01]  /*17b0*/  LOP3.LUT R0, R17, 0x6, RZ, 0xc0, !PT ;  /* 0x0000000611007812 */ /* 0x001fe200078ec0ff */
[----:B-1----:R-:W-:Y:S02]  /*17c0*/  UIMAD UR4, UR40, UR5, URZ ;  /* 0x00000005280472a4 */ /* 0x002fe4000f8e02ff */
[----:B------:R-:W-:-:S04]  /*17d0*/  MOV R8, UR5 ;  /* 0x0000000500087c02 */ /* 0x000fc80008000f00 */
[----:B------:R-:W-:Y:S01]  /*17e0*/  MOV R7, UR4 ;  /* 0x0000000400077c02 */ /* 0x000fe20008000f00 */
[----:B------:R-:W-:-:S04]  /*17f0*/  IMAD R3, R3, R8, UR41 ;  /* 0x0000002903037e24 */ /* 0x000fc8000f8e0208 */
[----:B------:R-:W-:-:S04]  /*1800*/  IMAD R0, R7, 0x30, R0 ;  /* 0x0000003007007824 */ /* 0x000fc800078e0200 */
[----:B------:R-:W-:-:S04]  /*1810*/  IMAD R3, R3, 0x8, R0 ;  /* 0x0000000803037824 */ /* 0x000fc800078e0200 */
[----:B--2---:R-:W-:-:S05]  /*1820*/  IMAD.WIDE R4, R3, 0x2, R4 ;  /* 0x0000000203047825 */ /* 0x004fca00078e0204 */
[----:B------:R1:W-:Y:S02]  /*1830*/  STG.E desc[UR36][R4.64], R16 ;  /* 0x0000001004007986 */ /* 0x0003e4000c101924 */
.L_x_2432:
[----:B------:R-:W-:Y:S05]  /*1840*/  BSYNC.RECONVERGENT B0 ;  /* 0x0000000000007941 */ /* 0x000fea0003800200 */
.L_x_2431:
[----:B------:R-:W-:Y:S01]  /*1850*/  UMOV UR4, 0xffffffff ;  /* 0xffffffff00047882 */ /* 0x000fe20000000000 */
[----:B------:R-:W-:Y:S02]  /*1860*/  FADD.FTZ R13, R13, R6 ;  /* 0x000000060d0d7221 */ /* 0x000fe40000010000 */
[----:B------:R-:W-:Y:S05]  /*1870*/  BRA.DIV UR4, `(.L_x_2433) ;  /* 0x00000062049c7947 */ /* 0x000fea000b800000 */
[----:B------:R-:W0:Y:S02]  /*1880*/  SHFL.BFLY PT, R14, R13, 0x10, 0x1f ;  /* 0x0e001f000d0e7f89 */ /* 0x000e2400000e0000 */
[----:B0-----:R-:W-:-:S05]  /*1890*/  FADD.FTZ R0, R13, R14 ;  /* 0x0000000e0d007221 */ /* 0x001fca0000010000 */
[----:B------:R-:W0:Y:S02]  /*18a0*/  SHFL.BFLY PT, R14, R0, 0x8, 0x1f ;  /* 0x0d001f00000e7f89 */ /* 0x000e2400000e0000 */
[----:B0-----:R-:W-:-:S05]  /*18b0*/  FADD.FTZ R3, R0, R14 ;  /* 0x0000000e00037221 */ /* 0x001fca0000010000 */
[----:B------:R-:W1:Y:S02]  /*18c0*/  SHFL.BFLY PT, R14, R3, 0x4, 0x1f ;  /* 0x0c801f00030e7f89 */ /* 0x000e6400000e0000 */
[----:B-1----:R-:W-:-:S05]  /*18d0*/  FADD.FTZ R4, R3, R14 ;  /* 0x0000000e03047221 */ /* 0x002fca0000010000 */
[----:B------:R-:W0:Y:S02]  /*18e0*/  SHFL.BFLY PT, R14, R4, 0x2, 0x1f ;  /* 0x0c401f00040e7f89 */ /* 0x000e2400000e0000 */
[----:B0-----:R-:W-:-:S05]  /*18f0*/  FADD.FTZ R5, R4, R14 ;  /* 0x0000000e04057221 */ /* 0x001fca0000010000 */
[----:B------:R0:W1:Y:S02]  /*1900*/  SHFL.BFLY PT, R14, R5, 0x1, 0x1f ;  /* 0x0c201f00050e7f89 */ /* 0x00006400000e0000 */
.L_x_2508:
        /* <DEDUP_REMOVED lines=14> */
[----:B------:R-:W1:Y:S01]  /*19f0*/  S2UR UR6, SR_CgaCtaId ;  /* 0x00000000000679c3 */ /* 0x000e620000008800 */
[----:B0-----:R-:W-:Y:S01]  /*1a00*/  MOV R5, UR5 ;  /* 0x0000000500057c02 */ /* 0x001fe20008000f00 */
[----:B------:R-:W0:Y:S04]  /*1a10*/  LDCU UR7, c[0x0][0x410] ;  /* 0x00008200ff0777ac */ /* 0x000e280008000800 */
[----:B------:R-:W2:Y:S01]  /*1a20*/  @P0 LDG.E.U16 R4, desc[UR36][R4.64] ;  /* 0x0000002404040981 */ /* 0x000ea2000c1e1500 */
[----:B------:R-:W-:Y:S01]  /*1a30*/  R2UR UR5, R9 ;  /* 0x00000000090572ca */ /* 0x000fe200000e0000 */
[----:B------:R-:W-:-:S12]  /*1a40*/  UIADD3 UR4, UPT, UPT, -UR45, UR42, URZ ;  /* 0x0000002a2d047290 */ /* 0x000fd8000fffe1ff */
[----:B------:R-:W-:Y:S01]  /*1a50*/  UIADD3 UR5, UPT, UPT, UR5, 0x90, URZ ;  /* 0x0000009005057890 */ /* 0x000fe2000fffe0ff */
[----:B0-----:R-:W-:-:S03]  /*1a60*/  FMUL.FTZ R39, R14, UR7 ;  /* 0x000000070e277c20 */ /* 0x001fc60008410000 */
[----:B-1----:R-:W-:-:S04]  /*1a70*/  ULEA UR5, UR6, UR5, 0x18 ;  /* 0x0000000506057291 */ /* 0x002fc8000f8ec0ff */
[----:B------:R-:W-:Y:S01]  /*1a80*/  ULEA UR4, UR4, UR5, 0x2 ;  /* 0x0000000504047291 */ /* 0x000fe2000f8e10ff */
[----:B--2---:R-:W-:-:S05]  /*1a90*/  @P0 HADD2.F32 R0, -RZ, R4.H0_H0 ;  /* 0x20000004ff000230 */ /* 0x004fca0000004100 */
[----:B------:R-:W-:-:S05]  /*1aa0*/  @P0 FADD.FTZ R39, R39, R0 ;  /* 0x0000000027270221 */ /* 0x000fca0000010000 */
[----:B------:R3:W-:Y:S02]  /*1ab0*/  STS [UR4], R39 ;  /* 0x00000027ff007988 */ /* 0x0007e40008000804 */
.L_x_2430:
[----:B------:R-:W-:Y:S05]  /*1ac0*/  WARPSYNC.ALL ;  /* 0x0000000000007948 */ /* 0x000fea0003800000 */
[----:B------:R-:W-:Y:S01]  /*1ad0*/  UIADD3 UR8, UPT, UPT, -UR45, UR42, URZ ;  /* 0x0000002a2d087290 */ /* 0x000fe2000fffe1ff */
[----:B------:R-:W2:Y:S01]  /*1ae0*/  LDC.64 R8, c[0x0][0x3f0] ;  /* 0x0000fc00ff087b82 */ /* 0x000ea20000000a00 */
[----:B------:R-:W-:Y:S01]  /*1af0*/  SHF.R.U32.HI R20, RZ, 0x2, R2 ;  /* 0x00000002ff147819 */ /* 0x000fe20000011602 */
[----:B------:R-:W-:Y:S01]  /*1b00*/  UMOV UR9, 0x400 ;  /* 0x0000040000097882 */ /* 0x000fe20000000000 */
[----:B------:R-:W-:Y:S01]  /*1b10*/  UIADD3 UR4, UPT, UPT, UR8, 0x7, URZ ;  /* 0x0000000708047890 */ /* 0x000fe2000fffe0ff */
[----:B0-----:R-:W-:Y:S01]  /*1b20*/  IMAD.SHL.U32 R0, R2, 0x4, RZ ;  /* 0x0000000402007824 */ /* 0x001fe200078e00ff */
[----:B------:R-:W0:Y:S01]  /*1b30*/  LDCU UR16, c[0x0][0x410] ;  /* 0x00008200ff1077ac */ /* 0x000e220008000800 */
[----:B------:R-:W-:Y:S02]  /*1b40*/  BSSY B0, `(.L_x_2434) ;  /* 0x00000d0000007945 */ /* 0x000fe40003800000 */
[----:B------:R-:W4:Y:S01]  /*1b50*/  S2UR UR14, SR_CgaCtaId ;  /* 0x00000000000e79c3 */ /* 0x000f220000008800 */
[----:B------:R-:W-:Y:S01]  /*1b60*/  USHF.R.S32.HI UR5, URZ, 0x1f, UR4 ;  /* 0x0000001fff057899 */ /* 0x000fe20008011404 */
[----:B------:R-:W0:Y:S03]  /*1b70*/  LDCU.64 UR18, c[0x0][0x438] ;  /* 0x00008700ff1277ac */ /* 0x000e260008000a00 */
[----:B------:R-:W-:-:S02]  /*1b80*/  ULEA.HI UR5, UR5, UR4, URZ, 0x3 ;  /* 0x0000000405057291 */ /* 0x000fc4000f8f18ff */
[----:B------:R-:W-:Y:S02]  /*1b90*/  UIADD3 UR4, UPT, UPT, UR9, 0x10, URZ ;  /* 0x0000001009047890 */ /* 0x000fe4000fffe0ff */
[----:B------:R-:W-:Y:S01]  /*1ba0*/  ULOP3.LUT UR5, UR5, 0xfffffff8, URZ, 0xc0, !UPT ;  /* 0xfffffff805057892 */ /* 0x000fe2000f8ec0ff */
[----:B------:R-:W0:Y:S01]  /*1bb0*/  LDCU.64 UR12, c[0x0][0x448] ;  /* 0x00008900ff0c77ac */ /* 0x000e220008000a00 */
[----:B--2---:R-:W-:Y:S01]  /*1bc0*/  IMAD R16, R19, R8, UR43 ;  /* 0x0000002b13107e24 */ /* 0x004fe2000f8e0208 */
[----:B------:R-:W-:Y:S03]  /*1bd0*/  BAR.SYNC.DEFER_BLOCKING 0x0 ;  /* 0x0000000000007b1d */ /* 0x000fe60000010000 */
[----:B------:R-:W-:Y:S02]  /*1be0*/  ISETP.GE.AND P0, PT, R20, UR5, PT ;  /* 0x0000000514007c0c */ /* 0x000fe4000bf06270 */
[----:B------:R-:W-:Y:S01]  /*1bf0*/  LOP3.LUT R8, R0, 0xc, RZ, 0xc0, !PT ;  /* 0x0000000c00087812 */ /* 0x000fe200078ec0ff */
[----:B------:R-:W-:Y:S01]  /*1c00*/  IMAD R16, R16, 0x30, RZ ;  /* 0x0000003010107824 */ /* 0x000fe200078e02ff */
[----:B----4-:R-:W-:-:S09]  /*1c10*/  ULEA UR6, UR14, UR4, 0x18 ;  /* 0x000000040e067291 */ /* 0x010fd2000f8ec0ff */
[----:B0-----:R-:W-:Y:S05]  /*1c20*/  @P0 BRA `(.L_x_2435) ;  /* 0x0000000c00040947 */ /* 0x001fea0003800000 */
[----:B------:R-:W-:Y:S01]  /*1c30*/  IABS R0, R9 ;  /* 0x0000000900007213 */ /* 0x000fe20000000000 */
[----:B------:R-:W0:Y:S01]  /*1c40*/  LDCU.64 UR10, c[0x0][0x420] ;  /* 0x00008400ff0a77ac */ /* 0x000e220008000a00 */
[----:B------:R-:W2:Y:S01]  /*1c50*/  LDC R19, c[0x0][0x430] ;  /* 0x00010c00ff137b82 */ /* 0x000ea20000000800 */
[----:B------:R-:W-:Y:S01]  /*1c60*/  IADD3 R38, PT, PT, R20, UR45, RZ ;  /* 0x0000002d14267c10 */ /* 0x000fe2000fffe0ff */
[----:B------:R-:W4:Y:S01]  /*1c70*/  I2F.RP R6, R0 ;  /* 0x0000000000067306 */ /* 0x000f220000209400 */
[----:B------:R-:W5:Y:S01]  /*1c80*/  LDCU UR15, c[0x0][0x440] ;  /* 0x00008800ff0f77ac */ /* 0x000f620008000800 */
[----:B------:R-:W-:Y:S01]  /*1c90*/  LOP3.LUT R17, R17, 0x6, RZ, 0xc0, !PT ;  /* 0x0000000611117812 */ /* 0x000fe200078ec0ff */
[----:B------:R-:W1:Y:S01]  /*1ca0*/  LDS R36, [R8+UR6] ;  /* 0x0000000608247984 */ /* 0x000e620008000800 */
[----:B------:R-:W2:Y:S03]  /*1cb0*/  LDCU UR7, c[0x0][0x408] ;  /* 0x00008100ff0777ac */ /* 0x000ea60008000800 */
[----:B------:R-:W1:Y:S01]  /*1cc0*/  LDS R34, [R8+UR6+0x10] ;  /* 0x0000100608227984 */ /* 0x000e620008000800 */
[----:B------:R-:W-:-:S03]  /*1cd0*/  UIADD3 UR4, UPT, UPT, UR9, 0x90, URZ ;  /* 0x0000009009047890 */ /* 0x000fc6000fffe0ff */
[----:B------:R-:W1:Y:S01]  /*1ce0*/  LDS R37, [R8+UR6+0x20] ;  /* 0x0000200608257984 */ /* 0x000e620008000800 */
[----:B------:R-:W-:Y:S01]  /*1cf0*/  ULEA UR4, UR14, UR4, 0x18 ;  /* 0x000000040e047291 */ /* 0x000fe2000f8ec0ff */
[----:B----4-:R-:W4:Y:S01]  /*1d00*/  MUFU.RCP R6, R6 ;  /* 0x0000000600067308 */ /* 0x010f220000001000 */
[----:B0-----:R-:W-:Y:S01]  /*1d10*/  ISETP.NE.U32.AND P0, PT, RZ, UR10, PT ;  /* 0x0000000aff007c0c */ /* 0x001fe2000bf05070 */
[----:B------:R-:W0:Y:S01]  /*1d20*/  LDS R35, [R8+UR6+0x30] ;  /* 0x0000300608237984 */ /* 0x000e220008000800 */
[----:B-----5:R-:W-:Y:S02]  /*1d30*/  UIMAD UR5, UR43, UR15, UR42 ;  /* 0x0000000f2b0572a4 */ /* 0x020fe4000f8e022a */
[----:B------:R-:W-:Y:S01]  /*1d40*/  IMAD.U32 R21, RZ, RZ, UR15 ;  /* 0x0000000fff157e24 */ /* 0x000fe2000f8e00ff */
[----:B------:R-:W0:Y:S01]  /*1d50*/  LDS R3, [R8+UR6+0x40] ;  /* 0x0000400608037984 */ /* 0x000e220008000800 */
[----:B------:R-:W-:Y:S02]  /*1d60*/  ISETP.NE.AND.EX P0, PT, RZ, UR11, PT, P0 ;  /* 0x0000000bff007c0c */ /* 0x000fe4000bf05300 */
[----:B--2---:R-:W-:Y:S01]  /*1d70*/  IADD3 R19, PT, PT, R19, UR7, RZ ;  /* 0x0000000713137c10 */ /* 0x004fe2000fffe0ff */
[----:B------:R-:W2:Y:S01]  /*1d80*/  LDS R4, [R8+UR6+0x50] ;  /* 0x0000500608047984 */ /* 0x000ea20008000800 */
[----:B------:R-:W-:Y:S01]  /*1d90*/  LEA R20, R20, UR4, 0x2 ;  /* 0x0000000414147c11 */ /* 0x000fe2000f8e10ff */
[----:B------:R-:W-:-:S02]  /*1da0*/  IMAD R21, R21, UR5, R38 ;  /* 0x0000000515157c24 */ /* 0x000fc4000f8e0226 */
[----:B------:R-:W0:Y:S01]  /*1db0*/  LDS R5, [R8+UR6+0x60] ;  /* 0x0000600608057984 */ /* 0x000e220008000800 */
[----:B----4-:R-:W-:-:S03]  /*1dc0*/  IADD3 R10, PT, PT, R6, 0xffffffe, RZ ;  /* 0x0ffffffe060a7810 */ /* 0x010fc60007ffe0ff */
[----:B------:R4:W0:Y:S01]  /*1dd0*/  LDS R6, [R8+UR6+0x70] ;  /* 0x0000700608067984 */ /* 0x0008220008000800 */
[----:B------:R5:W3:Y:S01]  /*1de0*/  F2I.FTZ.U32.TRUNC.NTZ R11, R10 ;  /* 0x0000000a000b7305 */ /* 0x000ae2000021f000 */
[----:B----4-:R-:W-:Y:S02]  /*1df0*/  IMAD R8, R16, R9, R17 ;  /* 0x0000000910087224 */ /* 0x010fe400078e0211 */
[----:B------:R-:W-:Y:S02]  /*1e00*/  IMAD R9, R9, 0x30, RZ ;  /* 0x0000003009097824 */ /* 0x000fe400078e02ff */
[----:B-----5:R-:W-:Y:S01]  /*1e10*/  IMAD.MOV.U32 R10, RZ, RZ, RZ ;  /* 0x000000ffff0a7224 */ /* 0x020fe200078e00ff */
[----:B---3--:R-:W-:-:S05]  /*1e20*/  IADD3 R7, PT, PT, RZ, -R11, RZ ;  /* 0x8000000bff077210 */ /* 0x008fca0007ffe0ff */
[----:B------:R-:W-:-:S04]  /*1e30*/  IMAD R7, R7, R0, RZ ;  /* 0x0000000007077224 */ /* 0x000fc800078e02ff */
[----:B------:R-:W-:Y:S01]  /*1e40*/  IMAD.HI.U32 R7, R11, R7, R10 ;  /* 0x000000070b077227 */ /* 0x000fe200078e000a */
[----:B------:R-:W-:-:S04]  /*1e50*/  MOV R11, UR10 ;  /* 0x0000000a000b7c02 */ /* 0x000fc80008000f00 */
[----:B------:R-:W-:-:S04]  /*1e60*/  IADD3 R10, P1, P2, R11, UR46, R38 ;  /* 0x0000002e0b0a7c10 */ /* 0x000fc8000fa3e026 */
[----:B-12---:R-:W-:-:S09]  /*1e70*/  IADD3.X R17, PT, PT, R18, UR11, RZ, P1, P2 ;  /* 0x0000000b12117c10 */ /* 0x006fd20008fe44ff */
.L_x_2439:
[----:B------:R-:W1:Y:S01]  /*1e80*/  LDC R12, c[0x0][0x3f4] ;  /* 0x0000fd00ff0c7b82 */ /* 0x000e620000000800 */
[----:B------:R-:W-:Y:S02]  /*1e90*/  IABS R14, R38 ;  /* 0x00000026000e7213 */ /* 0x000fe40000000000 */
[----:B------:R-:W-:-:S03]  /*1ea0*/  ISETP.GE.AND P2, PT, R38, RZ, PT ;  /* 0x000000ff2600720c */ /* 0x000fc60003f46270 */
[----:B------:R-:W-:-:S05]  /*1eb0*/  IMAD.HI.U32 R11, R7, R14, RZ ;  /* 0x0000000e070b7227 */ /* 0x000fca00078e00ff */
[----:B------:R-:W-:Y:S02]  /*1ec0*/  IADD3 R11, PT, PT, -R11, RZ, RZ ;  /* 0x000000ff0b0b7210 */ /* 0x000fe40007ffe1ff */
[----:B-1----:R-:W-:Y:S02]  /*1ed0*/  IABS R26, R12 ;  /* 0x0000000c001a7213 */ /* 0x002fe40000000000 */
[----:B------:R-:W-:-:S03]  /*1ee0*/  ISETP.NE.AND P3, PT, R12, RZ, PT ;  /* 0x000000ff0c00720c */ /* 0x000fc60003f65270 */
[----:B------:R-:W-:-:S05]  /*1ef0*/  IMAD R29, R26, R11, R14 ;  /* 0x0000000b1a1d7224 */ /* 0x000fca00078e020e */
[----:B------:R-:W-:-:S13]  /*1f00*/  ISETP.GT.U32.AND P1, PT, R0, R29, PT ;  /* 0x0000001d0000720c */ /* 0x000fda0003f24070 */
[----:B------:R-:W-:-:S05]  /*1f10*/  @!P1 IMAD.IADD R29, R29, 0x1, -R26 ;  /* 0x000000011d1d9824 */ /* 0x000fca00078e0a1a */
[----:B------:R-:W-:-:S13]  /*1f20*/  ISETP.GT.U32.AND P1, PT, R0, R29, PT ;  /* 0x0000001d0000720c */ /* 0x000fda0003f24070 */
[----:B------:R-:W-:Y:S02]  /*1f30*/  @!P1 IADD3 R29, PT, PT, R29, -R26, RZ ;  /* 0x8000001a1d1d9210 */ /* 0x000fe40007ffe0ff */
[C---:B------:R-:W-:Y:S02]  /*1f40*/  ISETP.GE.AND P1, PT, R38.reuse, UR42, PT ;  /* 0x0000002a26007c0c */ /* 0x040fe4000bf26270 */
[----:B------:R-:W-:Y:S02]  /*1f50*/  @!P2 IADD3 R29, PT, PT, -R29, RZ, RZ ;  /* 0x000000ff1d1da210 */ /* 0x000fe40007ffe1ff */
[----:B------:R-:W-:Y:S02]  /*1f60*/  @!P3 LOP3.LUT R29, RZ, R12, RZ, 0x33, !PT ;  /* 0x0000000cff1db212 */ /* 0x000fe400078e33ff */
[----:B------:R-:W-:Y:S02]  /*1f70*/  ISETP.GE.AND P3, PT, R38, UR42, PT ;  /* 0x0000002a26007c0c */ /* 0x000fe4000bf66270 */
[C---:B0-----:R-:W-:Y:S01]  /*1f80*/  SHF.L.U32 R13, R29.reuse, 0x3, RZ ;  /* 0x000000031d0d7819 */ /* 0x041fe200000006ff */
[C---:B------:R-:W-:Y:S01]  /*1f90*/  IMAD.SHL.U32 R11, R29.reuse, 0x8, RZ ;  /* 0x000000081d0b7824 */ /* 0x040fe200078e00ff */
[----:B------:R-:W-:Y:S01]  /*1fa0*/  SEL R22, R22, RZ, P3 ;  /* 0x000000ff16167207 */ /* 0x000fe20001800000 */
[----:B------:R-:W-:Y:S01]  /*1fb0*/  IMAD.SHL.U32 R43, R29, 0x8, RZ ;  /* 0x000000081d2b7824 */ /* 0x000fe200078e00ff */
[----:B------:R-:W-:-:S02]  /*1fc0*/  ISETP.GE.OR P4, PT, R13, R9, P1 ;  /* 0x000000090d00720c */ /* 0x000fc40000f86670 */
[----:B------:R-:W-:Y:S02]  /*1fd0*/  LEA R28, R12, R11, 0x4 ;  /* 0x0000000b0c1c7211 */ /* 0x000fe400078e20ff */
[----:B------:R-:W-:Y:S02]  /*1fe0*/  SHF.R.S32.HI R11, RZ, 0x1f, R8 ;  /* 0x0000001fff0b7819 */ /* 0x000fe40000011408 */
[----:B------:R-:W-:Y:S02]  /*1ff0*/  ISETP.GE.OR P5, PT, R28, R9, P1 ;  /* 0x000000091c00720c */ /* 0x000fe40000fa6670 */
[----:B------:R-:W-:Y:S02]  /*2000*/  LEA R44, R12, R43, 0x5 ;  /* 0x0000002b0c2c7211 */ /* 0x000fe400078e28ff */
[----:B------:R-:W-:-:S09]  /*2010*/  IADD3 R29, PT, PT, R29, R12, RZ ;  /* 0x0000000c1d1d7210 */ /* 0x000fd20007ffe0ff */
[----:B------:R-:W1:Y:S01]  /*2020*/  @!P5 LDC.64 R14, c[0x0][0x3b8] ;  /* 0x0000ee00ff0edb82 */ /* 0x000e620000000a00 */
[----:B------:R-:W-:-:S04]  /*2030*/  @!P5 IADD3 R26, P2, PT, R8, R28, RZ ;  /* 0x0000001c081ad210 */ /* 0x000fc80007f5e0ff */
[----:B------:R-:W-:Y:S02]  /*2040*/  @!P5 LEA.HI.X.SX32 R27, R28, R11, 0x1, P2 ;  /* 0x0000000b1c1bd211 */ /* 0x000fe400010f0eff */
[----:B-1----:R-:W-:-:S04]  /*2050*/  @!P5 LEA R40, P2, R26, R14, 0x1 ;  /* 0x0000000e1a28d211 */ /* 0x002fc800078408ff */
[----:B------:R-:W-:Y:S02]  /*2060*/  @!P5 LEA.HI.X R41, R26, R15, R27, 0x1, P2 ;  /* 0x0000000f1a29d211 */ /* 0x000fe400010f0c1b */
[----:B------:R-:W1:Y:S01]  /*2070*/  @!P4 LDC.64 R26, c[0x0][0x3b8] ;  /* 0x0000ee00ff1acb82 */ /* 0x000e620000000a00 */
[----:B------:R-:W-:Y:S01]  /*2080*/  ISETP.GE.OR P2, PT, R44, R9, P1 ;  /* 0x000000092c00720c */ /* 0x000fe20000f46670 */
[----:B------:R-:W-:Y:S01]  /*2090*/  IMAD.SHL.U32 R28, R29, 0x8, RZ ;  /* 0x000000081d1c7824 */ /* 0x000fe200078e00ff */
[----:B------:R2:W3:Y:S01]  /*20a0*/  @!P5 LDG.E R22, desc[UR36][R40.64] ;  /* 0x000000242816d981 */ /* 0x0004e2000c1e1900 */
[----:B------:R-:W-:Y:S02]  /*20b0*/  @!P4 IADD3 R13, P5, PT, R8, R13, RZ ;  /* 0x0000000d080dc210 */ /* 0x000fe40007fbe0ff */
[----:B------:R-:W-:Y:S02]  /*20c0*/  SEL R23, R23, RZ, P3 ;  /* 0x000000ff17177207 */ /* 0x000fe40001800000 */
[----:B------:R-:W-:-:S02]  /*20d0*/  ISETP.GE.OR P6, PT, R28, R9, P1 ;  /* 0x000000091c00720c */ /* 0x000fc40000fc6670 */
[----:B------:R-:W-:-:S04]  /*20e0*/  @!P4 IADD3.X R43, PT, PT, RZ, R11, RZ, P5, !PT ;  /* 0x0000000bff2bc210 */ /* 0x000fc80002ffe4ff */
[----:B------:R-:W4:Y:S01]  /*20f0*/  @!P2 LDC.64 R14, c[0x0][0x3b8] ;  /* 0x0000ee00ff0eab82 */ /* 0x000f220000000a00 */
[----:B-1----:R-:W-:-:S04]  /*2100*/  @!P4 LEA R42, P5, R13, R26, 0x1 ;  /* 0x0000001a0d2ac211 */ /* 0x002fc800078a08ff */
[----:B------:R-:W-:-:S03]  /*2110*/  @!P4 LEA.HI.X R43, R13, R27, R43, 0x1, P5 ;  /* 0x0000001b0d2bc211 */ /* 0x000fc600028f0c2b */
[----:B------:R-:W1:Y:S02]  /*2120*/  @!P6 LDC.64 R26, c[0x0][0x3b8] ;  /* 0x0000ee00ff1aeb82 */ /* 0x000e640000000a00 */
[----:B------:R5:W3:Y:S01]  /*2130*/  @!P4 LDG.E R23, desc[UR36][R42.64] ;  /* 0x000000242a17c981 */ /* 0x000ae2000c1e1900 */
[----:B------:R-:W-:Y:S02]  /*2140*/  @!P2 IADD3 R13, P4, PT, R8, R44, RZ ;  /* 0x0000002c080da210 */ /* 0x000fe40007f9e0ff */
[----:B------:R-:W-:Y:S02]  /*2150*/  SEL R24, R24, RZ, P3 ;  /* 0x000000ff18187207 */ /* 0x000fe40001800000 */
[----:B------:R-:W-:Y:S02]  /*2160*/  @!P2 LEA.HI.X.SX32 R44, R44, R11, 0x1, P4 ;  /* 0x0000000b2c2ca211 */ /* 0x000fe400020f0eff */
[----:B----4-:R-:W-:-:S04]  /*2170*/  @!P2 LEA R14, P4, R13, R14, 0x1 ;  /* 0x0000000e0d0ea211 */ /* 0x010fc800078808ff */
[----:B------:R-:W-:Y:S02]  /*2180*/  @!P2 LEA.HI.X R15, R13, R15, R44, 0x1, P4 ;  /* 0x0000000f0d0fa211 */ /* 0x000fe400020f0c2c */
[-C--:B------:R-:W-:Y:S02]  /*2190*/  LEA R13, R12, R28.reuse, 0x4 ;  /* 0x0000001c0c0d7211 */ /* 0x080fe400078e20ff */
[----:B--2---:R-:W-:Y:S01]  /*21a0*/  @!P6 IADD3 R40, P4, PT, R8, R28, RZ ;  /* 0x0000001c0828e210 */ /* 0x004fe20007f9e0ff */
[----:B------:R2:W4:Y:S01]  /*21b0*/  @!P2 LDG.E R24, desc[UR36][R14.64] ;  /* 0x000000240e18a981 */ /* 0x000522000c1e1900 */
[----:B------:R-:W-:Y:S02]  /*21c0*/  ISETP.GE.OR P5, PT, R13, R9, P1 ;  /* 0x000000090d00720c */ /* 0x000fe40000fa6670 */
[----:B------:R-:W-:Y:S02]  /*21d0*/  @!P6 LEA.HI.X.SX32 R41, R28, R11, 0x1, P4 ;  /* 0x0000000b1c29e211 */ /* 0x000fe400020f0eff */
[----:B-1----:R-:W-:Y:S01]  /*21e0*/  @!P6 LEA R28, P2, R40, R26, 0x1 ;  /* 0x0000001a281ce211 */ /* 0x002fe200078408ff */
[----:B-----5:R-:W-:-:S03]  /*21f0*/  IMAD R43, R12, 0x4, R29 ;  /* 0x000000040c2b7824 */ /* 0x020fc600078e021d */
[----:B------:R-:W-:Y:S02]  /*2200*/  @!P6 LEA.HI.X R29, R40, R27, R41, 0x1, P2 ;  /* 0x0000001b281de211 */ /* 0x000fe400010f0c29 */
[----:B------:R-:W-:-:S03]  /*2210*/  SHF.L.U32 R44, R43, 0x3, RZ ;  /* 0x000000032b2c7819 */ /* 0x000fc600000006ff */
[----:B------:R-:W1:Y:S01]  /*2220*/  @!P5 LDC.64 R26, c[0x0][0x3b8] ;  /* 0x0000ee00ff1adb82 */ /* 0x000e620000000a00 */
[----:B------:R-:W-:Y:S02]  /*2230*/  ISETP.GE.OR P4, PT, R44, R9, P1 ;  /* 0x000000092c00720c */ /* 0x000fe40000f86670 */
[----:B------:R-:W-:Y:S02]  /*2240*/  IADD3 R43, PT, PT, R43, R12, RZ ;  /* 0x0000000c2b2b7210 */ /* 0x000fe40007ffe0ff */
[----:B------:R-:W-:-:S03]  /*2250*/  SEL R25, R25, RZ, P3 ;  /* 0x000000ff19197207 */ /* 0x000fc60001800000 */
[C---:B------:R-:W-:Y:S01]  /*2260*/  IMAD.SHL.U32 R40, R43.reuse, 0x8, RZ ;  /* 0x000000082b287824 */ /* 0x040fe200078e00ff */
[----:B------:R-:W-:Y:S02]  /*2270*/  IADD3 R42, PT, PT, R43, R12, RZ ;  /* 0x0000000c2b2a7210 */ /* 0x000fe40007ffe0ff */
[----:B------:R5:W4:Y:S02]  /*2280*/  @!P6 LDG.E R25, desc[UR36][R28.64] ;  /* 0x000000241c19e981 */ /* 0x000b24000c1e1900 */
[----:B------:R-:W-:Y:S01]  /*2290*/  ISETP.GE.OR P2, PT, R40, R9, P1 ;  /* 0x000000092800720c */ /* 0x000fe20000f46670 */
[----:B--2---:R-:W2:Y:S01]  /*22a0*/  @!P4 LDC.64 R14, c[0x0][0x3b8] ;  /* 0x0000ee00ff0ecb82 */ /* 0x004ea20000000a00 */
[----:B------:R-:W-:Y:S02]  /*22b0*/  @!P5 IADD3 R41, P6, PT, R8, R13, RZ ;  /* 0x0000000d0829d210 */ /* 0x000fe40007fde0ff */
[----:B------:R-:W-:Y:S02]  /*22c0*/  SHF.L.U32 R42, R42, 0x3, RZ ;  /* 0x000000032a2a7819 */ /* 0x000fe400000006ff */
[----:B------:R-:W-:-:S02]  /*22d0*/  @!P5 LEA.HI.X.SX32 R13, R13, R11, 0x1, P6 ;  /* 0x0000000b0d0dd211 */ /* 0x000fc400030f0eff */
[----:B------:R-:W-:Y:S02]  /*22e0*/  ISETP.GE.OR P1, PT, R42, R9, P1 ;  /* 0x000000092a00720c */ /* 0x000fe40000f26670 */
[----:B-1----:R-:W-:-:S04]  /*22f0*/  @!P5 LEA R12, P6, R41, R26, 0x1 ;  /* 0x0000001a290cd211 */ /* 0x002fc800078c08ff */
[----:B------:R-:W-:Y:S02]  /*2300*/  @!P5 LEA.HI.X R13, R41, R27, R13, 0x1, P6 ;  /* 0x0000001b290dd211 */ /* 0x000fe400030f0c0d */
[----:B------:R-:W1:Y:S01]  /*2310*/  @!P2 LDC.64 R26, c[0x0][0x3b8] ;  /* 0x0000ee00ff1aab82 */ /* 0x000e620000000a00 */
[----:B------:R-:W-:-:S06]  /*2320*/  SEL R30, R30, RZ, P3 ;  /* 0x000000ff1e1e7207 */ /* 0x000fcc0001800000 */
[----:B------:R3:W0:Y:S01]  /*2330*/  @!P5 LDG.E R30, desc[UR36][R12.64] ;  /* 0x000000240c1ed981 */ /* 0x000622000c1e1900 */
[----:B------:R-:W-:Y:S01]  /*2340*/  @!P4 IADD3 R41, P5, PT, R8, R44, RZ ;  /* 0x0000002c0829c210 */ /* 0x000fe20007fbe0ff */
[----:B-----5:R-:W5:Y:S03]  /*2350*/  @!P1 LDC.64 R28, c[0x0][0x3b8] ;  /* 0x0000ee00ff1c9b82 */ /* 0x020f660000000a00 */
[----:B------:R-:W-:Y:S02]  /*2360*/  @!P4 LEA.HI.X.SX32 R44, R44, R11, 0x1, P5 ;  /* 0x0000000b2c2cc211 */ /* 0x000fe400028f0eff */
[----:B--2---:R-:W-:-:S04]  /*2370*/  @!P4 LEA R14, P5, R41, R14, 0x1 ;  /* 0x0000000e290ec211 */ /* 0x004fc800078a08ff */
[----:B------:R-:W-:Y:S02]  /*2380*/  @!P4 LEA.HI.X R15, R41, R15, R44, 0x1, P5 ;  /* 0x0000000f290fc211 */ /* 0x000fe400028f0c2c */
[----:B------:R-:W-:Y:S02]  /*2390*/  @!P2 IADD3 R41, P5, PT, R8, R40, RZ ;  /* 0x000000280829a210 */ /* 0x000fe40007fbe0ff */
[----:B------:R-:W-:Y:S02]  /*23a0*/  SEL R31, R31, RZ, P3 ;  /* 0x000000ff1f1f7207 */ /* 0x000fe40001800000 */
[----:B------:R-:W-:Y:S02]  /*23b0*/  @!P2 LEA.HI.X.SX32 R40, R40, R11, 0x1, P5 ;  /* 0x0000000b2828a211 */ /* 0x000fe400028f0eff */
[C---:B-1----:R-:W-:Y:S02]  /*23c0*/  @!P2 LEA R26, P5, R41.reuse, R26, 0x1 ;  /* 0x0000001a291aa211 */ /* 0x042fe400078a08ff */
[----:B------:R1:W2:Y:S02]  /*23d0*/  @!P4 LDG.E R31, desc[UR36][R14.64] ;  /* 0x000000240e1fc981 */ /* 0x0002a4000c1e1900 */
[----:B------:R-:W-:-:S02]  /*23e0*/  @!P2 LEA.HI.X R27, R41, R27, R40, 0x1, P5 ;  /* 0x0000001b291ba211 */ /* 0x000fc400028f0c28 */
[----:B------:R-:W-:Y:S02]  /*23f0*/  @!P1 IADD3 R40, P5, PT, R8, R42, RZ ;  /* 0x0000002a08289210 */ /* 0x000fe40007fbe0ff */
[----:B------:R-:W-:Y:S02]  /*2400*/  SEL R32, R32, RZ, P3 ;  /* 0x000000ff20207207 */ /* 0x000fe40001800000 */
[----:B------:R-:W-:Y:S02]  /*2410*/  @!P1 LEA.HI.X.SX32 R11, R42, R11, 0x1, P5 ;  /* 0x0000000b2a0b9211 */ /* 0x000fe400028f0eff */
[C---:B-----5:R-:W-:Y:S02]  /*2420*/  @!P1 LEA R28, P5, R40.reuse, R28, 0x1 ;  /* 0x0000001c281c9211 */ /* 0x060fe400078a08ff */
[----:B------:R-:W-:Y:S01]  /*2430*/  SEL R33, R33, RZ, P3 ;  /* 0x000000ff21217207 */ /* 0x000fe20001800000 */
[----:B------:R-:W5:Y:S01]  /*2440*/  @!P2 LDG.E R32, desc[UR36][R26.64] ;  /* 0x000000241a20a981 */ /* 0x000f62000c1e1900 */
[----:B------:R-:W-:-:S05]  /*2450*/  @!P1 LEA.HI.X R29, R40, R29, R11, 0x1, P5 ;  /* 0x0000001d281d9211 */ /* 0x000fca00028f0c0b */
[----:B------:R-:W5:Y:S01]  /*2460*/  @!P1 LDG.E R33, desc[UR36][R28.64] ;  /* 0x000000241c219981 */ /* 0x000f62000c1e1900 */
[----:B------:R-:W-:-:S06]  /*2470*/  @P0 IMAD.MOV.U32 R11, RZ, RZ, R17 ;  /* 0x000000ffff0b0224 */ /* 0x000fcc00078e0011 */
[----:B------:R-:W5:Y:S01]  /*2480*/  @P0 LDG.E.U8 R11, desc[UR36][R10.64] ;  /* 0x000000240a0b0981 */ /* 0x000f62000c1e1100 */
[----:B------:R-:W-:Y:S01]  /*2490*/  UMOV UR4, 0xffffffff ;  /* 0xffffffff00047882 */ /* 0x000fe20000000000 */
[----:B------:R-:W-:Y:S01]  /*24a0*/  LOP3.LUT P1, RZ, R2, 0x3, RZ, 0xc0, !PT ;  /* 0x0000000302ff7812 */ /* 0x000fe2000782c0ff */
[----:B---3--:R-:W-:-:S04]  /*24b0*/  HFMA2 R12, R36, R23, -RZ ;  /* 0x00000017240c7231 */ /* 0x008fc800001000ff */
[----:B----4-:R-:W-:-:S04]  /*24c0*/  HFMA2 R12, R34, R25, R12 ;  /* 0x00000019220c7231 */ /* 0x010fc8000000000c */
[----:B-1----:R-:W-:-:S04]  /*24d0*/  HFMA2 R15, R37, R22, R12 ;  /* 0x00000016250f7231 */ /* 0x002fc8000000000c */
[----:B0-----:R-:W-:-:S04]  /*24e0*/  HFMA2 R12, R35, R30, R15 ;  /* 0x0000001e230c7231 */ /* 0x001fc8000000000f */
[----:B------:R-:W-:-:S04]  /*24f0*/  HFMA2 R12, R3, R24, R12 ;  /* 0x00000018030c7231 */ /* 0x000fc8000000000c */
[----:B--2---:R-:W-:-:S04]  /*2500*/  HFMA2 R12, R4, R31, R12 ;  /* 0x0000001f040c7231 */ /* 0x004fc8000000000c */
[----:B-----5:R-:W-:-:S04]  /*2510*/  HFMA2 R12, R5, R32, R12 ;  /* 0x00000020050c7231 */ /* 0x020fc8000000000c */
[----:B------:R-:W-:-:S05]  /*2520*/  HFMA2 R12, R6, R33, R12 ;  /* 0x00000021060c7231 */ /* 0x000fca000000000c */
        /* <DEDUP_REMOVED lines=8> */
.L_x_2512:
[----:B------:R-:W-:Y:S01]  /*25b0*/  ISETP.GE.OR P1, PT, R38, UR42, P1 ;  /* 0x0000002a26007c0c */ /* 0x000fe20008f26670 */
        /* <DEDUP_REMOVED lines=10> */
[----:B------:R-:W2:Y:S01]  /*2660*/  @P1 LDC.64 R14, c[0x0][0x438] ;  /* 0x00010e00ff0e1b82 */ /* 0x000ea20000000a00 */
[----:B-1----:R-:W-:-:S06]  /*2670*/  @UP0 UIMAD.WIDE.U32 UR4, UR43, 0x2, UR4 ;  /* 0x000000022b0408a5 */ /* 0x002fcc000f8e0004 */
[----:B------:R-:W-:Y:S01]  /*2680*/  MOV R12, UR4 ;  /* 0x00000004000c7c02 */ /* 0x000fe20008000f00 */
[----:B--2---:R-:W-:Y:S01]  /*2690*/  @P1 IMAD.WIDE R14, R21, 0x2, R14 ;  /* 0x00000002150e1825 */ /* 0x004fe200078e020e */
[----:B0-----:R-:W-:-:S05]  /*26a0*/  MOV R13, UR5 ;  /* 0x00000005000d7c02 */ /* 0x001fca0008000f00 */
        /* <DEDUP_REMOVED lines=12> */
.L_x_2438:
[----:B------:R-:W-:Y:S05]  /*2770*/  BSYNC.RECONVERGENT B1 ;  /* 0x0000000000017941 */ /* 0x000fea0003800200 */
.L_x_2437:
[----:B------:R-:W-:Y:S01]  /*2780*/  UIADD3 UR4, UPT, UPT, UR8, 0x7, URZ ;  /* 0x0000000708047890 */ /* 0x000fe2000fffe0ff */
[----:B------:R-:W-:Y:S01]  /*2790*/  VIADD R38, R38, 0x10 ;  /* 0x0000001026267836 */ /* 0x000fe20000000000 */
[----:B------:R-:W-:Y:S02]  /*27a0*/  IADD3 R10, P2, PT, R10, 0x10, RZ ;  /* 0x000000100a0a7810 */ /* 0x000fe40007f5e0ff */
[----:B------:R-:W-:Y:S01]  /*27b0*/  USHF.R.S32.HI UR5, URZ, 0x1f, UR4 ;  /* 0x0000001fff057899 */ /* 0x000fe20008011404 */
[----:B-1----:R-:W-:Y:S02]  /*27c0*/  IADD3 R20, PT, PT, R20, 0x40, RZ ;  /* 0x0000004014147810 */ /* 0x002fe40007ffe0ff */
[----:B------:R-:W-:Y:S01]  /*27d0*/  IADD3 R21, PT, PT, R21, 0x10, RZ ;  /* 0x0000001015157810 */ /* 0x000fe20007ffe0ff */
[----:B------:R-:W-:Y:S01]  /*27e0*/  ULEA.HI UR5, UR5, UR4, URZ, 0x3 ;  /* 0x0000000405057291 */ /* 0x000fe2000f8f18ff */
[----:B------:R-:W-:-:S03]  /*27f0*/  IMAD.X R17, RZ, RZ, R17, P2 ;  /* 0x000000ffff117224 */ /* 0x000fc600010e0611 */
[----:B------:R-:W-:-:S04]  /*2800*/  ULOP3.LUT UR5, UR5, 0xfffffff8, URZ, 0xc0, !UPT ;  /* 0xfffffff805057892 */ /* 0x000fc8000f8ec0ff */
[----:B------:R-:W-:-:S06]  /*2810*/  UIADD3 UR5, UPT, UPT, UR45, UR5, URZ ;  /* 0x000000052d057290 */ /* 0x000fcc000fffe0ff */
[----:B------:R-:W-:-:S13]  /*2820*/  ISETP.GE.AND P1, PT, R38, UR5, PT ;  /* 0x0000000526007c0c */ /* 0x000fda000bf26270 */
[----:B------:R-:W-:Y:S05]  /*2830*/  @!P1 BRA `(.L_x_2439) ;  /* 0xfffffff400909947 */ /* 0x000fea000383ffff */
.L_x_2435:
[----:B------:R-:W-:Y:S05]  /*2840*/  BSYNC B0 ;  /* 0x0000000000007941 */ /* 0x000fea0003800000 */
.L_x_2434:
[----:B------:R-:W-:Y:S01]  /*2850*/  UMOV UR4, 0xffffffff ;  /* 0xffffffff00047882 */ /* 0x000fe20000000000 */
[----:B------:R-:W-:-:S04]  /*2860*/  MOV R3, UR42 ;  /* 0x0000002a00037c02 */ /* 0x000fc80008000f00 */
[----:B------:R-:W-:Y:S01]  /*2870*/  IADD3 R3, PT, PT, R3, 0x1, RZ ;  /* 0x0000000103037810 */ /* 0x000fe20007ffe0ff */
[----:B------:R-:W-:Y:S06]  /*2880*/  BRA.DIV UR4, `(.L_x_2440) ;  /* 0x0000005604547947 */ /* 0x000fec000b800000 */
[----:B------:R-:W0:Y:S02]  /*2890*/  SHFL.BFLY PT, R14, R39, 0x10, 0x1f ;  /* 0x0e001f00270e7f89 */ /* 0x000e2400000e0000 */
[----:B0-----:R-:W-:-:S05]  /*28a0*/  FMNMX.FTZ R13, R14, R39, !PT ;  /* 0x000000270e0d7209 */ /* 0x001fca0007810000 */
[----:B------:R-:W0:Y:S02]  /*28b0*/  SHFL.BFLY PT, R14, R13, 0x8, 0x1f ;  /* 0x0d001f000d0e7f89 */ /* 0x000e2400000e0000 */
[----:B0-----:R-:W-:-:S05]  /*28c0*/  FMNMX.FTZ R0, R13, R14, !PT ;  /* 0x0000000e0d007209 */ /* 0x001fca0007810000 */
[----:B------:R0:W2:Y:S02]  /*28d0*/  SHFL.BFLY PT, R14, R0, 0x4, 0x1f ;  /* 0x0c801f00000e7f89 */ /* 0x0000a400000e0000 */
.L_x_2517:
[----:B------:R-:W4:Y:S01]  /*28e0*/  S2R R10, SR_CgaCtaId ;  /* 0x00000000000a7919 */ /* 0x000f220000008800 */
[----:B------:R-:W-:Y:S01]  /*28f0*/  MOV R15, 0x400 ;  /* 0x00000400000f7802 */ /* 0x000fe20000000f00 */
[----:B------:R-:W-:Y:S05]  /*2900*/  WARPSYNC.ALL ;  /* 0x0000000000007948 */ /* 0x000fea0003800000 */
[----:B------:R-:W-:Y:S02]  /*2910*/  LOP3.LUT P0, R4, R2, 0x1f, RZ, 0xc0, !PT ;  /* 0x0000001f02047812 */ /* 0x000fe4000780c0ff */
[----:B------:R-:W-:Y:S02]  /*2920*/  SHF.R.U32.HI R31, RZ, 0x3, R2 ;  /* 0x00000003ff1f7819 */ /* 0x000fe40000011602 */
[----:B--2---:R-:W-:-:S02]  /*2930*/  FMNMX.FTZ R14, R0, R14, !PT ;  /* 0x0000000e000e7209 */ /* 0x004fc40007810000 */
[----:B----4-:R-:W-:-:S05]  /*2940*/  LEA R6, R10, R15, 0x18 ;  /* 0x0000000f0a067211 */ /* 0x010fca00078ec0ff */
[----:B------:R-:W-:-:S05]  /*2950*/  IMAD.IADD R5, R31, 0x1, R6 ;  /* 0x000000011f057824 */ /* 0x000fca00078e0206 */
        /* <DEDUP_REMOVED lines=9> */
[----:B0-----:R-:W-:Y:S01]  /*29f0*/  FMNMX.FTZ R7, R0, R9, !PT ;  /* 0x0000000900077209 */ /* 0x001fe20007810000 */
[----:B------:R-:W-:-:S05]  /*2a00*/  VIADD R0, R2, UR45 ;  /* 0x0000002d02007c36 */ /* 0x000fca0008000000 */
[----:B------:R-:W-:Y:S01]  /*2a10*/  ISETP.GT.AND P0, PT, R0, UR42, PT ;  /* 0x0000002a00007c0c */ /* 0x000fe2000bf04270 */
[----:B------:R-:W0:-:S12]  /*2a20*/  SHFL.IDX PT, R7, R7, RZ, 0x1f ;  /* 0x00001fff07077589 */ /* 0x000e1800000e0000 */
[----:B------:R-:W-:Y:S05]  /*2a30*/  @P0 BRA `(.L_x_2442) ;  /* 0x0000001400900947 */ /* 0x000fea0003800000 */
[----:B------:R-:W2:Y:S02]  /*2a40*/  LDC.64 R12, c[0x0][0x420] ;  /* 0x00010800ff0c7b82 */ /* 0x000ea40000000a00 */
[----:B--2---:R-:W-:-:S04]  /*2a50*/  ISETP.NE.U32.AND P0, PT, R12, RZ, PT ;  /* 0x000000ff0c00720c */ /* 0x004fc80003f05070 */
[----:B------:R-:W-:-:S13]  /*2a60*/  ISETP.NE.AND.EX P0, PT, R13, RZ, PT, P0 ;  /* 0x000000ff0d00720c */ /* 0x000fda0003f05300 */
[----:B------:R-:W-:Y:S05]  /*2a70*/  @P0 BRA `(.L_x_2443) ;  /* 0x0000001000040947 */ /* 0x000fea0003800000 */
[----:B------:R-:W-:Y:S01]  /*2a80*/  VIADDMNMX R8, R0, 0x40, R3, !PT ;  /* 0x0000004000087846 */ /* 0x000fe20007800103 */
[----:B------:R-:W-:Y:S01]  /*2a90*/  BSSY.RECONVERGENT B1, `(.L_x_2444) ;  /* 0x000001c000017945 */ /* 0x000fe20003800200 */
[----:B------:R-:W-:-:S04]  /*2aa0*/  LOP3.LUT R9, RZ, R2, RZ, 0x33, !PT ;  /* 0x00000002ff097212 */ /* 0x000fc800078e33ff */
        /* <DEDUP_REMOVED lines=15> */
.L_x_2446:
        /* <DEDUP_REMOVED lines=11> */
.L_x_2445:
[----:B------:R-:W-:Y:S05]  /*2c50*/  BSYNC.RECONVERGENT B1 ;  /* 0x0000000000017941 */ /* 0x000fea0003800200 */
.L_x_2444:
[----:B------:R-:W-:Y:S05]  /*2c60*/  @!P1 BRA `(.L_x_2442) ;  /* 0x0000001400049947 */ /* 0x000fea0003800000 */
[----:B------:R-:W-:Y:S01]  /*2c70*/  USHF.L.U32 UR4, UR45, 0x2, URZ ;  /* 0x000000022d047899 */ /* 0x000fe200080006ff */
[----:B------:R-:W-:-:S05]  /*2c80*/  VIADD R15, R15, 0x90 ;  /* 0x000000900f0f7836 */ /* 0x000fca0000000000 */
[----:B------:R-:W-:Y:S02]  /*2c90*/  LEA R11, R10, R15, 0x18 ;  /* 0x0000000f0a0b7211 */ /* 0x000fe400078ec0ff */
[C---:B------:R-:W-:Y:S02]  /*2ca0*/  LEA R10, R9.reuse, -UR4, 0x2 ;  /* 0x80000004090a7c11 */ /* 0x040fe4000f8e10ff */
[----:B------:R-:W-:Y:S02]  /*2cb0*/  IADD3 R9, PT, PT, R9, 0x100, RZ ;  /* 0x0000010009097810 */ /* 0x000fe40007ffe0ff */
[----:B------:R-:W-:Y:S02]  /*2cc0*/  IADD3 R11, PT, PT, R11, R10, RZ ;  /* 0x0000000a0b0b7210 */ /* 0x000fe40007ffe0ff */
[----:B------:R-:W-:-:S03]  /*2cd0*/  ISETP.GT.AND P0, PT, R9, UR42, PT ;  /* 0x0000002a09007c0c */ /* 0x000fc6000bf04270 */
[----:B------:R-:W0:Y:S04]  /*2ce0*/  LDS R10, [R11] ;  /* 0x000000000b0a7984 */ /* 0x000e280000000800 */
[----:B------:R-:W2:Y:S04]  /*2cf0*/  LDS R12, [R11+0x100] ;  /* 0x000100000b0c7984 */ /* 0x000ea80000000800 */
[----:B------:R-:W4:Y:S04]  /*2d00*/  LDS R14, [R11+0x200] ;  /* 0x000200000b0e7984 */ /* 0x000f280000000800 */
[----:B------:R-:W5:Y:S01]  /*2d10*/  LDS R18, [R11+0x300] ;  /* 0x000300000b127984 */ /* 0x000f620000000800 */
[C---:B0-----:R-:W-:Y:S01]  /*2d20*/  FADD.FTZ R10, -R7.reuse, R10 ;  /* 0x0000000a070a7221 */ /* 0x041fe20000010100 */
[----:B--2---:R-:W-:-:S03]  /*2d30*/  FADD.FTZ R12, -R7, R12 ;  /* 0x0000000c070c7221 */ /* 0x004fc60000010100 */
[----:B------:R-:W-:Y:S01]  /*2d40*/  FMUL.FTZ R10, R10, 1.4426950216293334961 ;  /* 0x3fb8aa3b0a0a7820 */ /* 0x000fe20000410000 */
[----:B----4-:R-:W-:Y:S01]  /*2d50*/  FADD.FTZ R14, -R7, R14 ;  /* 0x0000000e070e7221 */ /* 0x010fe20000010100 */
[----:B------:R-:W-:-:S04]  /*2d60*/  FMUL.FTZ R12, R12, 1.4426950216293334961 ;  /* 0x3fb8aa3b0c0c7820 */ /* 0x000fc80000410000 */
[----:B------:R-:W0:Y:S01]  /*2d70*/  MUFU.EX2 R10, R10 ;  /* 0x0000000a000a7308 */ /* 0x000e220000000800 */
[----:B-----5:R-:W-:Y:S01]  /*2d80*/  FADD.FTZ R18, -R7, R18 ;  /* 0x0000001207127221 */ /* 0x020fe20000010100 */
[----:B------:R-:W-:-:S03]  /*2d90*/  FMUL.FTZ R14, R14, 1.4426950216293334961 ;  /* 0x3fb8aa3b0e0e7820 */ /* 0x000fc60000410000 */
[----:B------:R-:W-:-:S03]  /*2da0*/  FMUL.FTZ R18, R18, 1.4426950216293334961 ;  /* 0x3fb8aa3b12127820 */ /* 0x000fc60000410000 */
[----:B------:R-:W2:Y:S08]  /*2db0*/  MUFU.EX2 R12, R12 ;  /* 0x0000000c000c7308 */ /* 0x000eb00000000800 */
[----:B------:R-:W4:Y:S01]  /*2dc0*/  MUFU.EX2 R14, R14 ;  /* 0x0000000e000e7308 */ /* 0x000f220000000800 */
[----:B0-----:R0:W-:Y:S01]  /*2dd0*/  STS [R11], R10 ;  /* 0x0000000a0b007388 */ /* 0x0011e20000000800 */
[----:B------:R-:W-:-:S06]  /*2de0*/  FADD.FTZ R8, R8, R10 ;  /* 0x0000000a08087221 */ /* 0x000fcc0000010000 */
[----:B------:R-:W5:Y:S01]  /*2df0*/  MUFU.EX2 R18, R18 ;  /* 0x0000001200127308 */ /* 0x000f620000000800 */
[----:B--2---:R0:W-:Y:S01]  /*2e00*/  STS [R11+0x100], R12 ;  /* 0x0001000c0b007388 */ /* 0x0041e20000000800 */
[----:B------:R-:W-:-:S03]  /*2e10*/  FADD.FTZ R8, R8, R12 ;  /* 0x0000000c08087221 */ /* 0x000fc60000010000 */
[----:B----4-:R0:W-:Y:S01]  /*2e20*/  STS [R11+0x200], R14 ;  /* 0x0002000e0b007388 */ /* 0x0101e20000000800 */
[----:B------:R-:W-:-:S03]  /*2e30*/  FADD.FTZ R8, R8, R14 ;  /* 0x0000000e08087221 */ /* 0x000fc60000010000 */
[----:B-----5:R0:W-:Y:S01]  /*2e40*/  STS [R11+0x300], R18 ;  /* 0x000300120b007388 */ /* 0x0201e20000000800 */
[----:B------:R-:W-:Y:S01]  /*2e50*/  FADD.FTZ R8, R8, R18 ;  /* 0x0000001208087221 */ /* 0x000fe20000010000 */
[----:B------:R-:W-:Y:S06]  /*2e60*/  @P0 BRA `(.L_x_2442) ;  /* 0x0000001000840947 */ /* 0x000fec0003800000 */
[----:B0-----:R-:W-:Y:S01]  /*2e70*/  IMAD.MOV.U32 R10, RZ, RZ, R9 ;  /* 0x000000ffff0a7224 */ /* 0x001fe200078e0009 */
[----:B------:R-:W-:Y:S01]  /*2e80*/  BSSY.RECONVERGENT B1, `(.L_x_2447) ;  /* 0x000006d000017945 */ /* 0x000fe20003800200 */
[----:B------:R-:W-:-:S03]  /*2e90*/  PLOP3.LUT P0, PT, PT, PT, PT, 0x80, 0x8 ;  /* 0x000000000008781c */ /* 0x000fc60003f0f070 */
[----:B------:R-:W-:-:S04]  /*2ea0*/  IADD3 R9, PT, PT, -R10, UR42, RZ ;  /* 0x0000002a0a097c10 */ /* 0x000fc8000fffe1ff */
[----:B------:R-:W-:Y:S02]  /*2eb0*/  ISETP.GT.AND P1, PT, R9, 0x2ff, PT ;  /* 0x000002ff0900780c */ /* 0x000fe40003f24270 */
[----:B------:R-:W-:-:S11]  /*2ec0*/  IADD3 R9, PT, PT, R11, 0x600, RZ ;  /* 0x000006000b097810 */ /* 0x000fd60007ffe0ff */
[----:B------:R-:W-:Y:S05]  /*2ed0*/  @!P1 BRA `(.L_x_2448) ;  /* 0x00000004009c9947 */ /* 0x000fea0003800000 */
[----:B------:R-:W-:Y:S02]  /*2ee0*/  MOV R11, UR42 ;  /* 0x0000002a000b7c02 */ /* 0x000fe40008000f00 */
[----:B------:R-:W-:-:S03]  /*2ef0*/  PLOP3.LUT P0, PT, PT, PT, PT, 0x8, 0x80 ;  /* 0x000000000080781c */ /* 0x000fc60003f0e170 */
[----:B------:R-:W-:-:S10]  /*2f00*/  VIADD R11, R11, 0xfffffd01 ;  /* 0xfffffd010b0b7836 */ /* 0x000fd40000000000 */
.L_x_2449:
[----:B------:R-:W0:Y:S01]  /*2f10*/  LDS R12, [R9+-0x200] ;  /* 0xfffe0000090c7984 */ /* 0x000e220000000800 */
[----:B------:R-:W-:-:S03]  /*2f20*/  IADD3 R10, PT, PT, R10, 0x400, RZ ;  /* 0x000004000a0a7810 */ /* 0x000fc60007ffe0ff */
[----:B------:R-:W2:Y:S01]  /*2f30*/  LDS R14, [R9+-0x100] ;  /* 0xffff0000090e7984 */ /* 0x000ea20000000800 */
[----:B------:R-:W-:-:S03]  /*2f40*/  ISETP.GE.AND P1, PT, R10, R11, PT ;  /* 0x0000000b0a00720c */ /* 0x000fc60003f26270 */
[----:B------:R-:W4:Y:S04]  /*2f50*/  LDS R18, [R9] ;  /* 0x0000000009127984 */ /* 0x000f280000000800 */
[----:B------:R-:W5:Y:S04]  /*2f60*/  LDS R38, [R9+0x400] ;  /* 0x0004000009267984 */ /* 0x000f680000000800 */
[----:B------:R-:W1:Y:S04]  /*2f70*/  LDS R20, [R9+0x100] ;  /* 0x0001000009147984 */ /* 0x000e680000000800 */
[----:B------:R-:W3:Y:S04]  /*2f80*/  LDS R24, [R9+0x500] ;  /* 0x0005000009187984 */ /* 0x000ee80000000800 */
[----:B------:R-:W3:Y:S04]  /*2f90*/  LDS R22, [R9+0x200] ;  /* 0x0002000009167984 */ /* 0x000ee80000000800 */
[----:B------:R-:W-:Y:S04]  /*2fa0*/  LDS R34, [R9+0x900] ;  /* 0x0009000009227984 */ /* 0x000fe80000000800 */
[----:B------:R-:W3:Y:S04]  /*2fb0*/  LDS R30, [R9+0x600] ;  /* 0x00060000091e7984 */ /* 0x000ee80000000800 */
[----:B------:R-:W3:Y:S04]  /*2fc0*/  LDS R28, [R9+0x300] ;  /* 0x00030000091c7984 */ /* 0x000ee80000000800 */
[----:B------:R-:W-:Y:S01]  /*2fd0*/  LDS R36, [R9+0xa00] ;  /* 0x000a000009247984 */ /* 0x000fe20000000800 */
[----:B0-----:R-:W-:-:S03]  /*2fe0*/  FADD.FTZ R12, -R7, R12 ;  /* 0x0000000c070c7221 */ /* 0x001fc60000010100 */
[----:B------:R-:W0:Y:S01]  /*2ff0*/  LDS R26, [R9+0x700] ;  /* 0x00070000091a7984 */ /* 0x000e220000000800 */
[----:B------:R-:W-:Y:S01]  /*3000*/  FMUL.FTZ R12, R12, 1.4426950216293334961 ;  /* 0x3fb8aa3b0c0c7820 */ /* 0x000fe20000410000 */
[C---:B--2---:R-:W-:Y:S02]  /*3010*/  FADD.FTZ R14, -R7.reuse, R14 ;  /* 0x0000000e070e7221 */ /* 0x044fe40000010100 */
[----:B------:R-:W2:Y:S01]  /*3020*/  LDS R32, [R9+0x800] ;  /* 0x0008000009207984 */ /* 0x000ea20000000800 */
[C---:B----4-:R-:W-:Y:S01]  /*3030*/  FADD.FTZ R18, -R7.reuse, R18 ;  /* 0x0000001207127221 */ /* 0x050fe20000010100 */
[----:B------:R-:W-:Y:S01]  /*3040*/  FMUL.FTZ R14, R14, 1.4426950216293334961 ;  /* 0x3fb8aa3b0e0e7820 */ /* 0x000fe20000410000 */
[----:B------:R-:W4:Y:S01]  /*3050*/  MUFU.EX2 R12, R12 ;  /* 0x0000000c000c7308 */ /* 0x000f220000000800 */
[C---:B-----5:R-:W-:Y:S01]  /*3060*/  FADD.FTZ R38, -R7.reuse, R38 ;  /* 0x0000002607267221 */ /* 0x060fe20000010100 */
[----:B------:R-:W-:Y:S01]  /*3070*/  FMUL.FTZ R18, R18, 1.4426950216293334961 ;  /* 0x3fb8aa3b12127820 */ /* 0x000fe20000410000 */
[----:B------:R-:W5:Y:S01]  /*3080*/  LDS R40, [R9+0xb00] ;  /* 0x000b000009287984 */ /* 0x000f620000000800 */
[----:B-1----:R-:W-:Y:S01]  /*3090*/  FADD.FTZ R20, -R7, R20 ;  /* 0x0000001407147221 */ /* 0x002fe20000010100 */
[----:B------:R-:W-:-:S02]  /*30a0*/  FMUL.FTZ R13, R38, 1.4426950216293334961 ;  /* 0x3fb8aa3b260d7820 */ /* 0x000fc40000410000 */
[----:B------:R-:W1:Y:S01]  /*30b0*/  LDS R42, [R9+0xd00] ;  /* 0x000d0000092a7984 */ /* 0x000e620000000800 */
[----:B------:R-:W0:Y:S01]  /*30c0*/  MUFU.EX2 R14, R14 ;  /* 0x0000000e000e7308 */ /* 0x000e220000000800 */
[C---:B---3--:R-:W-:Y:S01]  /*30d0*/  FADD.FTZ R15, -R7.reuse, R24 ;  /* 0x00000018070f7221 */ /* 0x048fe20000010100 */
[----:B------:R-:W-:Y:S01]  /*30e0*/  FMUL.FTZ R20, R20, 1.4426950216293334961 ;  /* 0x3fb8aa3b14147820 */ /* 0x000fe20000410000 */
[----:B------:R-:W3:Y:S01]  /*30f0*/  LDS R38, [R9+0xc00] ;  /* 0x000c000009267984 */ /* 0x000ee20000000800 */
[----:B------:R-:W-:Y:S01]  /*3100*/  FADD.FTZ R22, -R7, R22 ;  /* 0x0000001607167221 */ /* 0x000fe20000010100 */
[----:B------:R-:W-:-:S03]  /*3110*/  FMUL.FTZ R15, R15, 1.4426950216293334961 ;  /* 0x3fb8aa3b0f0f7820 */ /* 0x000fc60000410000 */
[----:B------:R0:W2:Y:S01]  /*3120*/  MUFU.EX2 R24, R13 ;  /* 0x0000000d00187308 */ /* 0x0000a20000000800 */
[----:B------:R-:W-:Y:S01]  /*3130*/  FMUL.FTZ R22, R22, 1.4426950216293334961 ;  /* 0x3fb8aa3b16167820 */ /* 0x000fe20000410000 */
[----:B----4-:R-:W-:Y:S01]  /*3140*/  STS [R9+-0x200], R12 ;  /* 0xfffe000c09007388 */ /* 0x010fe20000000800 */
[----:B------:R-:W-:-:S05]  /*3150*/  FADD.FTZ R17, -R7, R30 ;  /* 0x0000001e07117221 */ /* 0x000fca0000010100 */
[----:B------:R-:W4:Y:S01]  /*3160*/  MUFU.EX2 R18, R18 ;  /* 0x0000001200127308 */ /* 0x000f220000000800 */
[C---:B0-----:R-:W-:Y:S01]  /*3170*/  FADD.FTZ R13, -R7.reuse, R34 ;  /* 0x00000022070d7221 */ /* 0x041fe20000010100 */
[----:B------:R-:W-:Y:S01]  /*3180*/  FADD.FTZ R28, -R7, R28 ;  /* 0x0000001c071c7221 */ /* 0x000fe20000010100 */
[----:B------:R-:W-:Y:S01]  /*3190*/  FMUL.FTZ R17, R17, 1.4426950216293334961 ;  /* 0x3fb8aa3b11117820 */ /* 0x000fe20000410000 */
[----:B------:R-:W-:Y:S02]  /*31a0*/  STS [R9+-0x100], R14 ;  /* 0xffff000e09007388 */ /* 0x000fe40000000800 */
[----:B------:R-:W-:Y:S02]  /*31b0*/  FMUL.FTZ R28, R28, 1.4426950216293334961 ;  /* 0x3fb8aa3b1c1c7820 */ /* 0x000fe40000410000 */
[----:B------:R0:W3:Y:S01]  /*31c0*/  MUFU.EX2 R30, R15 ;  /* 0x0000000f001e7308 */ /* 0x0000e20000000800 */
[----:B------:R-:W-:Y:S01]  /*31d0*/  FADD.FTZ R19, -R7, R26 ;  /* 0x0000001a07137221 */ /* 0x000fe20000010100 */
[----:B--2---:R-:W-:Y:S03]  /*31e0*/  STS [R9+0x400], R24 ;  /* 0x0004001809007388 */ /* 0x004fe60000000800 */
[----:B------:R-:W-:Y:S01]  /*31f0*/  FMUL.FTZ R19, R19, 1.4426950216293334961 ;  /* 0x3fb8aa3b13137820 */ /* 0x000fe20000410000 */
[----:B------:R-:W-:-:S02]  /*3200*/  FADD.FTZ R21, -R7, R32 ;  /* 0x0000002007157221 */ /* 0x000fc40000010100 */
[----:B------:R-:W2:Y:S01]  /*3210*/  MUFU.EX2 R20, R20 ;  /* 0x0000001400147308 */ /* 0x000ea20000000800 */
[----:B0-----:R-:W-:Y:S01]  /*3220*/  FMUL.FTZ R15, R13, 1.4426950216293334961 ;  /* 0x3fb8aa3b0d0f7820 */ /* 0x001fe20000410000 */
[----:B------:R-:W-:Y:S01]  /*3230*/  FADD.FTZ R13, -R7, R36 ;  /* 0x00000024070d7221 */ /* 0x000fe20000010100 */
[----:B------:R-:W-:Y:S01]  /*3240*/  FMUL.FTZ R21, R21, 1.4426950216293334961 ;  /* 0x3fb8aa3b15157820 */ /* 0x000fe20000410000 */
[----:B-----5:R-:W-:Y:S01]  /*3250*/  FADD.FTZ R40, -R7, R40 ;  /* 0x0000002807287221 */ /* 0x020fe20000010100 */
[----:B----4-:R-:W-:Y:S01]  /*3260*/  STS [R9], R18 ;  /* 0x0000001209007388 */ /* 0x010fe20000000800 */
[----:B------:R-:W-:Y:S01]  /*3270*/  FMUL.FTZ R23, R13, 1.4426950216293334961 ;  /* 0x3fb8aa3b0d177820 */ /* 0x000fe20000410000 */
[----:B------:R-:W-:Y:S01]  /*3280*/  FADD.FTZ R13, R12, R8 ;  /* 0x000000080c0d7221 */ /* 0x000fe20000010000 */
[----:B------:R-:W0:Y:S01]  /*3290*/  MUFU.EX2 R22, R22 ;  /* 0x0000001600167308 */ /* 0x000e220000000800 */
[----:B------:R-:W-:Y:S01]  /*32a0*/  FMUL.FTZ R40, R40, 1.4426950216293334961 ;  /* 0x3fb8aa3b28287820 */ /* 0x000fe20000410000 */
[----:B-1----:R-:W-:Y:S01]  /*32b0*/  FADD.FTZ R42, -R7, R42 ;  /* 0x0000002a072a7221 */ /* 0x002fe20000010100 */
[----:B------:R-:W-:Y:S01]  /*32c0*/  FADD.FTZ R13, R13, R14 ;  /* 0x0000000e0d0d7221 */ /* 0x000fe20000010000 */
[----:B---3--:R-:W-:Y:S01]  /*32d0*/  FADD.FTZ R38, -R7, R38 ;  /* 0x0000002607267221 */ /* 0x008fe20000010100 */
[----:B------:R-:W-:Y:S01]  /*32e0*/  STS [R9+0x500], R30 ;  /* 0x0005001e09007388 */ /* 0x000fe20000000800 */
[----:B------:R-:W-:Y:S01]  /*32f0*/  FMUL.FTZ R42, R42, 1.4426950216293334961 ;  /* 0x3fb8aa3b2a2a7820 */ /* 0x000fe20000410000 */
[----:B------:R-:W-:Y:S01]  /*3300*/  FADD.FTZ R13, R13, R18 ;  /* 0x000000120d0d7221 */ /* 0x000fe20000010000 */
[----:B------:R-:W1:Y:S01]  /*3310*/  MUFU.EX2 R28, R28 ;  /* 0x0000001c001c7308 */ /* 0x000e620000000800 */
[----:B------:R-:W-:Y:S01]  /*3320*/  FMUL.FTZ R38, R38, 1.4426950216293334961 ;  /* 0x3fb8aa3b26267820 */ /* 0x000fe20000410000 */
[----:B--2---:R-:W-:Y:S01]  /*3330*/  STS [R9+0x100], R20 ;  /* 0x0001001409007388 */ /* 0x004fe20000000800 */
[----:B------:R-:W-:-:S05]  /*3340*/  FADD.FTZ R13, R13, R20 ;  /* 0x000000140d0d7221 */ /* 0x000fca0000010000 */
[----:B------:R-:W2:Y:S01]  /*3350*/  MUFU.EX2 R26, R17 ;  /* 0x00000011001a7308 */ /* 0x000ea20000000800 */
[----:B0-----:R-:W-:Y:S01]  /*3360*/  FADD.FTZ R13, R13, R22 ;  /* 0x000000160d0d7221 */ /* 0x001fe20000010000 */
[----:B------:R-:W-:Y:S06]  /*3370*/  STS [R9+0x200], R22 ;  /* 0x0002001609007388 */ /* 0x000fec0000000800 */
[----:B------:R-:W0:Y:S01]  /*3380*/  MUFU.EX2 R32, R19 ;  /* 0x0000001300207308 */ /* 0x000e220000000800 */
[----:B-1----:R-:W-:Y:S01]  /*3390*/  FADD.FTZ R13, R13, R28 ;  /* 0x0000001c0d0d7221 */ /* 0x002fe20000010000 */
[----:B------:R-:W-:Y:S03]  /*33a0*/  STS [R9+0x300], R28 ;  /* 0x0003001c09007388 */ /* 0x000fe60000000800 */
[----:B------:R-:W-:-:S03]  /*33b0*/  FADD.FTZ R13, R13, R24 ;  /* 0x000000180d0d7221 */ /* 0x000fc60000010000 */
[----:B------:R-:W1:Y:S01]  /*33c0*/  MUFU.EX2 R34, R21 ;  /* 0x0000001500227308 */ /* 0x000e620000000800 */
[----:B------:R-:W-:Y:S01]  /*33d0*/  FADD.FTZ R13, R13, R30 ;  /* 0x0000001e0d0d7221 */ /* 0x000fe20000010000 */
[----:B--2---:R-:W-:Y:S03]  /*33e0*/  STS [R9+0x600], R26 ;  /* 0x0006001a09007388 */ /* 0x004fe60000000800 */
[----:B------:R-:W-:-:S03]  /*33f0*/  FADD.FTZ R13, R13, R26 ;  /* 0x0000001a0d0d7221 */ /* 0x000fc60000010000 */
        /* <DEDUP_REMOVED lines=11> */
[----:B------:R0:W-:Y:S06]  /*34b0*/  STS [R9+0xa00], R8 ;  /* 0x000a000809007388 */ /* 0x0001ec0000000800 */
[----:B------:R-:W3:Y:S01]  /*34c0*/  MUFU.EX2 R42, R42 ;  /* 0x0000002a002a7308 */ /* 0x000ee20000000800 */
[----:B-1----:R-:W-:Y:S01]  /*34d0*/  FADD.FTZ R13, R13, R40 ;  /* 0x000000280d0d7221 */ /* 0x002fe20000010000 */
[----:B------:R-:W-:Y:S03]  /*34e0*/  STS [R9+0xb00], R40 ;  /* 0x000b002809007388 */ /* 0x000fe60000000800 */
[----:B--2---:R-:W-:Y:S01]  /*34f0*/  FADD.FTZ R13, R13, R38 ;  /* 0x000000260d0d7221 */ /* 0x004fe20000010000 */
[----:B------:R-:W-:Y:S04]  /*3500*/  STS [R9+0xc00], R38 ;  /* 0x000c002609007388 */ /* 0x000fe80000000800 */
[----:B---3--:R1:W-:Y:S01]  /*3510*/  STS [R9+0xd00], R42 ;  /* 0x000d002a09007388 */ /* 0x0083e20000000800 */
[----:B0-----:R-:W-:Y:S01]  /*3520*/  FADD.FTZ R8, R13, R42 ;  /* 0x0000002a0d087221 */ /* 0x001fe20000010000 */
[----:B-1----:R-:W-:Y:S01]  /*3530*/  IADD3 R9, PT, PT, R9, 0x1000, RZ ;  /* 0x0000100009097810 */ /* 0x002fe20007ffe0ff */
[----:B------:R-:W-:Y:S06]  /*3540*/  @!P1 BRA `(.L_x_2449) ;  /* 0xfffffff800709947 */ /* 0x000fec000383ffff */
.L_x_2448:
[----:B------:R-:W-:Y:S05]  /*3550*/  BSYNC.RECONVERGENT B1 ;  /* 0x0000000000017941 */ /* 0x000fea0003800200 */
.L_x_2447:
        /* <DEDUP_REMOVED lines=8> */
[----:B------:R-:W4:Y:S04]  /*35e0*/  LDS R18, [R9] ;  /* 0x0000000009127984 */ /* 0x000f280000000800 */
[----:B------:R-:W5:Y:S04]  /*35f0*/  LDS R20, [R9+0x100] ;  /* 0x0001000009147984 */ /* 0x000f680000000800 */
[----:B------:R-:W1:Y:S04]  /*3600*/  LDS R22, [R9+0x200] ;  /* 0x0002000009167984 */ /* 0x000e680000000800 */
[----:B------:R-:W3:Y:S04]  /*3610*/  LDS R24, [R9+0x300] ;  /* 0x0003000009187984 */ /* 0x000ee80000000800 */
[----:B------:R-:W3:Y:S04]  /*3620*/  LDS R26, [R9+0x400] ;  /* 0x00040000091a7984 */ /* 0x000ee80000000800 */
[----:B------:R-:W3:Y:S01]  /*3630*/  LDS R28, [R9+0x500] ;  /* 0x00050000091c7984 */ /* 0x000ee20000000800 */
[----:B0-----:R-:W-:-:S04]  /*3640*/  FADD.FTZ R12, -R7, R12 ;  /* 0x0000000c070c7221 */ /* 0x001fc80000010100 */
[----:B------:R-:W-:Y:S01]  /*3650*/  FMUL.FTZ R12, R12, 1.4426950216293334961 ;  /* 0x3fb8aa3b0c0c7820 */ /* 0x000fe20000410000 */
[C---:B--2---:R-:W-:Y:S01]  /*3660*/  FADD.FTZ R14, -R7.reuse, R14 ;  /* 0x0000000e070e7221 */ /* 0x044fe20000010100 */
[----:B----4-:R-:W-:-:S03]  /*3670*/  FADD.FTZ R18, -R7, R18 ;  /* 0x0000001207127221 */ /* 0x010fc60000010100 */
[----:B------:R-:W-:Y:S01]  /*3680*/  FMUL.FTZ R14, R14, 1.4426950216293334961 ;  /* 0x3fb8aa3b0e0e7820 */ /* 0x000fe20000410000 */
[----:B------:R-:W0:Y:S01]  /*3690*/  MUFU.EX2 R12, R12 ;  /* 0x0000000c000c7308 */ /* 0x000e220000000800 */
[----:B------:R-:W-:Y:S01]  /*36a0*/  FMUL.FTZ R18, R18, 1.4426950216293334961 ;  /* 0x3fb8aa3b12127820 */ /* 0x000fe20000410000 */
[C---:B-----5:R-:W-:Y:S01]  /*36b0*/  FADD.FTZ R20, -R7.reuse, R20 ;  /* 0x0000001407147221 */ /* 0x060fe20000010100 */
[----:B-1----:R-:W-:-:S03]  /*36c0*/  FADD.FTZ R22, -R7, R22 ;  /* 0x0000001607167221 */ /* 0x002fc60000010100 */
[----:B------:R-:W-:Y:S02]  /*36d0*/  FMUL.FTZ R20, R20, 1.4426950216293334961 ;  /* 0x3fb8aa3b14147820 */ /* 0x000fe40000410000 */
[----:B------:R-:W1:Y:S01]  /*36e0*/  MUFU.EX2 R14, R14 ;  /* 0x0000000e000e7308 */ /* 0x000e620000000800 */
[----:B------:R-:W-:Y:S01]  /*36f0*/  FMUL.FTZ R22, R22, 1.4426950216293334961 ;  /* 0x3fb8aa3b16167820 */ /* 0x000fe20000410000 */
[C---:B---3--:R-:W-:Y:S01]  /*3700*/  FADD.FTZ R24, -R7.reuse, R24 ;  /* 0x0000001807187221 */ /* 0x048fe20000010100 */
        /* <DEDUP_REMOVED lines=28> */
.L_x_2451:
[----:B------:R-:W-:Y:S05]  /*38d0*/  BSYNC.RECONVERGENT B1 ;  /* 0x0000000000017941 */ /* 0x000fea0003800200 */
.L_x_2450:
[----:B------:R-:W-:-:S13]  /*38e0*/  ISETP.GT.AND P1, PT, R10, UR42, PT ;  /* 0x0000002a0a007c0c */ /* 0x000fda000bf24270 */
[----:B------:R-:W-:Y:S05]  /*38f0*/  @!P0 BRA P1, `(.L_x_2442) ;  /* 0x0000000400e08947 */ /* 0x000fea0000800000 */
[----:B------:R-:W0:Y:S04]  /*3900*/  LDS R10, [R9+-0x200] ;  /* 0xfffe0000090a7984 */ /* 0x000e280000000800 */
[----:B------:R-:W2:Y:S04]  /*3910*/  LDS R12, [R9+-0x100] ;  /* 0xffff0000090c7984 */ /* 0x000ea80000000800 */
[----:B------:R-:W4:Y:S04]  /*3920*/  LDS R14, [R9] ;  /* 0x00000000090e7984 */ /* 0x000f280000000800 */
        /* <DEDUP_REMOVED lines=12> */
[----:B0-----:R0:W-:Y:S01]  /*39f0*/  STS [R9+-0x200], R10 ;  /* 0xfffe000a09007388 */ /* 0x0011e20000000800 */
[----:B------:R-:W-:-:S06]  /*3a00*/  FADD.FTZ R8, R8, R10 ;  /* 0x0000000a08087221 */ /* 0x000fcc0000010000 */
[----:B------:R-:W5:Y:S01]  /*3a10*/  MUFU.EX2 R18, R18 ;  /* 0x0000001200127308 */ /* 0x000f620000000800 */
[----:B--2---:R0:W-:Y:S01]  /*3a20*/  STS [R9+-0x100], R12 ;  /* 0xffff000c09007388 */ /* 0x0041e20000000800 */
[----:B------:R-:W-:-:S03]  /*3a30*/  FADD.FTZ R8, R8, R12 ;  /* 0x0000000c08087221 */ /* 0x000fc60000010000 */
[----:B----4-:R0:W-:Y:S01]  /*3a40*/  STS [R9], R14 ;  /* 0x0000000e09007388 */ /* 0x0101e20000000800 */
[----:B------:R-:W-:-:S03]  /*3a50*/  FADD.FTZ R8, R8, R14 ;  /* 0x0000000e08087221 */ /* 0x000fc60000010000 */
[----:B-----5:R0:W-:Y:S01]  /*3a60*/  STS [R9+0x100], R18 ;  /* 0x0001001209007388 */ /* 0x0201e20000000800 */
[----:B------:R-:W-:Y:S01]  /*3a70*/  FADD.FTZ R8, R8, R18 ;  /* 0x0000001208087221 */ /* 0x000fe20000010000 */
[----:B------:R-:W-:Y:S06]  /*3a80*/  BRA `(.L_x_2442) ;  /* 0x00000004007c7947 */ /* 0x000fec0003800000 */
.L_x_2443:
[----:B------:R-:W-:Y:S01]  /*3a90*/  VIADDMNMX R8, R0, 0x40, R3, !PT ;  /* 0x0000004000087846 */ /* 0x000fe20007800103 */
[----:B------:R-:W-:Y:S01]  /*3aa0*/  BSSY.RECONVERGENT B1, `(.L_x_2452) ;  /* 0x0000024000017945 */ /* 0x000fe20003800200 */
[----:B------:R-:W-:-:S04]  /*3ab0*/  LOP3.LUT R9, RZ, R2, RZ, 0x33, !PT ;  /* 0x00000002ff097212 */ /* 0x000fc800078e33ff */
[----:B------:R-:W-:Y:S01]  /*3ac0*/  IADD3 R11, PT, PT, R8, -UR45, R9 ;  /* 0x8000002d080b7c10 */ /* 0x000fe2000fffe009 */
        /* <DEDUP_REMOVED lines=16> */
.L_x_2454:
[----:B------:R-:W-:-:S06]  /*3bd0*/  IMAD.MOV.U32 R10, RZ, RZ, R17 ;  /* 0x000000ffff0a7224 */ /* 0x000fcc00078e0011 */
[----:B------:R2:W4:Y:S01]  /*3be0*/  LDG.E.U8 R10, desc[UR36][R10.64] ;  /* 0x000000240a0a7981 */ /* 0x000522000c1e1100 */
[----:B------:R-:W-:Y:S01]  /*3bf0*/  MOV R15, RZ ;  /* 0x000000ff000f7202 */ /* 0x000fe20000000f00 */
[----:B------:R-:W-:Y:S01]  /*3c00*/  VIADD R9, R9, 0x40 ;  /* 0x0000004009097836 */ /* 0x000fe20000000000 */
[----:B------:R-:W-:Y:S02]  /*3c10*/  IADD3 R13, PT, PT, R13, 0x1, RZ ;  /* 0x000000010d0d7810 */ /* 0x000fe40007ffe0ff */
[----:B------:R-:W-:-:S04]  /*3c20*/  IADD3 R17, P2, PT, R17, 0x40, RZ ;  /* 0x0000004011117810 */ /* 0x000fc80007f5e0ff */
[----:B--2---:R-:W-:Y:S02]  /*3c30*/  IADD3.X R11, PT, PT, RZ, R11, RZ, P2, !PT ;  /* 0x0000000bff0b7210 */ /* 0x004fe400017fe4ff */
        /* <DEDUP_REMOVED lines=10> */
.L_x_2453:
[----:B------:R-:W-:Y:S05]  /*3ce0*/  BSYNC.RECONVERGENT B1 ;  /* 0x0000000000017941 */ /* 0x000fea0003800200 */
.L_x_2452:
[----:B------:R-:W-:Y:S05]  /*3cf0*/  @!P1 BRA `(.L_x_2442) ;  /* 0x0000000000e09947 */ /* 0x000fea0003800000 */
[----:B------:R-:W2:Y:S01]  /*3d00*/  S2R R12, SR_CgaCtaId ;  /* 0x00000000000c7919 */ /* 0x000ea20000008800 */
[----:B------:R-:W4:Y:S01]  /*3d10*/  LDCU.64 UR6, c[0x0][0x420] ;  /* 0x00008400ff0677ac */ /* 0x000f220008000a00 */
[----:B------:R-:W-:Y:S01]  /*3d20*/  MOV R10, 0x400 ;  /* 0x00000400000a7802 */ /* 0x000fe20000000f00 */
[----:B------:R-:W-:-:S03]  /*3d30*/  USHF.L.U32 UR4, UR45, 0x2, URZ ;  /* 0x000000022d047899 */ /* 0x000fc600080006ff */
[----:B------:R-:W-:-:S03]  /*3d40*/  IADD3 R11, PT, PT, R10, 0x90, RZ ;  /* 0x000000900a0b7810 */ /* 0x000fc60007ffe0ff */
[----:B------:R-:W-:Y:S01]  /*3d50*/  LEA R10, R9, -UR4, 0x2 ;  /* 0x80000004090a7c11 */ /* 0x000fe2000f8e10ff */
[----:B----4-:R-:W-:-:S05]  /*3d60*/  IMAD.U32 R14, RZ, RZ, UR6 ;  /* 0x00000006ff0e7e24 */ /* 0x010fca000f8e00ff */
[----:B------:R-:W-:-:S04]  /*3d70*/  IADD3 R14, P0, P1, R14, UR46, R9 ;  /* 0x0000002e0e0e7c10 */ /* 0x000fc8000f91e009 */
[----:B------:R-:W-:Y:S02]  /*3d80*/  IADD3 R14, P2, PT, R14, 0x80, RZ ;  /* 0x000000800e0e7810 */ /* 0x000fe40007f5e0ff */
[----:B--2---:R-:W-:Y:S02]  /*3d90*/  LEA R13, R12, R11, 0x18 ;  /* 0x0000000b0c0d7211 */ /* 0x004fe400078ec0ff */
[----:B------:R-:W-:Y:S02]  /*3da0*/  IADD3.X R11, PT, PT, R18, UR7, RZ, P0, P1 ;  /* 0x00000007120b7c10 */ /* 0x000fe400087e24ff */
[----:B------:R-:W-:Y:S02]  /*3db0*/  IADD3 R12, PT, PT, R10, 0x200, R13 ;  /* 0x000002000a0c7810 */ /* 0x000fe40007ffe00d */
[----:B------:R-:W-:-:S07]  /*3dc0*/  IADD3.X R11, PT, PT, RZ, R11, RZ, P2, !PT ;  /* 0x0000000bff0b7210 */ /* 0x000fce00017fe4ff */
.L_x_2455:
[----:B------:R-:W-:-:S05]  /*3dd0*/  IMAD.MOV.U32 R10, RZ, RZ, R14 ;  /* 0x000000ffff0a7224 */ /* 0x000fca00078e000e */
[----:B------:R-:W2:Y:S04]  /*3de0*/  LDG.E.U8 R14, desc[UR36][R10.64+-0x80] ;  /* 0xffff80240a0e7981 */ /* 0x000ea8000c1e1100 */
[----:B------:R-:W4:Y:S04]  /*3df0*/  LDG.E.U8 R13, desc[UR36][R10.64+-0x40] ;  /* 0xffffc0240a0d7981 */ /* 0x000f28000c1e1100 */
[----:B------:R-:W5:Y:S04]  /*3e00*/  LDG.E.U8 R15, desc[UR36][R10.64] ;  /* 0x000000240a0f7981 */ /* 0x000f68000c1e1100 */
[----:B------:R-:W3:Y:S01]  /*3e10*/  LDG.E.U8 R17, desc[UR36][R10.64+0x40] ;  /* 0x000040240a117981 */ /* 0x000ee2000c1e1100 */
[----:B------:R-:W-:Y:S01]  /*3e20*/  HFMA2 R19, -RZ, RZ, 0, 0 ;  /* 0x00000000ff137431 */ /* 0x000fe200000001ff */
[----:B------:R-:W-:-:S02]  /*3e30*/  IADD3 R9, PT, PT, R9, 0x100, RZ ;  /* 0x0000010009097810 */ /* 0x000fc40007ffe0ff */
[----:B--2---:R-:W-:Y:S02]  /*3e40*/  ISETP.NE.AND P0, PT, R14, RZ, PT ;  /* 0x000000ff0e00720c */ /* 0x004fe40003f05270 */
[----:B----4-:R-:W-:Y:S01]  /*3e50*/  ISETP.NE.AND P1, PT, R13, RZ, PT ;  /* 0x000000ff0d00720c */ /* 0x010fe20003f25270 */
[----:B------:R-:W-:Y:S01]  /*3e60*/  HFMA2 R13, -RZ, RZ, 0, 0 ;  /* 0x00000000ff0d7431 */ /* 0x000fe200000001ff */
[----:B-----5:R-:W-:Y:S02]  /*3e70*/  ISETP.NE.AND P2, PT, R15, RZ, PT ;  /* 0x000000ff0f00720c */ /* 0x020fe40003f45270 */
[----:B------:R-:W-:Y:S02]  /*3e80*/  MOV R15, RZ ;  /* 0x000000ff000f7202 */ /* 0x000fe40000000f00 */
[----:B---3--:R-:W-:-:S05]  /*3e90*/  ISETP.NE.AND P3, PT, R17, RZ, PT ;  /* 0x000000ff1100720c */ /* 0x008fca0003f65270 */
[----:B------:R-:W0:Y:S01]  /*3ea0*/  @!P0 LDS R14, [R12+-0x200] ;  /* 0xfffe00000c0e8984 */ /* 0x000e220000000800 */
[----:B------:R-:W-:-:S03]  /*3eb0*/  IMAD.MOV.U32 R17, RZ, RZ, RZ ;  /* 0x000000ffff117224 */ /* 0x000fc600078e00ff */
[----:B------:R-:W2:Y:S04]  /*3ec0*/  @!P1 LDS R18, [R12+-0x100] ;  /* 0xffff00000c129984 */ /* 0x000ea80000000800 */
[----:B------:R-:W3:Y:S04]  /*3ed0*/  @!P2 LDS R20, [R12] ;  /* 0x000000000c14a984 */ /* 0x000ee80000000800 */
[----:B------:R-:W4:Y:S01]  /*3ee0*/  @!P3 LDS R22, [R12+0x100] ;  /* 0x000100000c16b984 */ /* 0x000f220000000800 */
[----:B0-----:R-:W-:-:S04]  /*3ef0*/  @!P0 FADD.FTZ R14, -R7, R14 ;  /* 0x0000000e070e8221 */ /* 0x001fc80000010100 */
[----:B------:R-:W-:Y:S01]  /*3f00*/  @!P0 FMUL.FTZ R14, R14, 1.4426950216293334961 ;  /* 0x3fb8aa3b0e0e8820 */ /* 0x000fe20000410000 */
[----:B--2---:R-:W-:-:S03]  /*3f10*/  @!P1 FADD.FTZ R18, -R7, R18 ;  /* 0x0000001207129221 */ /* 0x004fc60000010100 */
[----:B------:R0:W2:Y:S01]  /*3f20*/  @!P0 MUFU.EX2 R13, R14 ;  /* 0x0000000e000d8308 */ /* 0x0000a20000000800 */
[----:B------:R-:W-:Y:S01]  /*3f30*/  @!P1 FMUL.FTZ R18, R18, 1.4426950216293334961 ;  /* 0x3fb8aa3b12129820 */ /* 0x000fe20000410000 */
[----:B---3--:R-:W-:Y:S01]  /*3f40*/  @!P2 FADD.FTZ R20, -R7, R20 ;  /* 0x000000140714a221 */ /* 0x008fe20000010100 */
[----:B------:R-:W-:Y:S01]  /*3f50*/  ISETP.GT.AND P0, PT, R9, UR42, PT ;  /* 0x0000002a09007c0c */ /* 0x000fe2000bf04270 */
[----:B----4-:R-:W-:Y:S02]  /*3f60*/  @!P3 FADD.FTZ R22, -R7, R22 ;  /* 0x000000160716b221 */ /* 0x010fe40000010100 */
[----:B------:R-:W-:Y:S02]  /*3f70*/  @!P2 FMUL.FTZ R20, R20, 1.4426950216293334961 ;  /* 0x3fb8aa3b1414a820 */ /* 0x000fe40000410000 */
[----:B------:R-:W3:Y:S01]  /*3f80*/  @!P1 MUFU.EX2 R15, R18 ;  /* 0x00000012000f9308 */ /* 0x000ee20000000800 */
[----:B------:R-:W-:Y:S01]  /*3f90*/  @!P3 FMUL.FTZ R22, R22, 1.4426950216293334961 ;  /* 0x3fb8aa3b1616b820 */ /* 0x000fe20000410000 */
[----:B0-----:R-:W-:-:S05]  /*3fa0*/  IADD3 R14, P1, PT, R10, 0x100, RZ ;  /* 0x000001000a0e7810 */ /* 0x001fca0007f3e0ff */
[----:B------:R-:W-:Y:S01]  /*3fb0*/  IMAD.X R11, RZ, RZ, R11, P1 ;  /* 0x000000ffff0b7224 */ /* 0x000fe200008e060b */
[----:B------:R-:W0:Y:S01]  /*3fc0*/  @!P2 MUFU.EX2 R17, R20 ;  /* 0x000000140011a308 */ /* 0x000e220000000800 */
[----:B--2---:R-:W-:Y:S01]  /*3fd0*/  FADD.FTZ R8, R13, R8 ;  /* 0x000000080d087221 */ /* 0x004fe20000010000 */
[----:B------:R-:W-:Y:S06]  /*3fe0*/  STS [R12+-0x200], R13 ;  /* 0xfffe000d0c007388 */ /* 0x000fec0000000800 */
[----:B------:R-:W2:Y:S01]  /*3ff0*/  @!P3 MUFU.EX2 R19, R22 ;  /* 0x000000160013b308 */ /* 0x000ea20000000800 */
[----:B---3--:R-:W-:Y:S01]  /*4000*/  FADD.FTZ R8, R8, R15 ;  /* 0x0000000f08087221 */ /* 0x008fe20000010000 */
[----:B------:R-:W-:Y:S03]  /*4010*/  STS [R12+-0x100], R15 ;  /* 0xffff000f0c007388 */ /* 0x000fe60000000800 */
[----:B0-----:R-:W-:Y:S01]  /*4020*/  FADD.FTZ R8, R8, R17 ;  /* 0x0000001108087221 */ /* 0x001fe20000010000 */
[----:B------:R-:W-:Y:S04]  /*4030*/  STS [R12], R17 ;  /* 0x000000110c007388 */ /* 0x000fe80000000800 */
[----:B--2---:R0:W-:Y:S01]  /*4040*/  STS [R12+0x100], R19 ;  /* 0x000100130c007388 */ /* 0x0041e20000000800 */
[----:B------:R-:W-:Y:S01]  /*4050*/  FADD.FTZ R8, R8, R19 ;  /* 0x0000001308087221 */ /* 0x000fe20000010000 */
[----:B0-----:R-:W-:Y:S01]  /*4060*/  IADD3 R12, PT, PT, R12, 0x400, RZ ;  /* 0x000004000c0c7810 */ /* 0x001fe20007ffe0ff */
[----:B------:R-:W-:Y:S06]  /*4070*/  @!P0 BRA `(.L_x_2455) ;  /* 0xfffffffc00548947 */ /* 0x000fec000383ffff */
.L_x_2442:
[----:B------:R-:W-:Y:S05]  /*4080*/  BSYNC.RECONVERGENT B0 ;  /* 0x0000000000007941 */ /* 0x000fea0003800200 */
.L_x_2441:
[----:B0-----:R-:W0:Y:S01]  /*4090*/  SHFL.BFLY PT, R7, R8, 0x10, 0x1f ;  /* 0x0e001f0008077f89 */ /* 0x001e2200000e0000 */
[C---:B------:R-:W-:Y:S01]  /*40a0*/  ISETP.NE.AND P0, PT, R4.reuse, RZ, PT ;  /* 0x000000ff0400720c */ /* 0x040fe20003f05270 */
[----:B------:R-:W2:Y:S01]  /*40b0*/  LDCU UR4, c[0x0][0x40c] ;  /* 0x00008180ff0477ac */ /* 0x000ea20008000800 */
[----:B------:R-:W-:Y:S01]  /*40c0*/  ISETP.GT.U32.AND P1, PT, R4, 0x1, PT ;  /* 0x000000010400780c */ /* 0x000fe20003f24070 */
[----:B------:R-:W2:Y:S01]  /*40d0*/  LDCU UR5, c[0x0][0x3f4] ;  /* 0x00007e80ff0577ac */ /* 0x000ea20008000800 */
[----:B------:R-:W4:Y:S01]  /*40e0*/  LDCU.U8 UR9, c[0x0][0x48c] ;  /* 0x00009180ff0977ac */ /* 0x000f220008000000 */
[----:B0-----:R-:W-:Y:S01]  /*40f0*/  FADD.FTZ R7, R7, R8 ;  /* 0x0000000807077221 */ /* 0x001fe20000010000 */
[----:B--2---:R-:W-:-:S04]  /*4100*/  UISETP.LT.AND UP0, UPT, UR5, UR4, UPT ;  /* 0x000000040500728c */ /* 0x004fc8000bf01270 */
        /* <DEDUP_REMOVED lines=18> */
[----:B----4-:R-:W-:-:S05]  /*4230*/  ISETP.NE.AND P0, PT, RZ, UR9, PT ;  /* 0x00000009ff007c0c */ /* 0x010fca000bf05270 */
[----:B------:R-:W0:Y:S01]  /*4240*/  @!P1 LDS R4, [R6+0x8] ;  /* 0x0000080006049984 */ /* 0x000e220000000800 */
[----:B------:R-:W-:-:S03]  /*4250*/  ISETP.GT.AND P1, PT, R0, UR42, PT ;  /* 0x0000002a00007c0c */ /* 0x000fc6000bf24270 */
[----:B0-----:R-:W0:Y:S02]  /*4260*/  SHFL.BFLY PT, R7, R4, 0x1, 0x1f ;  /* 0x0c201f0004077f89 */ /* 0x001e2400000e0000 */
[----:B0-----:R-:W-:-:S06]  /*4270*/  FADD.FTZ R7, R7, R4 ;  /* 0x0000000407077221 */ /* 0x001fcc0000010000 */
[----:B------:R-:W0:Y:S02]  /*4280*/  SHFL.IDX PT, R7, R7, RZ, 0x1f ;  /* 0x00001fff07077589 */ /* 0x000e2400000e0000 */
[----:B0-----:R-:W-:-:S04]  /*4290*/  FADD.FTZ R5, R7, 9.9999999747524270788e-07 ;  /* 0x358637bd07057421 */ /* 0x001fc80000010000 */
[----:B------:R0:W2:Y:S01]  /*42a0*/  MUFU.RCP R4, R5 ;  /* 0x0000000500047308 */ /* 0x0000a20000001000 */
[----:B------:R-:W-:Y:S05]  /*42b0*/  @!P0 BRA `(.L_x_2456) ;  /* 0x0000000000188947 */ /* 0x000fea0003800000 */
[----:B------:R-:W4:Y:S01]  /*42c0*/  LDCU UR4, c[0x0][0x488] ;  /* 0x00009100ff0477ac */ /* 0x000f220008000800 */
[----:B------:R-:W4:Y:S01]  /*42d0*/  LDCU UR5, c[0x0][0x40c] ;  /* 0x00008180ff0577ac */ /* 0x000f220008000800 */
[----:B------:R-:W5:Y:S01]  /*42e0*/  LDCU UR7, c[0x0][0x3f4] ;  /* 0x00007e80ff0777ac */ /* 0x000f620008000800 */
[----:B----4-:R-:W-:-:S04]  /*42f0*/  UIMAD UR4, UR40, UR4, UR5 ;  /* 0x00000004280472a4 */ /* 0x010fc8000f8e0205 */
[----:B-----5:R-:W-:-:S04]  /*4300*/  UIMAD UR4, UR4, UR7, URZ ;  /* 0x00000007040472a4 */ /* 0x020fc8000f8e02ff */
[----:B------:R-:W-:-:S12]  /*4310*/  USHF.R.S32.HI UR5, URZ, 0x1f, UR4 ;  /* 0x0000001fff057899 */ /* 0x000fd80008011404 */
.L_x_2456:
[----:B------:R-:W-:Y:S04]  /*4320*/  BSSY.RECONVERGENT B0, `(.L_x_2457) ;  /* 0x0000063000007945 */ /* 0x000fe80003800200 */
[----:B------:R-:W-:Y:S05]  /*4330*/  @P1 BRA `(.L_x_2458) ;  /* 0x0000000400841947 */ /* 0x000fea0003800000 */
[----:B------:R-:W-:Y:S01]  /*4340*/  VIADDMNMX R3, R0, 0x40, R3, !PT ;  /* 0x0000004000037846 */ /* 0x000fe20007800103 */
[----:B------:R-:W-:Y:S01]  /*4350*/  BSSY.RECONVERGENT B1, `(.L_x_2459) ;  /* 0x0000028000017945 */ /* 0x000fe20003800200 */
[----:B------:R-:W-:-:S04]  /*4360*/  LOP3.LUT R6, RZ, R2, RZ, 0x33, !PT ;  /* 0x00000002ff067212 */ /* 0x000fc800078e33ff */
[----:B------:R-:W-:-:S04]  /*4370*/  IADD3 R3, PT, PT, R3, -UR45, R6 ;  /* 0x8000002d03037c10 */ /* 0x000fc8000fffe006 */
[C---:B0-----:R-:W-:Y:S02]  /*4380*/  LOP3.LUT R5, R3.reuse, 0xc0, RZ, 0xc0, !PT ;  /* 0x000000c003057812 */ /* 0x041fe400078ec0ff */
[----:B------:R-:W-:Y:S02]  /*4390*/  ISETP.GE.U32.AND P2, PT, R3, 0xc0, PT ;  /* 0x000000c00300780c */ /* 0x000fe40003f46070 */
[----:B------:R-:W-:-:S13]  /*43a0*/  ISETP.NE.AND P1, PT, R5, 0xc0, PT ;  /* 0x000000c00500780c */ /* 0x000fda0003f25270 */
[----:B------:R-:W-:Y:S05]  /*43b0*/  @!P1 BRA `(.L_x_2460) ;  /* 0x0000000000849947 */ /* 0x000fea0003800000 */
[----:B------:R-:W0:Y:S01]  /*43c0*/  S2R R7, SR_CgaCtaId ;  /* 0x0000000000077919 */ /* 0x000e220000008800 */
[----:B------:R-:W4:Y:S01]  /*43d0*/  LDCU.64 UR10, c[0x0][0x480] ;  /* 0x00009000ff0a77ac */ /* 0x000f220008000a00 */
[----:B------:R-:W-:Y:S02]  /*43e0*/  MOV R5, 0x400 ;  /* 0x0000040000057802 */ /* 0x000fe40000000f00 */
[----:B------:R-:W-:Y:S02]  /*43f0*/  LEA.HI R3, R3, 0x1, RZ, 0x1a ;  /* 0x0000000103037811 */ /* 0x000fe400078fd0ff */
[----:B------:R-:W-:Y:S02]  /*4400*/  IADD3 R6, PT, PT, R5, 0x90, RZ ;  /* 0x0000009005067810 */ /* 0x000fe40007ffe0ff */
[----:B------:R-:W-:Y:S01]  /*4410*/  IADD3 R10, P1, PT, R0, UR4, RZ ;  /* 0x00000004000a7c10 */ /* 0x000fe2000ff3e0ff */
[C---:B------:R-:W-:Y:S01]  /*4420*/  IMAD.SHL.U32 R5, R3.reuse, 0x40, RZ ;  /* 0x0000004003057824 */ /* 0x040fe200078e00ff */
[----:B------:R-:W-:-:S04]  /*4430*/  LOP3.LUT R3, R3, 0x3, RZ, 0xc0, !PT ;  /* 0x0000000303037812 */ /* 0x000fc800078ec0ff */
[----:B------:R-:W-:Y:S01]  /*4440*/  LOP3.LUT R5, R5, 0xc0, RZ, 0xc0, !PT ;  /* 0x000000c005057812 */ /* 0x000fe200078ec0ff */
[----:B------:R-:W-:-:S03]  /*4450*/  IMAD.MOV R8, RZ, RZ, -R3 ;  /* 0x000000ffff087224 */ /* 0x000fc600078e0a03 */
[----:B------:R-:W-:Y:S02]  /*4460*/  IADD3 R0, PT, PT, R0, R5, RZ ;  /* 0x0000000500007210 */ /* 0x000fe40007ffe0ff */
[----:B0-----:R-:W-:Y:S02]  /*4470*/  LEA R11, R7, R6, 0x18 ;  /* 0x00000006070b7211 */ /* 0x001fe400078ec0ff */
[----:B------:R-:W-:Y:S02]  /*4480*/  IADD3.X R7, PT, PT, RZ, UR5, RZ, P1, !PT ;  /* 0x00000005ff077c10 */ /* 0x000fe40008ffe4ff */
[----:B----4-:R-:W-:Y:S02]  /*4490*/  LEA R9, P1, R10, UR10, 0x2 ;  /* 0x0000000a0a097c11 */ /* 0x010fe4000f8210ff */
[----:B------:R-:W-:Y:S02]  /*44a0*/  SHF.L.U32 R6, R2, 0x1, RZ ;  /* 0x0000000102067819 */ /* 0x000fe400000006ff */
[----:B------:R-:W-:-:S02]  /*44b0*/  LEA.HI.X R10, R10, UR11, R7, 0x2, P1 ;  /* 0x0000000b0a0a7c11 */ /* 0x000fc400088f1407 */
[----:B------:R-:W-:Y:S02]  /*44c0*/  IADD3 R3, PT, PT, R11, UR6, R6 ;  /* 0x000000060b037c10 */ /* 0x000fe4000fffe006 */
[----:B------:R-:W-:-:S07]  /*44d0*/  LEA R5, R2, R11, 0x2 ;  /* 0x0000000b02057211 */ /* 0x000fce00078e10ff */
.L_x_2461:
[----:B----4-:R0:W2:Y:S01]  /*44e0*/  LDS R7, [R5] ;  /* 0x0000000005077984 */ /* 0x0100a20000000800 */
[----:B------:R-:W-:-:S05]  /*44f0*/  VIADD R8, R8, 0x1 ;  /* 0x0000000108087836 */ /* 0x000fca0000000000 */
[----:B------:R-:W-:Y:S02]  /*4500*/  ISETP.NE.AND P3, PT, R8, RZ, PT ;  /* 0x000000ff0800720c */ /* 0x000fe40003f65270 */
[----:B0-----:R-:W-:Y:S01]  /*4510*/  IADD3 R5, PT, PT, R5, 0x100, RZ ;  /* 0x0000010005057810 */ /* 0x001fe20007ffe0ff */
[----:B--2---:R-:W-:Y:S01]  /*4520*/  FMUL.FTZ R11, R7, R4 ;  /* 0x00000004070b7220 */ /* 0x004fe20000410000 */
        /* <DEDUP_REMOVED lines=10> */
.L_x_2460:
[----:B------:R-:W-:Y:S05]  /*45d0*/  BSYNC.RECONVERGENT B1 ;  /* 0x0000000000017941 */ /* 0x000fea0003800200 */
.L_x_2459:
[----:B------:R-:W-:Y:S05]  /*45e0*/  @!P2 BRA `(.L_x_2458) ;  /* 0x0000000000d8a947 */ /* 0x000fea0003800000 */
[----:B----4-:R-:W0:Y:S01]  /*45f0*/  S2R R7, SR_CgaCtaId ;  /* 0x0000000000077919 */ /* 0x010e220000008800 */
[----:B------:R-:W4:Y:S01]  /*4600*/  LDCU.64 UR10, c[0x0][0x480] ;  /* 0x00009000ff0a77ac */ /* 0x000f220008000a00 */
[C---:B------:R-:W-:Y:S01]  /*4610*/  LEA R3, R0.reuse, UR6, 0x1 ;  /* 0x0000000600037c11 */ /* 0x040fe2000f8e08ff */
[----:B------:R-:W-:Y:S01]  /*4620*/  IMAD.U32 R8, RZ, RZ, UR45 ;  /* 0x0000002dff087e24 */ /* 0x000fe2000f8e00ff */
[----:B------:R-:W-:Y:S01]  /*4630*/  MOV R6, 0x400 ;  /* 0x0000040000067802 */ /* 0x000fe20000000f00 */
[----:B------:R-:W-:Y:S01]  /*4640*/  USHF.L.U32 UR7, UR45, 0x2, URZ ;  /* 0x000000022d077899 */ /* 0x000fe200080006ff */
[----:B------:R-:W-:Y:S01]  /*4650*/  IADD3 R9, P2, PT, R0, UR4, RZ ;  /* 0x0000000400097c10 */ /* 0x000fe2000ff5e0ff */
[----:B------:R-:W-:Y:S01]  /*4660*/  IMAD R5, R8, -0x2, R3 ;  /* 0xfffffffe08057824 */ /* 0x000fe200078e0203 */
[----:B------:R-:W-:Y:S01]  /*4670*/  IADD3 R6, PT, PT, R6, 0x90, RZ ;  /* 0x0000009006067810 */ /* 0x000fe20007ffe0ff */
[----:B------:R-:W-:Y:S01]  /*4680*/  UISETP.NE.AND UP0, UPT, UR9, URZ, UPT ;  /* 0x000000ff0900728c */ /* 0x000fe2000bf05270 */
[----:B------:R-:W-:-:S02]  /*4690*/  IADD3.X R10, PT, PT, RZ, UR5, RZ, P2, !PT ;  /* 0x00000005ff0a7c10 */ /* 0x000fc400097fe4ff */
[----:B------:R-:W-:Y:S02]  /*46a0*/  LEA R3, R0, -UR7, 0x2 ;  /* 0x8000000700037c11 */ /* 0x000fe4000f8e10ff */
[----:B------:R-:W-:Y:S02]  /*46b0*/  ISETP.NE.AND P1, PT, RZ, UR9, PT ;  /* 0x00000009ff007c0c */ /* 0x000fe4000bf25270 */
[----:B------:R-:W-:Y:S02]  /*46c0*/  PLOP3.LUT P0, PT, PT, PT, UP0, 0x80, 0x8 ;  /* 0x000000000008781c */ /* 0x000fe40003f0f008 */
[----:B----4-:R-:W-:-:S04]  /*46d0*/  LEA R8, P3, R9, UR10, 0x2 ;  /* 0x0000000a09087c11 */ /* 0x010fc8000f8610ff */
[----:B------:R-:W-:Y:S02]  /*46e0*/  IADD3 R8, P2, PT, R8, 0x200, RZ ;  /* 0x0000020008087810 */ /* 0x000fe40007f5e0ff */
[----:B------:R-:W-:-:S04]  /*46f0*/  LEA.HI.X R10, R9, UR11, R10, 0x2, P3 ;  /* 0x0000000b090a7c11 */ /* 0x000fc800098f140a */
[----:B------:R-:W-:Y:S02]  /*4700*/  IADD3.X R11, PT, PT, RZ, R10, RZ, P2, !PT ;  /* 0x0000000aff0b7210 */ /* 0x000fe400017fe4ff */
[----:B0-----:R-:W-:-:S04]  /*4710*/  LEA R6, R7, R6, 0x18 ;  /* 0x0000000607067211 */ /* 0x001fc800078ec0ff */
[--C-:B------:R-:W-:Y:S02]  /*4720*/  IADD3 R3, PT, PT, R3, 0x200, R6.reuse ;  /* 0x0000020003037810 */ /* 0x100fe40007ffe006 */
[----:B------:R-:W-:-:S07]  /*4730*/  IADD3 R5, PT, PT, R5, 0x100, R6 ;  /* 0x0000010005057810 */ /* 0x000fce0007ffe006 */
.L_x_2462:
[----:B------:R-:W2:Y:S01]  /*4740*/  LDS R7, [R3+-0x200] ;  /* 0xfffe000003077984 */ /* 0x000ea20000000800 */
[----:B------:R-:W-:-:S04]  /*4750*/  IADD3 R0, PT, PT, R0, 0x100, RZ ;  /* 0x0000010000007810 */ /* 0x000fc80007ffe0ff */
[----:B------:R-:W-:Y:S01]  /*4760*/  ISETP.GT.AND P2, PT, R0, UR42, PT ;  /* 0x0000002a00007c0c */ /* 0x000fe2000bf44270 */
[----:B--2---:R-:W-:-:S05]  /*4770*/  FMUL.FTZ R13, R7, R4 ;  /* 0x00000004070d7220 */ /* 0x004fca0000410000 */
        /* <DEDUP_REMOVED lines=10> */
[----:B------:R-:W-:-:S04]  /*4820*/  MOV R7, R11 ;  /* 0x0000000b00077202 */ /* 0x000fc80000000f00 */
[----:B------:R-:W-:-:S05]  /*4830*/  F2FP.F16.F32.PACK_AB R6, RZ, R17 ;  /* 0x00000011ff06723e */ /* 0x000fca00000000ff */
[----:B------:R0:W-:Y:S04]  /*4840*/  STS.U16 [R5], R6 ;  /* 0x0000000605007388 */ /* 0x0001e80000000400 */
[----:B------:R2:W4:Y:S01]  /*4850*/  LDS R9, [R3+0x100] ;  /* 0x0001000003097984 */ /* 0x0005220000000800 */
[----:B0-----:R-:W-:Y:S02]  /*4860*/  IMAD.MOV.U32 R6, RZ, RZ, R8 ;  /* 0x000000ffff067224 */ /* 0x001fe400078e0008 */
[----:B--2---:R-:W-:-:S03]  /*4870*/  VIADD R3, R3, 0x400 ;  /* 0x0000040003037836 */ /* 0x004fc60000000000 */
        /* <DEDUP_REMOVED lines=13> */
.L_x_2458:
[----:B------:R-:W-:Y:S05]  /*4950*/  BSYNC.RECONVERGENT B0 ;  /* 0x0000000000007941 */ /* 0x000fea0003800200 */
.L_x_2457:
[----:B------:R-:W-:Y:S01]  /*4960*/  USHF.R.S32.HI UR4, URZ, 0x1f, UR42 ;  /* 0x0000001fff047899 */ /* 0x000fe2000801142a */
[----:B------:R-:W-:Y:S01]  /*4970*/  SHF.L.U32 R30, R2, 0x3, RZ ;  /* 0x00000003021e7819 */ /* 0x000fe200000006ff */
[----:B------:R-:W0:Y:S01]  /*4980*/  LDCU.64 UR10, c[0x0][0x3b0] ;  /* 0x00007600ff0a77ac */ /* 0x000e220008000a00 */
[----:B------:R-:W-:Y:S02]  /*4990*/  MOV R3, UR43 ;  /* 0x0000002b00037c02 */ /* 0x000fe40008000f00 */
[----:B----4-:R-:W-:Y:S02]  /*49a0*/  CS2R R10, SRZ ;  /* 0x00000000000a7805 */ /* 0x010fe4000001ff00 */
[----:B------:R-:W-:Y:S01]  /*49b0*/  LOP3.LUT R30, R30, 0x38, RZ, 0xc0, !PT ;  /* 0x000000381e1e7812 */ /* 0x000fe200078ec0ff */
[----:B------:R-:W-:Y:S01]  /*49c0*/  ULEA.HI UR4, UR4, UR42, URZ, 0x3 ;  /* 0x0000002a04047291 */ /* 0x000fe2000f8f18ff */
[----:B------:R-:W-:-:S03]  /*49d0*/  CS2R R8, SRZ ;  /* 0x0000000000087805 */ /* 0x000fc6000001ff00 */
[----:B------:R-:W-:-:S04]  /*49e0*/  ULOP3.LUT UR4, UR4, 0xfffffff8, URZ, 0xc0, !UPT ;  /* 0xfffffff804047892 */ /* 0x000fc8000f8ec0ff */
[----:B------:R-:W-:-:S06]  /*49f0*/  UIADD3 UR5, UPT, UPT, -UR4, UR42, URZ ;  /* 0x0000002a04057290 */ /* 0x000fcc000fffe1ff */
[----:B------:R-:W-:Y:S02]  /*4a00*/  ISETP.NE.AND P0, PT, R31, UR5, PT ;  /* 0x000000051f007c0c */ /* 0x000fe4000bf05270 */
[----:B0-----:R-:W-:Y:S02]  /*4a10*/  ISETP.EQ.U32.AND P1, PT, RZ, UR10, PT ;  /* 0x0000000aff007c0c */ /* 0x001fe4000bf22070 */
[----:B------:R-:W-:-:S04]  /*4a20*/  ISETP.GT.U32.OR P0, PT, R30, 0x2f, P0 ;  /* 0x0000002f1e00780c */ /* 0x000fc80000704470 */
[----:B------:R-:W-:-:S13]  /*4a30*/  ISETP.EQ.OR.EX P0, PT, RZ, UR11, P0, P1 ;  /* 0x0000000bff007c0c */ /* 0x000fda0008702710 */
[----:B------:R-:W0:Y:S01]  /*4a40*/  @!P0 LDC.64 R12, c[0x0][0x3b0] ;  /* 0x0000ec00ff0c8b82 */ /* 0x000e220000000a00 */
[----:B------:R-:W-:Y:S01]  /*4a50*/  @!P0 IMAD R3, R3, 0x30, R30 ;  /* 0x0000003003038824 */ /* 0x000fe200078e021e */
[----:B------:R-:W-:Y:S01]  /*4a60*/  UIMAD UR40, UR40, 0x30, URZ ;  /* 0x00000030282878a4 */ /* 0x000fe2000f8e02ff */
[----:B------:R-:W-:Y:S01]  /*4a70*/  BSSY.RECONVERGENT B0, `(.L_x_2463) ;  /* 0x0000253000007945 */ /* 0x000fe20003800200 */
[----:B------:R-:W-:Y:S02]  /*4a80*/  HFMA2 R0, -RZ, RZ, 0, 0 ;  /* 0x00000000ff007431 */ /* 0x000fe400000001ff */
[----:B0-----:R-:W-:-:S05]  /*4a90*/  @!P0 IMAD.WIDE.U32 R12, R3, 0x2, R12 ;  /* 0x00000002030c8825 */ /* 0x001fca00078e000c */
[----:B------:R0:W5:Y:S01]  /*4aa0*/  @!P0 LDG.E.128 R8, desc[UR36][R12.64] ;  /* 0x000000240c088981 */ /* 0x000162000c1e1d00 */
[----:B------:R-:W-:Y:S01]  /*4ab0*/  BAR.SYNC.DEFER_BLOCKING 0x0 ;  /* 0x0000000000007b1d */ /* 0x000fe20000010000 */
[----:B------:R-:W-:Y:S02]  /*4ac0*/  ISETP.GT.U32.AND P0, PT, R30, 0x2f, PT ;  /* 0x0000002f1e00780c */ /* 0x000fe40003f04070 */
[----:B------:R-:W-:Y:S02]  /*4ad0*/  CS2R R28, SRZ ;  /* 0x00000000001c7805 */ /* 0x000fe4000001ff00 */
[----:B------:R-:W-:Y:S02]  /*4ae0*/  CS2R R6, SRZ ;  /* 0x0000000000067805 */ /* 0x000fe4000001ff00 */
[----:B--2---:R-:W-:Y:S01]  /*4af0*/  CS2R R4, SRZ ;  /* 0x0000000000047805 */ /* 0x004fe2000001ff00 */
[----:B------:R-:W-:-:S06]  /*4b00*/  IMAD.MOV.U32 R3, RZ, RZ, RZ ;  /* 0x000000ffff037224 */ /* 0x000fcc00078e00ff */
[----:B0-----:R-:W-:Y:S05]  /*4b10*/  @P0 BRA `(.L_x_2464) ;  /* 0x0000002400200947 */ /* 0x001fea0003800000 */
[----:B------:R-:W0:Y:S01]  /*4b20*/  LDCU UR4, c[0x0][0x3f4] ;  /* 0x00007e80ff0477ac */ /* 0x000e220008000800 */
[----:B------:R-:W2:Y:S01]  /*4b30*/  S2R R35, SR_CgaCtaId ;  /* 0x0000000000237919 */ /* 0x000ea20000008800 */
[----:B---3--:R-:W3:Y:S01]  /*4b40*/  LDC.64 R38, c[0x0][0x3c0] ;  /* 0x0000f000ff267b82 */ /* 0x008ee20000000a00 */
[----:B------:R-:W-:Y:S01]  /*4b50*/  IADD3 R34, PT, PT, R31, UR45, RZ ;  /* 0x0000002d1f227c10 */ /* 0x000fe2000fffe0ff */
[----:B------:R-:W-:Y:S01]  /*4b60*/  BSSY.RECONVERGENT B1, `(.L_x_2465) ;  /* 0x00000c4000017945 */ /* 0x000fe20003800200 */
[----:B------:R-:W-:Y:S02]  /*4b70*/  MOV R12, 0x400 ;  /* 0x00000400000c7802 */ /* 0x000fe40000000f00 */
[----:B------:R-:W-:-:S03]  /*4b80*/  MOV R29, RZ ;  /* 0x000000ff001d7202 */ /* 0x000fc60000000f00 */
[----:B------:R-:W-:Y:S01]  /*4b90*/  VIADD R12, R12, 0x90 ;  /* 0x000000900c0c7836 */ /* 0x000fe20000000000 */
[----:B0-----:R-:W-:-:S04]  /*4ba0*/  MOV R33, UR4 ;  /* 0x0000000400217c02 */ /* 0x001fc80008000f00 */
[----:B------:R-:W-:Y:S01]  /*4bb0*/  VIMNMX R15, PT, PT, R33, UR42, PT ;  /* 0x0000002a210f7c48 */ /* 0x000fe2000bfe0100 */
[----:B------:R-:W-:-:S03]  /*4bc0*/  IMAD R13, R16, R33, R30 ;  /* 0x00000021100d7224 */ /* 0x000fc600078e021e */
[----:B------:R-:W-:Y:S01]  /*4bd0*/  ISETP.GE.AND P0, PT, R34, R15, PT ;  /* 0x0000000f2200720c */ /* 0x000fe20003f06270 */
[----:B---3--:R-:W-:Y:S01]  /*4be0*/  IMAD.WIDE R38, R13, 0x2, R38 ;  /* 0x000000020d267825 */ /* 0x008fe200078e0226 */
[----:B--2---:R-:W-:-:S04]  /*4bf0*/  LEA R35, R35, R12, 0x18 ;  /* 0x0000000c23237211 */ /* 0x004fc800078ec0ff */
[----:B------:R-:W-:-:S07]  /*4c00*/  IADD3 R32, PT, PT, R35, UR6, RZ ;  /* 0x0000000623207c10 */ /* 0x000fce000fffe0ff */
[----:B------:R-:W-:Y:S05]  /*4c10*/  @P0 BRA `(.L_x_2466) ;  /* 0x0000000800e00947 */ /* 0x000fea0003800000 */
[----:B------:R-:W-:Y:S01]  /*4c20*/  ULOP3.LUT UR4, URZ, UR45, URZ, 0x33, !UPT ;  /* 0x0000002dff047292 */ /* 0x000fe2000f8e33ff */
[----:B------:R-:W-:Y:S01]  /*4c30*/  VIADDMNMX R0, R34, 0x8, R15, !PT ;  /* 0x0000000822007846 */ /* 0x000fe2000780010f */
[----:B------:R-:W-:Y:S01]  /*4c40*/  BSSY.RECONVERGENT B2, `(.L_x_2467) ;  /* 0x000006a000027945 */ /* 0x000fe20003800200 */
[----:B------:R-:W-:Y:S02]  /*4c50*/  HFMA2 R3, -RZ, RZ, 0, 0 ;  /* 0x00000000ff037431 */ /* 0x000fe400000001ff */
[----:B------:R-:W-:Y:S01]  /*4c60*/  IMAD.MOV.U32 R36, RZ, RZ, R34 ;  /* 0x000000ffff247224 */ /* 0x000fe200078e0022 */
[----:B------:R-:W-:Y:S02]  /*4c70*/  CS2R R4, SRZ ;  /* 0x0000000000047805 */ /* 0x000fe4000001ff00 */
[----:B------:R-:W-:Y:S02]  /*4c80*/  IADD3 R37, PT, PT, -R31, UR4, R0 ;  /* 0x000000041f257c10 */ /* 0x000fe4000fffe100 */
[----:B------:R-:W-:-:S02]  /*4c90*/  CS2R R6, SRZ ;  /* 0x0000000000067805 */ /* 0x000fc4000001ff00 */
[----:B------:R-:W-:Y:S02]  /*4ca0*/  MOV R0, RZ ;  /* 0x000000ff00007202 */ /* 0x000fe40000000f00 */
[----:B------:R-:W-:Y:S02]  /*4cb0*/  CS2R R28, SRZ ;  /* 0x00000000001c7805 */ /* 0x000fe4000001ff00 */
[C---:B------:R-:W-:Y:S02]  /*4cc0*/  ISETP.GE.U32.AND P0, PT, R37.reuse, 0x18, PT ;  /* 0x000000182500780c */ /* 0x040fe40003f06070 */
[----:B------:R-:W-:-:S04]  /*4cd0*/  LEA.HI R41, R37, 0x1, RZ, 0x1d ;  /* 0x0000000125297811 */ /* 0x000fc800078fe8ff */
[----:B------:R-:W-:-:S07]  /*4ce0*/  LOP3.LUT P1, R40, R41, 0x3, RZ, 0xc0, !PT ;  /* 0x0000000329287812 */ /* 0x000fce000782c0ff */
[----:B------:R-:W-:Y:S06]  /*4cf0*/  @!P0 BRA `(.L_x_2468) ;  /* 0x0000000400788947 */ /* 0x000fec0003800000 */
[----:B------:R-:W-:Y:S01]  /*4d00*/  LOP3.LUT R41, R41, 0x3ffffffc, RZ, 0xc0, !PT ;  /* 0x3ffffffc29297812 */ /* 0x000fe200078ec0ff */
[----:B------:R-:W-:Y:S01]  /*4d10*/  IMAD.MOV.U32 R36, RZ, RZ, R34 ;  /* 0x000000ffff247224 */ /* 0x000fe200078e0022 */
[----:B------:R-:W-:Y:S02]  /*4d20*/  MOV R42, RZ ;  /* 0x000000ff002a7202 */ /* 0x000fe40000000f00 */
[----:B------:R-:W-:-:S07]  /*4d30*/  MOV R0, RZ ;  /* 0x000000ff00007202 */ /* 0x000fce0000000f00 */
.L_x_2469:
[----:B------:R-:W-:-:S04]  /*4d40*/  IMAD R25, R36, 0x30, RZ ;  /* 0x0000003024197824 */ /* 0x000fc800078e02ff */
[----:B------:R-:W-:-:S06]  /*4d50*/  IMAD.WIDE.U32 R12, R25, 0x2, R38 ;  /* 0x00000002190c7825 */ /* 0x000fcc00078e0026 */
[----:B------:R-:W2:Y:S01]  /*4d60*/  LDG.E.128 R12, desc[UR36][R12.64] ;  /* 0x000000240c0c7981 */ /* 0x000ea2000c1e1d00 */
[----:B------:R-:W-:-:S05]  /*4d70*/  IADD3 R17, PT, PT, R25, 0x180, RZ ;  /* 0x0000018019117810 */ /* 0x000fca0007ffe0ff */
[----:B------:R-:W-:-:S06]  /*4d80*/  IMAD.WIDE.U32 R16, R17, 0x2, R38 ;  /* 0x0000000211107825 */ /* 0x000fcc00078e0026 */
[----:B------:R-:W3:Y:S01]  /*4d90*/  LDG.E.128 R16, desc[UR36][R16.64] ;  /* 0x0000002410107981 */ /* 0x000ee2000c1e1d00 */
[----:B------:R-:W-:-:S05]  /*4da0*/  IADD3 R21, PT, PT, R25, 0x300, RZ ;  /* 0x0000030019157810 */ /* 0x000fca0007ffe0ff */
[----:B------:R-:W-:Y:S01]  /*4db0*/  IMAD.WIDE.U32 R20, R21, 0x2, R38 ;  /* 0x0000000215147825 */ /* 0x000fe200078e0026 */
[----:B------:R-:W-:-:S05]  /*4dc0*/  IADD3 R25, PT, PT, R25, 0x480, RZ ;  /* 0x0000048019197810 */ /* 0x000fca0007ffe0ff */
[----:B-1----:R-:W4:Y:S01]  /*4dd0*/  LDG.E.128 R20, desc[UR36][R20.64] ;  /* 0x0000002414147981 */ /* 0x002f22000c1e1d00 */
[----:B------:R-:W-:-:S06]  /*4de0*/  IMAD.WIDE.U32 R24, R25, 0x2, R38 ;  /* 0x0000000219187825 */ /* 0x000fcc00078e0026 */
[----:B------:R-:W4:Y:S01]  /*4df0*/  LDG.E.128 R24, desc[UR36][R24.64] ;  /* 0x0000002418187981 */ /* 0x000f22000c1e1d00 */
[----:B------:R-:W-:Y:S01]  /*4e00*/  VIADD R43, R36, -UR45 ;  /* 0x8000002d242b7c36 */ /* 0x000fe20008000000 */
[----:B------:R-:W-:Y:S02]  /*4e10*/  IADD3 R42, PT, PT, R42, 0x4, RZ ;  /* 0x000000042a2a7810 */ /* 0x000fe40007ffe0ff */
[----:B------:R-:W-:Y:S02]  /*4e20*/  IADD3 R36, PT, PT, R36, 0x20, RZ ;  /* 0x0000002024247810 */ /* 0x000fe40007ffe0ff */
[----:B------:R-:W-:Y:S02]  /*4e30*/  LEA R43, R43, R32, 0x1 ;  /* 0x000000202b2b7211 */ /* 0x000fe400078e08ff */
[----:B------:R-:W-:-:S03]  /*4e40*/  ISETP.NE.AND P0, PT, R42, R41, PT ;  /* 0x000000292a00720c */ /* 0x000fc60003f05270 */
[----:B------:R-:W0:Y:S02]  /*4e50*/  LDS.U16 R45, [R43] ;  /* 0x000000002b2d7984 */ /* 0x000e240000000400 */
[----:B0-----:R-:W-:Y:S02]  /*4e60*/  HADD2.F32 R45, -RZ, R45.H0_H0 ;  /* 0x2000002dff2d7230 */ /* 0x001fe40000004100 */
[--C-:B--2---:R-:W-:Y:S02]  /*4e70*/  HADD2.F32 R44, -RZ, R12.reuse.H0_H0 ;  /* 0x2000000cff2c7230 */ /* 0x104fe40000004100 */
[----:B------:R-:W-:-:S03]  /*4e80*/  HADD2.F32 R12, -RZ, R12.H1_H1 ;  /* 0x3000000cff0c7230 */ /* 0x000fc60000004100 */
[C---:B------:R-:W-:Y:S02]  /*4e90*/  FFMA.FTZ R0, R45.reuse, R44, R0 ;  /* 0x0000002c2d007223 */ /* 0x040fe40000010000 */
[----:B------:R-:W-:Y:S01]  /*4ea0*/  FFMA.FTZ R3, R45, R12, R3 ;  /* 0x0000000c2d037223 */ /* 0x000fe20000010003 */
[----:B------:R-:W-:-:S05]  /*4eb0*/  HADD2.F32 R12, -RZ, R13.H0_H0 ;  /* 0x2000000dff0c7230 */ /* 0x000fca0000004100 */
[C---:B------:R-:W-:Y:S01]  /*4ec0*/  FFMA.FTZ R4, R45.reuse, R12, R4 ;  /* 0x0000000c2d047223 */ /* 0x040fe20000010004 */
[----:B------:R-:W-:Y:S02]  /*4ed0*/  HADD2.F32 R12, -RZ, R13.H1_H1 ;  /* 0x3000000dff0c7230 */ /* 0x000fe40000004100 */
[--C-:B------:R-:W-:Y:S02]  /*4ee0*/  HADD2.F32 R13, -RZ, R14.reuse.H0_H0 ;  /* 0x2000000eff0d7230 */ /* 0x100fe40000004100 */
[----:B------:R-:W-:Y:S02]  /*4ef0*/  HADD2.F32 R14, -RZ, R14.H1_H1 ;  /* 0x3000000eff0e7230 */ /* 0x000fe40000004100 */
[C---:B------:R-:W-:Y:S01]  /*4f00*/  FFMA.FTZ R5, R45.reuse, R12, R5 ;  /* 0x0000000c2d057223 */ /* 0x040fe20000010005 */
[--C-:B------:R-:W-:Y:S02]  /*4f10*/  HADD2.F32 R12, -RZ, R15.reuse.H1_H1 ;  /* 0x3000000fff0c7230 */ /* 0x100fe40000004100 */
[----:B------:R-:W-:Y:S01]  /*4f20*/  FFMA.FTZ R6, R45, R13, R6 ;  /* 0x0000000d2d067223 */ /* 0x000fe20000010006 */
[----:B------:R-:W-:-:S02]  /*4f30*/  HADD2.F32 R13, -RZ, R15.H0_H0 ;  /* 0x2000000fff0d7230 */ /* 0x000fc40000004100 */
[C---:B------:R-:W-:Y:S01]  /*4f40*/  FFMA.FTZ R7, R45.reuse, R14, R7 ;  /* 0x0000000e2d077223 */ /* 0x040fe20000010007 */
[--C-:B---3--:R-:W-:Y:S02]  /*4f50*/  HADD2.F32 R14, -RZ, R16.reuse.H0_H0 ;  /* 0x20000010ff0e7230 */ /* 0x108fe40000004100 */
[C---:B------:R-:W-:Y:S01]  /*4f60*/  FFMA.FTZ R29, R45.reuse, R12, R29 ;  /* 0x0000000c2d1d7223 */ /* 0x040fe2000001001d */
[----:B------:R-:W-:Y:S02]  /*4f70*/  HADD2.F32 R16, -RZ, R16.H1_H1 ;  /* 0x30000010ff107230 */ /* 0x000fe40000004100 */
[----:B------:R-:W-:Y:S01]  /*4f80*/  FFMA.FTZ R28, R45, R13, R28 ;  /* 0x0000000d2d1c7223 */ /* 0x000fe2000001001c */
[----:B------:R-:W0:Y:S01]  /*4f90*/  LDS.U16 R12, [R43+0x20] ;  /* 0x000020002b0c7984 */ /* 0x000e220000000400 */
[----:B------:R-:W-:-:S03]  /*4fa0*/  HADD2.F32 R15, -RZ, R17.H0_H0 ;  /* 0x20000011ff0f7230 */ /* 0x000fc60000004100 */
[----:B------:R-:W1:Y:S01]  /*4fb0*/  LDS.U16 R13, [R43+0x10] ;  /* 0x000010002b0d7984 */ /* 0x000e620000000400 */
[----:B0-----:R-:W-:Y:S02]  /*4fc0*/  HADD2.F32 R12, -RZ, R12.H0_H0 ;  /* 0x2000000cff0c7230 */ /* 0x001fe40000004100 */
[----:B-1----:R-:W-:-:S05]  /*4fd0*/  HADD2.F32 R13, -RZ, R13.H0_H0 ;  /* 0x2000000dff0d7230 */ /* 0x002fca0000004100 */
[C---:B------:R-:W-:Y:S01]  /*4fe0*/  FFMA.FTZ R0, R13.reuse, R14, R0 ;  /* 0x0000000e0d007223 */ /* 0x040fe20000010000 */
[C---:B------:R-:W-:Y:S01]  /*4ff0*/  FFMA.FTZ R3, R13.reuse, R16, R3 ;  /* 0x000000100d037223 */ /* 0x040fe20000010003 */
[----:B------:R-:W0:Y:S01]  /*5000*/  LDS.U16 R14, [R43+0x30] ;  /* 0x000030002b0e7984 */ /* 0x000e220000000400 */
[C---:B------:R-:W-:Y:S01]  /*5010*/  FFMA.FTZ R4, R13.reuse, R15, R4 ;  /* 0x0000000f0d047223 */ /* 0x040fe20000010004 */
[----:B------:R-:W-:Y:S02]  /*5020*/  HADD2.F32 R16, -RZ, R17.H1_H1 ;  /* 0x30000011ff107230 */ /* 0x000fe40000004100 */
[--C-:B------:R-:W-:Y:S02]  /*5030*/  HADD2.F32 R15, -RZ, R18.reuse.H0_H0 ;  /* 0x20000012ff0f7230 */ /* 0x100fe40000004100 */
[----:B------:R-:W-:Y:S02]  /*5040*/  HADD2.F32 R18, -RZ, R18.H1_H1 ;  /* 0x30000012ff127230 */ /* 0x000fe40000004100 */
[----:B------:R-:W-:Y:S01]  /*5050*/  FFMA.FTZ R5, R13, R16, R5 ;  /* 0x000000100d057223 */ /* 0x000fe20000010005 */
[----:B------:R-:W-:-:S02]  /*5060*/  HADD2.F32 R16, -RZ, R19.H1_H1 ;  /* 0x30000013ff107230 */ /* 0x000fc40000004100 */
[C---:B------:R-:W-:Y:S01]  /*5070*/  FFMA.FTZ R6, R13.reuse, R15, R6 ;  /* 0x0000000f0d067223 */ /* 0x040fe20000010006 */
[----:B------:R-:W-:Y:S02]  /*5080*/  HADD2.F32 R15, -RZ, R19.H0_H0 ;  /* 0x20000013ff0f7230 */ /* 0x000fe40000004100 */
[C---:B------:R-:W-:Y:S01]  /*5090*/  FFMA.FTZ R7, R13.reuse, R18, R7 ;  /* 0x000000120d077223 */ /* 0x040fe20000010007 */
[--C-:B----4-:R-:W-:Y:S02]  /*50a0*/  HADD2.F32 R17, -RZ, R20.reuse.H0_H0 ;  /* 0x20000014ff117230 */ /* 0x110fe40000004100 */
[C---:B------:R-:W-:Y:S01]  /*50b0*/  FFMA.FTZ R29, R13.reuse, R16, R29 ;  /* 0x000000100d1d7223 */ /* 0x040fe2000001001d */
[----:B------:R-:W-:Y:S02]  /*50c0*/  HADD2.F32 R20, -RZ, R20.H1_H1 ;  /* 0x30000014ff147230 */ /* 0x000fe40000004100 */
[----:B------:R-:W-:Y:S01]  /*50d0*/  FFMA.FTZ R15, R13, R15, R28 ;  /* 0x0000000f0d0f7223 */ /* 0x000fe2000001001c */
[----:B------:R-:W-:-:S02]  /*50e0*/  HADD2.F32 R13, -RZ, R21.H0_H0 ;  /* 0x20000015ff0d7230 */ /* 0x000fc40000004100 */
        /* <DEDUP_REMOVED lines=16> */
[--C-:B------:R-:W-:Y:S02]  /*51f0*/  HADD2.F32 R17, -RZ, R25.reuse.H0_H0 ;  /* 0x20000019ff117230 */ /* 0x100fe40000004100 */
[----:B------:R-:W-:Y:S02]  /*5200*/  HADD2.F32 R12, -RZ, R25.H1_H1 ;  /* 0x30000019ff0c7230 */ /* 0x000fe40000004100 */
[----:B------:R-:W-:Y:S02]  /*5210*/  HADD2.F32 R26, -RZ, R26.H1_H1 ;  /* 0x3000001aff1a7230 */ /* 0x000fe40000004100 */
[----:B0-----:R-:W-:Y:S02]  /*5220*/  HADD2.F32 R14, -RZ, R14.H0_H0 ;  /* 0x2000000eff0e7230 */ /* 0x001fe40000004100 */
[--C-:B------:R-:W-:Y:S02]  /*5230*/  HADD2.F32 R28, -RZ, R27.reuse.H0_H0 ;  /* 0x2000001bff1c7230 */ /* 0x100fe40000004100 */
        /* <DEDUP_REMOVED lines=10> */
.L_x_2468:
[----:B------:R-:W-:Y:S05]  /*52e0*/  BSYNC.RECONVERGENT B2 ;  /* 0x0000000000027941 */ /* 0x000fea0003800200 */
.L_x_2467:
[----:B------:R-:W-:Y:S05]  /*52f0*/  @!P1 BRA `(.L_x_2466) ;  /* 0x0000000400289947 */ /* 0x000fea0003800000 */
[----:B------:R-:W-:Y:S01]  /*5300*/  ISETP.NE.AND P1, PT, R40, 0x1, PT ;  /* 0x000000012800780c */ /* 0x000fe20003f25270 */
[----:B------:R-:W-:Y:S01]  /*5310*/  BSSY.RECONVERGENT B2, `(.L_x_2470) ;  /* 0x0000030000027945 */ /* 0x000fe20003800200 */
[----:B------:R-:W-:-:S11]  /*5320*/  LOP3.LUT P0, RZ, R37, 0x8, RZ, 0xc0, !PT ;  /* 0x0000000825ff7812 */ /* 0x000fd6000780c0ff */
[----:B------:R-:W-:Y:S05]  /*5330*/  @!P1 BRA `(.L_x_2471) ;  /* 0x0000000000b49947 */ /* 0x000fea0003800000 */
[----:B------:R-:W-:-:S04]  /*5340*/  IMAD R17, R36, 0x30, RZ ;  /* 0x0000003024117824 */ /* 0x000fc800078e02ff */
[----:B------:R-:W-:-:S04]  /*5350*/  IMAD.WIDE.U32 R12, R17, 0x2, R38 ;  /* 0x00000002110c7825 */ /* 0x000fc800078e0026 */
[----:B------:R-:W-:Y:S02]  /*5360*/  VIADD R17, R17, 0x180 ;  /* 0x0000018011117836 */ /* 0x000fe40000000000 */
[----:B------:R-:W1:Y:S02]  /*5370*/  LDG.E.128 R12, desc[UR36][R12.64] ;  /* 0x000000240c0c7981 */ /* 0x000e64000c1e1d00 */
[----:B------:R-:W-:-:S06]  /*5380*/  IMAD.WIDE.U32 R16, R17, 0x2, R38 ;  /* 0x0000000211107825 */ /* 0x000fcc00078e0026 */
[----:B------:R-:W2:Y:S01]  /*5390*/  LDG.E.128 R16, desc[UR36][R16.64] ;  /* 0x0000002410107981 */ /* 0x000ea2000c1e1d00 */
[C---:B------:R-:W-:Y:S02]  /*53a0*/  IADD3 R21, PT, PT, R36.reuse, -UR45, RZ ;  /* 0x8000002d24157c10 */ /* 0x040fe4000fffe0ff */
[----:B------:R-:W-:Y:S02]  /*53b0*/  IADD3 R36, PT, PT, R36, 0x10, RZ ;  /* 0x0000001024247810 */ /* 0x000fe40007ffe0ff */
[----:B------:R-:W-:-:S05]  /*53c0*/  LEA R21, R21, R32, 0x1 ;  /* 0x0000002015157211 */ /* 0x000fca00078e08ff */
[----:B------:R-:W0:Y:S04]  /*53d0*/  LDS.U16 R22, [R21] ;  /* 0x0000000015167984 */ /* 0x000e280000000400 */
[----:B------:R-:W3:Y:S01]  /*53e0*/  LDS.U16 R20, [R21+0x10] ;  /* 0x0000100015147984 */ /* 0x000ee20000000400 */
[--C-:B-1----:R-:W-:Y:S02]  /*53f0*/  HADD2.F32 R23, -RZ, R12.reuse.H0_H0 ;  /* 0x2000000cff177230 */ /* 0x102fe40000004100 */
[----:B------:R-:W-:Y:S02]  /*5400*/  HADD2.F32 R24, -RZ, R12.H1_H1 ;  /* 0x3000000cff187230 */ /* 0x000fe40000004100 */
[--C-:B------:R-:W-:Y:S02]  /*5410*/  HADD2.F32 R25, -RZ, R13.reuse.H0_H0 ;  /* 0x2000000dff197230 */ /* 0x100fe40000004100 */
[----:B------:R-:W-:-:S02]  /*5420*/  HADD2.F32 R12, -RZ, R13.H1_H1 ;  /* 0x3000000dff0c7230 */ /* 0x000fc40000004100 */
[----:B0-----:R-:W-:Y:S02]  /*5430*/  HADD2.F32 R13, -RZ, R22.H0_H0 ;  /* 0x20000016ff0d7230 */ /* 0x001fe40000004100 */
[--C-:B------:R-:W-:Y:S02]  /*5440*/  HADD2.F32 R27, -RZ, R14.reuse.H0_H0 ;  /* 0x2000000eff1b7230 */ /* 0x100fe40000004100 */
[----:B------:R-:W-:Y:S02]  /*5450*/  HADD2.F32 R14, -RZ, R14.H1_H1 ;  /* 0x3000000eff0e7230 */ /* 0x000fe40000004100 */
[C---:B------:R-:W-:Y:S01]  /*5460*/  FFMA.FTZ R0, R13.reuse, R23, R0 ;  /* 0x000000170d007223 */ /* 0x040fe20000010000 */
[--C-:B------:R-:W-:Y:S02]  /*5470*/  HADD2.F32 R37, -RZ, R15.reuse.H0_H0 ;  /* 0x2000000fff257230 */ /* 0x100fe40000004100 */
[----:B------:R-:W-:Y:S01]  /*5480*/  FFMA.FTZ R3, R13, R24, R3 ;  /* 0x000000180d037223 */ /* 0x000fe20000010003 */
[----:B------:R-:W-:-:S02]  /*5490*/  HADD2.F32 R22, -RZ, R15.H1_H1 ;  /* 0x3000000fff167230 */ /* 0x000fc40000004100 */
[C---:B------:R-:W-:Y:S01]  /*54a0*/  FFMA.FTZ R4, R13.reuse, R25, R4 ;  /* 0x000000190d047223 */ /* 0x040fe20000010004 */
[C---:B------:R-:W-:Y:S01]  /*54b0*/  FFMA.FTZ R5, R13.reuse, R12, R5 ;  /* 0x0000000c0d057223 */ /* 0x040fe20000010005 */
[C---:B------:R-:W-:Y:S01]  /*54c0*/  FFMA.FTZ R6, R13.reuse, R27, R6 ;  /* 0x0000001b0d067223 */ /* 0x040fe20000010006 */
[C---:B------:R-:W-:Y:S01]  /*54d0*/  FFMA.FTZ R7, R13.reuse, R14, R7 ;  /* 0x0000000e0d077223 */ /* 0x040fe20000010007 */
[C---:B------:R-:W-:Y:S01]  /*54e0*/  FFMA.FTZ R28, R13.reuse, R37, R28 ;  /* 0x000000250d1c7223 */ /* 0x040fe2000001001c */
[----:B------:R-:W-:Y:S01]  /*54f0*/  FFMA.FTZ R22, R13, R22, R29 ;  /* 0x000000160d167223 */ /* 0x000fe2000001001d */
[----:B--2---:R-:W-:Y:S02]  /*5500*/  HADD2.F32 R12, -RZ, R16.H0_H0 ;  /* 0x20000010ff0c7230 */ /* 0x004fe40000004100 */
[--C-:B------:R-:W-:Y:S02]  /*5510*/  HADD2.F32 R13, -RZ, R17.reuse.H0_H0 ;  /* 0x20000011ff0d7230 */ /* 0x100fe40000004100 */
[----:B------:R-:W-:-:S02]  /*5520*/  HADD2.F32 R14, -RZ, R17.H1_H1 ;  /* 0x30000011ff0e7230 */ /* 0x000fc40000004100 */
[----:B------:R-:W-:Y:S02]  /*5530*/  HADD2.F32 R15, -RZ, R18.H0_H0 ;  /* 0x20000012ff0f7230 */ /* 0x000fe40000004100 */
[----:B---3--:R-:W-:Y:S02]  /*5540*/  HADD2.F32 R29, -RZ, R20.H0_H0 ;  /* 0x20000014ff1d7230 */ /* 0x008fe40000004100 */
[----:B------:R-:W-:Y:S02]  /*5550*/  HADD2.F32 R16, -RZ, R16.H1_H1 ;  /* 0x30000010ff107230 */ /* 0x000fe40000004100 */
        /* <DEDUP_REMOVED lines=10> */
[----:B------:R-:W-:-:S07]  /*5600*/  FFMA.FTZ R29, R29, R19, R22 ;  /* 0x000000131d1d7223 */ /* 0x000fce0000010016 */
.L_x_2471:
[----:B------:R-:W-:Y:S05]  /*5610*/  BSYNC.RECONVERGENT B2 ;  /* 0x0000000000027941 */ /* 0x000fea0003800200 */
.L_x_2470:
[----:B------:R-:W-:Y:S05]  /*5620*/  @P0 BRA `(.L_x_2466) ;  /* 0x00000000005c0947 */ /* 0x000fea0003800000 */
[----:B------:R-:W-:-:S04]  /*5630*/  IMAD R13, R36, 0x30, RZ ;  /* 0x00000030240d7824 */ /* 0x000fc800078e02ff */
[----:B------:R-:W-:-:S06]  /*5640*/  IMAD.WIDE.U32 R12, R13, 0x2, R38 ;  /* 0x000000020d0c7825 */ /* 0x000fcc00078e0026 */
[----:B------:R-:W2:Y:S01]  /*5650*/  LDG.E.128 R12, desc[UR36][R12.64] ;  /* 0x000000240c0c7981 */ /* 0x000ea2000c1e1d00 */
[----:B------:R-:W-:-:S05]  /*5660*/  VIADD R17, R36, -UR45 ;  /* 0x8000002d24117c36 */ /* 0x000fca0008000000 */
[----:B------:R-:W-:-:S06]  /*5670*/  LEA R17, R17, R32, 0x1 ;  /* 0x0000002011117211 */ /* 0x000fcc00078e08ff */
[----:B------:R-:W0:Y:S02]  /*5680*/  LDS.U16 R17, [R17] ;  /* 0x0000000011117984 */ /* 0x000e240000000400 */
[----:B0-----:R-:W-:Y:S02]  /*5690*/  HADD2.F32 R19, -RZ, R17.H0_H0 ;  /* 0x20000011ff137230 */ /* 0x001fe40000004100 */
[--C-:B--2---:R-:W-:Y:S02]  /*56a0*/  HADD2.F32 R16, -RZ, R12.reuse.H0_H0 ;  /* 0x2000000cff107230 */ /* 0x104fe40000004100 */
[----:B------:R-:W-:Y:S02]  /*56b0*/  HADD2.F32 R18, -RZ, R12.H1_H1 ;  /* 0x3000000cff127230 */ /* 0x000fe40000004100 */
[--C-:B------:R-:W-:Y:S02]  /*56c0*/  HADD2.F32 R21, -RZ, R13.reuse.H0_H0 ;  /* 0x2000000dff157230 */ /* 0x100fe40000004100 */
[----:B------:R-:W-:Y:S01]  /*56d0*/  FFMA.FTZ R0, R19, R16, R0 ;  /* 0x0000001013007223 */ /* 0x000fe20000010000 */
[----:B------:R-:W-:-:S02]  /*56e0*/  HADD2.F32 R20, -RZ, R13.H1_H1 ;  /* 0x3000000dff147230 */ /* 0x000fc40000004100 */
[C---:B------:R-:W-:Y:S01]  /*56f0*/  FFMA.FTZ R3, R19.reuse, R18, R3 ;  /* 0x0000001213037223 */ /* 0x040fe20000010003 */
[--C-:B-1----:R-:W-:Y:S02]  /*5700*/  HADD2.F32 R23, -RZ, R14.reuse.H0_H0 ;  /* 0x2000000eff177230 */ /* 0x102fe40000004100 */
        /* <DEDUP_REMOVED lines=9> */
.L_x_2466:
[----:B------:R-:W-:Y:S05]  /*57a0*/  BSYNC.RECONVERGENT B1 ;  /* 0x0000000000017941 */ /* 0x000fea0003800200 */
.L_x_2465:
[----:B------:R-:W-:Y:S01]  /*57b0*/  ISETP.GE.AND P0, PT, R34, UR42, PT ;  /* 0x0000002a22007c0c */ /* 0x000fe2000bf06270 */
[----:B------:R-:W-:-:S12]  /*57c0*/  BSSY.RECONVERGENT B1, `(.L_x_2472) ;  /* 0x000010c000017945 */ /* 0x000fd80003800200 */
[----:B------:R-:W-:Y:S05]  /*57d0*/  @P0 BRA `(.L_x_2473) ;  /* 0x0000001000280947 */ /* 0x000fea0003800000 */
[----:B------:R-:W-:Y:S01]  /*57e0*/  MOV R13, 0x8 ;  /* 0x00000008000d7802 */ /* 0x000fe20000000f00 */
[----:B------:R-:W-:Y:S01]  /*57f0*/  ULOP3.LUT UR4, URZ, UR45, URZ, 0x33, !UPT ;  /* 0x0000002dff047292 */ /* 0x000fe2000f8e33ff */
[----:B------:R-:W-:Y:S02]  /*5800*/  BSSY.RECONVERGENT B2, `(.L_x_2474) ;  /* 0x0000040000027945 */ /* 0x000fe40003800200 */
[----:B------:R-:W-:-:S04]  /*5810*/  VIADDMNMX R16, R34, R13, UR42, !PT ;  /* 0x0000002a22107e46 */ /* 0x000fc8000f80010d */
[----:B------:R-:W-:-:S04]  /*5820*/  IADD3 R16, PT, PT, -R31, UR4, R16 ;  /* 0x000000041f107c10 */ /* 0x000fc8000fffe110 */
[----:B------:R-:W-:-:S04]  /*5830*/  LOP3.LUT R12, R16, 0x18, RZ, 0xc0, !PT ;  /* 0x00000018100c7812 */ /* 0x000fc800078ec0ff */
[----:B------:R-:W-:-:S13]  /*5840*/  ISETP.NE.AND P0, PT, R12, 0x18, PT ;  /* 0x000000180c00780c */ /* 0x000fda0003f05270 */
[----:B------:R-:W-:Y:S05]  /*5850*/  @!P0 BRA `(.L_x_2475) ;  /* 0x0000000000e88947 */ /* 0x000fea0003800000 */
[----:B------:R-:W0:Y:S01]  /*5860*/  LDC R33, c[0x0][0x3f4] ;  /* 0x0000fd00ff217b82 */ /* 0x000e220000000800 */
[----:B------:R-:W-:Y:S02]  /*5870*/  LEA.HI R13, R16, 0x1, RZ, 0x1d ;  /* 0x00000001100d7811 */ /* 0x000fe400078fe8ff */
[----:B------:R-:W-:Y:S02]  /*5880*/  LEA R12, R31, UR6, 0x1 ;  /* 0x000000061f0c7c11 */ /* 0x000fe4000f8e08ff */
[----:B------:R-:W-:Y:S02]  /*5890*/  LOP3.LUT R13, R13, 0x3, RZ, 0xc0, !PT ;  /* 0x000000030d0d7812 */ /* 0x000fe400078ec0ff */
[----:B------:R-:W-:-:S03]  /*58a0*/  IADD3 R35, PT, PT, R35, R12, RZ ;  /* 0x0000000c23237210 */ /* 0x000fc60007ffe0ff */
[----:B------:R-:W-:-:S07]  /*58b0*/  IMAD.MOV R17, RZ, RZ, -R13 ;  /* 0x000000ffff117224 */ /* 0x000fce00078e0a0d */
.L_x_2478:
        /* <DEDUP_REMOVED lines=12> */
[----:B------:R0:W2:Y:S02]  /*5980*/  F2I.FTZ.U32.TRUNC.NTZ R13, R18 ;  /* 0x00000012000d7305 */ /* 0x0000a4000021f000 */
[----:B0-----:R-:W0:Y:S01]  /*5990*/  LDS.U16 R18, [R35] ;  /* 0x0000000023127984 */ /* 0x001e220000000400 */
        /* <DEDUP_REMOVED lines=16> */
[----:B------:R-:W1:Y:S01]  /*5aa0*/  LDG.E.128 R12, desc[UR36][R12.64] ;  /* 0x000000240c0c7981 */ /* 0x000e62000c1e1d00 */
[----:B0-----:R-:W-:Y:S02]  /*5ab0*/  HADD2.F32 R19, -RZ, R18.H0_H0 ;  /* 0x20000012ff137230 */ /* 0x001fe40000004100 */
[----:B-1----:R-:W-:Y:S02]  /*5ac0*/  HADD2.F32 R23, -RZ, R14.H0_H0 ;  /* 0x2000000eff177230 */ /* 0x002fe40000004100 */
        /* <DEDUP_REMOVED lines=15> */
.L_x_2477:
[----:B------:R-:W-:Y:S05]  /*5bc0*/  BSYNC.RECONVERGENT B3 ;  /* 0x0000000000037941 */ /* 0x000fea0003800200 */
.L_x_2476:
[----:B------:R-:W-:Y:S02]  /*5bd0*/  IADD3 R34, PT, PT, R34, 0x8, RZ ;  /* 0x0000000822227810 */ /* 0x000fe40007ffe0ff */
[----:B------:R-:W-:Y:S01]  /*5be0*/  IADD3 R35, PT, PT, R35, 0x10, RZ ;  /* 0x0000001023237810 */ /* 0x000fe20007ffe0ff */
[----:B------:R-:W-:Y:S06]  /*5bf0*/  @P2 BRA `(.L_x_2478) ;  /* 0xfffffffc00302947 */ /* 0x000fec000383ffff */
.L_x_2475:
[----:B------:R-:W-:Y:S05]  /*5c00*/  BSYNC.RECONVERGENT B2 ;  /* 0x0000000000027941 */ /* 0x000fea0003800200 */
.L_x_2474:
[----:B------:R-:W-:-:S13]  /*5c10*/  ISETP.GE.U32.AND P0, PT, R16, 0x18, PT ;  /* 0x000000181000780c */ /* 0x000fda0003f06070 */
[----:B------:R-:W-:Y:S05]  /*5c20*/  @!P0 BRA `(.L_x_2473) ;  /* 0x0000000c00148947 */ /* 0x000fea0003800000 */
[----:B------:R-:W0:Y:S02]  /*5c30*/  LDC R33, c[0x0][0x3f4] ;  /* 0x0000fd00ff217b82 */ /* 0x000e240000000800 */
.L_x_2487:
        /* <DEDUP_REMOVED lines=54> */
.L_x_2480:
[----:B------:R-:W-:Y:S05]  /*5fa0*/  BSYNC.RECONVERGENT B2 ;  /* 0x0000000000027941 */ /* 0x000fea0003800200 */
.L_x_2479:
        /* <DEDUP_REMOVED lines=10> */
[----:B0-----:R-:W0:Y:S01]  /*6050*/  LDS.U16 R17, [R16+0x10] ;  /* 0x0000100010117984 */ /* 0x001e220000000400 */
[----:B--2---:R-:W-:-:S05]  /*6060*/  IADD3 R12, PT, PT, RZ, -R13, RZ ;  /* 0x8000000dff0c7210 */ /* 0x004fca0007ffe0ff */
        /* <DEDUP_REMOVED lines=33> */
.L_x_2482:
[----:B------:R-:W-:Y:S05]  /*6280*/  BSYNC.RECONVERGENT B2 ;  /* 0x0000000000027941 */ /* 0x000fea0003800200 */
.L_x_2481:
        /* <DEDUP_REMOVED lines=45> */
.L_x_2484:
[----:B------:R-:W-:Y:S05]  /*6560*/  BSYNC.RECONVERGENT B2 ;  /* 0x0000000000027941 */ /* 0x000fea0003800200 */
.L_x_2483:
[----:B------:R-:W-:Y:S04]  /*6570*/  BSSY.RECONVERGENT B2, `(.L_x_2485) ;  /* 0x000002d000027945 */ /* 0x000fe80003800200 */
[----:B------:R-:W-:Y:S05]  /*6580*/  @!P1 BRA `(.L_x_2486) ;  /* 0x0000000000ac9947 */ /* 0x000fea0003800000 */
[----:B------:R-:W-:Y:S01]  /*6590*/  IABS R15, R33 ;  /* 0x00000021000f7213 */ /* 0x000fe20000000000 */
[----:B------:R-:W0:Y:S01]  /*65a0*/  LDS.U16 R16, [R16+0x30] ;  /* 0x0000300010107984 */ /* 0x000e220000000400 */
        /* <DEDUP_REMOVED lines=35> */
[--C-:B-1----:R-:W-:Y:S02]  /*67e0*/  HADD2.F32 R23, -RZ, R15.reuse.H0_H0 ;  /* 0x2000000fff177230 */ /* 0x102fe40000004100 */
[----:B------:R-:W-:Y:S01]  /*67f0*/  FFMA.FTZ R5, R17, R22, R5 ;  /* 0x0000001611057223 */ /* 0x000fe20000010005 */
[----:B------:R-:W-:-:S02]  /*6800*/  HADD2.F32 R24, -RZ, R15.H1_H1 ;  /* 0x3000000fff187230 */ /* 0x000fc40000004100 */
[C---:B------:R-:W-:Y:S01]  /*6810*/  FFMA.FTZ R7, R17.reuse, R14, R7 ;  /* 0x0000000e11077223 */ /* 0x040fe20000010007 */
[C---:B------:R-:W-:Y:S02]  /*6820*/  FFMA.FTZ R28, R17.reuse, R23, R28 ;  /* 0x00000017111c7223 */ /* 0x040fe4000001001c */
[----:B------:R-:W-:-:S07]  /*6830*/  FFMA.FTZ R29, R17, R24, R29 ;  /* 0x00000018111d7223 */ /* 0x000fce000001001d */
.L_x_2486:
[----:B------:R-:W-:Y:S05]  /*6840*/  BSYNC.RECONVERGENT B2 ;  /* 0x0000000000027941 */ /* 0x000fea0003800200 */
.L_x_2485:
[----:B------:R-:W-:-:S04]  /*6850*/  IADD3 R34, PT, PT, R34, 0x20, RZ ;  /* 0x0000002022227810 */ /* 0x000fc80007ffe0ff */
[----:B------:R-:W-:-:S13]  /*6860*/  ISETP.GE.AND P0, PT, R34, UR42, PT ;  /* 0x0000002a22007c0c */ /* 0x000fda000bf06270 */
[----:B------:R-:W-:Y:S05]  /*6870*/  @!P0 BRA `(.L_x_2487) ;  /* 0xfffffff000f08947 */ /* 0x000fea000383ffff */
.L_x_2473:
[----:B------:R-:W-:Y:S05]  /*6880*/  BSYNC.RECONVERGENT B1 ;  /* 0x0000000000017941 */ /* 0x000fea0003800200 */
.L_x_2472:
[----:B------:R-:W-:-:S13]  /*6890*/  ISETP.NE.AND P0, PT, R31, UR5, PT ;  /* 0x000000051f007c0c */ /* 0x000fda000bf05270 */
[----:B------:R-:W-:Y:S05]  /*68a0*/  @P0 BRA `(.L_x_2464) ;  /* 0x0000000400bc0947 */ /* 0x000fea0003800000 */
[----:B------:R-:W0:Y:S01]  /*68b0*/  LDCU UR4, c[0x0][0x478] ;  /* 0x00008f00ff0477ac */ /* 0x000e220008000800 */
[----:B------:R-:W-:Y:S01]  /*68c0*/  IADD3 R15, PT, PT, R30, UR44, RZ ;  /* 0x0000002c1e0f7c10 */ /* 0x000fe2000fffe0ff */
[----:B0-----:R-:W-:-:S09]  /*68d0*/  UISETP.NE.AND UP0, UPT, UR4, 0x2, UPT ;  /* 0x000000020400788c */ /* 0x001fd2000bf05270 */
[----:B------:R-:W-:Y:S05]  /*68e0*/  BRA.U UP0, `(.L_x_2488) ;  /* 0x0000000100d47547 */ /* 0x000fea000b800000 */
[----:B------:R-:W0:Y:S02]  /*68f0*/  LDCU.64 UR10, c[0x0][0x3a8] ;  /* 0x00007500ff0a77ac */ /* 0x000e240008000a00 */
[----:B0-----:R-:W-:-:S04]  /*6900*/  IADD3 R12, P0, PT, R15, UR10, RZ ;  /* 0x0000000a0f0c7c10 */ /* 0x001fc8000ff1e0ff */
[----:B------:R-:W-:-:S06]  /*6910*/  LEA.HI.X.SX32 R13, R15, UR11, 0x1, P0 ;  /* 0x0000000b0f0d7c11 */ /* 0x000fcc00080f0eff */
[----:B------:R-:W2:Y:S01]  /*6920*/  LDG.E.64 R12, desc[UR36][R12.64] ;  /* 0x000000240c0c7981 */ /* 0x000ea2000c1e1b00 */
[----:B------:R-:W0:Y:S03]  /*6930*/  LDC.64 R18, c[0x0][0x468] ;  /* 0x00011a00ff127b82 */ /* 0x000e260000000a00 */
[----:B0-----:R0:W3:Y:S01]  /*6940*/  LDG.E R14, desc[UR36][R18.64+0x8] ;  /* 0x00000824120e7981 */ /* 0x0010e2000c1e1900 */
[----:B--2---:R-:W-:Y:S01]  /*6950*/  LOP3.LUT R26, R13, 0xff, RZ, 0xc0, !PT ;  /* 0x000000ff0d1a7812 */ /* 0x004fe200078ec0ff */
[----:B------:R2:W3:Y:S01]  /*6960*/  I2F.S8 R15, R12 ;  /* 0x0000000c000f7306 */ /* 0x0004e20000001400 */
[--C-:B------:R-:W-:Y:S02]  /*6970*/  SHF.R.S32.HI R17, RZ, 0x18, R13.reuse ;  /* 0x00000018ff117819 */ /* 0x100fe4000001140d */
[----:B------:R-:W-:Y:S02]  /*6980*/  SHF.R.U64 R20, R26, 0x7, RZ ;  /* 0x000000071a147819 */ /* 0x000fe400000012ff */
[----:B------:R-:W-:-:S02]  /*6990*/  SHF.R.S64 R34, R12, 0x10, R13 ;  /* 0x000000100c227819 */ /* 0x000fc4000000100d */
[----:B------:R-:W-:Y:S01]  /*69a0*/  ISETP.NE.U32.AND P1, PT, R20, RZ, PT ;  /* 0x000000ff1400720c */ /* 0x000fe20003f25070 */
[----:B------:R-:W4:Y:S01]  /*69b0*/  I2F.S16 R17, R17 ;  /* 0x0000001100117306 */ /* 0x000f220000101400 */
[----:B0-----:R-:W-:Y:S02]  /*69c0*/  PRMT R18, R13, 0x9910, RZ ;  /* 0x000099100d127816 */ /* 0x001fe400000000ff */
[--C-:B------:R-:W-:Y:S02]  /*69d0*/  SHF.R.U64 R20, R12, 0x10, R13.reuse ;  /* 0x000000100c147819 */ /* 0x100fe4000000120d */
[----:B------:R-:W-:Y:S02]  /*69e0*/  SHF.R.S32.HI R13, RZ, 0x10, R13 ;  /* 0x00000010ff0d7819 */ /* 0x000fe4000001140d */
[----:B------:R-:W-:Y:S02]  /*69f0*/  LOP3.LUT R34, R34, 0xff, RZ, 0xc0, !PT ;  /* 0x000000ff22227812 */ /* 0x000fe400078ec0ff */
[----:B------:R-:W-:-:S02]  /*6a00*/  LOP3.LUT R24, R13, 0xff, RZ, 0xc0, !PT ;  /* 0x000000ff0d187812 */ /* 0x000fc400078ec0ff */
[----:B------:R-:W-:Y:S02]  /*6a10*/  PRMT R16, R12, 0x9910, RZ ;  /* 0x000099100c107816 */ /* 0x000fe400000000ff */
[----:B--2---:R-:W-:Y:S02]  /*6a20*/  SHF.R.U64 R12, R34, 0x7, RZ ;  /* 0x00000007220c7819 */ /* 0x004fe400000012ff */
[----:B------:R-:W-:Y:S01]  /*6a30*/  SHF.R.U64 R13, R24, 0x7, RZ ;  /* 0x00000007180d7819 */ /* 0x000fe200000012ff */
[----:B---3--:R-:W-:Y:S01]  /*6a40*/  FMUL.FTZ R15, R14, R15 ;  /* 0x0000000f0e0f7220 */ /* 0x008fe20000410000 */
[----:B------:R-:W-:Y:S01]  /*6a50*/  ISETP.NE.U32.AND P0, PT, R12, RZ, PT ;  /* 0x000000ff0c00720c */ /* 0x000fe20003f05070 */
[----:B----4-:R-:W-:Y:S01]  /*6a60*/  FMUL.FTZ R22, R14, R17 ;  /* 0x000000110e167220 */ /* 0x010fe20000410000 */
[----:B------:R-:W-:Y:S02]  /*6a70*/  ISETP.NE.U32.AND P2, PT, R13, RZ, PT ;  /* 0x000000ff0d00720c */ /* 0x000fe40003f45070 */
[----:B------:R-:W-:-:S02]  /*6a80*/  ISETP.NE.U32.AND.EX P1, PT, RZ, RZ, PT, P1 ;  /* 0x000000ffff00720c */ /* 0x000fc40003f25110 */
[----:B------:R-:W-:Y:S02]  /*6a90*/  ISETP.NE.U32.AND.EX P0, PT, RZ, RZ, PT, P0 ;  /* 0x000000ffff00720c */ /* 0x000fe40003f05100 */
[----:B------:R-:W-:Y:S02]  /*6aa0*/  ISETP.NE.U32.AND.EX P2, PT, RZ, RZ, PT, P2 ;  /* 0x000000ffff00720c */ /* 0x000fe40003f45120 */
[----:B------:R-:W-:Y:S02]  /*6ab0*/  PRMT R20, R20, 0x9910, RZ ;  /* 0x0000991014147816 */ /* 0x000fe400000000ff */
[----:B------:R-:W-:Y:S02]  /*6ac0*/  SHF.R.S32.HI R16, RZ, 0x8, R16 ;  /* 0x00000008ff107819 */ /* 0x000fe40000011410 */
[----:B------:R-:W-:Y:S02]  /*6ad0*/  MOV R12, R20 ;  /* 0x00000014000c7202 */ /* 0x000fe40000000f00 */
[----:B------:R-:W-:Y:S01]  /*6ae0*/  SHF.R.S32.HI R18, RZ, 0x8, R18 ;  /* 0x00000008ff127819 */ /* 0x000fe20000011412 */
[----:B------:R-:W0:Y:S01]  /*6af0*/  I2F.S16 R19, R16 ;  /* 0x0000001000137306 */ /* 0x000e220000101400 */
[----:B------:R-:W-:-:S02]  /*6b00*/  SHF.R.S32.HI R12, RZ, 0x8, R12 ;  /* 0x00000008ff0c7819 */ /* 0x000fc4000001140c */
[----:B------:R-:W-:Y:S02]  /*6b10*/  @P1 LOP3.LUT R26, R26, 0xffffff00, RZ, 0xfc, !PT ;  /* 0xffffff001a1a1812 */ /* 0x000fe400078efcff */
[----:B------:R-:W-:Y:S02]  /*6b20*/  @P0 LOP3.LUT R34, R34, 0xffffff00, RZ, 0xfc, !PT ;  /* 0xffffff0022220812 */ /* 0x000fe400078efcff */
[----:B------:R-:W-:Y:S01]  /*6b30*/  @P2 LOP3.LUT R24, R24, 0xffffff00, RZ, 0xfc, !PT ;  /* 0xffffff0018182812 */ /* 0x000fe200078efcff */
[----:B------:R-:W2:Y:S01]  /*6b40*/  I2F.S16 R25, R18 ;  /* 0x0000001200197306 */ /* 0x000ea20000101400 */
[----:B0-----:R-:W-:-:S07]  /*6b50*/  FMUL.FTZ R16, R14, R19 ;  /* 0x000000130e107220 */ /* 0x001fce0000410000 */
[----:B------:R0:W3:Y:S01]  /*6b60*/  I2F.S16 R21, R12 ;  /* 0x0000000c00157306 */ /* 0x0000e20000101400 */
[----:B--2---:R-:W-:-:S07]  /*6b70*/  FMUL.FTZ R20, R14, R25 ;  /* 0x000000190e147220 */ /* 0x004fce0000410000 */
[----:B-1----:R-:W1:Y:S01]  /*6b80*/  I2F.S8 R23, R26 ;  /* 0x0000001a00177306 */ /* 0x002e620000001400 */
[----:B0-----:R-:W-:Y:S01]  /*6b90*/  F2FP.F16.F32.PACK_AB R12, R16, R15 ;  /* 0x0000000f100c723e */ /* 0x001fe200000000ff */
[----:B---3--:R-:W-:-:S06]  /*6ba0*/  FMUL.FTZ R18, R14, R21 ;  /* 0x000000150e127220 */ /* 0x008fcc0000410000 */
        /* <DEDUP_REMOVED lines=9> */
.L_x_2488:
[----:B------:R-:W0:Y:S02]  /*6c40*/  LDC.64 R12, c[0x0][0x3a8] ;  /* 0x0000ea00ff0c7b82 */ /* 0x000e240000000a00 */
[----:B0-----:R-:W-:-:S06]  /*6c50*/  IMAD.WIDE R12, R15, 0x2, R12 ;  /* 0x000000020f0c7825 */ /* 0x001fcc00078e020c */
[----:B------:R-:W5:Y:S02]  /*6c60*/  LDG.E.128 R12, desc[UR36][R12.64] ;  /* 0x000000240c0c7981 */ /* 0x000f64000c1e1d00 */
.L_x_2489:
[----:B------:R-:W0:Y:S02]  /*6c70*/  LDCU.64 UR10, c[0x0][0x460] ;  /* 0x00008c00ff0a77ac */ /* 0x000e240008000a00 */
[----:B0-----:R-:W-:-:S04]  /*6c80*/  UISETP.NE.U32.AND UP0, UPT, UR10, URZ, UPT ;  /* 0x000000ff0a00728c */ /* 0x001fc8000bf05070 */
[----:B------:R-:W-:-:S06]  /*6c90*/  UISETP.NE.AND.EX UP0, UPT, UR11, URZ, UPT, UP0 ;  /* 0x000000ff0b00728c */ /* 0x000fcc000bf05300 */
[----:B------:R-:W-:-:S05]  /*6ca0*/  PLOP3.LUT P1, PT, PT, PT, UP0, 0x80, 0x8 ;  /* 0x000000000008781c */ /* 0x000fca0003f2f008 */
[----:B------:R-:W0:Y:S01]  /*6cb0*/  @UP0 LDCU UR4, c[0x0][0x3f8] ;  /* 0x00007f00ff0407ac */ /* 0x000e220008000800 */
[----:B------:R-:W2:Y:S01]  /*6cc0*/  @UP0 LDCU.64 UR10, c[0x0][0x458] ;  /* 0x00008b00ff0a07ac */ /* 0x000ea20008000a00 */
[----:B0-----:R-:W-:Y:S01]  /*6cd0*/  @UP0 UIMAD UR4, UR38, UR4, UR43 ;  /* 0x00000004260402a4 */ /* 0x001fe2000f8e022b */
[----:B--2---:R-:W-:-:S05]  /*6ce0*/  MOV R16, UR10 ;  /* 0x0000000a00107c02 */ /* 0x004fca0008000f00 */
[----:B------:R-:W-:Y:S01]  /*6cf0*/  IMAD.U32 R19, RZ, RZ, UR4 ;  /* 0x00000004ff137e24 */ /* 0x000fe2000f8e00ff */
[----:B------:R-:W-:Y:S01]  /*6d00*/  MOV R17, UR11 ;  /* 0x0000000b00117c02 */ /* 0x000fe20008000f00 */
[----:B------:R-:W0:Y:S02]  /*6d10*/  LDCU.64 UR10, c[0x0][0x3c0] ;  /* 0x00007800ff0a77ac */ /* 0x000e240008000a00 */
[----:B------:R-:W-:-:S04]  /*6d20*/  @P1 IMAD R19, R19, 0x30, R30 ;  /* 0x0000003013131824 */ /* 0x000fc800078e021e */
[----:B------:R-:W-:-:S06]  /*6d30*/  @P1 IMAD.WIDE R16, R19, 0x2, R16 ;  /* 0x0000000213101825 */ /* 0x000fcc00078e0210 */
[----:B------:R-:W2:Y:S01]  /*6d40*/  @P1 LDG.E.128 R16, desc[UR36][R16.64] ;  /* 0x0000002410101981 */ /* 0x000ea2000c1e1d00 */
[----:B------:R-:W-:Y:S01]  /*6d50*/  MOV R21, UR8 ;  /* 0x0000000800157c02 */ /* 0x000fe20008000f00 */
[----:B------:R-:W-:Y:S01]  /*6d60*/  UIMAD UR4, UR41, 0x30, URZ ;  /* 0x00000030290478a4 */ /* 0x000fe2000f8e02ff */
[----:B------:R-:W-:Y:S02]  /*6d70*/  IMAD R33, R33, UR40, R30 ;  /* 0x0000002821217c24 */ /* 0x000fe4000f8e021e */
[----:B-----5:R-:W-:Y:S02]  /*6d80*/  HFMA2 R8, R12, 1, 1, R8 ;  /* 0x3c003c000c087831 */ /* 0x020fe40000000008 */
[----:B------:R-:W-:Y:S02]  /*6d90*/  HADD2 R9, R13, R9 ;  /* 0x000000090d097230 */ /* 0x000fe40000000000 */
[----:B------:R-:W-:Y:S02]  /*6da0*/  IMAD R32, R21, 0x2, R32 ;  /* 0x0000000215207824 */ /* 0x000fe400078e0220 */
[----:B------:R-:W-:Y:S01]  /*6db0*/  HFMA2 R10, R14, 1, 1, R10 ;  /* 0x3c003c000e0a7831 */ /* 0x000fe2000000000a */
[----:B------:R-:W-:Y:S01]  /*6dc0*/  SHF.R.S32.HI R20, RZ, 0x1f, R33 ;  /* 0x0000001fff147819 */ /* 0x000fe20000011421 */
[----:B------:R-:W-:Y:S01]  /*6dd0*/  HADD2 R11, R15, R11 ;  /* 0x0000000b0f0b7230 */ /* 0x000fe20000000000 */
[----:B------:R-:W-:Y:S01]  /*6de0*/  IADD3 R33, P0, PT, R33, UR4, RZ ;  /* 0x0000000421217c10 */ /* 0x000fe2000ff1e0ff */
[----:B------:R-:W3:Y:S01]  /*6df0*/  LDS.U16 R32, [R32] ;  /* 0x0000000020207984 */ /* 0x000ee20000000400 */
[----:B------:R-:W-:-:S04]  /*6e00*/  MOV R21, UR4 ;  /* 0x0000000400157c02 */ /* 0x000fc80008000f00 */
[----:B------:R-:W-:Y:S02]  /*6e10*/  LEA.HI.X.SX32 R20, R21, R20, 0x1, P0 ;  /* 0x0000001415147211 */ /* 0x000fe400000f0eff */
[----:B0-----:R-:W-:-:S04]  /*6e20*/  LEA R12, P0, R33, UR10, 0x1 ;  /* 0x0000000a210c7c11 */ /* 0x001fc8000f8008ff */
[----:B------:R-:W-:Y:S01]  /*6e30*/  LEA.HI.X R13, R33, UR11, R20, 0x1, P0 ;  /* 0x0000000b210d7c11 */ /* 0x000fe200080f0c14 */
[----:B---3--:R-:W-:Y:S02]  /*6e40*/  HADD2.F32 R15, -RZ, R32.H0_H0 ;  /* 0x20000020ff0f7230 */ /* 0x008fe40000004100 */
        /* <DEDUP_REMOVED lines=21> */
.L_x_2464:
[----:B------:R-:W-:Y:S05]  /*6fa0*/  BSYNC.RECONVERGENT B0 ;  /* 0x0000000000007941 */ /* 0x000fea0003800200 */
.L_x_2463:
[----:B------:R-:W-:Y:S01]  /*6fb0*/  BAR.SYNC.DEFER_BLOCKING 0x0 ;  /* 0x0000000000007b1d */ /* 0x000fe20000010000 */
[----:B------:R-:W-:-:S13]  /*6fc0*/  ISETP.GT.U32.AND P0, PT, R30, 0x2f, PT ;  /* 0x0000002f1e00780c */ /* 0x000fda0003f04070 */
[----:B------:R-:W-:Y:S05]  /*6fd0*/  @P0 BRA `(.L_x_2490) ;  /* 0x0000000400a00947 */ /* 0x000fea0003800000 */
[----:B------:R-:W0:Y:S01]  /*6fe0*/  S2UR UR5, SR_CgaCtaId ;  /* 0x00000000000579c3 */ /* 0x000e220000008800 */
[----:B-----5:R-:W-:Y:S01]  /*6ff0*/  LOP3.LUT R8, R2, 0x3e0, RZ, 0xc0, !PT ;  /* 0x000003e002087812 */ /* 0x020fe200078ec0ff */
        /* <DEDUP_REMOVED lines=14> */
[----:B------:R-:W-:Y:S02]  /*70e0*/  F2FP.F16.F32.PACK_AB R8, R3, R0 ;  /* 0x000000000308723e */ /* 0x000fe400000000ff */
[----:B------:R-:W-:Y:S02]  /*70f0*/  F2FP.F16.F32.PACK_AB R9, R5, R4 ;  /* 0x000000040509723e */ /* 0x000fe400000000ff */
[----:B------:R-:W-:Y:S02]  /*7100*/  F2FP.F16.F32.PACK_AB R10, R7, R6 ;  /* 0x00000006070a723e */ /* 0x000fe400000000ff */
[----:B------:R-:W-:-:S05]  /*7110*/  F2FP.F16.F32.PACK_AB R11, R29, R28 ;  /* 0x0000001c1d0b723e */ /* 0x000fca00000000ff */
[----:B------:R0:W-:Y:S02]  /*7120*/  STS.128 [R12+-0x180], R8 ;  /* 0xfffe80080c007388 */ /* 0x0001e40000000c00 */
.L_x_2491:
        /* <DEDUP_REMOVED lines=21> */
.L_x_2493:
[----:B------:R-:W-:Y:S05]  /*7280*/  BSYNC.RECONVERGENT B0 ;  /* 0x0000000000007941 */ /* 0x000fea0003800200 */
.L_x_2492:
        /* <DEDUP_REMOVED lines=8> */
.L_x_2495:
[----:B------:R-:W-:Y:S05]  /*7310*/  BSYNC.RECONVERGENT B0 ;  /* 0x0000000000007941 */ /* 0x000fea0003800200 */
.L_x_2494:
[----:B------:R-:W-:Y:S06]  /*7320*/  BAR.SYNC.DEFER_BLOCKING 0x0 ;  /* 0x0000000000007b1d */ /* 0x000fec0000010000 */
[----:B------:R-:W-:Y:S04]  /*7330*/  BSSY.RECONVERGENT B0, `(.L_x_2496) ;  /* 0x0000013000007945 */ /* 0x000fe80003800200 */
[----:B------:R-:W-:Y:S05]  /*7340*/  @P3 BRA `(.L_x_2497) ;  /* 0x0000000000443947 */ /* 0x000fea0003800000 */
[----:B0-2---:R-:W0:Y:S02]  /*7350*/  LDS.128 R8, [R12] ;  /* 0x000000000c087984 */ /* 0x005e240000000c00 */
        /* <DEDUP_REMOVED lines=16> */
.L_x_2497:
[----:B------:R-:W-:Y:S05]  /*7460*/  BSYNC.RECONVERGENT B0 ;  /* 0x0000000000007941 */ /* 0x000fea0003800200 */
.L_x_2496:
        /* <DEDUP_REMOVED lines=8> */
.L_x_2499:
[----:B------:R-:W-:Y:S05]  /*74f0*/  BSYNC.RECONVERGENT B0 ;  /* 0x0000000000007941 */ /* 0x000fea0003800200 */
.L_x_2498:
[----:B------:R-:W-:Y:S06]  /*7500*/  BAR.SYNC.DEFER_BLOCKING 0x0 ;  /* 0x0000000000007b1d */ /* 0x000fec0000010000 */
[----:B------:R-:W-:Y:S04]  /*7510*/  BSSY.RECONVERGENT B0, `(.L_x_2500) ;  /* 0x0000013000007945 */ /* 0x000fe80003800200 */
[----:B------:R-:W-:Y:S05]  /*7520*/  @P5 BRA `(.L_x_2501) ;  /* 0x0000000000445947 */ /* 0x000fea0003800000 */
[----:B0-2-4-:R-:W0:Y:S02]  /*7530*/  LDS.128 R8, [R12] ;  /* 0x000000000c087984 */ /* 0x015e240000000c00 */
        /* <DEDUP_REMOVED lines=16> */
.L_x_2501:
[----:B------:R-:W-:Y:S05]  /*7640*/  BSYNC.RECONVERGENT B0 ;  /* 0x0000000000007941 */ /* 0x000fea0003800200 */
.L_x_2500:
[----:B------:R-:W-:Y:S06]  /*7650*/  BAR.SYNC.DEFER_BLOCKING 0x0 ;  /* 0x0000000000007b1d */ /* 0x000fec0000010000 */
.L_x_2490:
[----:B------:R-:W-:-:S13]  /*7660*/  ISETP.GT.U32.OR P0, PT, R2, 0x7, P0 ;  /* 0x000000070200780c */ /* 0x000fda0000704470 */
[----:B------:R-:W-:Y:S05]  /*7670*/  @P0 EXIT ;  /* 0x000000000000094d */ /* 0x000fea0003800000 */
[----:B------:R-:W0:Y:S02]  /*7680*/  LDCU UR4, c[0x0][0x478] ;  /* 0x00008f00ff0477ac */ /* 0x000e240008000800 */
[----:B0-----:R-:W-:-:S09]  /*7690*/  UISETP.NE.AND UP0, UPT, UR4, 0x2, UPT ;  /* 0x000000020400788c */ /* 0x001fd2000bf05270 */
[----:B------:R-:W-:Y:S05]  /*76a0*/  BRA.U UP0, `(.L_x_2502) ;  /* 0x0000000100e07547 */ /* 0x000fea000b800000 */
[----:B--2-45:R-:W0:Y:S01]  /*76b0*/  LDC.64 R8, c[0x0][0x470] ;  /* 0x00011c00ff087b82 */ /* 0x034e220000000a00 */
[----:B------:R-:W2:Y:S01]  /*76c0*/  LDCU.64 UR4, c[0x0][0x380] ;  /* 0x00007000ff0477ac */ /* 0x000ea20008000a00 */
[----:B0-----:R-:W4:Y:S01]  /*76d0*/  LDG.E R8, desc[UR36][R8.64] ;  /* 0x0000002408087981 */ /* 0x001f22000c1e1900 */
[----:B------:R-:W-:Y:S02]  /*76e0*/  VIADD R30, R30, UR40 ;  /* 0x000000281e1e7c36 */ /* 0x000fe40008000000 */
[C---:B----4-:R-:W-:Y:S01]  /*76f0*/  FMUL.FTZ R28, R8.reuse, R28 ;  /* 0x0000001c081c7220 */ /* 0x050fe20000410000 */
        /* <DEDUP_REMOVED lines=8> */
[----:B--2---:R-:W-:-:S05]  /*7780*/  IADD3 R8, P0, PT, R30, UR4, RZ ;  /* 0x000000041e087c10 */ /* 0x004fca000ff1e0ff */
[----:B------:R-:W2:Y:S01]  /*7790*/  F2I.S8.NTZ R29, R29 ;  /* 0x0000001d001d7305 */ /* 0x000ea20000202100 */
[----:B0-----:R-:W-:-:S07]  /*77a0*/  PRMT R2, R28, 0x8880, RZ ;  /* 0x000088801c027816 */ /* 0x001fce00000000ff */
[----:B------:R-:W0:Y:S01]  /*77b0*/  F2I.S8.NTZ R7, R7 ;  /* 0x0000000700077305 */ /* 0x000e220000202100 */
[----:B------:R-:W-:Y:S02]  /*77c0*/  PRMT R2, R2, 0x7710, RZ ;  /* 0x0000771002027816 */ /* 0x000fe400000000ff */
[----:B--2---:R-:W-:-:S05]  /*77d0*/  PRMT R10, R29, 0x8880, RZ ;  /* 0x000088801d0a7816 */ /* 0x004fca00000000ff */
[----:B------:R-:W2:Y:S01]  /*77e0*/  F2I.S8.NTZ R5, R5 ;  /* 0x0000000500057305 */ /* 0x000ea20000202100 */
[----:B------:R-:W-:Y:S02]  /*77f0*/  SHF.L.U32 R2, R2, 0x10, RZ ;  /* 0x0000001002027819 */ /* 0x000fe400000006ff */
[----:B0-----:R-:W-:-:S05]  /*7800*/  PRMT R9, R7, 0x8880, RZ ;  /* 0x0000888007097816 */ /* 0x001fca00000000ff */
[----:B------:R-:W0:Y:S01]  /*7810*/  F2I.S8.NTZ R3, R3 ;  /* 0x0000000300037305 */ /* 0x000e220000202100 */
[----:B------:R-:W-:Y:S02]  /*7820*/  PRMT R7, R10, 0x7710, RZ ;  /* 0x000077100a077816 */ /* 0x000fe400000000ff */
[----:B------:R-:W-:Y:S02]  /*7830*/  LOP3.LUT R10, R2, 0xff0000, RZ, 0xc0, !PT ;  /* 0x00ff0000020a7812 */ /* 0x000fe400078ec0ff */
[----:B------:R-:W-:Y:S02]  /*7840*/  PRMT R2, R9, 0x7710, RZ ;  /* 0x0000771009027816 */ /* 0x000fe400000000ff */
[----:B------:R-:W-:Y:S01]  /*7850*/  PRMT R7, R10, 0x4210, R7 ;  /* 0x000042100a077816 */ /* 0x000fe20000000007 */
[----:B------:R-:W4:Y:S01]  /*7860*/  F2I.S8.NTZ R4, R4 ;  /* 0x0000000400047305 */ /* 0x000f220000202100 */
[----:B------:R-:W-:-:S04]  /*7870*/  SHF.L.U32 R2, R2, 0x8, RZ ;  /* 0x0000000802027819 */ /* 0x000fc800000006ff */
[----:B------:R-:W-:Y:S02]  /*7880*/  LOP3.LUT R9, R7, 0xff00, R2, 0xf8, !PT ;  /* 0x0000ff0007097812 */ /* 0x000fe400078ef802 */
[----:B--2---:R-:W-:Y:S01]  /*7890*/  PRMT R7, R5, 0x8880, RZ ;  /* 0x0000888005077816 */ /* 0x004fe200000000ff */
[----:B------:R-:W2:Y:S01]  /*78a0*/  F2I.S8.NTZ R6, R6 ;  /* 0x0000000600067305 */ /* 0x000ea20000202100 */
[----:B0-----:R-:W-:-:S04]  /*78b0*/  PRMT R2, R3, 0x8880, RZ ;  /* 0x0000888003027816 */ /* 0x001fc800000000ff */
[----:B------:R-:W-:Y:S02]  /*78c0*/  PRMT R2, R2, 0x7710, RZ ;  /* 0x0000771002027816 */ /* 0x000fe400000000ff */
[----:B----4-:R-:W-:Y:S01]  /*78d0*/  PRMT R5, R4, 0x8880, RZ ;  /* 0x0000888004057816 */ /* 0x010fe200000000ff */
[----:B------:R-:W0:Y:S01]  /*78e0*/  F2I.S8.NTZ R0, R0 ;  /* 0x0000000000007305 */ /* 0x000e220000202100 */
[----:B------:R-:W-:Y:S02]  /*78f0*/  PRMT R4, R7, 0x7710, RZ ;  /* 0x0000771007047816 */ /* 0x000fe400000000ff */
[----:B------:R-:W-:Y:S02]  /*7900*/  PRMT R3, R5, 0x7710, RZ ;  /* 0x0000771005037816 */ /* 0x000fe400000000ff */
[----:B------:R-:W-:Y:S02]  /*7910*/  LOP3.LUT R4, R4, 0xff, RZ, 0xc0, !PT ;  /* 0x000000ff04047812 */ /* 0x000fe400078ec0ff */
[----:B--2---:R-:W-:-:S02]  /*7920*/  PRMT R7, R6, 0x8880, RZ ;  /* 0x0000888006077816 */ /* 0x004fc400000000ff */
[----:B------:R-:W-:Y:S02]  /*7930*/  LOP3.LUT R5, R3, 0xff, RZ, 0xc0, !PT ;  /* 0x000000ff03057812 */ /* 0x000fe400078ec0ff */
[----:B------:R-:W-:Y:S01]  /*7940*/  LOP3.LUT R6, R2, 0xff, RZ, 0xc0, !PT ;  /* 0x000000ff02067812 */ /* 0x000fe200078ec0ff */
[----:B------:R-:W-:Y:S01]  /*7950*/  IMAD.WIDE.U32 R2, R4, 0x1000000, RZ ;  /* 0x0100000004027825 */ /* 0x000fe200078e00ff */
[----:B0-----:R-:W-:-:S03]  /*7960*/  PRMT R10, R0, 0x8880, RZ ;  /* 0x00008880000a7816 */ /* 0x001fc600000000ff */
[----:B------:R-:W-:Y:S01]  /*7970*/  IMAD.WIDE.U32 R4, R5, 0x10000, RZ ;  /* 0x0001000005047825 */ /* 0x000fe200078e00ff */
[----:B------:R-:W-:-:S03]  /*7980*/  PRMT R0, R7, 0x7710, RZ ;  /* 0x0000771007007816 */ /* 0x000fc600000000ff */
[----:B------:R-:W-:Y:S01]  /*7990*/  IMAD.WIDE.U32 R6, R6, 0x100, RZ ;  /* 0x0000010006067825 */ /* 0x000fe200078e00ff */
[----:B------:R-:W-:Y:S02]  /*79a0*/  LOP3.LUT R9, R9, 0xff, R0, 0xf8, !PT ;  /* 0x000000ff09097812 */ /* 0x000fe400078ef800 */
[----:B------:R-:W-:Y:S02]  /*79b0*/  PRMT R0, R10, 0x7710, RZ ;  /* 0x000077100a007816 */ /* 0x000fe400000000ff */
[----:B------:R-:W-:Y:S02]  /*79c0*/  LOP3.LUT R11, R6, R2, R4, 0xfe, !PT ;  /* 0x00000002060b7212 */ /* 0x000fe400078efe04 */
[----:B------:R-:W-:Y:S02]  /*79d0*/  LOP3.LUT R3, R5, R9, R3, 0xfe, !PT ;  /* 0x0000000905037212 */ /* 0x000fe400078efe03 */
[----:B------:R-:W-:Y:S02]  /*79e0*/  LEA.HI.X.SX32 R9, R30, UR5, 0x1, P0 ;  /* 0x000000051e097c11 */ /* 0x000fe400080f0eff */
[----:B------:R-:W-:-:S02]  /*79f0*/  LOP3.LUT R2, R11, 0xff, R0, 0xf8, !PT ;  /* 0x000000ff0b027812 */ /* 0x000fc400078ef800 */
[----:B------:R-:W-:-:S05]  /*7a00*/  LOP3.LUT R3, R3, R7, RZ, 0xfc, !PT ;  /* 0x0000000703037212 */ /* 0x000fca00078efcff */
[----:B------:R-:W-:Y:S01]  /*7a10*/  STG.E.64 desc[UR36][R8.64], R2 ;  /* 0x0000000208007986 */ /* 0x000fe2000c101b24 */
[----:B------:R-:W-:Y:S05]  /*7a20*/  EXIT ;  /* 0x000000000000794d */ /* 0x000fea0003800000 */
.L_x_2502:
[----:B--2-45:R-:W0:Y:S01]  /*7a30*/  LDC.64 R8, c[0x0][0x380] ;  /* 0x0000e000ff087b82 */ /* 0x034e220000000a00 */
        /* <DEDUP_REMOVED lines=11> */
.L_x_2433:
[----:B------:R-:W-:Y:S01]  /*7af0*/  HFMA2 R12, -RZ, RZ, 0, 9.5367431640625e-07 ;  /* 0x00000010ff0c7431 */ /* 0x000fe200000001ff */
[----:B------:R-:W-:Y:S01]  /*7b00*/  MOV R11, 0x1f ;  /* 0x0000001f000b7802 */ /* 0x000fe20000000f00 */
[----:B------:R-:W-:-:S07]  /*7b10*/  IMAD.MOV.U32 R15, RZ, RZ, -0x1 ;  /* 0xffffffffff0f7424 */ /* 0x000fce00078e00ff */
[----:B01----:R-:W-:Y:S05]  /*7b20*/  WARPSYNC.COLLECTIVE R15, `(.L_x_2503) ;  /* 0x000000000f087348 */ /* 0x003fea0003c00000 */
[----:B------:R2:W3:Y:S02]  /*7b30*/  SHFL.BFLY P6, R14, R13, R12, R11 ;  /* 0x0c00000c0d0e7389 */ /* 0x0004e400000c000b */
[----:B0123--:R-:W-:Y:S05]  /*7b40*/  ENDCOLLECTIVE ;  /* 0x000000000000791b */ /* 0x00ffea0003800000 */
.L_x_2503:
[----:B------:R-:W-:Y:S02]  /*7b50*/  HFMA2 R12, -RZ, RZ, 0, 4.76837158203125e-07 ;  /* 0x00000008ff0c7431 */ /* 0x000fe400000001ff */
[----:B------:R-:W-:-:S05]  /*7b60*/  FADD.FTZ R0, R13, R14 ;  /* 0x0000000e0d007221 */ /* 0x000fca0000010000 */
[----:B------:R-:W-:-:S07]  /*7b70*/  MOV R13, R0 ;  /* 0x00000000000d7202 */ /* 0x000fce0000000f00 */
[----:B------:R-:W-:Y:S05]  /*7b80*/  WARPSYNC.COLLECTIVE R15, `(.L_x_2504) ;  /* 0x000000000f087348 */ /* 0x000fea0003c00000 */
[----:B------:R0:W1:Y:S02]  /*7b90*/  SHFL.BFLY P6, R14, R13, R12, R11 ;  /* 0x0c00000c0d0e7389 */ /* 0x00006400000c000b */
[----:B01----:R-:W-:Y:S05]  /*7ba0*/  ENDCOLLECTIVE ;  /* 0x000000000000791b */ /* 0x003fea0003800000 */
.L_x_2504:
[----:B------:R-:W-:Y:S02]  /*7bb0*/  IMAD.MOV.U32 R12, RZ, RZ, 0x4 ;  /* 0x00000004ff0c7424 */ /* 0x000fe400078e00ff */
[----:B------:R-:W-:-:S05]  /*7bc0*/  FADD.FTZ R3, R0, R14 ;  /* 0x0000000e00037221 */ /* 0x000fca0000010000 */
[----:B------:R-:W-:-:S07]  /*7bd0*/  MOV R13, R3 ;  /* 0x00000003000d7202 */ /* 0x000fce0000000f00 */
[----:B------:R-:W-:Y:S05]  /*7be0*/  WARPSYNC.COLLECTIVE R15, `(.L_x_2505) ;  /* 0x000000000f087348 */ /* 0x000fea0003c00000 */
[----:B------:R0:W1:Y:S02]  /*7bf0*/  SHFL.BFLY P6, R14, R13, R12, R11 ;  /* 0x0c00000c0d0e7389 */ /* 0x00006400000c000b */
[----:B01----:R-:W-:Y:S05]  /*7c00*/  ENDCOLLECTIVE ;  /* 0x000000000000791b */ /* 0x003fea0003800000 */
.L_x_2505:
[----:B------:R-:W-:Y:S02]  /*7c10*/  HFMA2 R12, -RZ, RZ, 0, 1.1920928955078125e-07 ;  /* 0x00000002ff0c7431 */ /* 0x000fe400000001ff */
[----:B------:R-:W-:-:S05]  /*7c20*/  FADD.FTZ R4, R3, R14 ;  /* 0x0000000e03047221 */ /* 0x000fca0000010000 */
[----:B------:R-:W-:-:S07]  /*7c30*/  MOV R13, R4 ;  /* 0x00000004000d7202 */ /* 0x000fce0000000f00 */
[----:B------:R-:W-:Y:S05]  /*7c40*/  WARPSYNC.COLLECTIVE R15, `(.L_x_2506) ;  /* 0x000000000f087348 */ /* 0x000fea0003c00000 */
[----:B------:R0:W1:Y:S02]  /*7c50*/  SHFL.BFLY P6, R14, R13, R12, R11 ;  /* 0x0c00000c0d0e7389 */ /* 0x00006400000c000b */
[----:B01----:R-:W-:Y:S05]  /*7c60*/  ENDCOLLECTIVE ;  /* 0x000000000000791b */ /* 0x003fea0003800000 */
.L_x_2506:
[----:B------:R-:W-:Y:S02]  /*7c70*/  IMAD.MOV.U32 R12, RZ, RZ, 0x1 ;  /* 0x00000001ff0c7424 */ /* 0x000fe400078e00ff */
[----:B------:R-:W-:-:S05]  /*7c80*/  FADD.FTZ R5, R4, R14 ;  /* 0x0000000e04057221 */ /* 0x000fca0000010000 */
[----:B------:R-:W-:-:S07]  /*7c90*/  MOV R13, R5 ;  /* 0x00000005000d7202 */ /* 0x000fce0000000f00 */
[----:B------:R-:W-:Y:S05]  /*7ca0*/  WARPSYNC.COLLECTIVE R15, `(.L_x_2507) ;  /* 0x000000000f087348 */ /* 0x000fea0003c00000 */
[----:B------:R0:W1:Y:S02]  /*7cb0*/  SHFL.BFLY P6, R14, R13, R12, R11 ;  /* 0x0c00000c0d0e7389 */ /* 0x00006400000c000b */
[----:B01----:R-:W-:Y:S05]  /*7cc0*/  ENDCOLLECTIVE ;  /* 0x000000000000791b */ /* 0x003fea0003800000 */
.L_x_2507:
[----:B------:R-:W-:Y:S05]  /*7cd0*/  BRA `(.L_x_2508) ;  /* 0xffffff9c000c7947 */ /* 0x000fea000383ffff */
.L_x_2436:
[----:B------:R-:W-:Y:S01]  /*7ce0*/  BSSY B1, `(.L_x_2509) ;  /* 0x0000007000017945 */ /* 0x000fe20003800000 */
[----:B------:R-:W-:Y:S02]  /*7cf0*/  MOV R12, 0x2 ;  /* 0x00000002000c7802 */ /* 0x000fe40000000f00 */
[----:B------:R-:W-:Y:S02]  /*7d00*/  MOV R11, 0x1f ;  /* 0x0000001f000b7802 */ /* 0x000fe40000000f00 */
[----:B------:R-:W-:-:S07]  /*7d10*/  MOV R15, 0xffffffff ;  /* 0xffffffff000f7802 */ /* 0x000fce0000000f00 */
[----:B------:R-:W-:Y:S05]  /*7d20*/  WARPSYNC.COLLECTIVE R15, `(.L_x_2510) ;  /* 0x000000000f087348 */ /* 0x000fea0003c00000 */
[----:B------:R0:W1:Y:S02]  /*7d30*/  SHFL.BFLY P6, R14, R13, R12, R11 ;  /* 0x0c00000c0d0e7389 */ /* 0x00006400000c000b */
[----:B01----:R-:W-:Y:S05]  /*7d40*/  ENDCOLLECTIVE ;  /* 0x000000000000791b */ /* 0x003fea0003800000 */
.L_x_2510:
[----:B------:R-:W-:Y:S05]  /*7d50*/  BSYNC B1 ;  /* 0x0000000000017941 */ /* 0x000fea0003800000 */
.L_x_2509:
[----:B------:R-:W-:Y:S02]  /*7d60*/  HFMA2 R11, -RZ, RZ, 0, 1.847743988037109375e-06 ;  /* 0x0000001fff0b7431 */ /* 0x000fe400000001ff */
[----:B------:R-:W-:Y:S01]  /*7d70*/  FADD.FTZ R13, R13, R14 ;  /* 0x0000000e0d0d7221 */ /* 0x000fe20000010000 */
[----:B------:R-:W-:Y:S01]  /*7d80*/  IMAD.MOV.U32 R12, RZ, RZ, 0x1 ;  /* 0x00000001ff0c7424 */ /* 0x000fe200078e00ff */
[----:B------:R-:W-:-:S07]  /*7d90*/  MOV R15, 0xffffffff ;  /* 0xffffffff000f7802 */ /* 0x000fce0000000f00 */
[----:B------:R-:W-:Y:S05]  /*7da0*/  WARPSYNC.COLLECTIVE R15, `(.L_x_2511) ;  /* 0x000000000f087348 */ /* 0x000fea0003c00000 */
[----:B------:R0:W1:Y:S02]  /*7db0*/  SHFL.BFLY P6, R14, R13, R12, R11 ;  /* 0x0c00000c0d0e7389 */ /* 0x00006400000c000b */
[----:B01----:R-:W-:Y:S05]  /*7dc0*/  ENDCOLLECTIVE ;  /* 0x000000000000791b */ /* 0x003fea0003800000 */
.L_x_2511:
[----:B------:R-:W-:Y:S05]  /*7dd0*/  BRA `(.L_x_2512) ;  /* 0xffffffa400f47947 */ /* 0x000fea000383ffff */
.L_x_2440:
[----:B------:R-:W-:Y:S01]  /*7de0*/  HFMA2 R11, -RZ, RZ, 0, 1.847743988037109375e-06 ;  /* 0x0000001fff0b7431 */ /* 0x000fe200000001ff */
[----:B------:R-:W-:Y:S01]  /*7df0*/  BSSY B0, `(.L_x_2513) ;  /* 0x0000007000007945 */ /* 0x000fe20003800000 */
[----:B0-----:R-:W-:Y:S01]  /*7e00*/  MOV R13, R39 ;  /* 0x00000027000d7202 */ /* 0x001fe20000000f00 */
[----:B------:R-:W-:Y:S01]  /*7e10*/  IMAD.MOV.U32 R12, RZ, RZ, 0x10 ;  /* 0x00000010ff0c7424 */ /* 0x000fe200078e00ff */
[----:B------:R-:W-:-:S07]  /*7e20*/  MOV R15, 0xffffffff ;  /* 0xffffffff000f7802 */ /* 0x000fce0000000f00 */
[----:B-1-3--:R-:W-:Y:S05]  /*7e30*/  WARPSYNC.COLLECTIVE R15, `(.L_x_2514) ;  /* 0x000000000f087348 */ /* 0x00afea0003c00000 */
[----:B------:R0:W2:Y:S02]  /*7e40*/  SHFL.BFLY P6, R14, R13, R12, R11 ;  /* 0x0c00000c0d0e7389 */ /* 0x0000a400000c000b */
[----:B0123--:R-:W-:Y:S05]  /*7e50*/  ENDCOLLECTIVE ;  /* 0x000000000000791b */ /* 0x00ffea0003800000 */
.L_x_2514:
[----:B------:R-:W-:Y:S05]  /*7e60*/  BSYNC B0 ;  /* 0x0000000000007941 */ /* 0x000fea0003800000 */
.L_x_2513:
[----:B------:R-:W-:Y:S01]  /*7e70*/  HFMA2 R12, -RZ, RZ, 0, 4.76837158203125e-07 ;  /* 0x00000008ff0c7431 */ /* 0x000fe200000001ff */
[----:B------:R-:W-:Y:S01]  /*7e80*/  FMNMX.FTZ R13, R14, R39, !PT ;  /* 0x000000270e0d7209 */ /* 0x000fe20007810000 */
[----:B------:R-:W-:Y:S01]  /*7e90*/  IMAD.MOV.U32 R11, RZ, RZ, 0x1f ;  /* 0x0000001fff0b7424 */ /* 0x000fe200078e00ff */
[----:B------:R-:W-:-:S07]  /*7ea0*/  MOV R15, 0xffffffff ;  /* 0xffffffff000f7802 */ /* 0x000fce0000000f00 */
[----:B------:R-:W-:Y:S05]  /*7eb0*/  WARPSYNC.COLLECTIVE R15, `(.L_x_2515) ;  /* 0x000000000f087348 */ /* 0x000fea0003c00000 */
[----:B------:R0:W1:Y:S02]  /*7ec0*/  SHFL.BFLY P6, R14, R13, R12, R11 ;  /* 0x0c00000c0d0e7389 */ /* 0x00006400000c000b */
[----:B01----:R-:W-:Y:S05]  /*7ed0*/  ENDCOLLECTIVE ;  /* 0x000000000000791b */ /* 0x003fea0003800000 */
.L_x_2515:
[----:B------:R-:W-:Y:S01]  /*7ee0*/  HFMA2 R12, -RZ, RZ, 0, 2.384185791015625e-07 ;  /* 0x00000004ff0c7431 */ /* 0x000fe200000001ff */
[----:B------:R-:W-:-:S04]  /*7ef0*/  FMNMX.FTZ R0, R13, R14, !PT ;  /* 0x0000000e0d007209 */ /* 0x000fc80007810000 */
[----:B------:R-:W-:-:S07]  /*7f00*/  MOV R13, R0 ;  /* 0x00000000000d7202 */ /* 0x000fce0000000f00 */
[----:B------:R-:W-:Y:S05]  /*7f10*/  WARPSYNC.COLLECTIVE R15, `(.L_x_2516) ;  /* 0x000000000f087348 */ /* 0x000fea0003c00000 */
[----:B------:R0:W1:Y:S02]  /*7f20*/  SHFL.BFLY P6, R14, R13, R12, R11 ;  /* 0x0c00000c0d0e7389 */ /* 0x00006400000c000b */
[----:B01----:R-:W-:Y:S05]  /*7f30*/  ENDCOLLECTIVE ;  /* 0x000000000000791b */ /* 0x003fea0003800000 */
.L_x_2516:
[----:B------:R-:W-:Y:S05]  /*7f40*/  BRA `(.L_x_2517) ;  /* 0xffffffa800647947 */ /* 0x000fea000383ffff */
.L_x_2518:
        /* <DEDUP_REMOVED lines=11> */
.L_x_3264:


//--------------------- .text._ZN4mmha33masked_multihead_attention_kernelIfLi48ELi64ELi1ELi16ELi256ELb0ELb1EEEv26Multihead_attention_paramsIT_XT5_EE --------------------------
	.section	.text._ZN4mmha33masked_multihead_attention_kernelIfLi48ELi64ELi1ELi16ELi256ELb0ELb1EEEv26Multihead_attention_paramsIT_XT5_EE,"ax",@progbits
	.align	128
        .global         _ZN4mmha33masked_multihead_attention_kernelIfLi48ELi64ELi1ELi16ELi256ELb0ELb1EEEv26Multihead_attention_paramsIT_XT5_EE
        .type           _ZN4mmha33masked_multihead_attention_kernelIfLi48ELi64ELi1ELi16ELi256ELb0ELb1EEEv26Multihead_attention_paramsIT_XT5_EE,@function
        .size           _ZN4mmha33masked_multihead_attention_kernelIfLi48ELi64ELi1ELi16ELi256ELb0ELb1EEEv26Multihead_attention_paramsIT_XT5_EE,(.L_x_3265 - _ZN4mmha33masked_multihead_attention_kernelIfLi48ELi64ELi1ELi16ELi256ELb0ELb1EEEv26Multihead_attention_paramsIT_XT5_EE)
        .other          _ZN4mmha33masked_multihead_attention_kernelIfLi48ELi64ELi1ELi16ELi256ELb0ELb1EEEv26Multihead_attention_paramsIT_XT5_EE,@"STO_CUDA_ENTRY STV_DEFAULT"
_ZN4mmha33masked_multihead_attention_kernelIfLi48ELi64ELi1ELi16ELi256ELb0ELb1EEEv26Multihead_attention_paramsIT_XT5_EE:
.text._ZN4mmha33masked_multihead_attention_kernelIfLi48ELi64ELi1ELi16ELi256ELb0ELb1EEEv26Multihead_attention_paramsIT_XT5_EE:
        /* <DEDUP_REMOVED lines=12> */
.L_x_2519:
[----:B------:R-:W1:Y:S08]  /*00c0*/  LDC.64 R2, c[0x0][0x4a0] ;  /* 0x00012800ff027b82 */ /* 0x000e700000000a00 */
[----:B------:R-:W3:Y:S08]  /*00d0*/  LDC R8, c[0x0][0x3f0] ;  /* 0x0000fc00ff087b82 */ /* 0x000ef00000000800 */
[----:B------:R-:W4:Y:S01]  /*00e0*/  LDC R19, c[0x0][0x3f4] ;  /* 0x0000fd00ff137b82 */ /* 0x000f220000000800 */
[----:B-1----:R-:W-:-:S07]  /*00f0*/  ISETP.NE.U32.AND P0, PT, R2, RZ, PT ;  /* 0x000000ff0200720c */ /* 0x002fce0003f05070 */
[----:B------:R-:W1:Y:S01]  /*0100*/  LDC.64 R14, c[0x0][0x460] ;  /* 0x00011800ff0e7b82 */ /* 0x000e620000000a00 */
[----:B------:R-:W-:Y:S02]  /*0110*/  ISETP.NE.AND.EX P0, PT, R3, RZ, PT, P0 ;  /* 0x000000ff0300720c */ /* 0x000fe40003f05300 */
[----:B---3--:R-:W-:Y:S01]  /*0120*/  IABS R7, R8 ;  /* 0x0000000800077213 */ /* 0x008fe20000000000 */
[----:B------:R-:W3:Y:S04]  /*0130*/  S2R R22, SR_TID.X ;  /* 0x0000000000167919 */ /* 0x000ee80000002100 */
[----:B------:R-:W0:Y:S01]  /*0140*/  LDC R12, c[0x0][0x3f8] ;  /* 0x0000fe00ff0c7b82 */ /* 0x000e220000000800 */
[----:B------:R-:W2:Y:S07]  /*0150*/  I2F.RP R0, R7 ;  /* 0x0000000700007306 */ /* 0x000eae0000209400 */
[----:B------:R-:W4:Y:S01]  /*0160*/  @P0 LDC.64 R2, c[0x0][0x4a0] ;  /* 0x00012800ff020b82 */ /* 0x000f220000000a00 */
[----:B--2---:R-:W2:Y:S01]  /*0170*/  MUFU.RCP R0, R0 ;  /* 0x0000000000007308 */ /* 0x004ea20000001000 */
[----:B----4-:R-:W-:-:S04]  /*0180*/  @P0 IMAD.WIDE.U32 R2, R23, 0x4, R2 ;  /* 0x0000000417020825 */ /* 0x010fc800078e0002 */
[----:B--2---:R-:W-:Y:S02]  /*0190*/  VIADD R4, R0, 0xffffffe ;  /* 0x0ffffffe00047836 */ /* 0x004fe40000000000 */
[----:B------:R2:W4:Y:S02]  /*01a0*/  @P0 LDG.E R3, desc[UR36][R2.64] ;  /* 0x0000002402030981 */ /* 0x000524000c1e1900 */
[----:B------:R3:W1:Y:S02]  /*01b0*/  F2I.FTZ.U32.TRUNC.NTZ R5, R4 ;  /* 0x0000000400057305 */ /* 0x000664000021f000 */
[----:B---3--:R-:W-:Y:S01]  /*01c0*/  IMAD.MOV.U32 R4, RZ, RZ, RZ ;  /* 0x000000ffff047224 */ /* 0x008fe200078e00ff */
[----:B-1----:R-:W-:-:S05]  /*01d0*/  IADD3 R6, PT, PT, RZ, -R5, RZ ;  /* 0x80000005ff067210 */ /* 0x002fca0007ffe0ff */
[----:B------:R-:W-:Y:S01]  /*01e0*/  IMAD R9, R6, R7, RZ ;  /* 0x0000000706097224 */ /* 0x000fe200078e02ff */
[----:B------:R-:W-:-:S03]  /*01f0*/  IABS R6, R23 ;  /* 0x0000001700067213 */ /* 0x000fc60000000000 */
[----:B------:R-:W-:-:S06]  /*0200*/  IMAD.HI.U32 R5, R5, R9, R4 ;  /* 0x0000000905057227 */ /* 0x000fcc00078e0004 */
[----:B------:R-:W-:-:S05]  /*0210*/  IMAD.HI.U32 R0, R5, R6, RZ ;  /* 0x0000000605007227 */ /* 0x000fca00078e00ff */
[----:B------:R-:W-:-:S05]  /*0220*/  IADD3 R4, PT, PT, -R0, RZ, RZ ;  /* 0x000000ff00047210 */ /* 0x000fca0007ffe1ff */
[----:B------:R-:W-:-:S05]  /*0230*/  IMAD R4, R7, R4, R6 ;  /* 0x0000000407047224 */ /* 0x000fca00078e0206 */
[----:B------:R-:W-:-:S13]  /*0240*/  ISETP.GT.U32.AND P3, PT, R7, R4, PT ;  /* 0x000000040700720c */ /* 0x000fda0003f64070 */
[----:B------:R-:W-:-:S05]  /*0250*/  @!P3 IMAD.IADD R4, R4, 0x1, -R7 ;  /* 0x000000010404b824 */ /* 0x000fca00078e0a07 */
[----:B------:R-:W-:Y:S02]  /*0260*/  ISETP.GE.U32.AND P2, PT, R4, R7, PT ;  /* 0x000000070400720c */ /* 0x000fe40003f46070 */
[----:B------:R-:W-:Y:S02]  /*0270*/  @!P3 IADD3 R0, PT, PT, R0, 0x1, RZ ;  /* 0x000000010000b810 */ /* 0x000fe40007ffe0ff */
[----:B------:R-:W-:-:S09]  /*0280*/  IABS R11, R19 ;  /* 0x00000013000b7213 */ /* 0x000fd20000000000 */
[----:B------:R-:W-:-:S05]  /*0290*/  @P2 VIADD R0, R0, 0x1 ;  /* 0x0000000100002836 */ /* 0x000fca0000000000 */
[----:B------:R-:W-:Y:S02]  /*02a0*/  MOV R13, R0 ;  /* 0x00000000000d7202 */ /* 0x000fe40000000f00 */
[----:B------:R-:W1:Y:S01]  /*02b0*/  I2F.RP R0, R11 ;  /* 0x0000000b00007306 */ /* 0x000e620000209400 */
[----:B------:R-:W-:-:S04]  /*02c0*/  ISETP.NE.U32.AND P1, PT, R14, RZ, PT ;  /* 0x000000ff0e00720c */ /* 0x000fc80003f25070 */
[----:B------:R-:W-:Y:S02]  /*02d0*/  ISETP.NE.AND.EX P1, PT, R15, RZ, PT, P1 ;  /* 0x000000ff0f00720c */ /* 0x000fe40003f25310 */
[-C--:B------:R-:W-:Y:S02]  /*02e0*/  LOP3.LUT R6, R23, R8.reuse, RZ, 0x3c, !PT ;  /* 0x0000000817067212 */ /* 0x080fe400078e3cff */
[----:B------:R-:W-:Y:S02]  /*02f0*/  ISETP.NE.AND P3, PT, R8, RZ, PT ;  /* 0x000000ff0800720c */ /* 0x000fe40003f65270 */
[----:B------:R-:W-:Y:S01]  /*0300*/  ISETP.GE.AND P4, PT, R6, RZ, PT ;  /* 0x000000ff0600720c */ /* 0x000fe20003f86270 */
[----:B-1----:R-:W1:Y:S06]  /*0310*/  MUFU.RCP R0, R0 ;  /* 0x0000000000007308 */ /* 0x002e6c0000001000 */
[----:B------:R-:W3:Y:S06]  /*0320*/  @P1 LDC.64 R4, c[0x0][0x460] ;  /* 0x00011800ff041b82 */ /* 0x000eec0000000a00 */
[----:B------:R-:W-:Y:S01]  /*0330*/  @!P4 IMAD.MOV R13, RZ, RZ, -R13 ;  /* 0x000000ffff0dc224 */ /* 0x000fe200078e0a0d */
[----:B------:R-:W-:Y:S01]  /*0340*/  @!P3 LOP3.LUT R13, RZ, R8, RZ, 0x33, !PT ;  /* 0x00000008ff0db212 */ /* 0x000fe200078e33ff */
[----:B------:R-:W4:Y:S01]  /*0350*/  @!P0 LDC R16, c[0x0][0x40c] ;  /* 0x00010300ff108b82 */ /* 0x000f220000000800 */
[----:B-1----:R-:W-:-:S07]  /*0360*/  VIADD R6, R0, 0xffffffe ;  /* 0x0ffffffe00067836 */ /* 0x002fce0000000000 */
[----:B------:R-:W4:Y:S01]  /*0370*/  @P0 LDC R8, c[0x0][0x430] ;  /* 0x00010c00ff080b82 */ /* 0x000f220000000800 */
[----:B------:R1:W0:Y:S01]  /*0380*/  F2I.FTZ.U32.TRUNC.NTZ R7, R6 ;  /* 0x0000000600077305 */ /* 0x000222000021f000 */
[----:B--2---:R-:W-:Y:S02]  /*0390*/  HFMA2 R2, -RZ, RZ, 0, 0 ;  /* 0x00000000ff027431 */ /* 0x004fe400000001ff */
[----:B---3--:R-:W-:-:S05]  /*03a0*/  @P1 IMAD.WIDE R4, R13, 0x4, R4 ;  /* 0x000000040d041825 */ /* 0x008fca00078e0204 */
[----:B------:R0:W5:Y:S01]  /*03b0*/  @P1 LDG.E R2, desc[UR36][R4.64] ;  /* 0x0000002404021981 */ /* 0x000162000c1e1900 */
[----:B-1----:R-:W-:Y:S01]  /*03c0*/  HFMA2 R6, -RZ, RZ, 0, 0 ;  /* 0x00000000ff067431 */ /* 0x002fe200000001ff */
[----:B0-----:R-:W-:Y:S01]  /*03d0*/  IADD3 R4, PT, PT, RZ, -R7, RZ ;  /* 0x80000007ff047210 */ /* 0x001fe20007ffe0ff */
[----:B------:R-:W0:Y:S01]  /*03e0*/  S2R R77, SR_CTAID.X ;  /* 0x00000000004d7919 */ /* 0x000e220000002500 */
[C---:B------:R-:W-:Y:S01]  /*03f0*/  ISETP.GT.U32.AND P3, PT, R22.reuse, 0x17, PT ;  /* 0x000000171600780c */ /* 0x040fe20003f64070 */
[----:B------:R-:W-:Y:S01]  /*0400*/  IMAD.SHL.U32 R30, R22, 0x2, RZ ;  /* 0x00000002161e7824 */ /* 0x000fe200078e00ff */
[----:B------:R-:W-:Y:S01]  /*0410*/  BSSY.RECONVERGENT B0, `(.L_x_2520) ;  /* 0x0000023000007945 */ /* 0x000fe20003800200 */
[----:B------:R-:W-:Y:S01]  /*0420*/  CS2R R26, SRZ ;  /* 0x00000000001a7805 */ /* 0x000fe2000001ff00 */
[----:B0-----:R-:W-:Y:S02]  /*0430*/  IMAD R29, R23, R12, R77 ;  /* 0x0000000c171d7224 */ /* 0x001fe400078e024d */
[----:B----4-:R-:W-:-:S02]  /*0440*/  @P0 IMAD.IADD R16, R3, 0x1, R8 ;  /* 0x0000000103100824 */ /* 0x010fc400078e0208 */
[----:B------:R-:W-:Y:S02]  /*0450*/  IMAD R3, R4, R11, RZ ;  /* 0x0000000b04037224 */ /* 0x000fe400078e02ff */
[----:B------:R-:W0:Y:S01]  /*0460*/  LDC R4, c[0x0][0x3e8] ;  /* 0x0000fa00ff047b82 */ /* 0x000e220000000800 */
[----:B------:R-:W-:Y:S01]  /*0470*/  IABS R18, R16 ;  /* 0x0000001000127213 */ /* 0x000fe20000000000 */
[----:B------:R-:W-:-:S06]  /*0480*/  IMAD.HI.U32 R7, R7, R3, R6 ;  /* 0x0000000307077227 */ /* 0x000fcc00078e0006 */
[----:B------:R-:W-:-:S04]  /*0490*/  IMAD.HI.U32 R7, R7, R18, RZ ;  /* 0x0000001207077227 */ /* 0x000fc800078e00ff */
[----:B------:R-:W-:-:S04]  /*04a0*/  IMAD.MOV R7, RZ, RZ, -R7 ;  /* 0x000000ffff077224 */ /* 0x000fc800078e0a07 */
[----:B------:R-:W-:Y:S01]  /*04b0*/  IMAD R18, R11, R7, R18 ;  /* 0x000000070b127224 */ /* 0x000fe200078e0212 */
[----:B0-----:R-:W-:-:S04]  /*04c0*/  ISETP.NE.AND P0, PT, R4, RZ, PT ;  /* 0x000000ff0400720c */ /* 0x001fc80003f05270 */
[----:B------:R-:W-:-:S09]  /*04d0*/  ISETP.GT.U32.AND P1, PT, R11, R18, PT ;  /* 0x000000120b00720c */ /* 0x000fd20003f24070 */
[----:B------:R-:W-:Y:S02]  /*04e0*/  @P0 IMAD R0, R23, R4, RZ ;  /* 0x0000000417000224 */ /* 0x000fe400078e02ff */
[----:B------:R-:W-:Y:S02]  /*04f0*/  @!P0 IMAD R17, R29, 0x30, RZ ;  /* 0x000000301d118824 */ /* 0x000fe400078e02ff */
[----:B------:R-:W-:Y:S01]  /*0500*/  @!P1 IADD3 R18, PT, PT, R18, -R11, RZ ;  /* 0x8000000b12129210 */ /* 0x000fe20007ffe0ff */
[----:B------:R-:W-:-:S03]  /*0510*/  @P0 IMAD R17, R77, 0x30, R0 ;  /* 0x000000304d110824 */ /* 0x000fc600078e0200 */
        /* <DEDUP_REMOVED lines=18> */
.L_x_2521:
[----:B------:R-:W-:Y:S05]  /*0640*/  BSYNC.RECONVERGENT B0 ;  /* 0x0000000000007941 */ /* 0x000fea0003800200 */
.L_x_2520:
[----:B------:R-:W1:Y:S01]  /*0650*/  LDCU UR4, c[0x0][0x478] ;  /* 0x00008f00ff0477ac */ /* 0x000e620008000800 */
[----:B------:R-:W-:Y:S01]  /*0660*/  ISETP.GE.AND P2, PT, R16, RZ, PT ;  /* 0x000000ff1000720c */ /* 0x000fe20003f46270 */
[----:B------:R-:W-:Y:S01]  /*0670*/  @!P1 IMAD.IADD R18, R18, 0x1, -R11 ;  /* 0x0000000112129824 */ /* 0x000fe200078e0a0b */
[----:B------:R-:W-:Y:S01]  /*0680*/  ISETP.NE.AND P0, PT, R19, RZ, PT ;  /* 0x000000ff1300720c */ /* 0x000fe20003f05270 */
[----:B------:R-:W-:Y:S02]  /*0690*/  IMAD R140, R23, R19, RZ ;  /* 0x00000013178c7224 */ /* 0x000fe400078e02ff */
[----:B------:R-:W-:Y:S02]  /*06a0*/  IMAD R3, R77, 0x30, R30 ;  /* 0x000000304d037824 */ /* 0x000fe400078e021e */
[----:B------:R-:W-:Y:S01]  /*06b0*/  IMAD R28, R13, R12, RZ ;  /* 0x0000000c0d1c7224 */ /* 0x000fe200078e02ff */
[----:B------:R-:W-:-:S05]  /*06c0*/  SHF.R.S32.HI R143, RZ, 0x1f, R140 ;  /* 0x0000001fff8f7819 */ /* 0x000fca000001148c */
        /* <DEDUP_REMOVED lines=15> */
[----:B0-----:R-:W-:Y:S01]  /*07c0*/  FMUL.FTZ R25, R6, R11 ;  /* 0x0000000b06197220 */ /* 0x001fe20000410000 */
[----:B------:R-:W-:Y:S06]  /*07d0*/  BRA `(.L_x_2523) ;  /* 0x00000000001c7947 */ /* 0x000fec0003800000 */
.L_x_2522:
[----:B------:R-:W-:Y:S01]  /*07e0*/  BSSY.RECONVERGENT B0, `(.L_x_2523) ;  /* 0x0000006000007945 */ /* 0x000fe20003800200 */
[----:B------:R-:W-:-:S03]  /*07f0*/  CS2R R24, SRZ ;  /* 0x0000000000187805 */ /* 0x000fc6000001ff00 */
[----:B------:R-:W-:Y:S05]  /*0800*/  @P3 BRA `(.L_x_2524) ;  /* 0x00000000000c3947 */ /* 0x000fea0003800000 */
[----:B------:R-:W1:Y:S02]  /*0810*/  LDC.64 R4, c[0x0][0x398] ;  /* 0x0000e600ff047b82 */ /* 0x000e640000000a00 */
[----:B-1----:R-:W-:-:S05]  /*0820*/  IMAD.WIDE R4, R21, 0x4, R4 ;  /* 0x0000000415047825 */ /* 0x002fca00078e0204 */
[----:B------:R1:W5:Y:S02]  /*0830*/  LDG.E.64 R24, desc[UR36][R4.64] ;  /* 0x0000002404187981 */ /* 0x000364000c1e1b00 */
.L_x_2524:
[----:B------:R-:W-:Y:S05]  /*0840*/  BSYNC.RECONVERGENT B0 ;  /* 0x0000000000007941 */ /* 0x000fea0003800200 */
.L_x_2523:
[----:B------:R-:W2:Y:S01]  /*0850*/  LDCU.64 UR6, c[0x0][0x3a0] ;  /* 0x00007400ff0677ac */ /* 0x000ea20008000a00 */
[----:B-1----:R-:W1:Y:S01]  /*0860*/  LDC.64 R4, c[0x0][0x418] ;  /* 0x00010600ff047b82 */ /* 0x002e620000000a00 */
[----:B------:R-:W-:Y:S01]  /*0870*/  ISETP.EQ.U32.AND P3, PT, R14, RZ, PT ;  /* 0x000000ff0e00720c */ /* 0x000fe20003f62070 */
[----:B------:R-:W3:Y:S01]  /*0880*/  LDCU.64 UR4, c[0x0][0x390] ;  /* 0x00007200ff0477ac */ /* 0x000ee20008000a00 */
[----:B------:R-:W-:-:S04]  /*0890*/  ISETP.GT.U32.AND P2, PT, R22, 0x1f, PT ;  /* 0x0000001f1600780c */ /* 0x000fc80003f44070 */
[----:B------:R-:W-:Y:S02]  /*08a0*/  ISETP.EQ.OR.EX P2, PT, R15, RZ, P2, P3 ;  /* 0x000000ff0f00720c */ /* 0x000fe40001742730 */
[----:B------:R-:W-:Y:S02]  /*08b0*/  CS2R R14, SRZ ;  /* 0x00000000000e7805 */ /* 0x000fe4000001ff00 */
[----:B--2---:R-:W-:Y:S02]  /*08c0*/  ISETP.NE.U32.AND P1, PT, RZ, UR6, PT ;  /* 0x00000006ff007c0c */ /* 0x004fe4000bf25070 */
[----:B---3--:R-:W-:-:S07]  /*08d0*/  ISETP.NE.U32.AND P0, PT, RZ, UR4, PT ;  /* 0x00000004ff007c0c */ /* 0x008fce000bf05070 */
[----:B------:R-:W2:Y:S01]  /*08e0*/  @!P2 LDC.64 R8, c[0x0][0x450] ;  /* 0x00011400ff08ab82 */ /* 0x000ea20000000a00 */
[----:B------:R-:W-:Y:S01]  /*08f0*/  ISETP.NE.AND.EX P1, PT, RZ, UR7, PT, P1 ;  /* 0x00000007ff007c0c */ /* 0x000fe2000bf25310 */
[----:B-----5:R-:W-:Y:S01]  /*0900*/  @!P2 IMAD R0, R2, R12, RZ ;  /* 0x0000000c0200a224 */ /* 0x020fe200078e02ff */
[----:B------:R-:W-:Y:S02]  /*0910*/  ISETP.NE.AND.EX P0, PT, RZ, UR5, PT, P0 ;  /* 0x00000005ff007c0c */ /* 0x000fe4000bf05300 */
[----:B------:R-:W-:Y:S02]  /*0920*/  CS2R R12, SRZ ;  /* 0x00000000000c7805 */ /* 0x000fe4000001ff00 */
[----:B------:R-:W-:Y:S01]  /*0930*/  ISETP.GT.U32.OR P1, PT, R22, 0x17, !P1 ;  /* 0x000000171600780c */ /* 0x000fe20004f24470 */
[----:B------:R-:W-:Y:S01]  /*0940*/  @!P2 IMAD R21, R0, 0x30, R3 ;  /* 0x000000300015a824 */ /* 0x000fe200078e0203 */
[----:B-1----:R-:W-:Y:S01]  /*0950*/  ISETP.NE.U32.AND P3, PT, R4, RZ, PT ;  /* 0x000000ff0400720c */ /* 0x002fe20003f65070 */
[----:B------:R-:W1:Y:S01]  /*0960*/  LDCU.U8 UR4, c[0x0][0x404] ;  /* 0x00008080ff0477ac */ /* 0x000e620008000000 */
[----:B------:R-:W-:-:S02]  /*0970*/  ISETP.GT.U32.OR P0, PT, R22, 0x17, !P0 ;  /* 0x000000171600780c */ /* 0x000fc40004704470 */
[----:B------:R-:W-:-:S07]  /*0980*/  ISETP.NE.AND.EX P3, PT, R5, RZ, PT, P3 ;  /* 0x000000ff0500720c */ /* 0x000fce0003f65330 */
[----:B0-----:R-:W0:Y:S01]  /*0990*/  @!P1 LDC.64 R6, c[0x0][0x3a0] ;  /* 0x0000e800ff069b82 */ /* 0x001e220000000a00 */
[----:B--2---:R-:W-:-:S07]  /*09a0*/  @!P2 IMAD.WIDE R8, R21, 0x4, R8 ;  /* 0x000000041508a825 */ /* 0x004fce00078e0208 */
[----:B------:R-:W2:Y:S01]  /*09b0*/  @!P0 LDC.64 R4, c[0x0][0x390] ;  /* 0x0000e400ff048b82 */ /* 0x000ea20000000a00 */
[----:B------:R-:W3:Y:S07]  /*09c0*/  @!P2 LDG.E.64 R8, desc[UR36][R8.64] ;  /* 0x000000240808a981 */ /* 0x000eee000c1e1b00 */
[----:B------:R-:W4:Y:S01]  /*09d0*/  @P3 LDC.64 R10, c[0x0][0x418] ;  /* 0x00010600ff0a3b82 */ /* 0x000f220000000a00 */
[----:B0-----:R-:W-:-:S05]  /*09e0*/  @!P1 IMAD.WIDE.U32 R6, R3, 0x4, R6 ;  /* 0x0000000403069825 */ /* 0x001fca00078e0006 */
[----:B------:R-:W3:Y:S01]  /*09f0*/  @!P1 LDG.E.64 R14, desc[UR36][R6.64] ;  /* 0x00000024060e9981 */ /* 0x000ee2000c1e1b00 */
[----:B--2---:R-:W-:Y:S02]  /*0a00*/  @!P0 IMAD.WIDE.U32 R4, R3, 0x4, R4 ;  /* 0x0000000403048825 */ /* 0x004fe400078e0004 */
[----:B------:R-:W0:Y:S03]  /*0a10*/  LDC R3, c[0x0][0x400] ;  /* 0x00010000ff037b82 */ /* 0x000e260000000800 */
[----:B------:R-:W2:Y:S01]  /*0a20*/  @!P0 LDG.E.64 R12, desc[UR36][R4.64] ;  /* 0x00000024040c8981 */ /* 0x000ea2000c1e1b00 */
[----:B----4-:R-:W-:-:S04]  /*0a30*/  @P3 IMAD.WIDE.U32 R10, R23, 0x4, R10 ;  /* 0x00000004170a3825 */ /* 0x010fc800078e000a */
[----:B------:R-:W-:-:S06]  /*0a40*/  IMAD.MOV.U32 R23, RZ, RZ, RZ ;  /* 0x000000ffff177224 */ /* 0x000fcc00078e00ff */
[----:B------:R4:W5:Y:S01]  /*0a50*/  @P3 LDG.E R23, desc[UR36][R10.64] ;  /* 0x000000240a173981 */ /* 0x000962000c1e1900 */
[----:B-1----:R-:W-:-:S04]  /*0a60*/  ISETP.NE.AND P0, PT, RZ, UR4, PT ;  /* 0x00000004ff007c0c */ /* 0x002fc8000bf05270 */
[----:B0-----:R-:W-:Y:S01]  /*0a70*/  ISETP.LT.OR P0, PT, R3, 0x1, P0 ;  /* 0x000000010300780c */ /* 0x001fe20000701670 */
[----:B------:R-:W-:Y:S01]  /*0a80*/  BSSY.RECONVERGENT B6, `(.L_x_2525) ;  /* 0x000009a000067945 */ /* 0x000fe20003800200 */
[----:B---3--:R-:W-:Y:S01]  /*0a90*/  FADD.FTZ R24, R14, R24 ;  /* 0x000000180e187221 */ /* 0x008fe20000010000 */
[----:B------:R-:W-:-:S03]  /*0aa0*/  FADD.FTZ R25, R15, R25 ;  /* 0x000000190f197221 */ /* 0x000fc60000010000 */
[----:B------:R-:W-:Y:S01]  /*0ab0*/  @!P2 FMUL.FTZ R24, R24, R8 ;  /* 0x000000081818a220 */ /* 0x000fe20000410000 */
[----:B------:R-:W-:Y:S01]  /*0ac0*/  @!P2 FMUL.FTZ R25, R25, R9 ;  /* 0x000000091919a220 */ /* 0x000fe20000410000 */
[----:B--2---:R-:W-:Y:S01]  /*0ad0*/  FADD.FTZ R26, R12, R26 ;  /* 0x0000001a0c1a7221 */ /* 0x004fe20000010000 */
[----:B------:R-:W-:-:S04]  /*0ae0*/  FADD.FTZ R27, R13, R27 ;  /* 0x0000001b0d1b7221 */ /* 0x000fc80000010000 */
[----:B----4-:R-:W-:Y:S05]  /*0af0*/  @P0 BRA `(.L_x_2526) ;  /* 0x0000000000600947 */ /* 0x010fea0003800000 */
[----:B------:R-:W-:-:S13]  /*0b00*/  ISETP.GE.AND P0, PT, R30, R3, PT ;  /* 0x000000031e00720c */ /* 0x000fda0003f06270 */
[----:B------:R-:W-:Y:S05]  /*0b10*/  @P0 BRA `(.L_x_2527) ;  /* 0x0000000800400947 */ /* 0x000fea0003800000 */
[----:B------:R-:W-:Y:S01]  /*0b20*/  I2FP.F32.U32 R3, R3 ;  /* 0x0000000300037245 */ /* 0x000fe20000201000 */
[----:B------:R-:W0:Y:S01]  /*0b30*/  LDCU UR4, c[0x0][0x40c] ;  /* 0x00008180ff0477ac */ /* 0x000e220008000800 */
[----:B------:R-:W-:-:S04]  /*0b40*/  I2FP.F32.U32 R0, R30 ;  /* 0x0000001e00007245 */ /* 0x000fc80000201000 */
[----:B------:R-:W1:Y:S02]  /*0b50*/  MUFU.RCP R3, R3 ;  /* 0x0000000300037308 */ /* 0x000e640000001000 */
[----:B-1----:R-:W-:-:S04]  /*0b60*/  FMUL.FTZ R0, R0, R3 ;  /* 0x0000000300007220 */ /* 0x002fc80000410000 */
        /* <DEDUP_REMOVED lines=17> */
.L_x_2526:
        /* <DEDUP_REMOVED lines=55> */
.L_x_2528:
        /* <DEDUP_REMOVED lines=10> */
[----:B------:R-:W-:Y:S01]  /*1090*/  @!P6 IMAD R4, R4, 0x4, R3 ;  /* 0x000000040404e824 */ /* 0x000fe200078e0203 */
[----:B------:R-:W-:Y:S04]  /*10a0*/  @!P6 STS.64 [R5], R26 ;  /* 0x0000001a0500e388 */ /* 0x000fe80000000a00 */
[----:B------:R0:W-:Y:S02]  /*10b0*/  @!P6 STS.64 [R4], R24 ;  /* 0x000000180400e388 */ /* 0x0001e40000000a00 */
        /* <DEDUP_REMOVED lines=9> */
[C---:B------:R-:W-:Y:S01]  /*1150*/  LEA R11, R4.reuse, R0, 0x2 ;  /* 0x00000000040b7211 */ /* 0x040fe200078e10ff */
[C---:B------:R-:W-:Y:S01]  /*1160*/  IMAD R13, R4.reuse, 0x4, R3 ;  /* 0x00000004040d7824 */ /* 0x040fe200078e0203 */
[----:B------:R-:W-:-:S03]  /*1170*/  SHF.L.U32 R4, R4, 0x1, RZ ;  /* 0x0000000104047819 */ /* 0x000fc600000006ff */
[C---:B------:R-:W-:Y:S01]  /*1180*/  IMAD R12, R31.reuse, 0x4, R11 ;  /* 0x000000041f0c7824 */ /* 0x040fe200078e020b */
[----:B------:R-:W-:Y:S01]  /*1190*/  LEA R14, R31, R13, 0x2 ;  /* 0x0000000d1f0e7211 */ /* 0x000fe200078e10ff */
[----:B------:R0:W1:Y:S01]  /*11a0*/  LDS R26, [R11] ;  /* 0x000000000b1a7984 */ /* 0x0000620000000800 */
[----:B------:R-:W-:-:S03]  /*11b0*/  ISETP.GE.AND P0, PT, R4, R7, PT ;  /* 0x000000070400720c */ /* 0x000fc60003f06270 */
[----:B------:R0:W2:Y:S04]  /*11c0*/  LDS R24, [R13] ;  /* 0x000000000d187984 */ /* 0x0000a80000000800 */
[----:B------:R0:W3:Y:S04]  /*11d0*/  LDS R27, [R12] ;  /* 0x000000000c1b7984 */ /* 0x0000e80000000800 */
[----:B------:R0:W4:Y:S02]  /*11e0*/  LDS R25, [R14] ;  /* 0x000000000e197984 */ /* 0x0001240000000800 */
[----:B------:R-:W-:Y:S05]  /*11f0*/  @P0 BRA `(.L_x_2532) ;  /* 0x0000000000540947 */ /* 0x000fea0003800000 */
[----:B------:R-:W-:Y:S01]  /*1200*/  I2FP.F32.S32 R5, R7 ;  /* 0x0000000700057245 */ /* 0x000fe20000201400 */
[----:B------:R-:W0:Y:S01]  /*1210*/  LDCU UR4, c[0x0][0x40c] ;  /* 0x00008180ff0477ac */ /* 0x000e220008000800 */
[----:B------:R-:W-:-:S04]  /*1220*/  I2FP.F32.S32 R4, R4 ;  /* 0x0000000400047245 */ /* 0x000fc80000201400 */
[----:B------:R-:W1:Y:S01]  /*1230*/  MUFU.RCP R5, R5 ;  /* 0x0000000500057308 */ /* 0x000e620000001000 */
[----:B0----5:R-:W-:Y:S01]  /*1240*/  IADD3 R6, PT, PT, -R23, UR4, RZ ;  /* 0x0000000417067c10 */ /* 0x021fe2000fffe1ff */
[----:B-1----:R-:W-:-:S03]  /*1250*/  FMUL.FTZ R4, R4, R5 ;  /* 0x0000000504047220 */ /* 0x002fc60000410000 */
[----:B------:R-:W-:Y:S01]  /*1260*/  I2FP.F32.S32 R7, R6 ;  /* 0x0000000600077245 */ /* 0x000fe20000201400 */
[----:B------:R-:W-:-:S06]  /*1270*/  FMUL.FTZ R4, R4, 13.28771209716796875 ;  /* 0x41549a7804047820 */ /* 0x000fcc0000410000 */
[----:B------:R-:W0:Y:S02]  /*1280*/  MUFU.EX2 R4, -R4 ;  /* 0x8000000400047308 */ /* 0x000e240000000800 */
[----:B0-----:R-:W-:-:S04]  /*1290*/  FMUL.FTZ R6, R7, R4 ;  /* 0x0000000407067220 */ /* 0x001fc80000410000 */
[----:B------:R-:W-:-:S04]  /*12a0*/  FMUL.RZ R10, R6, 0.15915493667125701904 ;  /* 0x3e22f983060a7820 */ /* 0x000fc8000040c000 */
[----:B------:R-:W3:Y:S08]  /*12b0*/  MUFU.SIN R6, R10 ;  /* 0x0000000a00067308 */ /* 0x000ef00000000400 */
[----:B------:R-:W0:Y:S01]  /*12c0*/  MUFU.COS R5, R10 ;  /* 0x0000000a00057308 */ /* 0x000e220000000000 */
[-C--:B---3--:R-:W-:Y:S01]  /*12d0*/  FMUL.FTZ R7, R27, R6.reuse ;  /* 0x000000061b077220 */ /* 0x088fe20000410000 */
[-C--:B----4-:R-:W-:Y:S01]  /*12e0*/  FMUL.FTZ R9, R25, R6.reuse ;  /* 0x0000000619097220 */ /* 0x090fe20000410000 */
[-C--:B------:R-:W-:Y:S01]  /*12f0*/  FMUL.FTZ R8, R26, R6.reuse ;  /* 0x000000061a087220 */ /* 0x080fe20000410000 */
[----:B--2---:R-:W-:Y:S01]  /*1300*/  FMUL.FTZ R6, R24, R6 ;  /* 0x0000000618067220 */ /* 0x004fe20000410000 */
[-C--:B0-----:R-:W-:Y:S01]  /*1310*/  FFMA.FTZ R26, R26, R5.reuse, -R7 ;  /* 0x000000051a1a7223 */ /* 0x081fe20000010807 */
[-C--:B------:R-:W-:Y:S01]  /*1320*/  FFMA.FTZ R24, R24, R5.reuse, -R9 ;  /* 0x0000000518187223 */ /* 0x080fe20000010809 */
[-C--:B------:R-:W-:Y:S01]  /*1330*/  FFMA.FTZ R27, R27, R5.reuse, R8 ;  /* 0x000000051b1b7223 */ /* 0x080fe20000010008 */
[----:B------:R-:W-:-:S07]  /*1340*/  FFMA.FTZ R25, R25, R5, R6 ;  /* 0x0000000519197223 */ /* 0x000fce0000010006 */
.L_x_2532:
[----:B------:R-:W-:Y:S05]  /*1350*/  BSYNC.RECONVERGENT B1 ;  /* 0x0000000000017941 */ /* 0x000fea0003800200 */
.L_x_2531:
[----:B--2---:R2:W-:Y:S04]  /*1360*/  STS [R13], R24 ;  /* 0x000000180d007388 */ /* 0x0045e80000000800 */
[----:B----4-:R2:W-:Y:S04]  /*1370*/  STS [R14], R25 ;  /* 0x000000190e007388 */ /* 0x0105e80000000800 */
[----:B-1----:R2:W-:Y:S04]  /*1380*/  STS [R11], R26 ;  /* 0x0000001a0b007388 */ /* 0x0025e80000000800 */
[----:B---3--:R2:W-:Y:S02]  /*1390*/  STS [R12], R27 ;  /* 0x0000001b0c007388 */ /* 0x0085e40000000800 */
.L_x_2530:
[----:B------:R-:W-:Y:S05]  /*13a0*/  BSYNC.RECONVERGENT B0 ;  /* 0x0000000000007941 */ /* 0x000fea0003800200 */
.L_x_2529:
[----:B------:R-:W-:Y:S01]  /*13b0*/  BAR.SYNC.DEFER_BLOCKING 0x0 ;  /* 0x0000000000007b1d */ /* 0x000fe20000010000 */
[----:B------:R-:W-:-:S04]  /*13c0*/  @!P6 IMAD R31, R31, R32, R33 ;  /* 0x000000201f1fe224 */ /* 0x000fc800078e0221 */
[C---:B------:R-:W-:Y:S01]  /*13d0*/  @!P6 IMAD R0, R31.reuse, 0x4, R0 ;  /* 0x000000041f00e824 */ /* 0x040fe200078e0200 */
[----:B------:R-:W-:-:S04]  /*13e0*/  @!P6 LEA R3, R31, R3, 0x2 ;  /* 0x000000031f03e211 */ /* 0x000fc800078e10ff */
[----:B--2---:R1:W2:Y:S04]  /*13f0*/  @!P6 LDS.64 R26, [R0] ;  /* 0x00000000001ae984 */ /* 0x0042a80000000a00 */
[----:B------:R1:W3:Y:S01]  /*1400*/  @!P6 LDS.64 R24, [R3] ;  /* 0x000000000318e984 */ /* 0x0002e20000000a00 */
[----:B------:R-:W-:Y:S06]  /*1410*/  BAR.SYNC.DEFER_BLOCKING 0x0 ;  /* 0x0000000000007b1d */ /* 0x000fec0000010000 */
.L_x_2527:
[----:B------:R-:W-:Y:S05]  /*1420*/  BSYNC.RECONVERGENT B6 ;  /* 0x0000000000067941 */ /* 0x000fea0003800200 */
.L_x_2525:
[----:B------:R-:W4:Y:S01]  /*1430*/  S2R R31, SR_CgaCtaId ;  /* 0x00000000001f7919 */ /* 0x000f220000008800 */
[----:B------:R-:W-:Y:S02]  /*1440*/  ISETP.GT.U32.AND P0, PT, R22, 0x1f, PT ;  /* 0x0000001f1600780c */ /* 0x000fe40003f04070 */
[----:B------:R-:W-:Y:S02]  /*1450*/  MOV R76, 0x400 ;  /* 0x00000400004c7802 */ /* 0x000fe40000000f00 */
[----:B------:R-:W-:-:S03]  /*1460*/  IADD3 R9, PT, PT, -R19, R16, RZ ;  /* 0x0000001013097210 */ /* 0x000fc60007ffe1ff */
[----:B-1----:R-:W-:-:S05]  /*1470*/  VIADD R0, R76, 0x140 ;  /* 0x000001404c007836 */ /* 0x002fca0000000000 */
[----:B----4-:R-:W-:Y:S01]  /*1480*/  LEA R78, R31, R0, 0x18 ;  /* 0x000000001f4e7211 */ /* 0x010fe200078ec0ff */
[----:B------:R-:W-:-:S03]  /*1490*/  IMAD.MOV.U32 R0, RZ, RZ, -0x800001 ;  /* 0xff7fffffff007424 */ /* 0x000fc600078e00ff */
[----:B------:R-:W-:Y:S01]  /*14a0*/  LEA R3, R9, R78, 0x2 ;  /* 0x0000004e09037211 */ /* 0x000fe200078e10ff */
[----:B------:R-:W-:Y:S06]  /*14b0*/  @P0 BRA `(.L_x_2533) ;  /* 0x0000000000c40947 */ /* 0x000fec0003800000 */
[----:B------:R-:W-:Y:S01]  /*14c0*/  VIADD R4, R76, 0x40 ;  /* 0x000000404c047836 */ /* 0x000fe20000000000 */
[----:B------:R-:W-:Y:S01]  /*14d0*/  ISETP.GT.U32.AND P0, PT, R22, 0x17, PT ;  /* 0x000000171600780c */ /* 0x000fe20003f04070 */
[----:B------:R-:W-:Y:S01]  /*14e0*/  BSSY.RECONVERGENT B0, `(.L_x_2534) ;  /* 0x0000010000007945 */ /* 0x000fe20003800200 */
[----:B--23--:R-:W-:Y:S02]  /*14f0*/  FMUL.FTZ R8, R24, R26 ;  /* 0x0000001a18087220 */ /* 0x00cfe40000410000 */
[----:B------:R-:W-:-:S04]  /*1500*/  LEA R5, R31, R4, 0x18 ;  /* 0x000000041f057211 */ /* 0x000fc800078ec0ff */
[----:B------:R-:W-:-:S05]  /*1510*/  LEA R5, R22, R5, 0x3 ;  /* 0x0000000516057211 */ /* 0x000fca00078e18ff */
[----:B------:R1:W-:Y:S01]  /*1520*/  STS.64 [R5], R26 ;  /* 0x0000001a05007388 */ /* 0x0003e20000000a00 */
[----:B------:R-:W-:Y:S05]  /*1530*/  @P0 BRA `(.L_x_2535) ;  /* 0x0000000000280947 */ /* 0x000fea0003800000 */
[----:B------:R-:W2:Y:S01]  /*1540*/  LDCU UR4, c[0x0][0x3f4] ;  /* 0x00007e80ff0477ac */ /* 0x000ea20008000800 */
[----:B-1----:R-:W1:Y:S01]  /*1550*/  LDC.64 R4, c[0x0][0x3b8] ;  /* 0x0000ee00ff047b82 */ /* 0x002e620000000a00 */
[----:B------:R-:W-:Y:S02]  /*1560*/  SHF.R.U32.HI R7, RZ, 0x1, R22 ;  /* 0x00000001ff077819 */ /* 0x000fe40000011616 */
[----:B------:R-:W-:Y:S01]  /*1570*/  LOP3.LUT R30, R30, 0x2, RZ, 0xc0, !PT ;  /* 0x000000021e1e7812 */ /* 0x000fe200078ec0ff */
[----:B--2---:R-:W-:Y:S02]  /*1580*/  IMAD R29, R29, UR4, RZ ;  /* 0x000000041d1d7c24 */ /* 0x004fe4000f8e02ff */
[----:B------:R-:W-:Y:S02]  /*1590*/  IMAD R6, R7, UR4, R18 ;  /* 0x0000000407067c24 */ /* 0x000fe4000f8e0212 */
[----:B------:R-:W-:-:S04]  /*15a0*/  IMAD R29, R29, 0x30, R30 ;  /* 0x000000301d1d7824 */ /* 0x000fc800078e021e */
[----:B------:R-:W-:-:S04]  /*15b0*/  IMAD R29, R6, 0x4, R29 ;  /* 0x00000004061d7824 */ /* 0x000fc800078e021d */
[----:B-1----:R-:W-:-:S05]  /*15c0*/  IMAD.WIDE R4, R29, 0x4, R4 ;  /* 0x000000041d047825 */ /* 0x002fca00078e0204 */
[----:B------:R2:W-:Y:S02]  /*15d0*/  STG.E.64 desc[UR36][R4.64], R24 ;  /* 0x0000001804007986 */ /* 0x0005e4000c101b24 */
.L_x_2535:
[----:B------:R-:W-:Y:S05]  /*15e0*/  BSYNC.RECONVERGENT B0 ;  /* 0x0000000000007941 */ /* 0x000fea0003800200 */
.L_x_2534:
[----:B------:R-:W-:Y:S01]  /*15f0*/  UMOV UR4, 0xffffffff ;  /* 0xffffffff00047882 */ /* 0x000fe20000000000 */
[----:B0-----:R-:W-:Y:S02]  /*1600*/  FFMA.FTZ R13, R25, R27, R8 ;  /* 0x0000001b190d7223 */ /* 0x001fe40000010008 */
        /* <DEDUP_REMOVED lines=10> */
.L_x_2646:
        /* <DEDUP_REMOVED lines=11> */
[----:B-----5:R-:W-:-:S05]  /*1760*/  IADD3 R6, PT, PT, -R23, R16, RZ ;  /* 0x0000001017067210 */ /* 0x020fca0007ffe1ff */
[----:B0-----:R-:W-:-:S04]  /*1770*/  IMAD R7, R77, UR4, R6 ;  /* 0x000000044d077c24 */ /* 0x001fc8000f8e0206 */
[----:B------:R-:W-:-:S04]  /*1780*/  IMAD R7, R7, UR4, R6 ;  /* 0x0000000407077c24 */ /* 0x000fc8000f8e0206 */
[----:B-1----:R-:W-:-:S06]  /*1790*/  IMAD.WIDE R4, R7, 0x4, R4 ;  /* 0x0000000407047825 */ /* 0x002fcc00078e0204 */
[----:B------:R-:W2:Y:S02]  /*17a0*/  LDG.E R5, desc[UR36][R4.64] ;  /* 0x0000002404057981 */ /* 0x000ea4000c1e1900 */
[----:B--2---:R-:W-:-:S07]  /*17b0*/  FADD.FTZ R0, R0, R5 ;  /* 0x0000000500007221 */ /* 0x004fce0000010000 */
.L_x_2537:
[----:B------:R1:W-:Y:S02]  /*17c0*/  STS [R3], R0 ;  /* 0x0000000003007388 */ /* 0x0003e40000000800 */
.L_x_2533:
[----:B------:R-:W-:Y:S05]  /*17d0*/  WARPSYNC.ALL ;  /* 0x0000000000007948 */ /* 0x000fea0003800000 */
[----:B------:R-:W-:Y:S01]  /*17e0*/  VIADD R4, R9, 0x1f ;  /* 0x0000001f09047836 */ /* 0x000fe20000000000 */
[----:B------:R-:W4:Y:S01]  /*17f0*/  LDCU UR4, c[0x0][0x3f0] ;  /* 0x00007e00ff0477ac */ /* 0x000f220008000800 */
[----:B------:R-:W-:Y:S03]  /*1800*/  BSSY.RECONVERGENT B0, `(.L_x_2538) ;  /* 0x000025c000007945 */ /* 0x000fe60003800200 */
[----:B------:R-:W-:Y:S01]  /*1810*/  SHF.R.S32.HI R5, RZ, 0x1f, R4 ;  /* 0x0000001fff057819 */ /* 0x000fe20000011404 */
[----:B------:R-:W0:Y:S03]  /*1820*/  LDCU UR13, c[0x0][0x3f8] ;  /* 0x00007f00ff0d77ac */ /* 0x000e260008000800 */
[----:B------:R-:W-:Y:S01]  /*1830*/  LEA.HI R5, R5, R4, RZ, 0x5 ;  /* 0x0000000405057211 */ /* 0x000fe200078f28ff */
[----:B------:R-:W0:Y:S03]  /*1840*/  LDCU UR14, c[0x0][0x410] ;  /* 0x00008200ff0e77ac */ /* 0x000e260008000800 */
[----:B------:R-:W-:Y:S01]  /*1850*/  LOP3.LUT R144, R5, 0xffffffe0, RZ, 0xc0, !PT ;  /* 0xffffffe005907812 */ /* 0x000fe200078ec0ff */
[----:B------:R-:W0:Y:S01]  /*1860*/  LDCU.64 UR6, c[0x0][0x3c8] ;  /* 0x00007900ff0677ac */ /* 0x000e220008000a00 */
[----:B------:R-:W-:Y:S02]  /*1870*/  BAR.SYNC.DEFER_BLOCKING 0x0 ;  /* 0x0000000000007b1d */ /* 0x000fe40000010000 */
[----:B------:R-:W-:Y:S01]  /*1880*/  ISETP.GE.AND P0, PT, R22, R144, PT ;  /* 0x000000901600720c */ /* 0x000fe20003f06270 */
[----:B----4-:R-:W-:-:S03]  /*1890*/  IMAD R20, R28, UR4, R77 ;  /* 0x000000041c147c24 */ /* 0x010fc6000f8e024d */
[----:B------:R-:W4:Y:S01]  /*18a0*/  LDCU.64 UR8, c[0x0][0x3b8] ;  /* 0x00007700ff0877ac */ /* 0x000f220008000a00 */
[----:B------:R-:W-:Y:S01]  /*18b0*/  IMAD R20, R20, 0x30, RZ ;  /* 0x0000003014147824 */ /* 0x000fe200078e02ff */
[----:B------:R-:W0:Y:S01]  /*18c0*/  LDCU.64 UR16, c[0x0][0x438] ;  /* 0x00008700ff1077ac */ /* 0x000e220008000a00 */
[----:B------:R-:W0:Y:S06]  /*18d0*/  LDCU.64 UR10, c[0x0][0x448] ;  /* 0x00008900ff0a77ac */ /* 0x000e2c0008000a00 */
[----:B------:R-:W-:Y:S05]  /*18e0*/  @P0 BRA `(.L_x_2539) ;  /* 0x0000002400340947 */ /* 0x000fea0003800000 */
[----:B------:R-:W1:Y:S01]  /*18f0*/  LDC R4, c[0x0][0x3f4] ;  /* 0x0000fd00ff047b82 */ /* 0x000e620000000800 */
[----:B------:R-:W4:Y:S01]  /*1900*/  LDCU.64 UR4, c[0x0][0x420] ;  /* 0x00008400ff0477ac */ /* 0x000f220008000a00 */
[----:B------:R-:W-:Y:S01]  /*1910*/  IADD3 R141, PT, PT, R19, R22, RZ ;  /* 0x00000016138d7210 */ /* 0x000fe20007ffe0ff */
[----:B------:R-:W-:Y:S01]  /*1920*/  IMAD R22, R22, 0x4, R78 ;  /* 0x0000000416167824 */ /* 0x000fe200078e024e */
[----:B------:R-:W-:Y:S01]  /*1930*/  LEA R76, R31, R76, 0x18 ;  /* 0x0000004c1f4c7211 */ /* 0x000fe200078ec0ff */
[----:B------:R-:W1:Y:S01]  /*1940*/  LDCU UR12, c[0x0][0x440] ;  /* 0x00008800ff0c77ac */ /* 0x000e620008000800 */
[----:B------:R-:W-:Y:S02]  /*1950*/  HFMA2 R78, -RZ, RZ, 0, 0 ;  /* 0x00000000ff4e7431 */ /* 0x000fe400000001ff */
[----:B------:R-:W-:Y:S01]  /*1960*/  IMAD.IADD R144, R19, 0x1, R144 ;  /* 0x0000000113907824 */ /* 0x000fe200078e0290 */
[----:B0-----:R-:W0:Y:S04]  /*1970*/  LDS.128 R8, [R76+0x50] ;  /* 0x000050004c087984 */ /* 0x001e280000000c00 */
[----:B------:R-:W0:Y:S04]  /*1980*/  LDS.128 R12, [R76+0x60] ;  /* 0x000060004c0c7984 */ /* 0x000e280000000c00 */
[----:B--23--:R-:W2:Y:S01]  /*1990*/  LDS.128 R24, [R76+0x70] ;  /* 0x000070004c187984 */ /* 0x00cea20000000c00 */
[----:B----4-:R-:W-:-:S03]  /*19a0*/  ISETP.NE.U32.AND P0, PT, RZ, UR4, PT ;  /* 0x00000004ff007c0c */ /* 0x010fc6000bf05070 */
[----:B------:R-:W3:Y:S01]  /*19b0*/  LDS.128 R28, [R76+0x80] ;  /* 0x000080004c1c7984 */ /* 0x000ee20000000c00 */
[----:B------:R-:W-:Y:S02]  /*19c0*/  IADD3 R140, P1, P2, R140, UR4, R141 ;  /* 0x000000048c8c7c10 */ /* 0x000fe4000fa3e08d */
[----:B-1----:R-:W-:Y:S01]  /*19d0*/  IABS R21, R4 ;  /* 0x0000000400157213 */ /* 0x002fe20000000000 */
[----:B------:R-:W1:Y:S01]  /*19e0*/  LDS.128 R32, [R76+0x90] ;  /* 0x000090004c207984 */ /* 0x000e620000000c00 */
[----:B------:R-:W-:Y:S02]  /*19f0*/  ISETP.NE.AND.EX P0, PT, RZ, UR5, PT, P0 ;  /* 0x00000005ff007c0c */ /* 0x000fe4000bf05300 */
[----:B------:R-:W4:Y:S01]  /*1a00*/  I2F.RP R52, R21 ;  /* 0x0000001500347306 */ /* 0x000f220000209400 */
[----:B------:R-:W0:Y:S01]  /*1a10*/  LDS.128 R4, [R76+0x40] ;  /* 0x000040004c047984 */ /* 0x000e220000000c00 */
[----:B------:R-:W-:-:S03]  /*1a20*/  IADD3.X R143, PT, PT, R143, UR5, RZ, P1, P2 ;  /* 0x000000058f8f7c10 */ /* 0x000fc60008fe44ff */
[----:B------:R-:W0:Y:S04]  /*1a30*/  LDS.128 R36, [R76+0xa0] ;  /* 0x0000a0004c247984 */ /* 0x000e280000000c00 */
[----:B------:R-:W0:Y:S04]  /*1a40*/  LDS.128 R40, [R76+0xb0] ;  /* 0x0000b0004c287984 */ /* 0x000e280000000c00 */
[----:B------:R-:W0:Y:S01]  /*1a50*/  LDS.128 R44, [R76+0xc0] ;  /* 0x0000c0004c2c7984 */ /* 0x000e220000000c00 */
[----:B----4-:R4:W2:Y:S03]  /*1a60*/  MUFU.RCP R68, R52 ;  /* 0x0000003400447308 */ /* 0x0108a60000001000 */
[----:B------:R-:W0:Y:S04]  /*1a70*/  LDS.128 R48, [R76+0xd0] ;  /* 0x0000d0004c307984 */ /* 0x000e280000000c00 */
[----:B------:R-:W0:Y:S04]  /*1a80*/  LDS.128 R56, [R76+0xf0] ;  /* 0x0000f0004c387984 */ /* 0x000e280000000c00 */
[----:B----4-:R-:W4:Y:S04]  /*1a90*/  LDS.128 R52, [R76+0xe0] ;  /* 0x0000e0004c347984 */ /* 0x010f280000000c00 */
[----:B------:R-:W0:Y:S01]  /*1aa0*/  LDS.128 R60, [R76+0x100] ;  /* 0x000100004c3c7984 */ /* 0x000e220000000c00 */
[----:B--2---:R-:W-:-:S03]  /*1ab0*/  IADD3 R79, PT, PT, R68, 0xffffffe, RZ ;  /* 0x0ffffffe444f7810 */ /* 0x004fc60007ffe0ff */
[----:B------:R-:W2:Y:S04]  /*1ac0*/  LDS.128 R64, [R76+0x110] ;  /* 0x000110004c407984 */ /* 0x000ea80000000c00 */
[----:B------:R-:W0:Y:S01]  /*1ad0*/  LDS.128 R68, [R76+0x120] ;  /* 0x000120004c447984 */ /* 0x000e220000000c00 */
[----:B------:R-:W3:Y:S03]  /*1ae0*/  F2I.FTZ.U32.TRUNC.NTZ R79, R79 ;  /* 0x0000004f004f7305 */ /* 0x000ee6000021f000 */
[----:B------:R1:W0:Y:S02]  /*1af0*/  LDS.128 R72, [R76+0x130] ;  /* 0x000130004c487984 */ /* 0x0002240000000c00 */
[----:B-1----:R-:W-:-:S02]  /*1b00*/  IMAD R76, R77, UR12, R16 ;  /* 0x0000000c4d4c7c24 */ /* 0x002fc4000f8e0210 */
[----:B---3--:R-:W-:Y:S02]  /*1b10*/  IMAD.MOV R80, RZ, RZ, -R79 ;  /* 0x000000ffff507224 */ /* 0x008fe400078e0a4f */
[----:B------:R-:W-:Y:S02]  /*1b20*/  IMAD R145, R76, UR12, R141 ;  /* 0x0000000c4c917c24 */ /* 0x000fe4000f8e028d */
[----:B------:R-:W-:-:S04]  /*1b30*/  IMAD R81, R80, R21, RZ ;  /* 0x0000001550517224 */ /* 0x000fc800078e02ff */
[----:B------:R-:W-:-:S07]  /*1b40*/  IMAD.HI.U32 R142, R79, R81, R78 ;  /* 0x000000514f8e7227 */ /* 0x000fce00078e004e */
.L_x_2574:
[----:B------:R-:W-:Y:S01]  /*1b50*/  @P0 MOV R148, R140 ;  /* 0x0000008c00940202 */ /* 0x000fe20000000f00 */
[----:B------:R-:W-:Y:S01]  /*1b60*/  @P0 IMAD.MOV.U32 R149, RZ, RZ, R143 ;  /* 0x000000ffff950224 */ /* 0x000fe200078e008f */
[----:B------:R-:W1:Y:S04]  /*1b70*/  LDC R147, c[0x0][0x3f4] ;  /* 0x0000fd00ff937b82 */ /* 0x000e680000000800 */
[----:B------:R-:W3:Y:S01]  /*1b80*/  @P0 LDG.E.U8 R148, desc[UR36][R148.64] ;  /* 0x0000002494940981 */ /* 0x000ee2000c1e1100 */
[----:B------:R-:W-:Y:S01]  /*1b90*/  IABS R151, R141 ;  /* 0x0000008d00977213 */ /* 0x000fe20000000000 */
[----:B------:R-:W-:Y:S01]  /*1ba0*/  BSSY.RECONVERGENT B1, `(.L_x_2540) ;  /* 0x0000027000017945 */ /* 0x000fe20003800200 */
[----:B------:R-:W-:-:S03]  /*1bb0*/  ISETP.GE.AND P2, PT, R141, RZ, PT ;  /* 0x000000ff8d00720c */ /* 0x000fc60003f46270 */
[----:B------:R-:W-:-:S05]  /*1bc0*/  IMAD.HI.U32 R146, R142, R151, RZ ;  /* 0x000000978e927227 */ /* 0x000fca00078e00ff */
[----:B------:R-:W-:Y:S02]  /*1bd0*/  IADD3 R146, PT, PT, -R146, RZ, RZ ;  /* 0x000000ff92927210 */ /* 0x000fe40007ffe1ff */
[----:B-1----:R-:W-:Y:S01]  /*1be0*/  IABS R153, R147 ;  /* 0x0000009300997213 */ /* 0x002fe20000000000 */
[C---:B------:R-:W-:Y:S01]  /*1bf0*/  IMAD R150, R147.reuse, 0x30, RZ ;  /* 0x0000003093967824 */ /* 0x040fe200078e02ff */
[----:B------:R-:W-:-:S03]  /*1c00*/  ISETP.NE.AND P4, PT, R147, RZ, PT ;  /* 0x000000ff9300720c */ /* 0x000fc60003f85270 */
[----:B------:R-:W-:-:S05]  /*1c10*/  IMAD R146, R153, R146, R151 ;  /* 0x0000009299927224 */ /* 0x000fca00078e0297 */
[----:B------:R-:W-:-:S13]  /*1c20*/  ISETP.GT.U32.AND P1, PT, R21, R146, PT ;  /* 0x000000921500720c */ /* 0x000fda0003f24070 */
[----:B------:R-:W-:-:S05]  /*1c30*/  @!P1 IMAD.IADD R146, R146, 0x1, -R153 ;  /* 0x0000000192929824 */ /* 0x000fca00078e0a99 */
[----:B------:R-:W-:-:S13]  /*1c40*/  ISETP.GT.U32.AND P1, PT, R21, R146, PT ;  /* 0x000000921500720c */ /* 0x000fda0003f24070 */
[----:B------:R-:W-:Y:S02]  /*1c50*/  @!P1 IADD3 R146, PT, PT, R146, -R153, RZ ;  /* 0x8000009992929210 */ /* 0x000fe40007ffe0ff */
[----:B------:R-:W-:-:S03]  /*1c60*/  ISETP.GE.AND P1, PT, R141, R16, PT ;  /* 0x000000108d00720c */ /* 0x000fc60003f26270 */
[----:B------:R-:W-:Y:S01]  /*1c70*/  @!P2 IMAD.MOV R146, RZ, RZ, -R146 ;  /* 0x000000ffff92a224 */ /* 0x000fe200078e0a92 */
[----:B------:R-:W-:-:S04]  /*1c80*/  @!P4 LOP3.LUT R146, RZ, R147, RZ, 0x33, !PT ;  /* 0x00000093ff92c212 */ /* 0x000fc800078e33ff */
[----:B------:R-:W-:Y:S02]  /*1c90*/  SHF.L.U32 R154, R146, 0x2, RZ ;  /* 0x00000002929a7819 */ /* 0x000fe400000006ff */
[----:B---3--:R-:W-:-:S03]  /*1ca0*/  ISETP.NE.AND P3, PT, R148, RZ, P0 ;  /* 0x000000ff9400720c */ /* 0x008fc60000765270 */
[----:B-----5:R-:W-:Y:S10]  /*1cb0*/  @P1 BRA `(.L_x_2541) ;  /* 0x0000000000541947 */ /* 0x020ff40003800000 */
[----:B------:R-:W-:Y:S02]  /*1cc0*/  ISETP.GE.AND P2, PT, R154, R150, PT ;  /* 0x000000969a00720c */ /* 0x000fe40003f46270 */
[----:B------:R-:W-:Y:S02]  /*1cd0*/  CS2R R78, SRZ ;  /* 0x00000000004e7805 */ /* 0x000fe4000001ff00 */
[----:B------:R-:W-:-:S09]  /*1ce0*/  CS2R R76, SRZ ;  /* 0x00000000004c7805 */ /* 0x000fd2000001ff00 */
[----:B------:R-:W-:Y:S05]  /*1cf0*/  @P2 BRA `(.L_x_2541) ;  /* 0x0000000000442947 */ /* 0x000fea0003800000 */
[----:B------:R-:W1:Y:S02]  /*1d00*/  S2UR UR4, SR_CTAID.Y ;  /* 0x00000000000479c3 */ /* 0x000e640000002600 */
[----:B-1----:R-:W-:-:S05]  /*1d10*/  IMAD R77, R147, UR4, RZ ;  /* 0x00000004934d7c24 */ /* 0x002fca000f8e02ff */
[----:B------:R-:W-:-:S04]  /*1d20*/  IADD3 R76, P2, PT, R77, R146, RZ ;  /* 0x000000924d4c7210 */ /* 0x000fc80007f5e0ff */
[----:B------:R-:W-:Y:S02]  /*1d30*/  LEA.HI.X.SX32 R77, R77, RZ, 0x1, P2 ;  /* 0x000000ff4d4d7211 */ /* 0x000fe400010f0eff */
[----:B------:R-:W-:-:S04]  /*1d40*/  LEA R148, P2, R76, UR6, 0x2 ;  /* 0x000000064c947c11 */ /* 0x000fc8000f8410ff */
[----:B------:R-:W-:-:S05]  /*1d50*/  LEA.HI.X R149, R76, UR7, R77, 0x2, P2 ;  /* 0x000000074c957c11 */ /* 0x000fca00090f144d */
[----:B------:R-:W3:Y:S01]  /*1d60*/  LDG.E R148, desc[UR36][R148.64] ;  /* 0x0000002494947981 */ /* 0x000ee2000c1e1900 */
[----:B------:R-:W-:Y:S02]  /*1d70*/  IMAD R77, R147, UR13, RZ ;  /* 0x0000000d934d7c24 */ /* 0x000fe4000f8e02ff */
[----:B------:R-:W-:-:S05]  /*1d80*/  IMAD R76, R20, R147, RZ ;  /* 0x00000093144c7224 */ /* 0x000fca00078e02ff */
[----:B------:R-:W-:Y:S01]  /*1d90*/  SHF.R.S32.HI R78, RZ, 0x1f, R76 ;  /* 0x0000001fff4e7819 */ /* 0x000fe2000001144c */
[----:B---3--:R-:W-:-:S04]  /*1da0*/  IMAD R77, R148, R77, RZ ;  /* 0x0000004d944d7224 */ /* 0x008fc800078e02ff */
[----:B------:R-:W-:-:S05]  /*1db0*/  IMAD R77, R77, 0x30, R154 ;  /* 0x000000304d4d7824 */ /* 0x000fca00078e029a */
[----:B------:R-:W-:-:S04]  /*1dc0*/  IADD3 R79, P2, PT, R77, R76, RZ ;  /* 0x0000004c4d4f7210 */ /* 0x000fc80007f5e0ff */
[----:B------:R-:W-:Y:S02]  /*1dd0*/  LEA.HI.X.SX32 R78, R77, R78, 0x1, P2 ;  /* 0x0000004e4d4e7211 */ /* 0x000fe400010f0eff */
[----:B------:R-:W-:-:S04]  /*1de0*/  LEA R76, P2, R79, UR8, 0x2 ;  /* 0x000000084f4c7c11 */ /* 0x000fc8000f8410ff */
[----:B------:R-:W-:-:S06]  /*1df0*/  LEA.HI.X R77, R79, UR9, R78, 0x2, P2 ;  /* 0x000000094f4d7c11 */ /* 0x000fcc00090f144e */
[----:B------:R-:W5:Y:S03]  /*1e00*/  LDG.E.128 R76, desc[UR36][R76.64] ;  /* 0x000000244c4c7981 */ /* 0x000f66000c1e1d00 */
.L_x_2541:
[----:B------:R-:W-:Y:S05]  /*1e10*/  BSYNC.RECONVERGENT B1 ;  /* 0x0000000000017941 */ /* 0x000fea0003800200 */
.L_x_2540:
[----:B------:R-:W-:Y:S01]  /*1e20*/  BSSY.RECONVERGENT B1, `(.L_x_2542) ;  /* 0x0000019000017945 */ /* 0x000fe20003800200 */
[----:B------:R-:W-:-:S03]  /*1e30*/  IMAD.IADD R152, R146, 0x1, R147 ;  /* 0x0000000192987824 */ /* 0x000fc600078e0293 */
[----:B------:R-:W-:Y:S05]  /*1e40*/  @P1 BRA `(.L_x_2543) ;  /* 0x0000000000581947 */ /* 0x000fea0003800000 */
[----:B------:R-:W-:Y:S02]  /*1e50*/  SHF.L.U32 R151, R152, 0x2, RZ ;  /* 0x0000000298977819 */ /* 0x000fe400000006ff */
[----:B------:R-:W-:Y:S02]  /*1e60*/  CS2R R82, SRZ ;  /* 0x0000000000527805 */ /* 0x000fe4000001ff00 */
[----:B------:R-:W-:Y:S02]  /*1e70*/  CS2R R80, SRZ ;  /* 0x0000000000507805 */ /* 0x000fe4000001ff00 */
[----:B------:R-:W-:-:S13]  /*1e80*/  ISETP.GE.AND P2, PT, R151, R150, PT ;  /* 0x000000969700720c */ /* 0x000fda0003f46270 */
        /* <DEDUP_REMOVED lines=9> */
[----:B------:R-:W-:Y:S02]  /*1f20*/  IMAD R83, R20, R147, RZ ;  /* 0x0000009314537224 */ /* 0x000fe400078e02ff */
[----:B---3--:R-:W-:-:S04]  /*1f30*/  IMAD R80, R148, R81, RZ ;  /* 0x0000005194507224 */ /* 0x008fc800078e02ff */
[----:B------:R-:W-:-:S05]  /*1f40*/  IMAD R80, R80, 0x30, R151 ;  /* 0x0000003050507824 */ /* 0x000fca00078e0297 */
[----:B------:R-:W-:Y:S02]  /*1f50*/  SHF.R.S32.HI R81, RZ, 0x1f, R80 ;  /* 0x0000001fff517819 */ /* 0x000fe40000011450 */
[----:B------:R-:W-:-:S04]  /*1f60*/  IADD3 R82, P2, PT, R83, R80, RZ ;  /* 0x0000005053527210 */ /* 0x000fc80007f5e0ff */
[----:B------:R-:W-:Y:S02]  /*1f70*/  LEA.HI.X.SX32 R81, R83, R81, 0x1, P2 ;  /* 0x0000005153517211 */ /* 0x000fe400010f0eff */
[----:B------:R-:W-:-:S04]  /*1f80*/  LEA R80, P2, R82, UR8, 0x2 ;  /* 0x0000000852507c11 */ /* 0x000fc8000f8410ff */
[----:B------:R-:W-:-:S06]  /*1f90*/  LEA.HI.X R81, R82, UR9, R81, 0x2, P2 ;  /* 0x0000000952517c11 */ /* 0x000fcc00090f1451 */
[----:B------:R-:W5:Y:S03]  /*1fa0*/  LDG.E.128 R80, desc[UR36][R80.64] ;  /* 0x0000002450507981 */ /* 0x000f66000c1e1d00 */
.L_x_2543:
[----:B------:R-:W-:Y:S05]  /*1fb0*/  BSYNC.RECONVERGENT B1 ;  /* 0x0000000000017941 */ /* 0x000fea0003800200 */
.L_x_2542:
[----:B------:R-:W-:Y:S04]  /*1fc0*/  BSSY.RECONVERGENT B1, `(.L_x_2544) ;  /* 0x0000018000017945 */ /* 0x000fe80003800200 */
[----:B------:R-:W-:Y:S05]  /*1fd0*/  @P1 BRA `(.L_x_2545) ;  /* 0x0000000000581947 */ /* 0x000fea0003800000 */
[----:B------:R-:W-:Y:S01]  /*1fe0*/  IMAD R151, R147, 0x8, R154 ;  /* 0x0000000893977824 */ /* 0x000fe200078e029a */
        /* <DEDUP_REMOVED lines=21> */
.L_x_2545:
[----:B------:R-:W-:Y:S05]  /*2140*/  BSYNC.RECONVERGENT B1 ;  /* 0x0000000000017941 */ /* 0x000fea0003800200 */
.L_x_2544:
[----:B------:R-:W-:Y:S04]  /*2150*/  BSSY.RECONVERGENT B1, `(.L_x_2546) ;  /* 0x0000019000017945 */ /* 0x000fe80003800200 */
[----:B------:R-:W-:Y:S05]  /*2160*/  @P1 BRA `(.L_x_2547) ;  /* 0x00000000005c1947 */ /* 0x000fea0003800000 */
[----:B------:R-:W-:Y:S02]  /*2170*/  LEA R88, R147, R152, 0x1 ;  /* 0x0000009893587211 */ /* 0x000fe400078e08ff */
[----:B------:R-:W-:-:S03]  /*2180*/  CS2R R90, SRZ ;  /* 0x00000000005a7805 */ /* 0x000fc6000001ff00 */
[----:B------:R-:W-:Y:S01]  /*2190*/  IMAD.SHL.U32 R151, R88, 0x4, RZ ;  /* 0x0000000458977824 */ /* 0x000fe200078e00ff */
[----:B------:R-:W-:-:S04]  /*21a0*/  CS2R R88, SRZ ;  /* 0x0000000000587805 */ /* 0x000fc8000001ff00 */
        /* <DEDUP_REMOVED lines=19> */
.L_x_2547:
[----:B------:R-:W-:Y:S05]  /*22e0*/  BSYNC.RECONVERGENT B1 ;  /* 0x0000000000017941 */ /* 0x000fea0003800200 */
.L_x_2546:
[----:B------:R-:W-:Y:S01]  /*22f0*/  BSSY.RECONVERGENT B1, `(.L_x_2548) ;  /* 0x0000019000017945 */ /* 0x000fe20003800200 */
[----:B------:R-:W-:-:S03]  /*2300*/  LEA R156, R147, R152, 0x2 ;  /* 0x00000098939c7211 */ /* 0x000fc600078e10ff */
        /* <DEDUP_REMOVED lines=23> */
.L_x_2549:
[----:B------:R-:W-:Y:S05]  /*2480*/  BSYNC.RECONVERGENT B1 ;  /* 0x0000000000017941 */ /* 0x000fea0003800200 */
.L_x_2548:
[----:B------:R-:W-:Y:S01]  /*2490*/  BSSY.RECONVERGENT B1, `(.L_x_2550) ;  /* 0x000001c000017945 */ /* 0x000fe20003800200 */
[C---:B------:R-:W-:Y:S01]  /*24a0*/  LEA R151, R147.reuse, R154, 0x5 ;  /* 0x0000009a93977211 */ /* 0x040fe200078e28ff */
[----:B------:R-:W-:Y:S02]  /*24b0*/  IMAD R154, R147, 0x2, R156 ;  /* 0x00000002939a7824 */ /* 0x000fe400078e029c */
[----:B------:R-:W-:Y:S05]  /*24c0*/  @P1 BRA `(.L_x_2551) ;  /* 0x0000000000601947 */ /* 0x000fea0003800000 */
[----:B------:R-:W-:Y:S02]  /*24d0*/  LEA R148, R147, R152, 0x2 ;  /* 0x0000009893947211 */ /* 0x000fe400078e10ff */
[----:B------:R-:W-:-:S03]  /*24e0*/  CS2R R98, SRZ ;  /* 0x0000000000627805 */ /* 0x000fc6000001ff00 */
[----:B------:R-:W-:-:S05]  /*24f0*/  IMAD.SHL.U32 R97, R148, 0x4, RZ ;  /* 0x0000000494617824 */ /* 0x000fca00078e00ff */
[----:B------:R-:W-:Y:S02]  /*2500*/  ISETP.GE.AND P2, PT, R97, R150, PT ;  /* 0x000000966100720c */ /* 0x000fe40003f46270 */
[----:B------:R-:W-:-:S11]  /*2510*/  CS2R R96, SRZ ;  /* 0x0000000000607805 */ /* 0x000fd6000001ff00 */
        /* <DEDUP_REMOVED lines=19> */
.L_x_2551:
[----:B------:R-:W-:Y:S05]  /*2650*/  BSYNC.RECONVERGENT B1 ;  /* 0x0000000000017941 */ /* 0x000fea0003800200 */
.L_x_2550:
[----:B------:R-:W-:Y:S04]  /*2660*/  BSSY.RECONVERGENT B1, `(.L_x_2552) ;  /* 0x000001b000017945 */ /* 0x000fe80003800200 */
[----:B------:R-:W-:Y:S05]  /*2670*/  @P1 BRA `(.L_x_2553) ;  /* 0x0000000000641947 */ /* 0x000fea0003800000 */
[----:B------:R-:W-:Y:S01]  /*2680*/  IMAD R148, R147, 0x4, R152 ;  /* 0x0000000493947824 */ /* 0x000fe200078e0298 */
[----:B------:R-:W-:-:S04]  /*2690*/  CS2R R102, SRZ ;  /* 0x0000000000667805 */ /* 0x000fc8000001ff00 */
[----:B------:R-:W-:-:S05]  /*26a0*/  IADD3 R148, PT, PT, R148, R147, RZ ;  /* 0x0000009394947210 */ /* 0x000fca0007ffe0ff */
        /* <DEDUP_REMOVED lines=22> */
.L_x_2553:
[----:B------:R-:W-:Y:S05]  /*2810*/  BSYNC.RECONVERGENT B1 ;  /* 0x0000000000017941 */ /* 0x000fea0003800200 */
.L_x_2552:
[----:B------:R-:W-:Y:S04]  /*2820*/  BSSY.RECONVERGENT B1, `(.L_x_2554) ;  /* 0x000001b000017945 */ /* 0x000fe80003800200 */
[----:B------:R-:W-:Y:S05]  /*2830*/  @P1 BRA `(.L_x_2555) ;  /* 0x0000000000641947 */ /* 0x000fea0003800000 */
[----:B------:R-:W-:Y:S01]  /*2840*/  IMAD R148, R147, 0x4, R152 ;  /* 0x0000000493947824 */ /* 0x000fe200078e0298 */
[----:B------:R-:W-:-:S04]  /*2850*/  CS2R R106, SRZ ;  /* 0x00000000006a7805 */ /* 0x000fc8000001ff00 */
[----:B------:R-:W-:-:S05]  /*2860*/  LEA R148, R147, R148, 0x1 ;  /* 0x0000009493947211 */ /* 0x000fca00078e08ff */
        /* <DEDUP_REMOVED lines=22> */
.L_x_2555:
[----:B------:R-:W-:Y:S05]  /*29d0*/  BSYNC.RECONVERGENT B1 ;  /* 0x0000000000017941 */ /* 0x000fea0003800200 */
.L_x_2554:
[----:B------:R-:W-:Y:S04]  /*29e0*/  BSSY.RECONVERGENT B1, `(.L_x_2556) ;  /* 0x0000017000017945 */ /* 0x000fe80003800200 */
[----:B------:R-:W-:Y:S05]  /*29f0*/  @P1 BRA `(.L_x_2557) ;  /* 0x0000000000541947 */ /* 0x000fea0003800000 */
        /* <DEDUP_REMOVED lines=21> */
.L_x_2557:
[----:B------:R-:W-:Y:S05]  /*2b50*/  BSYNC.RECONVERGENT B1 ;  /* 0x0000000000017941 */ /* 0x000fea0003800200 */
.L_x_2556:
[----:B------:R-:W-:Y:S01]  /*2b60*/  BSSY.RECONVERGENT B1, `(.L_x_2558) ;  /* 0x000001d000017945 */ /* 0x000fe20003800200 */
[----:B------:R-:W-:-:S03]  /*2b70*/  IMAD R154, R147, 0x2, R154 ;  /* 0x00000002939a7824 */ /* 0x000fc600078e029a */
[----:B------:R-:W-:Y:S05]  /*2b80*/  @P1 BRA `(.L_x_2559) ;  /* 0x0000000000681947 */ /* 0x000fea0003800000 */
[----:B------:R-:W-:Y:S02]  /*2b90*/  LEA R112, R147, R152, 0x2 ;  /* 0x0000009893707211 */ /* 0x000fe400078e10ff */
[----:B------:R-:W-:-:S03]  /*2ba0*/  CS2R R114, SRZ ;  /* 0x0000000000727805 */ /* 0x000fc6000001ff00 */
[----:B------:R-:W-:-:S05]  /*2bb0*/  IMAD R112, R147, 0x2, R112 ;  /* 0x0000000293707824 */ /* 0x000fca00078e0270 */
        /* <DEDUP_REMOVED lines=23> */
.L_x_2559:
[----:B------:R-:W-:Y:S05]  /*2d30*/  BSYNC.RECONVERGENT B1 ;  /* 0x0000000000017941 */ /* 0x000fea0003800200 */
.L_x_2558:
[----:B------:R-:W-:Y:S04]  /*2d40*/  BSSY.RECONVERGENT B1, `(.L_x_2560) ;  /* 0x000001d000017945 */ /* 0x000fe80003800200 */
[----:B------:R-:W-:Y:S05]  /*2d50*/  @P1 BRA `(.L_x_2561) ;  /* 0x00000000006c1947 */ /* 0x000fea0003800000 */
[----:B------:R-:W-:Y:S01]  /*2d60*/  IMAD R152, R147, 0x4, R152 ;  /* 0x0000000493987824 */ /* 0x000fe200078e0298 */
[----:B------:R-:W-:-:S04]  /*2d70*/  CS2R R118, SRZ ;  /* 0x0000000000767805 */ /* 0x000fc8000001ff00 */
[----:B------:R-:W-:-:S05]  /*2d80*/  LEA R152, R147, R152, 0x1 ;  /* 0x0000009893987211 */ /* 0x000fca00078e08ff */
[----:B------:R-:W-:-:S05]  /*2d90*/  IMAD R148, R147, 0x2, R152 ;  /* 0x0000000293947824 */ /* 0x000fca00078e0298 */
        /* <DEDUP_REMOVED lines=23> */
.L_x_2561:
[----:B------:R-:W-:Y:S05]  /*2f10*/  BSYNC.RECONVERGENT B1 ;  /* 0x0000000000017941 */ /* 0x000fea0003800200 */
.L_x_2560:
[----:B------:R-:W-:Y:S01]  /*2f20*/  BSSY.RECONVERGENT B1, `(.L_x_2562) ;  /* 0x000001a000017945 */ /* 0x000fe20003800200 */
[----:B------:R-:W-:-:S03]  /*2f30*/  IMAD R154, R147, 0x2, R154 ;  /* 0x00000002939a7824 */ /* 0x000fc600078e029a */
[----:B------:R-:W-:Y:S05]  /*2f40*/  @P1 BRA `(.L_x_2563) ;  /* 0x00000000005c1947 */ /* 0x000fea0003800000 */
[----:B------:R-:W-:Y:S02]  /*2f50*/  SHF.L.U32 R121, R154, 0x2, RZ ;  /* 0x000000029a797819 */ /* 0x000fe400000006ff */
[----:B------:R-:W-:Y:S02]  /*2f60*/  CS2R R122, SRZ ;  /* 0x00000000007a7805 */ /* 0x000fe4000001ff00 */
        /* <DEDUP_REMOVED lines=21> */
.L_x_2563:
[----:B------:R-:W-:Y:S05]  /*30c0*/  BSYNC.RECONVERGENT B1 ;  /* 0x0000000000017941 */ /* 0x000fea0003800200 */
.L_x_2562:
[----:B------:R-:W-:Y:S01]  /*30d0*/  BSSY.RECONVERGENT B1, `(.L_x_2564) ;  /* 0x000001a000017945 */ /* 0x000fe20003800200 */
[----:B------:R-:W-:-:S03]  /*30e0*/  IADD3 R154, PT, PT, R154, R147, RZ ;  /* 0x000000939a9a7210 */ /* 0x000fc60007ffe0ff */
[----:B------:R-:W-:Y:S05]  /*30f0*/  @P1 BRA `(.L_x_2565) ;  /* 0x00000000005c1947 */ /* 0x000fea0003800000 */
[----:B------:R-:W-:Y:S01]  /*3100*/  IMAD.SHL.U32 R125, R154, 0x4, RZ ;  /* 0x000000049a7d7824 */ /* 0x000fe200078e00ff */
[----:B------:R-:W-:-:S04]  /*3110*/  CS2R R126, SRZ ;  /* 0x00000000007e7805 */ /* 0x000fc8000001ff00 */
        /* <DEDUP_REMOVED lines=21> */
.L_x_2565:
[----:B------:R-:W-:Y:S05]  /*3270*/  BSYNC.RECONVERGENT B1 ;  /* 0x0000000000017941 */ /* 0x000fea0003800200 */
.L_x_2564:
[----:B------:R-:W-:Y:S01]  /*3280*/  BSSY.RECONVERGENT B1, `(.L_x_2566) ;  /* 0x000001a000017945 */ /* 0x000fe20003800200 */
[----:B------:R-:W-:-:S03]  /*3290*/  IMAD.IADD R154, R154, 0x1, R147 ;  /* 0x000000019a9a7824 */ /* 0x000fc600078e0293 */
        /* <DEDUP_REMOVED lines=24> */
.L_x_2567:
[----:B------:R-:W-:Y:S05]  /*3420*/  BSYNC.RECONVERGENT B1 ;  /* 0x0000000000017941 */ /* 0x000fea0003800200 */
.L_x_2566:
        /* <DEDUP_REMOVED lines=26> */
.L_x_2569:
[----:B------:R-:W-:Y:S05]  /*35d0*/  BSYNC.RECONVERGENT B1 ;  /* 0x0000000000017941 */ /* 0x000fea0003800200 */
.L_x_2568:
[----:B------:R-:W-:Y:S04]  /*35e0*/  BSSY.RECONVERGENT B1, `(.L_x_2570) ;  /* 0x0000019000017945 */ /* 0x000fe80003800200 */
[----:B------:R-:W-:Y:S05]  /*35f0*/  @P1 BRA `(.L_x_2571) ;  /* 0x00000000005c1947 */ /* 0x000fea0003800000 */
[----:B------:R-:W-:Y:S01]  /*3600*/  IMAD.IADD R154, R154, 0x1, R147 ;  /* 0x000000019a9a7824 */ /* 0x000fe200078e0293 */
[----:B------:R-:W-:Y:S02]  /*3610*/  CS2R R138, SRZ ;  /* 0x00000000008a7805 */ /* 0x000fe4000001ff00 */
[----:B------:R-:W-:Y:S02]  /*3620*/  CS2R R136, SRZ ;  /* 0x0000000000887805 */ /* 0x000fe4000001ff00 */
[----:B------:R-:W-:-:S04]  /*3630*/  SHF.L.U32 R151, R154, 0x2, RZ ;  /* 0x000000029a977819 */ /* 0x000fc800000006ff */
        /* <DEDUP_REMOVED lines=19> */
.L_x_2571:
[----:B------:R-:W-:Y:S05]  /*3770*/  BSYNC.RECONVERGENT B1 ;  /* 0x0000000000017941 */ /* 0x000fea0003800200 */
.L_x_2570:
[----:B------:R-:W-:Y:S04]  /*3780*/  BSSY.RECONVERGENT B1, `(.L_x_2572) ;  /* 0x000005c000017945 */ /* 0x000fe80003800200 */
[----:B------:R-:W-:Y:S05]  /*3790*/  @P1 BRA `(.L_x_2573) ;  /* 0x0000000400681947 */ /* 0x000fea0003800000 */
[----:B------:R-:W-:Y:S02]  /*37a0*/  ISETP.NE.U32.AND P1, PT, RZ, UR10, PT ;  /* 0x0000000aff007c0c */ /* 0x000fe4000bf25070 */
[----:B------:R-:W-:Y:S02]  /*37b0*/  ISETP.NE.U32.AND P2, PT, RZ, UR16, PT ;  /* 0x00000010ff007c0c */ /* 0x000fe4000bf45070 */
[----:B------:R-:W-:Y:S02]  /*37c0*/  ISETP.NE.AND.EX P1, PT, RZ, UR11, PT, P1 ;  /* 0x0000000bff007c0c */ /* 0x000fe4000bf25310 */
[----:B------:R-:W-:-:S11]  /*37d0*/  ISETP.NE.AND.EX P2, PT, RZ, UR17, PT, P2 ;  /* 0x00000011ff007c0c */ /* 0x000fd6000bf45320 */
[----:B------:R-:W1:Y:S01]  /*37e0*/  @P1 S2R R151, SR_CTAID.X ;  /* 0x0000000000971919 */ /* 0x000e620000002500 */
[----:B------:R-:W1:Y:S08]  /*37f0*/  @P1 LDC.64 R148, c[0x0][0x448] ;  /* 0x00011200ff941b82 */ /* 0x000e700000000a00 */
[----:B------:R-:W3:Y:S01]  /*3800*/  @P2 LDC.64 R146, c[0x0][0x438] ;  /* 0x00010e00ff922b82 */ /* 0x000ee20000000a00 */
[----:B0----5:R-:W-:-:S07]  /*3810*/  FMUL.FTZ R150, R9, R81 ;  /* 0x0000005109967220 */ /* 0x021fce0000410000 */
[----:B------:R-:W0:Y:S01]  /*3820*/  @P1 LDC R154, c[0x0][0x430] ;  /* 0x00010c00ff9a1b82 */ /* 0x000e220000000800 */
[----:B-1----:R-:W-:-:S04]  /*3830*/  @P1 IMAD.WIDE.U32 R148, R151, 0x4, R148 ;  /* 0x0000000497941825 */ /* 0x002fc800078e0094 */
[----:B---3--:R-:W-:Y:S02]  /*3840*/  @P2 IMAD.WIDE R146, R145, 0x4, R146 ;  /* 0x0000000491922825 */ /* 0x008fe400078e0292 */
[----:B------:R-:W3:Y:S04]  /*3850*/  @P1 LDG.E R148, desc[UR36][R148.64] ;  /* 0x0000002494941981 */ /* 0x000ee8000c1e1900 */
[----:B------:R1:W3:Y:S01]  /*3860*/  @P2 LDG.E R146, desc[UR36][R146.64] ;  /* 0x0000002492922981 */ /* 0x0002e2000c1e1900 */
[----:B------:R-:W-:Y:S01]  /*3870*/  FMUL.FTZ R151, R8, R80 ;  /* 0x0000005008977220 */ /* 0x000fe20000410000 */
        /* <DEDUP_REMOVED lines=18> */
[----:B----4-:R-:W-:-:S03]  /*39a0*/  FFMA.FTZ R150, R53, R117, R150 ;  /* 0x0000007535967223 */ /* 0x010fc60000010096 */
[----:B------:R-:W-:Y:S01]  /*39b0*/  FFMA.FTZ R151, R52, R116, R151 ;  /* 0x0000007434977223 */ /* 0x000fe20000010097 */
[----:B------:R-:W-:-:S03]  /*39c0*/  FFMA.FTZ R150, R57, R121, R150 ;  /* 0x0000007939967223 */ /* 0x000fc60000010096 */
[----:B------:R-:W-:Y:S01]  /*39d0*/  FFMA.FTZ R151, R56, R120, R151 ;  /* 0x0000007838977223 */ /* 0x000fe20000010097 */
[----:B------:R-:W-:-:S03]  /*39e0*/  FFMA.FTZ R150, R61, R125, R150 ;  /* 0x0000007d3d967223 */ /* 0x000fc60000010096 */
[----:B------:R-:W-:Y:S01]  /*39f0*/  FFMA.FTZ R151, R60, R124, R151 ;  /* 0x0000007c3c977223 */ /* 0x000fe20000010097 */
[----:B--2---:R-:W-:Y:S01]  /*3a00*/  FFMA.FTZ R150, R65, R129, R150 ;  /* 0x0000008141967223 */ /* 0x004fe20000010096 */
[----:B-1----:R-:W-:Y:S02]  /*3a10*/  FMUL.FTZ R147, R10, R82 ;  /* 0x000000520a937220 */ /* 0x002fe40000410000 */
[----:B------:R-:W-:Y:S01]  /*3a20*/  FFMA.FTZ R151, R64, R128, R151 ;  /* 0x0000008040977223 */ /* 0x000fe20000010097 */
[----:B------:R-:W-:Y:S01]  /*3a30*/  FFMA.FTZ R150, R69, R133, R150 ;  /* 0x0000008545967223 */ /* 0x000fe20000010096 */
[----:B------:R-:W-:Y:S02]  /*3a40*/  FFMA.FTZ R147, R6, R78, R147 ;  /* 0x0000004e06937223 */ /* 0x000fe40000010093 */
[----:B------:R-:W-:Y:S01]  /*3a50*/  FFMA.FTZ R151, R68, R132, R151 ;  /* 0x0000008444977223 */ /* 0x000fe20000010097 */
[----:B------:R-:W-:Y:S01]  /*3a60*/  FFMA.FTZ R150, R73, R137, R150 ;  /* 0x0000008949967223 */ /* 0x000fe20000010096 */
[----:B------:R-:W-:-:S02]  /*3a70*/  FFMA.FTZ R149, R14, R86, R147 ;  /* 0x000000560e957223 */ /* 0x000fc40000010093 */
[----:B------:R-:W-:Y:S02]  /*3a80*/  FFMA.FTZ R151, R72, R136, R151 ;  /* 0x0000008848977223 */ /* 0x000fe40000010097 */
[----:B------:R-:W-:Y:S02]  /*3a90*/  FFMA.FTZ R149, R26, R90, R149 ;  /* 0x0000005a1a957223 */ /* 0x000fe40000010095 */
[----:B------:R-:W-:Y:S01]  /*3aa0*/  FADD.FTZ R147, R151, R150 ;  /* 0x0000009697937221 */ /* 0x000fe20000010000 */
[----:B------:R-:W-:Y:S01]  /*3ab0*/  FMUL.FTZ R150, R11, R83 ;  /* 0x000000530b967220 */ /* 0x000fe20000410000 */
[----:B------:R-:W-:Y:S01]  /*3ac0*/  FFMA.FTZ R149, R30, R94, R149 ;  /* 0x0000005e1e957223 */ /* 0x000fe20000010095 */
[----:B------:R-:W0:Y:S02]  /*3ad0*/  @P1 LDC R151, c[0x0][0x408] ;  /* 0x00010200ff971b82 */ /* 0x000e240000000800 */
        /* <DEDUP_REMOVED lines=23> */
[----:B------:R-:W-:Y:S01]  /*3c50*/  FADD.FTZ R147, R152, R147 ;  /* 0x0000009398937221 */ /* 0x000fe20000010000 */
[----:B0-----:R-:W-:Y:S02]  /*3c60*/  @P1 IMAD.IADD R152, R154, 0x1, R151 ;  /* 0x000000019a981824 */ /* 0x001fe400078e0297 */
[----:B------:R-:W-:-:S04]  /*3c70*/  FFMA.FTZ R150, R67, R131, R150 ;  /* 0x0000008343967223 */ /* 0x000fc80000010096 */
[----:B------:R-:W-:Y:S01]  /*3c80*/  FFMA.FTZ R150, R71, R135, R150 ;  /* 0x0000008747967223 */ /* 0x000fe20000010096 */
[----:B------:R-:W-:-:S03]  /*3c90*/  @P1 ISETP.GE.AND P4, PT, R141, R152, PT ;  /* 0x000000988d00120c */ /* 0x000fc60003f86270 */
[----:B------:R-:W-:Y:S01]  /*3ca0*/  FFMA.FTZ R150, R75, R139, R150 ;  /* 0x0000008b4b967223 */ /* 0x000fe20000010096 */
[----:B------:R-:W-:-:S03]  /*3cb0*/  @P1 SEL R149, R23, RZ, !P4 ;  /* 0x000000ff17951207 */ /* 0x000fc60006000000 */
[----:B------:R-:W-:Y:S01]  /*3cc0*/  FADD.FTZ R147, R150, R147 ;  /* 0x0000009396937221 */ /* 0x000fe20000010000 */
[----:B------:R-:W-:-:S03]  /*3cd0*/  @P1 IADD3 R149, PT, PT, R141, R149, -R16 ;  /* 0x000000958d951210 */ /* 0x000fc60007ffe810 */
[----:B------:R-:W-:Y:S01]  /*3ce0*/  FMUL.FTZ R147, R147, UR14 ;  /* 0x0000000e93937c20 */ /* 0x000fe20008410000 */
[----:B------:R-:W-:-:S03]  /*3cf0*/  @P1 I2FP.F32.S32 R150, R149 ;  /* 0x0000009500961245 */ /* 0x000fc60000201400 */
[----:B---3--:R-:W-:-:S04]  /*3d00*/  @P2 FADD.FTZ R147, R147, R146 ;  /* 0x0000009293932221 */ /* 0x008fc80000010000 */
[----:B------:R-:W-:-:S05]  /*3d10*/  @P1 FFMA.FTZ R147, R150, R148, R147 ;  /* 0x0000009496931223 */ /* 0x000fca0000010093 */
[----:B------:R1:W-:Y:S01]  /*3d20*/  STS [R22], R147 ;  /* 0x0000009316007388 */ /* 0x0003e20000000800 */
[----:B------:R-:W-:-:S07]  /*3d30*/  @!P3 FMNMX.FTZ R0, R0, R147, !PT ;  /* 0x000000930000b209 */ /* 0x000fce0007810000 */
.L_x_2573:
[----:B------:R-:W-:Y:S05]  /*3d40*/  BSYNC.RECONVERGENT B1 ;  /* 0x0000000000017941 */ /* 0x000fea0003800200 */
.L_x_2572:
[----:B------:R-:W-:Y:S01]  /*3d50*/  IADD3 R140, P1, PT, R140, 0x100, RZ ;  /* 0x000001008c8c7810 */ /* 0x000fe20007f3e0ff */
[----:B-1----:R-:W-:Y:S01]  /*3d60*/  VIADD R22, R22, 0x400 ;  /* 0x0000040016167836 */ /* 0x002fe20000000000 */
[----:B------:R-:W-:Y:S02]  /*3d70*/  IADD3 R141, PT, PT, R141, 0x100, RZ ;  /* 0x000001008d8d7810 */ /* 0x000fe40007ffe0ff */
[----:B------:R-:W-:Y:S01]  /*3d80*/  IADD3 R145, PT, PT, R145, 0x100, RZ ;  /* 0x0000010091917810 */ /* 0x000fe20007ffe0ff */
[----:B------:R-:W-:Y:S01]  /*3d90*/  IMAD.X R143, RZ, RZ, R143, P1 ;  /* 0x000000ffff8f7224 */ /* 0x000fe200008e068f */
[----:B------:R-:W-:-:S13]  /*3da0*/  ISETP.GE.AND P1, PT, R141, R144, PT ;  /* 0x000000908d00720c */ /* 0x000fda0003f26270 */
[----:B------:R-:W-:Y:S05]  /*3db0*/  @!P1 BRA `(.L_x_2574) ;  /* 0xffffffdc00649947 */ /* 0x000fea000383ffff */
.L_x_2539:
[----:B0---4-:R-:W-:Y:S05]  /*3dc0*/  BSYNC.RECONVERGENT B0 ;  /* 0x0000000000007941 */ /* 0x011fea0003800200 */
.L_x_2538:
[----:B------:R-:W0:Y:S01]  /*3dd0*/  SHFL.BFLY PT, R5, R0, 0x10, 0x1f ;  /* 0x0e001f0000057f89 */ /* 0x000e2200000e0000 */
[----:B------:R-:W4:Y:S01]  /*3de0*/  S2UR UR8, SR_CgaCtaId ;  /* 0x00000000000879c3 */ /* 0x000f220000008800 */
[----:B------:R-:W-:Y:S01]  /*3df0*/  UMOV UR6, 0x400 ;  /* 0x0000040000067882 */ /* 0x000fe20000000000 */
[----:B------:R-:W-:Y:S01]  /*3e00*/  BSSY.RECONVERGENT B0, `(.L_x_2575) ;  /* 0x0000185000007945 */ /* 0x000fe20003800200 */
[----:B------:R-:W2:Y:S05]  /*3e10*/  S2R R12, SR_TID.X ;  /* 0x00000000000c7919 */ /* 0x000eaa0000002100 */
[----:B------:R-:W3:Y:S01]  /*3e20*/  S2UR UR9, SR_CTAID.Y ;  /* 0x00000000000979c3 */ /* 0x000ee20000002600 */
[----:B0-----:R-:W-:Y:S01]  /*3e30*/  FMNMX.FTZ R5, R5, R0, !PT ;  /* 0x0000000005057209 */ /* 0x001fe20007810000 */
[----:B----4-:R-:W-:Y:S01]  /*3e40*/  ULEA UR4, UR8, UR6, 0x18 ;  /* 0x0000000608047291 */ /* 0x010fe2000f8ec0ff */
[----:B-1----:R-:W-:-:S03]  /*3e50*/  MOV R0, 0xff7fffff ;  /* 0xff7fffff00007802 */ /* 0x002fc60000000f00 */
[----:B------:R-:W0:Y:S02]  /*3e60*/  SHFL.BFLY PT, R4, R5, 0x8, 0x1f ;  /* 0x0d001f0005047f89 */ /* 0x000e2400000e0000 */
[----:B0-----:R-:W-:-:S05]  /*3e70*/  FMNMX.FTZ R4, R5, R4, !PT ;  /* 0x0000000405047209 */ /* 0x001fca0007810000 */
[----:B------:R-:W0:Y:S02]  /*3e80*/  SHFL.BFLY PT, R7, R4, 0x4, 0x1f ;  /* 0x0c801f0004077f89 */ /* 0x000e2400000e0000 */
[----:B0-----:R-:W-:Y:S02]  /*3e90*/  FMNMX.FTZ R7, R4, R7, !PT ;  /* 0x0000000704077209 */ /* 0x001fe40007810000 */
[----:B--2---:R-:W-:-:S03]  /*3ea0*/  LEA.HI R4, R12, UR4, RZ, 0x1d ;  /* 0x000000040c047c11 */ /* 0x004fc6000f8fe8ff */
[----:B------:R-:W0:Y:S02]  /*3eb0*/  SHFL.BFLY PT, R6, R7, 0x2, 0x1f ;  /* 0x0c401f0007067f89 */ /* 0x000e2400000e0000 */
[----:B0-----:R-:W-:Y:S02]  /*3ec0*/  FMNMX.FTZ R8, R7, R6, !PT ;  /* 0x0000000607087209 */ /* 0x001fe40007810000 */
[----:B------:R-:W-:-:S03]  /*3ed0*/  LOP3.LUT P0, R6, R12, 0x1f, RZ, 0xc0, !PT ;  /* 0x0000001f0c067812 */ /* 0x000fc6000780c0ff */
[----:B------:R-:W0:Y:S01]  /*3ee0*/  SHFL.BFLY PT, R9, R8, 0x1, 0x1f ;  /* 0x0c201f0008097f89 */ /* 0x000e2200000e0000 */
[C---:B------:R-:W-:Y:S02]  /*3ef0*/  ISETP.GT.U32.AND P1, PT, R6.reuse, 0x7, PT ;  /* 0x000000070600780c */ /* 0x040fe40003f24070 */
[----:B------:R-:W-:Y:S01]  /*3f00*/  LEA R7, R6, UR4, 0x2 ;  /* 0x0000000406077c11 */ /* 0x000fe2000f8e10ff */
[----:B------:R-:W3:Y:S02]  /*3f10*/  LDCU UR4, c[0x0][0x3f4] ;  /* 0x00007e80ff0477ac */ /* 0x000ee40008000800 */
[----:B---3--:R-:W-:Y:S01]  /*3f20*/  UIMAD UR4, UR9, UR4, URZ ;  /* 0x00000004090472a4 */ /* 0x008fe2000f8e02ff */
[----:B0-----:R-:W-:-:S03]  /*3f30*/  FMNMX.FTZ R11, R8, R9, !PT ;  /* 0x00000009080b7209 */ /* 0x001fc60007810000 */
[----:B------:R-:W-:Y:S02]  /*3f40*/  USHF.R.S32.HI UR7, URZ, 0x1f, UR4 ;  /* 0x0000001fff077899 */ /* 0x000fe40008011404 */
[----:B------:R-:W-:Y:S01]  /*3f50*/  @!P0 STS [R4], R11 ;  /* 0x0000000b04008388 */ /* 0x000fe20000000800 */
[----:B------:R-:W-:Y:S06]  /*3f60*/  BAR.SYNC.DEFER_BLOCKING 0x0 ;  /* 0x0000000000007b1d */ /* 0x000fec0000010000 */
[----:B------:R-:W0:Y:S04]  /*3f70*/  @!P1 LDS R0, [R7] ;  /* 0x0000000007009984 */ /* 0x000e280000000800 */
[----:B0-----:R-:W0:Y:S02]  /*3f80*/  SHFL.BFLY PT, R5, R0, 0x4, 0x1f ;  /* 0x0c801f0000057f89 */ /* 0x001e2400000e0000 */
[----:B0-----:R-:W-:-:S02]  /*3f90*/  FMNMX.FTZ R9, R5, R0, !PT ;  /* 0x0000000005097209 */ /* 0x001fc40007810000 */
[----:B------:R-:W-:-:S03]  /*3fa0*/  IADD3 R0, PT, PT, R16, 0x1, RZ ;  /* 0x0000000110007810 */ /* 0x000fc60007ffe0ff */
[----:B------:R-:W0:Y:S02]  /*3fb0*/  SHFL.BFLY PT, R8, R9, 0x2, 0x1f ;  /* 0x0c401f0009087f89 */ /* 0x000e2400000e0000 */
[----:B0-----:R-:W-:Y:S01]  /*3fc0*/  FMNMX.FTZ R10, R9, R8, !PT ;  /* 0x00000008090a7209 */ /* 0x001fe20007810000 */
[----:B------:R-:W-:-:S04]  /*3fd0*/  IMAD.MOV.U32 R9, RZ, RZ, RZ ;  /* 0x000000ffff097224 */ /* 0x000fc800078e00ff */
[----:B------:R-:W0:Y:S02]  /*3fe0*/  SHFL.BFLY PT, R5, R10, 0x1, 0x1f ;  /* 0x0c201f000a057f89 */ /* 0x000e2400000e0000 */
[----:B0-----:R-:W-:Y:S01]  /*3ff0*/  FMNMX.FTZ R8, R10, R5, !PT ;  /* 0x000000050a087209 */ /* 0x001fe20007810000 */
[----:B------:R-:W-:-:S05]  /*4000*/  IMAD.IADD R5, R19, 0x1, R12 ;  /* 0x0000000113057824 */ /* 0x000fca00078e020c */
        /* <DEDUP_REMOVED lines=18> */
[----:B------:R-:W-:Y:S01]  /*4130*/  LEA.HI R9, R11, 0x1, RZ, 0x18 ;  /* 0x000000010b097811 */ /* 0x000fe200078fc0ff */
[----:B------:R-:W-:Y:S02]  /*4140*/  IMAD.MOV.U32 R10, RZ, RZ, R5 ;  /* 0x000000ffff0a7224 */ /* 0x000fe400078e0005 */
[----:B------:R-:W-:Y:S01]  /*4150*/  ULEA UR5, UR8, UR5, 0x18 ;  /* 0x0000000508057291 */ /* 0x000fe2000f8ec0ff */
[----:B------:R-:W-:Y:S02]  /*4160*/  LOP3.LUT R11, R9, 0x3, RZ, 0xc0, !PT ;  /* 0x00000003090b7812 */ /* 0x000fe400078ec0ff */
[----:B------:R-:W-:Y:S02]  /*4170*/  MOV R9, RZ ;  /* 0x000000ff00097202 */ /* 0x000fe40000000f00 */
[----:B------:R-:W-:Y:S02]  /*4180*/  IADD3 R13, PT, PT, -R11, RZ, RZ ;  /* 0x000000ff0b0d7210 */ /* 0x000fe40007ffe1ff */
[----:B------:R-:W-:-:S07]  /*4190*/  LEA R11, R12, UR5, 0x2 ;  /* 0x000000050c0b7c11 */ /* 0x000fce000f8e10ff */
.L_x_2580:
        /* <DEDUP_REMOVED lines=11> */
.L_x_2579:
[----:B------:R-:W-:Y:S05]  /*4250*/  BSYNC.RECONVERGENT B1 ;  /* 0x0000000000017941 */ /* 0x000fea0003800200 */
.L_x_2578:
[----:B------:R-:W-:Y:S05]  /*4260*/  @!P1 BRA `(.L_x_2576) ;  /* 0x0000001000f89947 */ /* 0x000fea0003800000 */
[----:B------:R-:W-:Y:S01]  /*4270*/  UIADD3 UR5, UPT, UPT, UR6, 0x140, URZ ;  /* 0x0000014006057890 */ /* 0x000fe2000fffe0ff */
[----:B------:R-:W-:-:S03]  /*4280*/  SHF.L.U32 R11, R19, 0x2, RZ ;  /* 0x00000002130b7819 */ /* 0x000fc600000006ff */
[----:B------:R-:W-:Y:S02]  /*4290*/  ULEA UR5, UR8, UR5, 0x18 ;  /* 0x0000000508057291 */ /* 0x000fe4000f8ec0ff */
[----:B------:R-:W-:-:S07]  /*42a0*/  IMAD R11, R10, 0x4, -R11 ;  /* 0x000000040a0b7824 */ /* 0x000fce00078e0a0b */
[----:B------:R-:W0:Y:S04]  /*42b0*/  LDS R13, [R11+UR5] ;  /* 0x000000050b0d7984 */ /* 0x000e280008000800 */
[----:B------:R-:W1:Y:S04]  /*42c0*/  LDS R15, [R11+UR5+0x400] ;  /* 0x000400050b0f7984 */ /* 0x000e680008000800 */
[----:B------:R-:W2:Y:S04]  /*42d0*/  LDS R21, [R11+UR5+0x800] ;  /* 0x000800050b157984 */ /* 0x000ea80008000800 */
[----:B-----5:R-:W3:Y:S01]  /*42e0*/  LDS R23, [R11+UR5+0xc00] ;  /* 0x000c00050b177984 */ /* 0x020ee20008000800 */
[----:B0-----:R-:W-:-:S04]  /*42f0*/  FADD.FTZ R13, -R8, R13 ;  /* 0x0000000d080d7221 */ /* 0x001fc80000010100 */
[----:B------:R-:W-:Y:S01]  /*4300*/  FMUL.FTZ R13, R13, 1.4426950216293334961 ;  /* 0x3fb8aa3b0d0d7820 */ /* 0x000fe20000410000 */
[----:B-1----:R-:W-:-:S03]  /*4310*/  FADD.FTZ R15, -R8, R15 ;  /* 0x0000000f080f7221 */ /* 0x002fc60000010100 */
[----:B------:R0:W1:Y:S01]  /*4320*/  MUFU.EX2 R14, R13 ;  /* 0x0000000d000e7308 */ /* 0x0000620000000800 */
[----:B------:R-:W-:Y:S01]  /*4330*/  FMUL.FTZ R15, R15, 1.4426950216293334961 ;  /* 0x3fb8aa3b0f0f7820 */ /* 0x000fe20000410000 */
[C---:B--2---:R-:W-:Y:S01]  /*4340*/  FADD.FTZ R21, -R8.reuse, R21 ;  /* 0x0000001508157221 */ /* 0x044fe20000010100 */
[----:B---3--:R-:W-:-:S03]  /*4350*/  FADD.FTZ R23, -R8, R23 ;  /* 0x0000001708177221 */ /* 0x008fc60000010100 */
[----:B------:R-:W-:Y:S02]  /*4360*/  FMUL.FTZ R21, R21, 1.4426950216293334961 ;  /* 0x3fb8aa3b15157820 */ /* 0x000fe40000410000 */
[----:B------:R-:W2:Y:S01]  /*4370*/  MUFU.EX2 R22, R15 ;  /* 0x0000000f00167308 */ /* 0x000ea20000000800 */
[----:B------:R-:W-:Y:S01]  /*4380*/  FMUL.FTZ R23, R23, 1.4426950216293334961 ;  /* 0x3fb8aa3b17177820 */ /* 0x000fe20000410000 */
[----:B0-----:R-:W-:Y:S01]  /*4390*/  IADD3 R13, PT, PT, R10, 0x400, RZ ;  /* 0x000004000a0d7810 */ /* 0x001fe20007ffe0ff */
[----:B------:R-:W-:-:S03]  /*43a0*/  VIADD R10, R11, UR5 ;  /* 0x000000050b0a7c36 */ /* 0x000fc60008000000 */
[----:B------:R-:W-:Y:S02]  /*43b0*/  ISETP.GT.AND P0, PT, R13, R16, PT ;  /* 0x000000100d00720c */ /* 0x000fe40003f04270 */
[----:B------:R-:W0:Y:S01]  /*43c0*/  MUFU.EX2 R24, R21 ;  /* 0x0000001500187308 */ /* 0x000e220000000800 */
[----:B-1----:R-:W-:Y:S01]  /*43d0*/  FADD.FTZ R9, R9, R14 ;  /* 0x0000000e09097221 */ /* 0x002fe20000010000 */
[----:B------:R1:W-:Y:S06]  /*43e0*/  STS [R11+UR5], R14 ;  /* 0x0000000e0b007988 */ /* 0x0003ec0008000805 */
[----:B------:R-:W3:Y:S01]  /*43f0*/  MUFU.EX2 R26, R23 ;  /* 0x00000017001a7308 */ /* 0x000ee20000000800 */
[----:B--2---:R-:W-:Y:S01]  /*4400*/  FADD.FTZ R9, R9, R22 ;  /* 0x0000001609097221 */ /* 0x004fe20000010000 */
[----:B------:R1:W-:Y:S03]  /*4410*/  STS [R11+UR5+0x400], R22 ;  /* 0x000400160b007988 */ /* 0x0003e60008000805 */
[----:B0-----:R-:W-:Y:S01]  /*4420*/  FADD.FTZ R9, R9, R24 ;  /* 0x0000001809097221 */ /* 0x001fe20000010000 */
[----:B------:R1:W-:Y:S04]  /*4430*/  STS [R11+UR5+0x800], R24 ;  /* 0x000800180b007988 */ /* 0x0003e80008000805 */
[----:B---3--:R1:W-:Y:S01]  /*4440*/  STS [R11+UR5+0xc00], R26 ;  /* 0x000c001a0b007988 */ /* 0x0083e20008000805 */
[----:B------:R-:W-:Y:S01]  /*4450*/  FADD.FTZ R9, R9, R26 ;  /* 0x0000001a09097221 */ /* 0x000fe20000010000 */
[----:B------:R-:W-:Y:S06]  /*4460*/  @P0 BRA `(.L_x_2576) ;  /* 0x0000001000780947 */ /* 0x000fec0003800000 */
[----:B-1----:R-:W-:Y:S01]  /*4470*/  IADD3 R11, PT, PT, -R13, R16, RZ ;  /* 0x000000100d0b7210 */ /* 0x002fe20007ffe1ff */
[----:B------:R-:W-:Y:S01]  /*4480*/  BSSY.RECONVERGENT B1, `(.L_x_2581) ;  /* 0x000006b000017945 */ /* 0x000fe20003800200 */
[----:B------:R-:W-:Y:S01]  /*4490*/  VIADD R10, R10, 0x1800 ;  /* 0x000018000a0a7836 */ /* 0x000fe20000000000 */
[----:B------:R-:W-:Y:S02]  /*44a0*/  PLOP3.LUT P0, PT, PT, PT, PT, 0x80, 0x8 ;  /* 0x000000000008781c */ /* 0x000fe40003f0f070 */
[----:B------:R-:W-:-:S13]  /*44b0*/  ISETP.GT.AND P1, PT, R11, 0xbff, PT ;  /* 0x00000bff0b00780c */ /* 0x000fda0003f24270 */
[----:B------:R-:W-:Y:S05]  /*44c0*/  @!P1 BRA `(.L_x_2582) ;  /* 0x0000000400989947 */ /* 0x000fea0003800000 */
[----:B------:R-:W-:Y:S02]  /*44d0*/  PLOP3.LUT P0, PT, PT, PT, PT, 0x8, 0x80 ;  /* 0x000000000080781c */ /* 0x000fe40003f0e170 */
[----:B------:R-:W-:-:S11]  /*44e0*/  IADD3 R14, PT, PT, R16, -0xbff, RZ ;  /* 0xfffff401100e7810 */ /* 0x000fd60007ffe0ff */
.L_x_2583:
[----:B------:R-:W0:Y:S01]  /*44f0*/  LDS R11, [R10+-0x800] ;  /* 0xfff800000a0b7984 */ /* 0x000e220000000800 */
[----:B------:R-:W-:-:S03]  /*4500*/  VIADD R13, R13, 0x1000 ;  /* 0x000010000d0d7836 */ /* 0x000fc60000000000 */
[----:B------:R-:W1:Y:S02]  /*4510*/  LDS R15, [R10+-0x400] ;  /* 0xfffc00000a0f7984 */ /* 0x000e640000000800 */
[----:B------:R-:W-:Y:S02]  /*4520*/  ISETP.GE.AND P1, PT, R13, R14, PT ;  /* 0x0000000e0d00720c */ /* 0x000fe40003f26270 */
        /* <DEDUP_REMOVED lines=96> */
.L_x_2582:
[----:B------:R-:W-:Y:S05]  /*4b30*/  BSYNC.RECONVERGENT B1 ;  /* 0x0000000000017941 */ /* 0x000fea0003800200 */
.L_x_2581:
        /* <DEDUP_REMOVED lines=55> */
.L_x_2585:
[----:B------:R-:W-:Y:S05]  /*4eb0*/  BSYNC.RECONVERGENT B1 ;  /* 0x0000000000017941 */ /* 0x000fea0003800200 */
.L_x_2584:
        /* <DEDUP_REMOVED lines=27> */
.L_x_2577:
[----:B------:R-:W-:Y:S01]  /*5070*/  VIADDMNMX R14, R5, 0x100, R0, !PT ;  /* 0x00000100050e7846 */ /* 0x000fe20007800100 */
[----:B------:R-:W-:Y:S01]  /*5080*/  BSSY.RECONVERGENT B1, `(.L_x_2586) ;  /* 0x0000024000017945 */ /* 0x000fe20003800200 */
[----:B------:R-:W-:Y:S01]  /*5090*/  LOP3.LUT R9, RZ, R12, RZ, 0x33, !PT ;  /* 0x0000000cff097212 */ /* 0x000fe200078e33ff */
[----:B------:R-:W-:-:S03]  /*50a0*/  IMAD.MOV.U32 R13, RZ, RZ, R5 ;  /* 0x000000ffff0d7224 */ /* 0x000fc600078e0005 */
[----:B------:R-:W-:-:S04]  /*50b0*/  IADD3 R14, PT, PT, -R19, R14, R9 ;  /* 0x0000000e130e7210 */ /* 0x000fc80007ffe109 */
[C---:B------:R-:W-:Y:S02]  /*50c0*/  LOP3.LUT R9, R14.reuse, 0x300, RZ, 0xc0, !PT ;  /* 0x000003000e097812 */ /* 0x040fe400078ec0ff */
[----:B------:R-:W-:Y:S02]  /*50d0*/  ISETP.GE.U32.AND P1, PT, R14, 0x300, PT ;  /* 0x000003000e00780c */ /* 0x000fe40003f26070 */
[----:B------:R-:W-:Y:S01]  /*50e0*/  ISETP.NE.AND P0, PT, R9, 0x300, PT ;  /* 0x000003000900780c */ /* 0x000fe20003f05270 */
[----:B------:R-:W-:-:S12]  /*50f0*/  HFMA2 R9, -RZ, RZ, 0, 0 ;  /* 0x00000000ff097431 */ /* 0x000fd800000001ff */
[----:B------:R-:W-:Y:S05]  /*5100*/  @!P0 BRA `(.L_x_2587) ;  /* 0x00000000006c8947 */ /* 0x000fea0003800000 */
[----:B------:R-:W-:Y:S01]  /*5110*/  UIADD3 UR5, UPT, UPT, UR6, 0x140, URZ ;  /* 0x0000014006057890 */ /* 0x000fe2000fffe0ff */
[----:B------:R-:W-:Y:S01]  /*5120*/  LEA.HI R9, R14, 0x1, RZ, 0x18 ;  /* 0x000000010e097811 */ /* 0x000fe200078fc0ff */
[--C-:B------:R-:W-:Y:S01]  /*5130*/  IMAD.MOV.U32 R13, RZ, RZ, R5.reuse ;  /* 0x000000ffff0d7224 */ /* 0x100fe200078e0005 */
[----:B-----5:R-:W-:Y:S01]  /*5140*/  IADD3 R23, P0, P2, R10, UR4, R5 ;  /* 0x000000040a177c10 */ /* 0x020fe2000fa1e005 */
[----:B------:R-:W-:Y:S01]  /*5150*/  ULEA UR5, UR8, UR5, 0x18 ;  /* 0x0000000508057291 */ /* 0x000fe2000f8ec0ff */
[----:B------:R-:W-:Y:S02]  /*5160*/  LOP3.LUT R10, R9, 0x3, RZ, 0xc0, !PT ;  /* 0x00000003090a7812 */ /* 0x000fe400078ec0ff */
[----:B------:R-:W-:Y:S02]  /*5170*/  IADD3.X R11, PT, PT, R11, UR7, RZ, P0, P2 ;  /* 0x000000070b0b7c10 */ /* 0x000fe400087e44ff */
[----:B------:R-:W-:Y:S02]  /*5180*/  MOV R9, RZ ;  /* 0x000000ff00097202 */ /* 0x000fe40000000f00 */
[----:B------:R-:W-:-:S02]  /*5190*/  IADD3 R15, PT, PT, -R10, RZ, RZ ;  /* 0x000000ff0a0f7210 */ /* 0x000fc40007ffe1ff */
[----:B------:R-:W-:-:S07]  /*51a0*/  LEA R14, R12, UR5, 0x2 ;  /* 0x000000050c0e7c11 */ /* 0x000fce000f8e10ff */
.L_x_2588:
[----:B------:R-:W-:-:S06]  /*51b0*/  IMAD.MOV.U32 R10, RZ, RZ, R23 ;  /* 0x000000ffff0a7224 */ /* 0x000fcc00078e0017 */
[----:B------:R1:W2:Y:S01]  /*51c0*/  LDG.E.U8 R10, desc[UR36][R10.64] ;  /* 0x000000240a0a7981 */ /* 0x0002a2000c1e1100 */
[----:B------:R-:W-:Y:S01]  /*51d0*/  VIADD R15, R15, 0x1 ;  /* 0x000000010f0f7836 */ /* 0x000fe20000000000 */
[----:B------:R-:W-:Y:S02]  /*51e0*/  IADD3 R23, P2, PT, R23, 0x100, RZ ;  /* 0x0000010017177810 */ /* 0x000fe40007f5e0ff */
[----:B------:R-:W-:-:S03]  /*51f0*/  IADD3 R13, PT, PT, R13, 0x100, RZ ;  /* 0x000001000d0d7810 */ /* 0x000fc60007ffe0ff */
[----:B-1----:R-:W-:Y:S01]  /*5200*/  IMAD.X R11, RZ, RZ, R11, P2 ;  /* 0x000000ffff0b7224 */ /* 0x002fe200010e060b */
[----:B--2---:R-:W-:-:S13]  /*5210*/  ISETP.NE.AND P0, PT, R10, RZ, PT ;  /* 0x000000ff0a00720c */ /* 0x004fda0003f05270 */
[----:B------:R-:W0:Y:S02]  /*5220*/  @!P0 LDS R21, [R14] ;  /* 0x000000000e158984 */ /* 0x000e240000000800 */
[----:B0-----:R-:W-:Y:S01]  /*5230*/  @!P0 FADD.FTZ R22, -R8, R21 ;  /* 0x0000001508168221 */ /* 0x001fe20000010100 */
        /* <DEDUP_REMOVED lines=8> */
.L_x_2587:
[----:B------:R-:W-:Y:S05]  /*52c0*/  BSYNC.RECONVERGENT B1 ;  /* 0x0000000000017941 */ /* 0x000fea0003800200 */
.L_x_2586:
[----:B------:R-:W-:Y:S05]  /*52d0*/  @!P1 BRA `(.L_x_2576) ;  /* 0x0000000000dc9947 */ /* 0x000fea0003800000 */
[----:B------:R-:W1:Y:S01]  /*52e0*/  S2R R14, SR_CgaCtaId ;  /* 0x00000000000e7919 */ /* 0x000e620000008800 */
[----:B-----5:R-:W2:Y:S01]  /*52f0*/  LDC.64 R22, c[0x0][0x420] ;  /* 0x00010800ff167b82 */ /* 0x020ea20000000a00 */
[----:B------:R-:W-:Y:S01]  /*5300*/  MOV R11, 0x400 ;  /* 0x00000400000b7802 */ /* 0x000fe20000000f00 */
[----:B------:R-:W-:-:S03]  /*5310*/  IMAD.SHL.U32 R10, R19, 0x4, RZ ;  /* 0x00000004130a7824 */ /* 0x000fc600078e00ff */
[----:B------:R-:W-:Y:S01]  /*5320*/  IADD3 R11, PT, PT, R11, 0x140, RZ ;  /* 0x000001400b0b7810 */ /* 0x000fe20007ffe0ff */
[----:B------:R-:W-:Y:S01]  /*5330*/  IMAD R10, R13, 0x4, -R10 ;  /* 0x000000040d0a7824 */ /* 0x000fe200078e0a0a */
[----:B--2---:R-:W-:-:S04]  /*5340*/  IADD3 R21, P0, P1, R22, UR4, R13 ;  /* 0x0000000416157c10 */ /* 0x004fc8000f91e00d */
[----:B------:R-:W-:Y:S02]  /*5350*/  IADD3 R21, P2, PT, R21, 0x200, RZ ;  /* 0x0000020015157810 */ /* 0x000fe40007f5e0ff */
[----:B-1----:R-:W-:Y:S02]  /*5360*/  LEA R15, R14, R11, 0x18 ;  /* 0x0000000b0e0f7211 */ /* 0x002fe400078ec0ff */
[----:B------:R-:W-:Y:S02]  /*5370*/  IADD3.X R11, PT, PT, R23, UR7, RZ, P0, P1 ;  /* 0x00000007170b7c10 */ /* 0x000fe400087e24ff */
[----:B------:R-:W-:Y:S02]  /*5380*/  IADD3 R14, PT, PT, R10, 0x800, R15 ;  /* 0x000008000a0e7810 */ /* 0x000fe40007ffe00f */
[----:B------:R-:W-:-:S07]  /*5390*/  IADD3.X R11, PT, PT, RZ, R11, RZ, P2, !PT ;  /* 0x0000000bff0b7210 */ /* 0x000fce00017fe4ff */
.L_x_2589:
[----:B------:R-:W-:-:S05]  /*53a0*/  IMAD.MOV.U32 R10, RZ, RZ, R21 ;  /* 0x000000ffff0a7224 */ /* 0x000fca00078e0015 */
[----:B------:R-:W2:Y:S04]  /*53b0*/  LDG.E.U8 R23, desc[UR36][R10.64+-0x200] ;  /* 0xfffe00240a177981 */ /* 0x000ea8000c1e1100 */
[----:B------:R-:W3:Y:S04]  /*53c0*/  LDG.E.U8 R15, desc[UR36][R10.64+-0x100] ;  /* 0xffff00240a0f7981 */ /* 0x000ee8000c1e1100 */
[----:B------:R-:W4:Y:S04]  /*53d0*/  LDG.E.U8 R21, desc[UR36][R10.64] ;  /* 0x000000240a157981 */ /* 0x000f28000c1e1100 */
[----:B------:R-:W5:Y:S01]  /*53e0*/  LDG.E.U8 R22, desc[UR36][R10.64+0x100] ;  /* 0x000100240a167981 */ /* 0x000f62000c1e1100 */
[----:B------:R-:W-:-:S02]  /*53f0*/  IADD3 R13, PT, PT, R13, 0x400, RZ ;  /* 0x000004000d0d7810 */ /* 0x000fc40007ffe0ff */
[----:B--2---:R-:W-:Y:S02]  /*5400*/  ISETP.NE.AND P0, PT, R23, RZ, PT ;  /* 0x000000ff1700720c */ /* 0x004fe40003f05270 */
[----:B---3--:R-:W-:Y:S02]  /*5410*/  ISETP.NE.AND P1, PT, R15, RZ, PT ;  /* 0x000000ff0f00720c */ /* 0x008fe40003f25270 */
[----:B----4-:R-:W-:Y:S02]  /*5420*/  ISETP.NE.AND P2, PT, R21, RZ, PT ;  /* 0x000000ff1500720c */ /* 0x010fe40003f45270 */
[----:B-----5:R-:W-:-:S07]  /*5430*/  ISETP.NE.AND P3, PT, R22, RZ, PT ;  /* 0x000000ff1600720c */ /* 0x020fce0003f65270 */
        /* <DEDUP_REMOVED lines=12> */
[----:B------:R0:W1:Y:S01]  /*5500*/  @!P0 MUFU.EX2 R15, R21 ;  /* 0x00000015000f8308 */ /* 0x0000620000000800 */
[----:B---3--:R-:W-:Y:S01]  /*5510*/  @!P3 FADD.FTZ R26, -R8, R27 ;  /* 0x0000001b081ab221 */ /* 0x008fe20000010100 */
[----:B------:R-:W-:Y:S01]  /*5520*/  @!P2 FMUL.FTZ R24, R24, 1.4426950216293334961 ;  /* 0x3fb8aa3b1818a820 */ /* 0x000fe20000410000 */
[----:B------:R-:W-:Y:S01]  /*5530*/  IMAD.MOV.U32 R27, RZ, RZ, RZ ;  /* 0x000000ffff1b7224 */ /* 0x000fe200078e00ff */
[----:B------:R-:W-:Y:S01]  /*5540*/  ISETP.GT.AND P0, PT, R13, R16, PT ;  /* 0x000000100d00720c */ /* 0x000fe20003f04270 */
        /* <DEDUP_REMOVED lines=16> */
.L_x_2576:
[----:B------:R-:W-:Y:S05]  /*5650*/  BSYNC.RECONVERGENT B0 ;  /* 0x0000000000007941 */ /* 0x000fea0003800200 */
.L_x_2575:
[----:B0-----:R-:W0:Y:S01]  /*5660*/  SHFL.BFLY PT, R8, R9, 0x10, 0x1f ;  /* 0x0e001f0009087f89 */ /* 0x001e2200000e0000 */
[C---:B------:R-:W-:Y:S01]  /*5670*/  ISETP.NE.AND P0, PT, R6.reuse, RZ, PT ;  /* 0x000000ff0600720c */ /* 0x040fe20003f05270 */
[----:B------:R-:W2:Y:S01]  /*5680*/  LDCU.U8 UR8, c[0x0][0x48c] ;  /* 0x00009180ff0877ac */ /* 0x000ea20008000000 */
[----:B------:R-:W-:Y:S01]  /*5690*/  ISETP.GT.U32.AND P1, PT, R6, 0x7, PT ;  /* 0x000000070600780c */ /* 0x000fe20003f24070 */
[----:B------:R-:W4:Y:S01]  /*56a0*/  LDC R30, c[0x0][0x3f8] ;  /* 0x0000fe00ff1e7b82 */ /* 0x000f220000000800 */
[----:B--2---:R-:W-:Y:S01]  /*56b0*/  UISETP.NE.AND UP0, UPT, UR8, URZ, UPT ;  /* 0x000000ff0800728c */ /* 0x004fe2000bf05270 */
[----:B0-----:R-:W-:-:S05]  /*56c0*/  FADD.FTZ R8, R8, R9 ;  /* 0x0000000908087221 */ /* 0x001fca0000010000 */
[----:B-1-3--:R-:W0:Y:S02]  /*56d0*/  SHFL.BFLY PT, R11, R8, 0x8, 0x1f ;  /* 0x0d001f00080b7f89 */ /* 0x00ae2400000e0000 */
[----:B0-----:R-:W-:-:S05]  /*56e0*/  FADD.FTZ R11, R8, R11 ;  /* 0x0000000b080b7221 */ /* 0x001fca0000010000 */
[----:B------:R-:W0:Y:S02]  /*56f0*/  SHFL.BFLY PT, R10, R11, 0x4, 0x1f ;  /* 0x0c801f000b0a7f89 */ /* 0x000e2400000e0000 */
[----:B0-----:R-:W-:-:S05]  /*5700*/  FADD.FTZ R10, R11, R10 ;  /* 0x0000000a0b0a7221 */ /* 0x001fca0000010000 */
[----:B------:R-:W0:Y:S02]  /*5710*/  SHFL.BFLY PT, R13, R10, 0x2, 0x1f ;  /* 0x0c401f000a0d7f89 */ /* 0x000e2400000e0000 */
[----:B0-----:R-:W-:-:S05]  /*5720*/  FADD.FTZ R13, R10, R13 ;  /* 0x0000000d0a0d7221 */ /* 0x001fca0000010000 */
[----:B------:R-:W0:Y:S02]  /*5730*/  SHFL.BFLY PT, R14, R13, 0x1, 0x1f ;  /* 0x0c201f000d0e7f89 */ /* 0x000e2400000e0000 */
[----:B0-----:R-:W-:Y:S02]  /*5740*/  FADD.FTZ R9, R13, R14 ;  /* 0x0000000e0d097221 */ /* 0x001fe40000010000 */
[----:B------:R-:W4:Y:S03]  /*5750*/  S2R R13, SR_CTAID.X ;  /* 0x00000000000d7919 */ /* 0x000f260000002500 */
[----:B------:R-:W-:Y:S01]  /*5760*/  @!P0 STS [R4+0x20], R9 ;  /* 0x0000200904008388 */ /* 0x000fe20000000800 */
[----:B------:R-:W-:Y:S01]  /*5770*/  BAR.SYNC.DEFER_BLOCKING 0x0 ;  /* 0x0000000000007b1d */ /* 0x000fe20000010000 */
[----:B------:R-:W-:-:S05]  /*5780*/  ISETP.GT.AND P0, PT, R5, R16, PT ;  /* 0x000000100500720c */ /* 0x000fca0003f04270 */
[----:B------:R-:W0:Y:S01]  /*5790*/  @!P1 LDS R9, [R7+0x20] ;  /* 0x0000200007099984 */ /* 0x000e220000000800 */
[----:B----4-:R-:W-:-:S03]  /*57a0*/  IMAD R29, R30, UR9, R13 ;  /* 0x000000091e1d7c24 */ /* 0x010fc6000f8e020d */
        /* <DEDUP_REMOVED lines=8> */
[----:B0-----:R-:W-:-:S06]  /*5830*/  FADD.FTZ R4, R8, 9.9999999747524270788e-07 ;  /* 0x358637bd08047421 */ /* 0x001fcc0000010000 */
[----:B------:R-:W0:Y:S01]  /*5840*/  MUFU.RCP R4, R4 ;  /* 0x0000000400047308 */ /* 0x000e220000001000 */
[----:B------:R-:W-:Y:S05]  /*5850*/  BRA.U !UP0, `(.L_x_2590) ;  /* 0x0000000108187547 */ /* 0x000fea000b800000 */
[----:B------:R-:W1:Y:S08]  /*5860*/  LDC R6, c[0x0][0x488] ;  /* 0x00012200ff067b82 */ /* 0x000e700000000800 */
[----:B------:R-:W1:Y:S08]  /*5870*/  LDC R7, c[0x0][0x40c] ;  /* 0x00010300ff077b82 */ /* 0x000e700000000800 */
[----:B------:R-:W2:Y:S01]  /*5880*/  LDC R9, c[0x0][0x3f4] ;  /* 0x0000fd00ff097b82 */ /* 0x000ea20000000800 */
[----:B-1----:R-:W-:-:S04]  /*5890*/  IMAD R6, R29, R6, R7 ;  /* 0x000000061d067224 */ /* 0x002fc800078e0207 */
[----:B--2---:R-:W-:-:S05]  /*58a0*/  IMAD R6, R6, R9, RZ ;  /* 0x0000000906067224 */ /* 0x004fca00078e02ff */
[----:B------:R-:W-:-:S07]  /*58b0*/  SHF.R.S32.HI R7, RZ, 0x1f, R6 ;  /* 0x0000001fff077819 */ /* 0x000fce0000011406 */
.L_x_2590:
[----:B------:R-:W-:Y:S04]  /*58c0*/  BSSY.RECONVERGENT B0, `(.L_x_2591) ;  /* 0x0000164000007945 */ /* 0x000fe80003800200 */
[----:B------:R-:W-:Y:S05]  /*58d0*/  @P0 BRA `(.L_x_2592) ;  /* 0x0000001400880947 */ /* 0x000fea0003800000 */
[----:B------:R-:W-:-:S09]  /*58e0*/  UISETP.NE.AND UP0, UPT, UR8, URZ, UPT ;  /* 0x000000ff0800728c */ /* 0x000fd2000bf05270 */
[----:B------:R-:W-:Y:S05]  /*58f0*/  BRA.U UP0, `(.L_x_2593) ;  /* 0x0000000900787547 */ /* 0x000fea000b800000 */
        /* <DEDUP_REMOVED lines=14> */
[----:B------:R-:W-:Y:S02]  /*59e0*/  LOP3.LUT R6, R6, 0x300, RZ, 0xc0, !PT ;  /* 0x0000030006067812 */ /* 0x000fe400078ec0ff */
[----:B------:R-:W-:-:S03]  /*59f0*/  IADD3 R7, PT, PT, -R0, RZ, RZ ;  /* 0x000000ff00077210 */ /* 0x000fc60007ffe1ff */
[----:B------:R-:W-:Y:S01]  /*5a00*/  IMAD.IADD R5, R5, 0x1, R6 ;  /* 0x0000000105057824 */ /* 0x000fe200078e0206 */
[----:B-1----:R-:W-:-:S06]  /*5a10*/  ULEA UR5, UR6, UR5, 0x18 ;  /* 0x0000000506057291 */ /* 0x002fcc000f8ec0ff */
[----:B------:R-:W-:-:S07]  /*5a20*/  LEA R0, R12, UR5, 0x2 ;  /* 0x000000050c007c11 */ /* 0x000fce000f8e10ff */
.L_x_2596:
[----:B------:R-:W0:Y:S01]  /*5a30*/  LDS R9, [R0] ;  /* 0x0000000000097984 */ /* 0x000e220000000800 */
[----:B------:R-:W-:-:S04]  /*5a40*/  IADD3 R7, PT, PT, R7, 0x1, RZ ;  /* 0x0000000107077810 */ /* 0x000fc80007ffe0ff */
[----:B------:R-:W-:Y:S01]  /*5a50*/  ISETP.NE.AND P0, PT, R7, RZ, PT ;  /* 0x000000ff0700720c */ /* 0x000fe20003f05270 */
[----:B0-----:R-:W-:-:S05]  /*5a60*/  FMUL.FTZ R9, R9, R4 ;  /* 0x0000000409097220 */ /* 0x001fca0000410000 */
[----:B------:R0:W-:Y:S02]  /*5a70*/  STS [R0], R9 ;  /* 0x0000000900007388 */ /* 0x0001e40000000800 */
[----:B0-----:R-:W-:-:S05]  /*5a80*/  VIADD R0, R0, 0x400 ;  /* 0x0000040000007836 */ /* 0x001fca0000000000 */
[----:B------:R-:W-:Y:S05]  /*5a90*/  @P0 BRA `(.L_x_2596) ;  /* 0xfffffffc00e40947 */ /* 0x000fea000383ffff */
.L_x_2595:
[----:B------:R-:W-:Y:S05]  /*5aa0*/  BSYNC.RECONVERGENT B1 ;  /* 0x0000000000017941 */ /* 0x000fea0003800200 */
.L_x_2594:
[----:B------:R-:W-:Y:S05]  /*5ab0*/  @!P1 BRA `(.L_x_2592) ;  /* 0x0000001400109947 */ /* 0x000fea0003800000 */
[----:B------:R-:W1:Y:S01]  /*5ac0*/  S2UR UR6, SR_CgaCtaId ;  /* 0x00000000000679c3 */ /* 0x000e620000008800 */
[----:B------:R-:W-:Y:S01]  /*5ad0*/  UMOV UR5, 0x400 ;  /* 0x0000040000057882 */ /* 0x000fe20000000000 */
[----:B------:R-:W-:Y:S01]  /*5ae0*/  SHF.L.U32 R0, R19, 0x2, RZ ;  /* 0x0000000213007819 */ /* 0x000fe200000006ff */
[----:B------:R-:W-:Y:S01]  /*5af0*/  UIADD3 UR5, UPT, UPT, UR5, 0x140, URZ ;  /* 0x0000014005057890 */ /* 0x000fe2000fffe0ff */
[----:B------:R-:W-:-:S03]  /*5b00*/  IADD3 R21, PT, PT, R5, 0x400, RZ ;  /* 0x0000040005157810 */ /* 0x000fc60007ffe0ff */
[----:B------:R-:W-:Y:S01]  /*5b10*/  IMAD R0, R5, 0x4, -R0 ;  /* 0x0000000405007824 */ /* 0x000fe200078e0a00 */
[----:B------:R-:W-:Y:S01]  /*5b20*/  ISETP.GT.AND P0, PT, R21, R16, PT ;  /* 0x000000101500720c */ /* 0x000fe20003f04270 */
[----:B-1----:R-:W-:-:S06]  /*5b30*/  ULEA UR5, UR6, UR5, 0x18 ;  /* 0x0000000506057291 */ /* 0x002fcc000f8ec0ff */
[----:B------:R-:W-:-:S03]  /*5b40*/  VIADD R5, R0, UR5 ;  /* 0x0000000500057c36 */ /* 0x000fc60008000000 */
[----:B------:R-:W0:Y:S04]  /*5b50*/  LDS R7, [R0+UR5] ;  /* 0x0000000500077984 */ /* 0x000e280008000800 */
[----:B------:R-:W1:Y:S04]  /*5b60*/  LDS R9, [R0+UR5+0x400] ;  /* 0x0004000500097984 */ /* 0x000e680008000800 */
[----:B------:R-:W2:Y:S04]  /*5b70*/  LDS R11, [R0+UR5+0x800] ;  /* 0x00080005000b7984 */ /* 0x000ea80008000800 */
[----:B------:R-:W3:Y:S01]  /*5b80*/  LDS R15, [R0+UR5+0xc00] ;  /* 0x000c0005000f7984 */ /* 0x000ee20008000800 */
[-C--:B0-----:R-:W-:Y:S01]  /*5b90*/  FMUL.FTZ R7, R7, R4.reuse ;  /* 0x0000000407077220 */ /* 0x081fe20000410000 */
[----:B-1----:R-:W-:-:S04]  /*5ba0*/  FMUL.FTZ R9, R9, R4 ;  /* 0x0000000409097220 */ /* 0x002fc80000410000 */
[----:B------:R1:W-:Y:S01]  /*5bb0*/  STS [R0+UR5], R7 ;  /* 0x0000000700007988 */ /* 0x0003e20008000805 */
[----:B--2---:R-:W-:-:S03]  /*5bc0*/  FMUL.FTZ R11, R11, R4 ;  /* 0x000000040b0b7220 */ /* 0x004fc60000410000 */
[----:B------:R1:W-:Y:S01]  /*5bd0*/  STS [R0+UR5+0x400], R9 ;  /* 0x0004000900007988 */ /* 0x0003e20008000805 */
[----:B---3--:R-:W-:-:S03]  /*5be0*/  FMUL.FTZ R15, R15, R4 ;  /* 0x000000040f0f7220 */ /* 0x008fc60000410000 */
[----:B------:R1:W-:Y:S04]  /*5bf0*/  STS [R0+UR5+0x800], R11 ;  /* 0x0008000b00007988 */ /* 0x0003e80008000805 */
[----:B------:R1:W-:Y:S01]  /*5c00*/  STS [R0+UR5+0xc00], R15 ;  /* 0x000c000f00007988 */ /* 0x0003e20008000805 */
[----:B------:R-:W-:Y:S05]  /*5c10*/  @P0 BRA `(.L_x_2592) ;  /* 0x0000001000b80947 */ /* 0x000fea0003800000 */
        /* <DEDUP_REMOVED lines=8> */
.L_x_2599:
[----:B------:R-:W0:Y:S01]  /*5ca0*/  LDS R7, [R5+-0x800] ;  /* 0xfff8000005077984 */ /* 0x000e220000000800 */
[----:B------:R-:W-:-:S03]  /*5cb0*/  VIADD R21, R21, 0x1000 ;  /* 0x0000100015157836 */ /* 0x000fc60000000000 */
[----:B------:R-:W1:Y:S02]  /*5cc0*/  LDS R9, [R5+-0x400] ;  /* 0xfffc000005097984 */ /* 0x000e640000000800 */
[----:B------:R-:W-:Y:S02]  /*5cd0*/  ISETP.GE.AND P1, PT, R21, R34, PT ;  /* 0x000000221500720c */ /* 0x000fe40003f26270 */
[----:B------:R-:W2:Y:S04]  /*5ce0*/  LDS R11, [R5] ;  /* 0x00000000050b7984 */ /* 0x000ea80000000800 */
[----:B------:R-:W3:Y:S04]  /*5cf0*/  LDS R15, [R5+0x400] ;  /* 0x00040000050f7984 */ /* 0x000ee80000000800 */
[----:B-----5:R-:W4:Y:S04]  /*5d00*/  LDS R23, [R5+0x800] ;  /* 0x0008000005177984 */ /* 0x020f280000000800 */
[----:B------:R-:W4:Y:S04]  /*5d10*/  LDS R25, [R5+0xc00] ;  /* 0x000c000005197984 */ /* 0x000f280000000800 */
[----:B------:R-:W-:Y:S04]  /*5d20*/  LDS R27, [R5+0x1000] ;  /* 0x00100000051b7984 */ /* 0x000fe80000000800 */
[----:B------:R-:W4:Y:S04]  /*5d30*/  LDS R31, [R5+0x1400] ;  /* 0x00140000051f7984 */ /* 0x000f280000000800 */
[----:B------:R-:W4:Y:S04]  /*5d40*/  LDS R33, [R5+0x1800] ;  /* 0x0018000005217984 */ /* 0x000f280000000800 */
[----:B------:R-:W4:Y:S04]  /*5d50*/  LDS R35, [R5+0x1c00] ;  /* 0x001c000005237984 */ /* 0x000f280000000800 */
        /* <DEDUP_REMOVED lines=9> */
[----:B----4-:R-:W-:-:S03]  /*5df0*/  FMUL.FTZ R14, R4, R23 ;  /* 0x00000017040e7220 */ /* 0x010fc60000410000 */
[----:B------:R-:W4:Y:S01]  /*5e00*/  LDS R47, [R5+0x3400] ;  /* 0x00340000052f7984 */ /* 0x000f220000000800 */
[----:B------:R-:W-:-:S03]  /*5e10*/  FMUL.FTZ R22, R4, R25 ;  /* 0x0000001904167220 */ /* 0x000fc60000410000 */
[----:B------:R0:W-:Y:S04]  /*5e20*/  STS [R5+-0x800], R0 ;  /* 0xfff8000005007388 */ /* 0x0001e80000000800 */
[----:B------:R1:W-:Y:S01]  /*5e30*/  STS [R5+-0x400], R6 ;  /* 0xfffc000605007388 */ /* 0x0003e20000000800 */
[----:B------:R-:W-:-:S03]  /*5e40*/  FMUL.FTZ R24, R4, R31 ;  /* 0x0000001f04187220 */ /* 0x000fc60000410000 */
[----:B------:R1:W-:Y:S01]  /*5e50*/  STS [R5], R8 ;  /* 0x0000000805007388 */ /* 0x0003e20000000800 */
[C---:B------:R-:W-:Y:S01]  /*5e60*/  FMUL.FTZ R26, R4.reuse, R33 ;  /* 0x00000021041a7220 */ /* 0x040fe20000410000 */
[C---:B0-----:R-:W-:Y:S02]  /*5e70*/  FMUL.FTZ R0, R4.reuse, R27 ;  /* 0x0000001b04007220 */ /* 0x041fe40000410000 */
[----:B------:R2:W-:Y:S01]  /*5e80*/  STS [R5+0x400], R10 ;  /* 0x0004000a05007388 */ /* 0x0005e20000000800 */
[----:B------:R-:W-:-:S03]  /*5e90*/  FMUL.FTZ R28, R4, R35 ;  /* 0x00000023041c7220 */ /* 0x000fc60000410000 */
[----:B------:R3:W-:Y:S01]  /*5ea0*/  STS [R5+0x800], R14 ;  /* 0x0008000e05007388 */ /* 0x0007e20000000800 */
[----:B------:R-:W-:-:S03]  /*5eb0*/  FMUL.FTZ R32, R4, R37 ;  /* 0x0000002504207220 */ /* 0x000fc60000410000 */
[----:B------:R4:W-:Y:S01]  /*5ec0*/  STS [R5+0xc00], R22 ;  /* 0x000c001605007388 */ /* 0x0009e20000000800 */
[C---:B-1----:R-:W-:Y:S01]  /*5ed0*/  FMUL.FTZ R6, R4.reuse, R39 ;  /* 0x0000002704067220 */ /* 0x042fe20000410000 */
[C---:B------:R-:W-:Y:S02]  /*5ee0*/  FMUL.FTZ R8, R4.reuse, R41 ;  /* 0x0000002904087220 */ /* 0x040fe40000410000 */
[----:B------:R-:W-:Y:S01]  /*5ef0*/  STS [R5+0x1000], R0 ;  /* 0x0010000005007388 */ /* 0x000fe20000000800 */
[----:B--2---:R-:W-:-:S03]  /*5f00*/  FMUL.FTZ R10, R4, R43 ;  /* 0x0000002b040a7220 */ /* 0x004fc60000410000 */
[----:B------:R-:W-:Y:S01]  /*5f10*/  STS [R5+0x1400], R24 ;  /* 0x0014001805007388 */ /* 0x000fe20000000800 */
[----:B---3--:R-:W-:-:S03]  /*5f20*/  FMUL.FTZ R14, R4, R45 ;  /* 0x0000002d040e7220 */ /* 0x008fc60000410000 */
[----:B------:R-:W-:Y:S01]  /*5f30*/  STS [R5+0x1800], R26 ;  /* 0x0018001a05007388 */ /* 0x000fe20000000800 */
[----:B----4-:R-:W-:-:S03]  /*5f40*/  FMUL.FTZ R22, R4, R47 ;  /* 0x0000002f04167220 */ /* 0x010fc60000410000 */
        /* <DEDUP_REMOVED lines=9> */
.L_x_2598:
[----:B------:R-:W-:Y:S05]  /*5fe0*/  BSYNC.RECONVERGENT B1 ;  /* 0x0000000000017941 */ /* 0x000fea0003800200 */
.L_x_2597:
        /* <DEDUP_REMOVED lines=10> */
[----:B-----5:R-:W4:Y:S04]  /*6090*/  LDS R23, [R5+0x800] ;  /* 0x0008000005177984 */ /* 0x020f280000000800 */
        /* <DEDUP_REMOVED lines=10> */
[----:B----4-:R-:W-:-:S03]  /*6140*/  FMUL.FTZ R14, R4, R23 ;  /* 0x00000017040e7220 */ /* 0x010fc60000410000 */
[----:B------:R-:W-:Y:S01]  /*6150*/  STS [R5+0x400], R10 ;  /* 0x0004000a05007388 */ /* 0x000fe20000000800 */
[----:B------:R-:W-:-:S03]  /*6160*/  FMUL.FTZ R22, R4, R25 ;  /* 0x0000001904167220 */ /* 0x000fc60000410000 */
[----:B------:R-:W-:Y:S01]  /*6170*/  STS [R5+0x800], R14 ;  /* 0x0008000e05007388 */ /* 0x000fe20000000800 */
[----:B------:R-:W-:-:S03]  /*6180*/  FMUL.FTZ R24, R4, R27 ;  /* 0x0000001b04187220 */ /* 0x000fc60000410000 */
[----:B------:R-:W-:Y:S01]  /*6190*/  STS [R5+0xc00], R22 ;  /* 0x000c001605007388 */ /* 0x000fe20000000800 */
[----:B------:R-:W-:-:S03]  /*61a0*/  FMUL.FTZ R26, R4, R31 ;  /* 0x0000001f041a7220 */ /* 0x000fc60000410000 */
[----:B------:R-:W-:Y:S04]  /*61b0*/  STS [R5+0x1000], R24 ;  /* 0x0010001805007388 */ /* 0x000fe80000000800 */
[----:B------:R0:W-:Y:S02]  /*61c0*/  STS [R5+0x1400], R26 ;  /* 0x0014001a05007388 */ /* 0x0001e40000000800 */
[----:B0-----:R-:W-:-:S07]  /*61d0*/  VIADD R5, R5, 0x2000 ;  /* 0x0000200005057836 */ /* 0x001fce0000000000 */
.L_x_2601:
[----:B------:R-:W-:Y:S05]  /*61e0*/  BSYNC.RECONVERGENT B1 ;  /* 0x0000000000017941 */ /* 0x000fea0003800200 */
.L_x_2600:
[----:B------:R-:W-:-:S13]  /*61f0*/  ISETP.GT.AND P1, PT, R21, R16, PT ;  /* 0x000000101500720c */ /* 0x000fda0003f24270 */
[----:B------:R-:W-:Y:S05]  /*6200*/  @!P0 BRA P1, `(.L_x_2592) ;  /* 0x0000000c003c8947 */ /* 0x000fea0000800000 */
[----:B------:R-:W0:Y:S04]  /*6210*/  LDS R7, [R5+-0x800] ;  /* 0xfff8000005077984 */ /* 0x000e280000000800 */
[----:B------:R-:W1:Y:S04]  /*6220*/  LDS R9, [R5+-0x400] ;  /* 0xfffc000005097984 */ /* 0x000e680000000800 */
[----:B------:R-:W2:Y:S04]  /*6230*/  LDS R11, [R5] ;  /* 0x00000000050b7984 */ /* 0x000ea80000000800 */
[----:B------:R-:W3:Y:S01]  /*6240*/  LDS R15, [R5+0x400] ;  /* 0x00040000050f7984 */ /* 0x000ee20000000800 */
[C---:B0-----:R-:W-:Y:S01]  /*6250*/  FMUL.FTZ R0, R4.reuse, R7 ;  /* 0x0000000704007220 */ /* 0x041fe20000410000 */
        /* <DEDUP_REMOVED lines=8> */
.L_x_2593:
        /* <DEDUP_REMOVED lines=9> */
[----:B------:R-:W2:Y:S01]  /*6370*/  LDCU.64 UR10, c[0x0][0x480] ;  /* 0x00009000ff0a77ac */ /* 0x000ea20008000a00 */
[----:B------:R-:W-:Y:S02]  /*6380*/  LEA.HI R0, R0, 0x1, RZ, 0x18 ;  /* 0x0000000100007811 */ /* 0x000fe400078fc0ff */
[----:B------:R-:W-:Y:S01]  /*6390*/  IADD3 R15, P0, PT, R5, R6, RZ ;  /* 0x00000006050f7210 */ /* 0x000fe20007f1e0ff */
[----:B------:R-:W-:Y:S01]  /*63a0*/  UMOV UR5, 0x400 ;  /* 0x0000040000057882 */ /* 0x000fe20000000000 */
[C---:B------:R-:W-:Y:S01]  /*63b0*/  SHF.L.U32 R8, R0.reuse, 0x8, RZ ;  /* 0x0000000800087819 */ /* 0x040fe200000006ff */
[----:B------:R-:W-:Y:S01]  /*63c0*/  UIADD3 UR5, UPT, UPT, UR5, 0x140, URZ ;  /* 0x0000014005057890 */ /* 0x000fe2000fffe0ff */
[----:B------:R-:W-:Y:S01]  /*63d0*/  LOP3.LUT R0, R0, 0x3, RZ, 0xc0, !PT ;  /* 0x0000000300007812 */ /* 0x000fe200078ec0ff */
[----:B------:R-:W-:Y:S01]  /*63e0*/  IMAD.X R10, RZ, RZ, R7, P0 ;  /* 0x000000ffff0a7224 */ /* 0x000fe200000e0607 */
[----:B------:R-:W-:-:S04]  /*63f0*/  LOP3.LUT R8, R8, 0x300, RZ, 0xc0, !PT ;  /* 0x0000030008087812 */ /* 0x000fc800078ec0ff */
[----:B------:R-:W-:Y:S02]  /*6400*/  IADD3 R5, PT, PT, R5, R8, RZ ;  /* 0x0000000805057210 */ /* 0x000fe40007ffe0ff */
[----:B--2---:R-:W-:-:S04]  /*6410*/  LEA R14, P0, R15, UR10, 0x2 ;  /* 0x0000000a0f0e7c11 */ /* 0x004fc8000f8010ff */
[----:B------:R-:W-:Y:S01]  /*6420*/  LEA.HI.X R15, R15, UR11, R10, 0x2, P0 ;  /* 0x0000000b0f0f7c11 */ /* 0x000fe200080f140a */
[----:B-1----:R-:W-:Y:S01]  /*6430*/  ULEA UR5, UR6, UR5, 0x18 ;  /* 0x0000000506057291 */ /* 0x002fe2000f8ec0ff */
[----:B------:R-:W-:-:S05]  /*6440*/  IMAD.MOV R10, RZ, RZ, -R0 ;  /* 0x000000ffff0a7224 */ /* 0x000fca00078e0a00 */
[----:B------:R-:W-:-:S07]  /*6450*/  LEA R0, R12, UR5, 0x2 ;  /* 0x000000050c007c11 */ /* 0x000fce000f8e10ff */
.L_x_2604:
[----:B-1----:R-:W0:Y:S01]  /*6460*/  LDS R9, [R0] ;  /* 0x0000000000097984 */ /* 0x002e220000000800 */
[----:B------:R-:W-:Y:S02]  /*6470*/  MOV R8, R14 ;  /* 0x0000000e00087202 */ /* 0x000fe40000000f00 */
[----:B------:R-:W-:Y:S02]  /*6480*/  IADD3 R10, PT, PT, R10, 0x1, RZ ;  /* 0x000000010a0a7810 */ /* 0x000fe40007ffe0ff */
[----:B------:R-:W-:Y:S02]  /*6490*/  IADD3 R14, P2, PT, R14, 0x400, RZ ;  /* 0x000004000e0e7810 */ /* 0x000fe40007f5e0ff */
[----:B------:R-:W-:Y:S01]  /*64a0*/  ISETP.NE.AND P0, PT, R10, RZ, PT ;  /* 0x000000ff0a00720c */ /* 0x000fe20003f05270 */
[----:B0-----:R-:W-:Y:S01]  /*64b0*/  FMUL.FTZ R11, R9, R4 ;  /* 0x00000004090b7220 */ /* 0x001fe20000410000 */
[--C-:B------:R-:W-:Y:S02]  /*64c0*/  IMAD.MOV.U32 R9, RZ, RZ, R15.reuse ;  /* 0x000000ffff097224 */ /* 0x100fe400078e000f */
[----:B------:R-:W-:-:S02]  /*64d0*/  IMAD.X R15, RZ, RZ, R15, P2 ;  /* 0x000000ffff0f7224 */ /* 0x000fc400010e060f */
[----:B------:R0:W-:Y:S04]  /*64e0*/  STS [R0], R11 ;  /* 0x0000000b00007388 */ /* 0x0001e80000000800 */
[----:B------:R1:W-:Y:S01]  /*64f0*/  STG.E desc[UR36][R8.64], R11 ;  /* 0x0000000b08007986 */ /* 0x0003e2000c101924 */
[----:B0-----:R-:W-:Y:S02]  /*6500*/  IADD3 R0, PT, PT, R0, 0x400, RZ ;  /* 0x0000040000007810 */ /* 0x001fe40007ffe0ff */
[----:B------:R-:W-:Y:S05]  /*6510*/  @P0 BRA `(.L_x_2604) ;  /* 0xfffffffc00d00947 */ /* 0x000fea000383ffff */
.L_x_2603:
[----:B------:R-:W-:Y:S05]  /*6520*/  BSYNC.RECONVERGENT B1 ;  /* 0x0000000000017941 */ /* 0x000fea0003800200 */
.L_x_2602:
[----:B------:R-:W-:Y:S05]  /*6530*/  @!P1 BRA `(.L_x_2592) ;  /* 0x0000000800709947 */ /* 0x000fea0003800000 */
[----:B-1----:R-:W1:Y:S01]  /*6540*/  S2R R8, SR_CgaCtaId ;  /* 0x0000000000087919 */ /* 0x002e620000008800 */
[----:B------:R-:W2:Y:S01]  /*6550*/  LDCU.64 UR10, c[0x0][0x480] ;  /* 0x00009000ff0a77ac */ /* 0x000ea20008000a00 */
[C---:B------:R-:W-:Y:S01]  /*6560*/  IADD3 R6, P0, PT, R5.reuse, R6, RZ ;  /* 0x0000000605067210 */ /* 0x040fe20007f1e0ff */
[----:B------:R-:W-:Y:S01]  /*6570*/  BSSY.RECONVERGENT B1, `(.L_x_2605) ;  /* 0x000005a000017945 */ /* 0x000fe20003800200 */
[----:B------:R-:W-:Y:S02]  /*6580*/  IADD3 R11, PT, PT, -R5, R16, RZ ;  /* 0x00000010050b7210 */ /* 0x000fe40007ffe1ff */
[----:B------:R-:W-:Y:S01]  /*6590*/  MOV R0, 0x400 ;  /* 0x0000040000007802 */ /* 0x000fe20000000f00 */
[----:B------:R-:W-:Y:S01]  /*65a0*/  IMAD.X R7, RZ, RZ, R7, P0 ;  /* 0x000000ffff077224 */ /* 0x000fe200000e0607 */
[----:B------:R-:W-:Y:S02]  /*65b0*/  ISETP.GT.AND P1, PT, R11, 0xbff, PT ;  /* 0x00000bff0b00780c */ /* 0x000fe40003f24270 */
[----:B--2---:R-:W-:-:S04]  /*65c0*/  LEA R9, P0, R6, UR10, 0x2 ;  /* 0x0000000a06097c11 */ /* 0x004fc8000f8010ff */
[----:B------:R-:W-:Y:S01]  /*65d0*/  LEA.HI.X R10, R6, UR11, R7, 0x2, P0 ;  /* 0x0000000b060a7c11 */ /* 0x000fe200080f1407 */
[----:B------:R-:W-:Y:S01]  /*65e0*/  VIADD R7, R0, 0x140 ;  /* 0x0000014000077836 */ /* 0x000fe20000000000 */
[----:B------:R-:W-:Y:S02]  /*65f0*/  SHF.L.U32 R0, R19, 0x2, RZ ;  /* 0x0000000213007819 */ /* 0x000fe400000006ff */
[----:B------:R-:W-:-:S03]  /*6600*/  IADD3 R6, P0, PT, R9, 0x800, RZ ;  /* 0x0000080009067810 */ /* 0x000fc60007f1e0ff */
[----:B------:R-:W-:Y:S01]  /*6610*/  IMAD R0, R5, 0x4, -R0 ;  /* 0x0000000405007824 */ /* 0x000fe200078e0a00 */
[----:B-1----:R-:W-:Y:S02]  /*6620*/  LEA R9, R8, R7, 0x18 ;  /* 0x0000000708097211 */ /* 0x002fe400078ec0ff */
[----:B------:R-:W-:Y:S02]  /*6630*/  IADD3.X R7, PT, PT, RZ, R10, RZ, P0, !PT ;  /* 0x0000000aff077210 */ /* 0x000fe400007fe4ff */
[----:B------:R-:W-:Y:S02]  /*6640*/  IADD3 R0, PT, PT, R0, 0x800, R9 ;  /* 0x0000080000007810 */ /* 0x000fe40007ffe009 */
[----:B------:R-:W-:Y:S01]  /*6650*/  PLOP3.LUT P0, PT, PT, PT, PT, 0x80, 0x8 ;  /* 0x000000000008781c */ /* 0x000fe20003f0f070 */
[----:B------:R-:W-:-:S12]  /*6660*/  @!P1 BRA `(.L_x_2606) ;  /* 0x0000000400289947 */ /* 0x000fd80003800000 */
[----:B------:R-:W-:Y:S01]  /*6670*/  PLOP3.LUT P0, PT, PT, PT, PT, 0x8, 0x80 ;  /* 0x000000000080781c */ /* 0x000fe20003f0e170 */
[----:B------:R-:W-:-:S12]  /*6680*/  VIADD R10, R16, 0xfffff401 ;  /* 0xfffff401100a7836 */ /* 0x000fd80000000000 */
.L_x_2607:
[----:B------:R-:W0:Y:S01]  /*6690*/  LDS R9, [R0+-0x800] ;  /* 0xfff8000000097984 */ /* 0x000e220000000800 */
[----:B------:R-:W-:Y:S02]  /*66a0*/  IADD3 R5, PT, PT, R5, 0x1000, RZ ;  /* 0x0000100005057810 */ /* 0x000fe40007ffe0ff */
[----:B------:R-:W-:Y:S01]  /*66b0*/  IADD3 R8, P2, PT, R6, 0x4000, RZ ;  /* 0x0000400006087810 */ /* 0x000fe20007f5e0ff */
[----:B------:R-:W1:Y:S01]  /*66c0*/  LDS R11, [R0+-0x400] ;  /* 0xfffc0000000b7984 */ /* 0x000e620000000800 */
[----:B------:R-:W-:-:S03]  /*66d0*/  ISETP.GE.AND P1, PT, R5, R10, PT ;  /* 0x0000000a0500720c */ /* 0x000fc60003f26270 */
[----:B------:R-:W2:Y:S04]  /*66e0*/  LDS R15, [R0] ;  /* 0x00000000000f7984 */ /* 0x000ea80000000800 */
[----:B------:R-:W3:Y:S04]  /*66f0*/  LDS R21, [R0+0x400] ;  /* 0x0004000000157984 */ /* 0x000ee80000000800 */
[----:B-----5:R-:W4:Y:S04]  /*6700*/  LDS R23, [R0+0x800] ;  /* 0x0008000000177984 */ /* 0x020f280000000800 */
[----:B------:R-:W4:Y:S04]  /*6710*/  LDS R25, [R0+0xc00] ;  /* 0x000c000000197984 */ /* 0x000f280000000800 */
[----:B------:R-:W4:Y:S04]  /*6720*/  LDS R27, [R0+0x1000] ;  /* 0x00100000001b7984 */ /* 0x000f280000000800 */
        /* <DEDUP_REMOVED lines=15> */
[----:B------:R-:W-:Y:S01]  /*6820*/  STG.E desc[UR36][R6.64+-0x800], R9 ;  /* 0xfff8000906007986 */ /* 0x000fe2000c101924 */
[----:B------:R-:W-:-:S03]  /*6830*/  FMUL.FTZ R27, R4, R27 ;  /* 0x0000001b041b7220 */ /* 0x000fc60000410000 */
[----:B------:R0:W-:Y:S01]  /*6840*/  STS [R0+-0x800], R9 ;  /* 0xfff8000900007388 */ /* 0x0001e20000000800 */
[C---:B------:R-:W-:Y:S01]  /*6850*/  FMUL.FTZ R31, R4.reuse, R31 ;  /* 0x0000001f041f7220 */ /* 0x040fe20000410000 */
[C---:B------:R-:W-:Y:S02]  /*6860*/  FMUL.FTZ R33, R4.reuse, R33 ;  /* 0x0000002104217220 */ /* 0x040fe40000410000 */
[----:B------:R-:W-:Y:S01]  /*6870*/  STG.E desc[UR36][R6.64+-0x400], R11 ;  /* 0xfffc000b06007986 */ /* 0x000fe2000c101924 */
[----:B------:R-:W-:-:S03]  /*6880*/  FMUL.FTZ R35, R4, R35 ;  /* 0x0000002304237220 */ /* 0x000fc60000410000 */
        /* <DEDUP_REMOVED lines=12> */
[----:B----4-:R-:W-:-:S03]  /*6950*/  FMUL.FTZ R47, R4, R47 ;  /* 0x0000002f042f7220 */ /* 0x010fc60000410000 */
        /* <DEDUP_REMOVED lines=27> */
.L_x_2606:
[----:B------:R-:W-:Y:S05]  /*6b10*/  BSYNC.RECONVERGENT B1 ;  /* 0x0000000000017941 */ /* 0x000fea0003800200 */
.L_x_2605:
[----:B------:R-:W-:Y:S01]  /*6b20*/  IMAD.IADD R8, R16, 0x1, -R5 ;  /* 0x0000000110087824 */ /* 0x000fe200078e0a05 */
[----:B------:R-:W-:Y:S04]  /*6b30*/  BSSY.RECONVERGENT B1, `(.L_x_2608) ;  /* 0x000002a000017945 */ /* 0x000fe80003800200 */
        /* <DEDUP_REMOVED lines=20> */
[----:B----4-:R-:W-:-:S03]  /*6c80*/  FMUL.FTZ R23, R4, R23 ;  /* 0x0000001704177220 */ /* 0x010fc60000410000 */
[----:B------:R-:W-:Y:S01]  /*6c90*/  STS [R0+-0x400], R11 ;  /* 0xfffc000b00007388 */ /* 0x000fe20000000800 */
[----:B0-----:R-:W-:Y:S01]  /*6ca0*/  IADD3.X R9, PT, PT, RZ, R7, RZ, P1, !PT ;  /* 0x00000007ff097210 */ /* 0x001fe20000ffe4ff */
[C---:B------:R-:W-:Y:S02]  /*6cb0*/  FMUL.FTZ R25, R4.reuse, R25 ;  /* 0x0000001904197220 */ /* 0x040fe40000410000 */
        /* <DEDUP_REMOVED lines=17> */
.L_x_2609:
[----:B------:R-:W-:Y:S05]  /*6dd0*/  BSYNC.RECONVERGENT B1 ;  /* 0x0000000000017941 */ /* 0x000fea0003800200 */
.L_x_2608:
[----:B------:R-:W-:-:S13]  /*6de0*/  ISETP.LE.OR P0, PT, R5, R16, P0 ;  /* 0x000000100500720c */ /* 0x000fda0000703670 */
        /* <DEDUP_REMOVED lines=17> */
.L_x_2592:
[----:B------:R-:W-:Y:S05]  /*6f00*/  BSYNC.RECONVERGENT B0 ;  /* 0x0000000000007941 */ /* 0x000fea0003800200 */
.L_x_2591:
[----:B0---4-:R-:W-:Y:S01]  /*6f10*/  SHF.R.S32.HI R5, RZ, 0x1f, R16 ;  /* 0x0000001fff057819 */ /* 0x011fe20000011410 */
[----:B------:R-:W0:Y:S01]  /*6f20*/  LDCU.64 UR8, c[0x0][0x3b0] ;  /* 0x00007600ff0877ac */ /* 0x000e220008000a00 */
[----:B-1----:R-:W-:Y:S01]  /*6f30*/  IMAD.SHL.U32 R0, R12, 0x4, RZ ;  /* 0x000000040c007824 */ /* 0x002fe200078e00ff */
[----:B------:R-:W-:Y:S02]  /*6f40*/  SHF.R.U32.HI R28, RZ, 0x4, R12 ;  /* 0x00000004ff1c7819 */ /* 0x000fe4000001160c */
[----:B------:R-:W-:Y:S02]  /*6f50*/  CS2R R6, SRZ ;  /* 0x0000000000067805 */ /* 0x000fe4000001ff00 */
[-C--:B------:R-:W-:Y:S01]  /*6f60*/  LEA.HI R5, R5, R16.reuse, RZ, 0x4 ;  /* 0x0000001005057211 */ /* 0x080fe200078f20ff */
[----:B------:R-:W1:Y:S01]  /*6f70*/  LDCU.64 UR10, c[0x0][0x3c8] ;  /* 0x00007900ff0a77ac */ /* 0x000e620008000a00 */
[----:B------:R-:W-:Y:S02]  /*6f80*/  LOP3.LUT R0, R0, 0x3c, RZ, 0xc0, !PT ;  /* 0x0000003c00007812 */ /* 0x000fe400078ec0ff */
[----:B------:R-:W-:Y:S01]  /*6f90*/  LOP3.LUT R5, R5, 0xfffffff0, RZ, 0xc0, !PT ;  /* 0xfffffff005057812 */ /* 0x000fe200078ec0ff */
[----:B------:R-:W2:Y:S03]  /*6fa0*/  LDCU.64 UR12, c[0x0][0x3c8] ;  /* 0x00007900ff0c77ac */ /* 0x000ea60008000a00 */
[----:B------:R-:W-:-:S04]  /*6fb0*/  IADD3 R41, PT, PT, -R5, R16, RZ ;  /* 0x0000001005297210 */ /* 0x000fc80007ffe1ff */
[----:B------:R-:W-:Y:S02]  /*6fc0*/  ISETP.NE.AND P0, PT, R28, R41, PT ;  /* 0x000000291c00720c */ /* 0x000fe40003f05270 */
[----:B0-----:R-:W-:Y:S02]  /*6fd0*/  ISETP.EQ.U32.AND P1, PT, RZ, UR8, PT ;  /* 0x00000008ff007c0c */ /* 0x001fe4000bf22070 */
[----:B------:R-:W-:-:S04]  /*6fe0*/  ISETP.GT.U32.OR P0, PT, R0, 0x2f, P0 ;  /* 0x0000002f0000780c */ /* 0x000fc80000704470 */
[----:B------:R-:W-:-:S13]  /*6ff0*/  ISETP.EQ.OR.EX P0, PT, RZ, UR9, P0, P1 ;  /* 0x00000009ff007c0c */ /* 0x000fda0008702710 */
[----:B------:R-:W0:Y:S01]  /*7000*/  @!P0 LDC.64 R14, c[0x0][0x3b0] ;  /* 0x0000ec00ff0e8b82 */ /* 0x000e220000000a00 */
[----:B------:R-:W-:Y:S01]  /*7010*/  @!P0 IMAD R5, R13, 0x30, R0 ;  /* 0x000000300d058824 */ /* 0x000fe200078e0200 */
[----:B------:R-:W-:Y:S03]  /*7020*/  BSSY.RECONVERGENT B0, `(.L_x_2610) ;  /* 0x0000227000007945 */ /* 0x000fe60003800200 */
[----:B0-----:R-:W-:Y:S01]  /*7030*/  @!P0 IMAD.WIDE.U32 R14, R5, 0x4, R14 ;  /* 0x00000004050e8825 */ /* 0x001fe200078e000e */
[----:B------:R-:W-:-:S06]  /*7040*/  CS2R R4, SRZ ;  /* 0x0000000000047805 */ /* 0x000fcc000001ff00 */
[----:B------:R0:W5:Y:S01]  /*7050*/  @!P0 LDG.E.128 R4, desc[UR36][R14.64] ;  /* 0x000000240e048981 */ /* 0x000162000c1e1d00 */
[----:B------:R-:W-:Y:S01]  /*7060*/  BAR.SYNC.DEFER_BLOCKING 0x0 ;  /* 0x0000000000007b1d */ /* 0x000fe20000010000 */
[----:B------:R-:W-:Y:S01]  /*7070*/  ISETP.GT.U32.AND P0, PT, R0, 0x2f, PT ;  /* 0x0000002f0000780c */ /* 0x000fe20003f04070 */
[----:B------:R-:W-:Y:S01]  /*7080*/  IMAD R29, R29, 0x30, RZ ;  /* 0x000000301d1d7824 */ /* 0x000fe200078e02ff */
[----:B------:R-:W-:Y:S02]  /*7090*/  CS2R R10, SRZ ;  /* 0x00000000000a7805 */ /* 0x000fe4000001ff00 */
[----:B------:R-:W-:-:S09]  /*70a0*/  CS2R R8, SRZ ;  /* 0x0000000000087805 */ /* 0x000fd2000001ff00 */
[----:B012---:R-:W-:Y:S05]  /*70b0*/  @P0 BRA `(.L_x_2611) ;  /* 0x0000002000740947 */ /* 0x007fea0003800000 */
[----:B------:R-:W0:Y:S01]  /*70c0*/  LDCU UR5, c[0x0][0x3f4] ;  /* 0x00007e80ff0577ac */ /* 0x000e220008000800 */
[----:B------:R-:W1:Y:S01]  /*70d0*/  LDC.64 R14, c[0x0][0x3c0] ;  /* 0x0000f000ff0e7b82 */ /* 0x000e620000000a00 */
[----:B------:R-:W-:Y:S01]  /*70e0*/  IADD3 R40, PT, PT, R19, R28, RZ ;  /* 0x0000001c13287210 */ /* 0x000fe20007ffe0ff */
[----:B------:R-:W-:Y:S01]  /*70f0*/  BSSY.RECONVERGENT B1, `(.L_x_2612) ;  /* 0x0000094000017945 */ /* 0x000fe20003800200 */
[----:B------:R-:W-:Y:S02]  /*7100*/  IMAD.MOV.U32 R11, RZ, RZ, RZ ;  /* 0x000000ffff0b7224 */ /* 0x000fe400078e00ff */
[----:B0-----:R-:W-:-:S04]  /*7110*/  IMAD.U32 R31, RZ, RZ, UR5 ;  /* 0x00000005ff1f7e24 */ /* 0x001fc8000f8e00ff */
[-C--:B------:R-:W-:Y:S01]  /*7120*/  IMAD R21, R20, R31.reuse, R0 ;  /* 0x0000001f14157224 */ /* 0x080fe200078e0200 */
[----:B-----5:R-:W-:-:S03]  /*7130*/  VIMNMX R23, PT, PT, R16, R31, PT ;  /* 0x0000001f10177248 */ /* 0x020fc60003fe0100 */
[----:B-1----:R-:W-:Y:S01]  /*7140*/  IMAD.WIDE R14, R21, 0x4, R14 ;  /* 0x00000004150e7825 */ /* 0x002fe200078e020e */
[----:B------:R-:W-:-:S13]  /*7150*/  ISETP.GE.AND P0, PT, R40, R23, PT ;  /* 0x000000172800720c */ /* 0x000fda0003f06270 */
[----:B------:R-:W-:Y:S05]  /*7160*/  @P0 BRA `(.L_x_2613) ;  /* 0x0000000800300947 */ /* 0x000fea0003800000 */
[----:B------:R-:W-:Y:S01]  /*7170*/  IADD3 R20, PT, PT, R40, 0x10, RZ ;  /* 0x0000001028147810 */ /* 0x000fe20007ffe0ff */
[----:B------:R-:W-:Y:S01]  /*7180*/  BSSY.RECONVERGENT B2, `(.L_x_2614) ;  /* 0x000004d000027945 */ /* 0x000fe20003800200 */
[----:B------:R-:W-:Y:S01]  /*7190*/  LOP3.LUT R8, RZ, R19, RZ, 0x33, !PT ;  /* 0x00000013ff087212 */ /* 0x000fe200078e33ff */
[----:B------:R-:W-:Y:S01]  /*71a0*/  IMAD R54, R30, R31, RZ ;  /* 0x0000001f1e367224 */ /* 0x000fe200078e02ff */
[----:B------:R-:W-:Y:S01]  /*71b0*/  VIMNMX R9, PT, PT, R23, R20, !PT ;  /* 0x0000001417097248 */ /* 0x000fe20007fe0100 */
[----:B------:R-:W-:Y:S01]  /*71c0*/  IMAD.MOV.U32 R44, RZ, RZ, R40 ;  /* 0x000000ffff2c7224 */ /* 0x000fe200078e0028 */
[----:B------:R-:W-:Y:S02]  /*71d0*/  CS2R R10, SRZ ;  /* 0x00000000000a7805 */ /* 0x000fe4000001ff00 */
[----:B------:R-:W-:Y:S02]  /*71e0*/  IADD3 R53, PT, PT, -R28, R9, R8 ;  /* 0x000000091c357210 */ /* 0x000fe40007ffe108 */
[----:B------:R-:W-:-:S02]  /*71f0*/  CS2R R8, SRZ ;  /* 0x0000000000087805 */ /* 0x000fc4000001ff00 */
[C---:B------:R-:W-:Y:S02]  /*7200*/  ISETP.GE.U32.AND P0, PT, R53.reuse, 0x30, PT ;  /* 0x000000303500780c */ /* 0x040fe40003f06070 */
[----:B------:R-:W-:-:S04]  /*7210*/  LEA.HI R21, R53, 0x1, RZ, 0x1c ;  /* 0x0000000135157811 */ /* 0x000fc800078fe0ff */
[----:B------:R-:W-:-:S07]  /*7220*/  LOP3.LUT P1, R55, R21, 0x3, RZ, 0xc0, !PT ;  /* 0x0000000315377812 */ /* 0x000fce000782c0ff */
[----:B------:R-:W-:Y:S06]  /*7230*/  @!P0 BRA `(.L_x_2615) ;  /* 0x0000000400048947 */ /* 0x000fec0003800000 */
[----:B------:R-:W0:Y:S01]  /*7240*/  S2UR UR6, SR_CgaCtaId ;  /* 0x00000000000679c3 */ /* 0x000e220000008800 */
[----:B------:R-:W-:Y:S01]  /*7250*/  UMOV UR5, 0x400 ;  /* 0x0000040000057882 */ /* 0x000fe20000000000 */
[----:B------:R-:W-:Y:S01]  /*7260*/  MOV R42, R20 ;  /* 0x00000014002a7202 */ /* 0x000fe20000000f00 */
[----:B------:R-:W-:Y:S01]  /*7270*/  UIADD3 UR5, UPT, UPT, UR5, 0x140, URZ ;  /* 0x0000014005057890 */ /* 0x000fe2000fffe0ff */
[----:B------:R-:W-:Y:S01]  /*7280*/  LOP3.LUT R20, R21, 0x1ffffffc, RZ, 0xc0, !PT ;  /* 0x1ffffffc15147812 */ /* 0x000fe200078ec0ff */
[----:B------:R-:W-:Y:S02]  /*7290*/  HFMA2 R8, -RZ, RZ, 0, 0 ;  /* 0x00000000ff087431 */ /* 0x000fe400000001ff */
[C---:B------:R-:W-:Y:S01]  /*72a0*/  VIADD R43, R40.reuse, 0x30 ;  /* 0x00000030282b7836 */ /* 0x040fe20000000000 */
[----:B------:R-:W-:Y:S01]  /*72b0*/  IADD3 R45, PT, PT, R40, 0x20, RZ ;  /* 0x00000020282d7810 */ /* 0x000fe20007ffe0ff */
[----:B------:R-:W-:Y:S02]  /*72c0*/  IMAD.MOV.U32 R44, RZ, RZ, R40 ;  /* 0x000000ffff2c7224 */ /* 0x000fe400078e0028 */
[----:B------:R-:W-:Y:S01]  /*72d0*/  IMAD.MOV R46, RZ, RZ, -R20 ;  /* 0x000000ffff2e7224 */ /* 0x000fe200078e0a14 */
[----:B0-----:R-:W-:-:S06]  /*72e0*/  ULEA UR5, UR6, UR5, 0x18 ;  /* 0x0000000506057291 */ /* 0x001fcc000f8ec0ff */
[----:B------:R-:W-:-:S04]  /*72f0*/  LEA R21, R28, UR5, 0x2 ;  /* 0x000000051c157c11 */ /* 0x000fc8000f8e10ff */
[----:B------:R-:W-:-:S07]  /*7300*/  IADD3 R47, PT, PT, R21, 0x80, RZ ;  /* 0x00000080152f7810 */ /* 0x000fce0007ffe0ff */
.L_x_2616:
[----:B------:R-:W-:Y:S01]  /*7310*/  IADD3 R21, P0, PT, R44, UR4, RZ ;  /* 0x000000042c157c10 */ /* 0x000fe2000ff1e0ff */
[----:B------:R-:W0:Y:S04]  /*7320*/  LDS R48, [R47+-0x80] ;  /* 0xffff80002f307984 */ /* 0x000e280000000800 */
[----:B------:R-:W-:Y:S01]  /*7330*/  IMAD.X R22, RZ, RZ, UR7, P0 ;  /* 0x00000007ff167e24 */ /* 0x000fe200080e06ff */
[C---:B------:R-:W-:Y:S01]  /*7340*/  LEA R20, P0, R21.reuse, UR10, 0x2 ;  /* 0x0000000a15147c11 */ /* 0x040fe2000f8010ff */
[----:B------:R-:W1:Y:S03]  /*7350*/  LDS R50, [R47+-0x40] ;  /* 0xffffc0002f327984 */ /* 0x000e660000000800 */
[----:B------:R-:W-:Y:S01]  /*7360*/  LEA.HI.X R21, R21, UR11, R22, 0x2, P0 ;  /* 0x0000000b15157c11 */ /* 0x000fe200080f1416 */
[----:B------:R-:W2:Y:S04]  /*7370*/  LDS R51, [R47] ;  /* 0x000000002f337984 */ /* 0x000ea80000000800 */
[----:B------:R-:W3:Y:S04]  /*7380*/  LDG.E R23, desc[UR36][R20.64] ;  /* 0x0000002414177981 */ /* 0x000ee8000c1e1900 */
[----:B------:R-:W4:Y:S04]  /*7390*/  LDG.E R25, desc[UR36][R20.64+0x40] ;  /* 0x0000402414197981 */ /* 0x000f28000c1e1900 */
[----:B------:R-:W5:Y:S04]  /*73a0*/  LDG.E R22, desc[UR36][R20.64+0x80] ;  /* 0x0000802414167981 */ /* 0x000f68000c1e1900 */
[----:B------:R-:W2:Y:S04]  /*73b0*/  LDG.E R24, desc[UR36][R20.64+0xc0] ;  /* 0x0000c02414187981 */ /* 0x000ea8000c1e1900 */
[----:B------:R0:W1:Y:S01]  /*73c0*/  LDS R52, [R47+0x40] ;  /* 0x000040002f347984 */ /* 0x0000620000000800 */
[----:B---3--:R-:W-:-:S04]  /*73d0*/  IMAD R23, R54, R23, R44 ;  /* 0x0000001736177224 */ /* 0x008fc800078e022c */
[----:B------:R-:W-:Y:S02]  /*73e0*/  IMAD R23, R23, 0x30, RZ ;  /* 0x0000003017177824 */ /* 0x000fe400078e02ff */
[----:B----4-:R-:W-:Y:S02]  /*73f0*/  IMAD R25, R54, R25, R42 ;  /* 0x0000001936197224 */ /* 0x010fe400078e022a */
[----:B------:R-:W-:-:S04]  /*7400*/  IMAD.WIDE R36, R23, 0x4, R14 ;  /* 0x0000000417247825 */ /* 0x000fc800078e020e */
[C---:B-----5:R-:W-:Y:S02]  /*7410*/  IMAD R22, R54.reuse, R22, R45 ;  /* 0x0000001636167224 */ /* 0x060fe400078e022d */
[----:B------:R-:W-:Y:S01]  /*7420*/  IMAD R25, R25, 0x30, RZ ;  /* 0x0000003019197824 */ /* 0x000fe200078e02ff */
[----:B------:R-:W3:Y:S01]  /*7430*/  LDG.E.128 R36, desc[UR36][R36.64] ;  /* 0x0000002424247981 */ /* 0x000ee2000c1e1d00 */
[----:B--2---:R-:W-:Y:S02]  /*7440*/  IMAD R24, R54, R24, R43 ;  /* 0x0000001836187224 */ /* 0x004fe400078e022b */
[----:B------:R-:W-:Y:S02]  /*7450*/  IMAD R23, R22, 0x30, RZ ;  /* 0x0000003016177824 */ /* 0x000fe400078e02ff */
[----:B------:R-:W-:-:S04]  /*7460*/  IMAD.WIDE R32, R25, 0x4, R14 ;  /* 0x0000000419207825 */ /* 0x000fc800078e020e */
[----:B------:R-:W-:Y:S02]  /*7470*/  IMAD R25, R24, 0x30, RZ ;  /* 0x0000003018197824 */ /* 0x000fe400078e02ff */
[--C-:B------:R-:W-:Y:S01]  /*7480*/  IMAD.WIDE R20, R23, 0x4, R14.reuse ;  /* 0x0000000417147825 */ /* 0x100fe200078e020e */
[----:B------:R-:W1:Y:S03]  /*7490*/  LDG.E.128 R32, desc[UR36][R32.64] ;  /* 0x0000002420207981 */ /* 0x000e66000c1e1d00 */
[----:B------:R-:W-:Y:S02]  /*74a0*/  IMAD.WIDE R24, R25, 0x4, R14 ;  /* 0x0000000419187825 */ /* 0x000fe400078e020e */
[----:B------:R-:W2:Y:S04]  /*74b0*/  LDG.E.128 R20, desc[UR36][R20.64] ;  /* 0x0000002414147981 */ /* 0x000ea8000c1e1d00 */
[----:B------:R-:W4:Y:S01]  /*74c0*/  LDG.E.128 R24, desc[UR36][R24.64] ;  /* 0x0000002418187981 */ /* 0x000f22000c1e1d00 */
[----:B------:R-:W-:-:S04]  /*74d0*/  IADD3 R46, PT, PT, R46, 0x4, RZ ;  /* 0x000000042e2e7810 */ /* 0x000fc80007ffe0ff */
[----:B------:R-:W-:Y:S01]  /*74e0*/  ISETP.NE.AND P0, PT, R46, RZ, PT ;  /* 0x000000ff2e00720c */ /* 0x000fe20003f05270 */
[----:B0-----:R-:W-:Y:S01]  /*74f0*/  VIADD R47, R47, 0x100 ;  /* 0x000001002f2f7836 */ /* 0x001fe20000000000 */
[----:B------:R-:W-:Y:S01]  /*7500*/  IADD3 R44, PT, PT, R44, 0x40, RZ ;  /* 0x000000402c2c7810 */ /* 0x000fe20007ffe0ff */
[----:B------:R-:W-:Y:S01]  /*7510*/  VIADD R42, R42, 0x40 ;  /* 0x000000402a2a7836 */ /* 0x000fe20000000000 */
[----:B------:R-:W-:Y:S01]  /*7520*/  IADD3 R45, PT, PT, R45, 0x40, RZ ;  /* 0x000000402d2d7810 */ /* 0x000fe20007ffe0ff */
[----:B------:R-:W-:Y:S02]  /*7530*/  VIADD R43, R43, 0x40 ;  /* 0x000000402b2b7836 */ /* 0x000fe40000000000 */
[-C--:B---3--:R-:W-:Y:S01]  /*7540*/  FFMA.FTZ R49, R36, R48.reuse, R8 ;  /* 0x0000003024317223 */ /* 0x088fe20000010008 */
[-C--:B------:R-:W-:Y:S01]  /*7550*/  FFMA.FTZ R8, R37, R48.reuse, R9 ;  /* 0x0000003025087223 */ /* 0x080fe20000010009 */
[-C--:B------:R-:W-:Y:S01]  /*7560*/  FFMA.FTZ R9, R38, R48.reuse, R10 ;  /* 0x0000003026097223 */ /* 0x080fe2000001000a */
[----:B------:R-:W-:-:S02]  /*7570*/  FFMA.FTZ R48, R39, R48, R11 ;  /* 0x0000003027307223 */ /* 0x000fc4000001000b */
[-C--:B-1----:R-:W-:Y:S01]  /*7580*/  FFMA.FTZ R8, R33, R50.reuse, R8 ;  /* 0x0000003221087223 */ /* 0x082fe20000010008 */
[-C--:B------:R-:W-:Y:S01]  /*7590*/  FFMA.FTZ R9, R34, R50.reuse, R9 ;  /* 0x0000003222097223 */ /* 0x080fe20000010009 */
[-C--:B------:R-:W-:Y:S01]  /*75a0*/  FFMA.FTZ R49, R32, R50.reuse, R49 ;  /* 0x0000003220317223 */ /* 0x080fe20000010031 */
[----:B------:R-:W-:Y:S01]  /*75b0*/  FFMA.FTZ R48, R35, R50, R48 ;  /* 0x0000003223307223 */ /* 0x000fe20000010030 */
[-C--:B--2---:R-:W-:Y:S01]  /*75c0*/  FFMA.FTZ R10, R21, R51.reuse, R8 ;  /* 0x00000033150a7223 */ /* 0x084fe20000010008 */
[-C--:B------:R-:W-:Y:S01]  /*75d0*/  FFMA.FTZ R11, R22, R51.reuse, R9 ;  /* 0x00000033160b7223 */ /* 0x080fe20000010009 */
[-C--:B------:R-:W-:Y:S01]  /*75e0*/  FFMA.FTZ R49, R20, R51.reuse, R49 ;  /* 0x0000003314317223 */ /* 0x080fe20000010031 */
[----:B------:R-:W-:Y:S01]  /*75f0*/  FFMA.FTZ R48, R23, R51, R48 ;  /* 0x0000003317307223 */ /* 0x000fe20000010030 */
[-C--:B----4-:R-:W-:Y:S01]  /*7600*/  FFMA.FTZ R9, R25, R52.reuse, R10 ;  /* 0x0000003419097223 */ /* 0x090fe2000001000a */
[-C--:B------:R-:W-:Y:S01]  /*7610*/  FFMA.FTZ R10, R26, R52.reuse, R11 ;  /* 0x000000341a0a7223 */ /* 0x080fe2000001000b */
[-C--:B------:R-:W-:Y:S01]  /*7620*/  FFMA.FTZ R8, R24, R52.reuse, R49 ;  /* 0x0000003418087223 */ /* 0x080fe20000010031 */
[----:B------:R-:W-:Y:S01]  /*7630*/  FFMA.FTZ R11, R27, R52, R48 ;  /* 0x000000341b0b7223 */ /* 0x000fe20000010030 */
[----:B------:R-:W-:Y:S06]  /*7640*/  @P0 BRA `(.L_x_2616) ;  /* 0xfffffffc00300947 */ /* 0x000fec000383ffff */
.L_x_2615:
[----:B------:R-:W-:Y:S05]  /*7650*/  BSYNC.RECONVERGENT B2 ;  /* 0x0000000000027941 */ /* 0x000fea0003800200 */
.L_x_2614:
        /* <DEDUP_REMOVED lines=12> */
[----:B------:R-:W-:Y:S01]  /*7720*/  IMAD.MOV.U32 R22, RZ, RZ, 0x30 ;  /* 0x00000030ff167424 */ /* 0x000fe200078e00ff */
[----:B------:R-:W1:Y:S01]  /*7730*/  S2UR UR6, SR_CgaCtaId ;  /* 0x00000000000679c3 */ /* 0x000e620000008800 */
[----:B------:R-:W-:Y:S02]  /*7740*/  UMOV UR5, 0x400 ;  /* 0x0000040000057882 */ /* 0x000fe40000000000 */
[----:B------:R-:W-:Y:S01]  /*7750*/  UIADD3 UR5, UPT, UPT, UR5, 0x140, URZ ;  /* 0x0000014005057890 */ /* 0x000fe2000fffe0ff */
[----:B0-----:R-:W-:-:S03]  /*7760*/  IADD3 R20, PT, PT, -R19, R44, RZ ;  /* 0x0000002c13147210 */ /* 0x001fc60007ffe1ff */
[----:B-1----:R-:W-:Y:S01]  /*7770*/  ULEA UR5, UR6, UR5, 0x18 ;  /* 0x0000000506057291 */ /* 0x002fe2000f8ec0ff */
[C-C-:B--2---:R-:W-:Y:S02]  /*7780*/  IMAD R23, R54.reuse, R23, R44.reuse ;  /* 0x0000001736177224 */ /* 0x144fe400078e022c */
[----:B---3--:R-:W-:Y:S02]  /*7790*/  IMAD R25, R54, R25, R44 ;  /* 0x0000001936197224 */ /* 0x008fe400078e022c */
[----:B------:R-:W-:Y:S02]  /*77a0*/  IMAD R23, R23, 0x30, RZ ;  /* 0x0000003017177824 */ /* 0x000fe400078e02ff */
[----:B------:R-:W-:Y:S02]  /*77b0*/  IMAD R25, R25, R22, 0x300 ;  /* 0x0000030019197424 */ /* 0x000fe400078e0216 */
[----:B------:R-:W-:-:S04]  /*77c0*/  IMAD.WIDE R22, R23, 0x4, R14 ;  /* 0x0000000417167825 */ /* 0x000fc800078e020e */
[----:B------:R-:W-:Y:S01]  /*77d0*/  IMAD.WIDE R24, R25, 0x4, R14 ;  /* 0x0000000419187825 */ /* 0x000fe200078e020e */
[----:B------:R-:W2:Y:S04]  /*77e0*/  LDG.E.128 R32, desc[UR36][R22.64] ;  /* 0x0000002416207981 */ /* 0x000ea8000c1e1d00 */
[----:B------:R0:W3:Y:S01]  /*77f0*/  LDG.E.128 R36, desc[UR36][R24.64] ;  /* 0x0000002418247981 */ /* 0x0000e2000c1e1d00 */
[----:B------:R-:W-:Y:S01]  /*7800*/  LEA R20, R20, UR5, 0x2 ;  /* 0x0000000514147c11 */ /* 0x000fe2000f8e10ff */
[----:B------:R-:W-:-:S04]  /*7810*/  VIADD R44, R44, 0x20 ;  /* 0x000000202c2c7836 */ /* 0x000fc80000000000 */
[----:B------:R-:W2:Y:S04]  /*7820*/  LDS R21, [R20] ;  /* 0x0000000014157984 */ /* 0x000ea80000000800 */
[----:B------:R-:W3:Y:S01]  /*7830*/  LDS R26, [R20+0x40] ;  /* 0x00004000141a7984 */ /* 0x000ee20000000800 */
[-C--:B--2---:R-:W-:Y:S01]  /*7840*/  FFMA.FTZ R27, R32, R21.reuse, R8 ;  /* 0x00000015201b7223 */ /* 0x084fe20000010008 */
[-C--:B------:R-:W-:Y:S01]  /*7850*/  FFMA.FTZ R22, R33, R21.reuse, R9 ;  /* 0x0000001521167223 */ /* 0x080fe20000010009 */
[-C--:B------:R-:W-:Y:S01]  /*7860*/  FFMA.FTZ R23, R34, R21.reuse, R10 ;  /* 0x0000001522177223 */ /* 0x080fe2000001000a */
[----:B0-----:R-:W-:Y:S01]  /*7870*/  FFMA.FTZ R24, R35, R21, R11 ;  /* 0x0000001523187223 */ /* 0x001fe2000001000b */
[-C--:B---3--:R-:W-:Y:S01]  /*7880*/  FFMA.FTZ R8, R36, R26.reuse, R27 ;  /* 0x0000001a24087223 */ /* 0x088fe2000001001b */
[-C--:B------:R-:W-:Y:S01]  /*7890*/  FFMA.FTZ R9, R37, R26.reuse, R22 ;  /* 0x0000001a25097223 */ /* 0x080fe20000010016 */
[-C--:B------:R-:W-:Y:S01]  /*78a0*/  FFMA.FTZ R10, R38, R26.reuse, R23 ;  /* 0x0000001a260a7223 */ /* 0x080fe20000010017 */
[----:B------:R-:W-:-:S07]  /*78b0*/  FFMA.FTZ R11, R39, R26, R24 ;  /* 0x0000001a270b7223 */ /* 0x000fce0000010018 */
.L_x_2618:
[----:B------:R-:W-:Y:S05]  /*78c0*/  BSYNC.RECONVERGENT B2 ;  /* 0x0000000000027941 */ /* 0x000fea0003800200 */
.L_x_2617:
[----:B------:R-:W-:Y:S05]  /*78d0*/  @P0 BRA `(.L_x_2613) ;  /* 0x0000000000540947 */ /* 0x000fea0003800000 */
[----:B------:R-:W0:Y:S01]  /*78e0*/  LDCU.64 UR8, c[0x0][0x3c8] ;  /* 0x00007900ff0877ac */ /* 0x000e220008000a00 */
[----:B------:R-:W-:-:S04]  /*78f0*/  IADD3 R20, P0, PT, R44, UR4, RZ ;  /* 0x000000042c147c10 */ /* 0x000fc8000ff1e0ff */
[----:B------:R-:W-:Y:S02]  /*7900*/  IADD3.X R21, PT, PT, RZ, UR7, RZ, P0, !PT ;  /* 0x00000007ff157c10 */ /* 0x000fe400087fe4ff */
[----:B0-----:R-:W-:-:S04]  /*7910*/  LEA R22, P0, R20, UR8, 0x2 ;  /* 0x0000000814167c11 */ /* 0x001fc8000f8010ff */
[----:B------:R-:W-:-:S06]  /*7920*/  LEA.HI.X R23, R20, UR9, R21, 0x2, P0 ;  /* 0x0000000914177c11 */ /* 0x000fcc00080f1415 */
[----:B------:R-:W2:Y:S01]  /*7930*/  LDG.E R23, desc[UR36][R22.64] ;  /* 0x0000002416177981 */ /* 0x000ea2000c1e1900 */
[----:B------:R-:W0:Y:S01]  /*7940*/  S2UR UR6, SR_CgaCtaId ;  /* 0x00000000000679c3 */ /* 0x000e220000008800 */
[----:B------:R-:W-:Y:S02]  /*7950*/  UMOV UR5, 0x400 ;  /* 0x0000040000057882 */ /* 0x000fe40000000000 */
[----:B------:R-:W-:Y:S01]  /*7960*/  UIADD3 UR5, UPT, UPT, UR5, 0x140, URZ ;  /* 0x0000014005057890 */ /* 0x000fe2000fffe0ff */
[----:B------:R-:W-:-:S03]  /*7970*/  IMAD.IADD R32, R44, 0x1, -R19 ;  /* 0x000000012c207824 */ /* 0x000fc600078e0a13 */
[----:B0-----:R-:W-:-:S06]  /*7980*/  ULEA UR5, UR6, UR5, 0x18 ;  /* 0x0000000506057291 */ /* 0x001fcc000f8ec0ff */
[----:B------:R-:W-:-:S06]  /*7990*/  LEA R32, R32, UR5, 0x2 ;  /* 0x0000000520207c11 */ /* 0x000fcc000f8e10ff */
[----:B------:R-:W0:Y:S01]  /*79a0*/  LDS R32, [R32] ;  /* 0x0000000020207984 */ /* 0x000e220000000800 */
[----:B--2---:R-:W-:-:S04]  /*79b0*/  IMAD R20, R54, R23, R44 ;  /* 0x0000001736147224 */ /* 0x004fc800078e022c */
[----:B------:R-:W-:-:S04]  /*79c0*/  IMAD R21, R20, 0x30, RZ ;  /* 0x0000003014157824 */ /* 0x000fc800078e02ff */
[----:B------:R-:W-:-:S05]  /*79d0*/  IMAD.WIDE R20, R21, 0x4, R14 ;  /* 0x0000000415147825 */ /* 0x000fca00078e020e */
[----:B------:R-:W0:Y:S02]  /*79e0*/  LDG.E.128 R24, desc[UR36][R20.64] ;  /* 0x0000002414187981 */ /* 0x000e24000c1e1d00 */
[-C--:B0-----:R-:W-:Y:S01]  /*79f0*/  FFMA.FTZ R8, R24, R32.reuse, R8 ;  /* 0x0000002018087223 */ /* 0x081fe20000010008 */
[-C--:B------:R-:W-:Y:S01]  /*7a00*/  FFMA.FTZ R9, R25, R32.reuse, R9 ;  /* 0x0000002019097223 */ /* 0x080fe20000010009 */
[-C--:B------:R-:W-:Y:S01]  /*7a10*/  FFMA.FTZ R10, R26, R32.reuse, R10 ;  /* 0x000000201a0a7223 */ /* 0x080fe2000001000a */
[----:B------:R-:W-:-:S07]  /*7a20*/  FFMA.FTZ R11, R27, R32, R11 ;  /* 0x000000201b0b7223 */ /* 0x000fce000001000b */
.L_x_2613:
[----:B------:R-:W-:Y:S05]  /*7a30*/  BSYNC.RECONVERGENT B1 ;  /* 0x0000000000017941 */ /* 0x000fea0003800200 */
.L_x_2612:
[----:B------:R-:W-:Y:S01]  /*7a40*/  ISETP.GE.AND P0, PT, R40, R16, PT ;  /* 0x000000102800720c */ /* 0x000fe20003f06270 */
[----:B------:R-:W-:-:S12]  /*7a50*/  BSSY.RECONVERGENT B3, `(.L_x_2619) ;  /* 0x000014e000037945 */ /* 0x000fd80003800200 */
[----:B------:R-:W-:Y:S05]  /*7a60*/  @P0 BRA `(.L_x_2620) ;  /* 0x0000001400300947 */ /* 0x000fea0003800000 */
[----:B------:R-:W-:Y:S01]  /*7a70*/  VIADDMNMX R21, R40, 0x10, R16, !PT ;  /* 0x0000001028157846 */ /* 0x000fe20007800110 */
[----:B------:R-:W-:Y:S01]  /*7a80*/  BSSY.RECONVERGENT B2, `(.L_x_2621) ;  /* 0x00000bc000027945 */ /* 0x000fe20003800200 */
[----:B------:R-:W-:Y:S01]  /*7a90*/  LOP3.LUT R16, RZ, R19, RZ, 0x33, !PT ;  /* 0x00000013ff107212 */ /* 0x000fe200078e33ff */
[----:B------:R-:W-:-:S03]  /*7aa0*/  IMAD R30, R30, R31, RZ ;  /* 0x0000001f1e1e7224 */ /* 0x000fc600078e02ff */
[----:B------:R-:W-:-:S04]  /*7ab0*/  IADD3 R16, PT, PT, -R28, R21, R16 ;  /* 0x000000151c107210 */ /* 0x000fc80007ffe110 */
[C---:B------:R-:W-:Y:S02]  /*7ac0*/  ISETP.GE.U32.AND P0, PT, R16.reuse, 0x30, PT ;  /* 0x000000301000780c */ /* 0x040fe40003f06070 */
[----:B------:R-:W-:-:S11]  /*7ad0*/  LEA.HI R27, R16, 0x1, RZ, 0x1c ;  /* 0x00000001101b7811 */ /* 0x000fd600078fe0ff */
[----:B------:R-:W-:Y:S05]  /*7ae0*/  @!P0 BRA `(.L_x_2622) ;  /* 0x0000000800d48947 */ /* 0x000fea0003800000 */
[----:B------:R-:W0:Y:S01]  /*7af0*/  S2UR UR6, SR_CgaCtaId ;  /* 0x00000000000679c3 */ /* 0x000e220000008800 */
[----:B------:R-:W-:Y:S01]  /*7b00*/  UMOV UR5, 0x400 ;  /* 0x0000040000057882 */ /* 0x000fe20000000000 */
[----:B------:R-:W-:Y:S01]  /*7b10*/  LOP3.LUT R20, R27, 0x1ffffffc, RZ, 0xc0, !PT ;  /* 0x1ffffffc1b147812 */ /* 0x000fe200078ec0ff */
[----:B------:R-:W-:Y:S01]  /*7b20*/  UIADD3 UR5, UPT, UPT, UR5, 0x140, URZ ;  /* 0x0000014005057890 */ /* 0x000fe2000fffe0ff */
[----:B------:R-:W-:Y:S01]  /*7b30*/  BSSY.RECONVERGENT B1, `(.L_x_2623) ;  /* 0x00000af000017945 */ /* 0x000fe20003800200 */
[----:B------:R-:W-:Y:S02]  /*7b40*/  IADD3 R40, PT, PT, R40, 0x20, RZ ;  /* 0x0000002028287810 */ /* 0x000fe40007ffe0ff */
[----:B------:R-:W-:Y:S01]  /*7b50*/  IMAD.MOV R25, RZ, RZ, -R20 ;  /* 0x000000ffff197224 */ /* 0x000fe200078e0a14 */
[----:B------:R-:W1:Y:S01]  /*7b60*/  LDC R31, c[0x0][0x3f4] ;  /* 0x0000fd00ff1f7b82 */ /* 0x000e620000000800 */
[----:B0-----:R-:W-:-:S06]  /*7b70*/  ULEA UR5, UR6, UR5, 0x18 ;  /* 0x0000000506057291 */ /* 0x001fcc000f8ec0ff */
[----:B------:R-:W-:-:S04]  /*7b80*/  LEA R24, R28, UR5, 0x2 ;  /* 0x000000051c187c11 */ /* 0x000fc8000f8e10ff */
[----:B------:R-:W-:-:S07]  /*7b90*/  IADD3 R24, PT, PT, R24, 0x80, RZ ;  /* 0x0000008018187810 */ /* 0x000fce0007ffe0ff */
.L_x_2632:
[C---:B------:R-:W-:Y:S01]  /*7ba0*/  IADD3 R22, PT, PT, R40.reuse, -0x20, RZ ;  /* 0xffffffe028167810 */ /* 0x040fe20007ffe0ff */
[----:B------:R-:W-:Y:S01]  /*7bb0*/  VIADD R25, R25, 0x4 ;  /* 0x0000000419197836 */ /* 0x000fe20000000000 */
[C---:B------:R-:W-:Y:S01]  /*7bc0*/  IADD3 R38, PT, PT, R40.reuse, 0x10, RZ ;  /* 0x0000001028267810 */ /* 0x040fe20007ffe0ff */
[----:B------:R-:W-:Y:S01]  /*7bd0*/  VIADD R36, R40, 0xfffffff0 ;  /* 0xfffffff028247836 */ /* 0x000fe20000000000 */
[-C--:B-1----:R-:W-:Y:S01]  /*7be0*/  ISETP.GE.AND P4, PT, R22, R31.reuse, PT ;  /* 0x0000001f1600720c */ /* 0x082fe20003f86270 */
[----:B------:R-:W-:Y:S01]  /*7bf0*/  BSSY.RECONVERGENT B4, `(.L_x_2624) ;  /* 0x000002a000047945 */ /* 0x000fe20003800200 */
[----:B------:R-:W-:Y:S02]  /*7c00*/  ISETP.NE.AND P0, PT, R25, RZ, PT ;  /* 0x000000ff1900720c */ /* 0x000fe40003f05270 */
[-C--:B------:R-:W-:Y:S02]  /*7c10*/  ISETP.GE.AND P1, PT, R36, R31.reuse, PT ;  /* 0x0000001f2400720c */ /* 0x080fe40003f26270 */
[----:B------:R-:W-:-:S02]  /*7c20*/  ISETP.GE.AND P2, PT, R40, R31, PT ;  /* 0x0000001f2800720c */ /* 0x000fc40003f46270 */
[----:B------:R-:W-:-:S05]  /*7c30*/  ISETP.GE.AND P3, PT, R38, R31, PT ;  /* 0x0000001f2600720c */ /* 0x000fca0003f66270 */
[----:B------:R-:W-:Y:S08]  /*7c40*/  @!P4 BRA `(.L_x_2625) ;  /* 0x000000000090c947 */ /* 0x000ff00003800000 */
        /* <DEDUP_REMOVED lines=19> */
[----:B------:R-:W-:-:S05]  /*7d80*/  @!P4 IMAD.IADD R20, R20, 0x1, -R23 ;  /* 0x000000011414c824 */ /* 0x000fca00078e0a17 */
[----:B------:R-:W-:Y:S02]  /*7d90*/  @!P5 IADD3 R20, PT, PT, -R20, RZ, RZ ;  /* 0x000000ff1414d210 */ /* 0x000fe40007ffe1ff */
[----:B------:R-:W-:-:S04]  /*7da0*/  @!P6 LOP3.LUT R20, RZ, R31, RZ, 0x33, !PT ;  /* 0x0000001fff14e212 */ /* 0x000fc800078e33ff */
[----:B------:R-:W-:-:S05]  /*7db0*/  IADD3 R21, P4, PT, R20, UR4, RZ ;  /* 0x0000000414157c10 */ /* 0x000fca000ff9e0ff */
[----:B------:R-:W-:Y:S01]  /*7dc0*/  IMAD.X R26, RZ, RZ, UR7, P4 ;  /* 0x00000007ff1a7e24 */ /* 0x000fe2000a0e06ff */
[----:B------:R-:W-:-:S04]  /*7dd0*/  LEA R22, P4, R21, UR12, 0x2 ;  /* 0x0000000c15167c11 */ /* 0x000fc8000f8810ff */
[----:B------:R-:W-:Y:S02]  /*7de0*/  LEA.HI.X R23, R21, UR13, R26, 0x2, P4 ;  /* 0x0000000d15177c11 */ /* 0x000fe4000a0f141a */
[----:B------:R-:W0:Y:S04]  /*7df0*/  LDS R26, [R24+-0x80] ;  /* 0xffff8000181a7984 */ /* 0x000e280000000800 */
[----:B------:R-:W2:Y:S02]  /*7e00*/  LDG.E R23, desc[UR36][R22.64] ;  /* 0x0000002416177981 */ /* 0x000ea4000c1e1900 */
        /* <DEDUP_REMOVED lines=8> */
.L_x_2625:
[----:B------:R-:W-:Y:S05]  /*7e90*/  BSYNC.RECONVERGENT B4 ;  /* 0x0000000000047941 */ /* 0x000fea0003800200 */
.L_x_2624:
        /* <DEDUP_REMOVED lines=10> */
[----:B0-----:R-:W-:-:S04]  /*7f40*/  IMAD.MOV R20, RZ, RZ, -R21 ;  /* 0x000000ffff147224 */ /* 0x001fc800078e0a15 */
        /* <DEDUP_REMOVED lines=10> */
[----:B------:R-:W-:-:S05]  /*7ff0*/  @!P1 IADD3 R20, PT, PT, R20, -R23, RZ ;  /* 0x8000001714149210 */ /* 0x000fca0007ffe0ff */
[----:B------:R-:W-:Y:S01]  /*8000*/  @!P4 IMAD.MOV R20, RZ, RZ, -R20 ;  /* 0x000000ffff14c224 */ /* 0x000fe200078e0a14 */
[----:B------:R-:W-:-:S04]  /*8010*/  @!P5 LOP3.LUT R20, RZ, R31, RZ, 0x33, !PT ;  /* 0x0000001fff14d212 */ /* 0x000fc800078e33ff */
[----:B------:R-:W-:-:S04]  /*8020*/  IADD3 R21, P1, PT, R20, UR4, RZ ;  /* 0x0000000414157c10 */ /* 0x000fc8000ff3e0ff */
[----:B------:R-:W-:Y:S02]  /*8030*/  IADD3.X R26, PT, PT, RZ, UR7, RZ, P1, !PT ;  /* 0x00000007ff1a7c10 */ /* 0x000fe40008ffe4ff */
        /* <DEDUP_REMOVED lines=12> */
.L_x_2627:
[----:B------:R-:W-:Y:S05]  /*8100*/  BSYNC.RECONVERGENT B4 ;  /* 0x0000000000047941 */ /* 0x000fea0003800200 */
.L_x_2626:
        /* <DEDUP_REMOVED lines=28> */
[----:B------:R-:W0:Y:S04]  /*82d0*/  LDS R26, [R24] ;  /* 0x00000000181a7984 */ /* 0x000e280000000800 */
        /* <DEDUP_REMOVED lines=9> */
.L_x_2629:
[----:B------:R-:W-:Y:S05]  /*8370*/  BSYNC.RECONVERGENT B4 ;  /* 0x0000000000047941 */ /* 0x000fea0003800200 */
.L_x_2628:
        /* <DEDUP_REMOVED lines=28> */
[----:B------:R-:W0:Y:S04]  /*8540*/  LDS R26, [R24+0x40] ;  /* 0x00004000181a7984 */ /* 0x000e280000000800 */
        /* <DEDUP_REMOVED lines=9> */
.L_x_2631:
[----:B------:R-:W-:Y:S05]  /*85e0*/  BSYNC.RECONVERGENT B4 ;  /* 0x0000000000047941 */ /* 0x000fea0003800200 */
.L_x_2630:
[----:B------:R-:W-:Y:S01]  /*85f0*/  VIADD R40, R40, 0x40 ;  /* 0x0000004028287836 */ /* 0x000fe20000000000 */
[----:B------:R-:W-:Y:S01]  /*8600*/  IADD3 R24, PT, PT, R24, 0x100, RZ ;  /* 0x0000010018187810 */ /* 0x000fe20007ffe0ff */
[----:B------:R-:W-:Y:S06]  /*8610*/  @P0 BRA `(.L_x_2632) ;  /* 0xfffffff400600947 */ /* 0x000fec000383ffff */
[----:B------:R-:W-:Y:S05]  /*8620*/  BSYNC.RECONVERGENT B1 ;  /* 0x0000000000017941 */ /* 0x000fea0003800200 */
.L_x_2623:
[----:B------:R-:W-:-:S07]  /*8630*/  VIADD R40, R40, 0xffffffe0 ;  /* 0xffffffe028287836 */ /* 0x000fce0000000000 */
.L_x_2622:
[----:B------:R-:W-:Y:S05]  /*8640*/  BSYNC.RECONVERGENT B2 ;  /* 0x0000000000027941 */ /* 0x000fea0003800200 */
.L_x_2621:
[----:B------:R-:W-:-:S13]  /*8650*/  LOP3.LUT P0, R27, R27, 0x3, RZ, 0xc0, !PT ;  /* 0x000000031b1b7812 */ /* 0x000fda000780c0ff */
[----:B------:R-:W-:Y:S05]  /*8660*/  @!P0 BRA `(.L_x_2620) ;  /* 0x0000000800308947 */ /* 0x000fea0003800000 */
[----:B------:R-:W-:Y:S01]  /*8670*/  ISETP.NE.AND P0, PT, R27, 0x1, PT ;  /* 0x000000011b00780c */ /* 0x000fe20003f05270 */
[----:B------:R-:W-:-:S12]  /*8680*/  BSSY.RECONVERGENT B1, `(.L_x_2633) ;  /* 0x000005c000017945 */ /* 0x000fd80003800200 */
[----:B------:R-:W-:Y:S05]  /*8690*/  @!P0 BRA `(.L_x_2634) ;  /* 0x0000000400688947 */ /* 0x000fea0003800000 */
[----:B------:R-:W0:Y:S01]  /*86a0*/  S2UR UR6, SR_CgaCtaId ;  /* 0x00000000000679c3 */ /* 0x000e220000008800 */
[----:B------:R-:W-:Y:S01]  /*86b0*/  UMOV UR5, 0x400 ;  /* 0x0000040000057882 */ /* 0x000fe20000000000 */
[CC--:B------:R-:W-:Y:S01]  /*86c0*/  ISETP.GE.AND P1, PT, R40.reuse, R31.reuse, PT ;  /* 0x0000001f2800720c */ /* 0x0c0fe20003f26270 */
[----:B------:R-:W-:Y:S01]  /*86d0*/  UIADD3 UR5, UPT, UPT, UR5, 0x140, URZ ;  /* 0x0000014005057890 */ /* 0x000fe2000fffe0ff */
[C---:B------:R-:W-:Y:S01]  /*86e0*/  IMAD.IADD R20, R40.reuse, 0x1, -R19 ;  /* 0x0000000128147824 */ /* 0x040fe200078e0a13 */
[----:B------:R-:W-:Y:S01]  /*86f0*/  IADD3 R34, PT, PT, R40, 0x10, RZ ;  /* 0x0000001028227810 */ /* 0x000fe20007ffe0ff */
[----:B------:R-:W-:Y:S03]  /*8700*/  BSSY.RECONVERGENT B2, `(.L_x_2635) ;  /* 0x000002a000027945 */ /* 0x000fe60003800200 */
[----:B------:R-:W-:Y:S01]  /*8710*/  ISETP.GE.AND P0, PT, R34, R31, PT ;  /* 0x0000001f2200720c */ /* 0x000fe20003f06270 */
[----:B0-----:R-:W-:-:S06]  /*8720*/  ULEA UR5, UR6, UR5, 0x18 ;  /* 0x0000000506057291 */ /* 0x001fcc000f8ec0ff */
[----:B------:R-:W-:Y:S01]  /*8730*/  LEA R33, R20, UR5, 0x2 ;  /* 0x0000000514217c11 */ /* 0x000fe2000f8e10ff */
[----:B------:R-:W-:Y:S06]  /*8740*/  @!P1 BRA `(.L_x_2636) ;  /* 0x0000000000949947 */ /* 0x000fec0003800000 */
[----:B------:R-:W-:Y:S01]  /*8750*/  IABS R23, R31 ;  /* 0x0000001f00177213 */ /* 0x000fe20000000000 */
[----:B------:R-:W0:Y:S01]  /*8760*/  LDCU.64 UR8, c[0x0][0x3c8] ;  /* 0x00007900ff0877ac */ /* 0x000e220008000a00 */
[----:B------:R-:W-:Y:S01]  /*8770*/  IABS R26, R40 ;  /* 0x00000028001a7213 */ /* 0x000fe20000000000 */
[----:B------:R-:W1:Y:S01]  /*8780*/  LDS R32, [R33] ;  /* 0x0000000021207984 */ /* 0x000e620000000800 */
[----:B------:R-:W2:Y:S01]  /*8790*/  I2F.RP R22, R23 ;  /* 0x0000001700167306 */ /* 0x000ea20000209400 */
[----:B------:R-:W-:Y:S02]  /*87a0*/  ISETP.GE.AND P2, PT, R40, RZ, PT ;  /* 0x000000ff2800720c */ /* 0x000fe40003f46270 */
[----:B------:R-:W-:-:S05]  /*87b0*/  ISETP.NE.AND P3, PT, R31, RZ, PT ;  /* 0x000000ff1f00720c */ /* 0x000fca0003f65270 */
[----:B--2---:R-:W2:Y:S02]  /*87c0*/  MUFU.RCP R22, R22 ;  /* 0x0000001600167308 */ /* 0x004ea40000001000 */
[----:B--2---:R-:W-:-:S06]  /*87d0*/  IADD3 R24, PT, PT, R22, 0xffffffe, RZ ;  /* 0x0ffffffe16187810 */ /* 0x004fcc0007ffe0ff */
[----:B------:R-:W2:Y:S02]  /*87e0*/  F2I.FTZ.U32.TRUNC.NTZ R21, R24 ;  /* 0x0000001800157305 */ /* 0x000ea4000021f000 */
[----:B--2---:R-:W-:-:S04]  /*87f0*/  IMAD.MOV R20, RZ, RZ, -R21 ;  /* 0x000000ffff147224 */ /* 0x004fc800078e0a15 */
        /* <DEDUP_REMOVED lines=20> */
[----:B------:R-:W-:-:S05]  /*8940*/  IMAD.WIDE R20, R21, 0x4, R14 ;  /* 0x0000000415147825 */ /* 0x000fca00078e020e */
[----:B------:R-:W1:Y:S02]  /*8950*/  LDG.E.128 R24, desc[UR36][R20.64] ;  /* 0x0000002414187981 */ /* 0x000e64000c1e1d00 */
[-C--:B-1----:R-:W-:Y:S01]  /*8960*/  FFMA.FTZ R8, R24, R32.reuse, R8 ;  /* 0x0000002018087223 */ /* 0x082fe20000010008 */
[-C--:B------:R-:W-:Y:S01]  /*8970*/  FFMA.FTZ R9, R25, R32.reuse, R9 ;  /* 0x0000002019097223 */ /* 0x080fe20000010009 */
[-C--:B------:R-:W-:Y:S01]  /*8980*/  FFMA.FTZ R10, R26, R32.reuse, R10 ;  /* 0x000000201a0a7223 */ /* 0x080fe2000001000a */
[----:B------:R-:W-:-:S07]  /*8990*/  FFMA.FTZ R11, R27, R32, R11 ;  /* 0x000000201b0b7223 */ /* 0x000fce000001000b */
.L_x_2636:
[----:B------:R-:W-:Y:S05]  /*89a0*/  BSYNC.RECONVERGENT B2 ;  /* 0x0000000000027941 */ /* 0x000fea0003800200 */
.L_x_2635:
[----:B------:R-:W-:Y:S04]  /*89b0*/  BSSY.RECONVERGENT B2, `(.L_x_2637) ;  /* 0x0000027000027945 */ /* 0x000fe80003800200 */
[----:B------:R-:W-:Y:S05]  /*89c0*/  @!P0 BRA `(.L_x_2638) ;  /* 0x0000000000948947 */ /* 0x000fea0003800000 */
[----:B------:R-:W-:Y:S01]  /*89d0*/  IABS R23, R31 ;  /* 0x0000001f00177213 */ /* 0x000fe20000000000 */
[----:B------:R-:W0:Y:S01]  /*89e0*/  LDCU.64 UR8, c[0x0][0x3c8] ;  /* 0x00007900ff0877ac */ /* 0x000e220008000a00 */
[----:B------:R-:W-:Y:S01]  /*89f0*/  IABS R26, R34 ;  /* 0x00000022001a7213 */ /* 0x000fe20000000000 */
[----:B------:R-:W1:Y:S01]  /*8a00*/  LDS R32, [R33+0x40] ;  /* 0x0000400021207984 */ /* 0x000e620000000800 */
        /* <DEDUP_REMOVED lines=33> */
.L_x_2638:
[----:B------:R-:W-:Y:S05]  /*8c20*/  BSYNC.RECONVERGENT B2 ;  /* 0x0000000000027941 */ /* 0x000fea0003800200 */
.L_x_2637:
[----:B------:R-:W-:-:S07]  /*8c30*/  IADD3 R40, PT, PT, R40, 0x20, RZ ;  /* 0x0000002028287810 */ /* 0x000fce0007ffe0ff */
.L_x_2634:
[----:B------:R-:W-:Y:S05]  /*8c40*/  BSYNC.RECONVERGENT B1 ;  /* 0x0000000000017941 */ /* 0x000fea0003800200 */
.L_x_2633:
[----:B------:R-:W-:-:S04]  /*8c50*/  LOP3.LUT P0, RZ, R16, 0x10, RZ, 0xc0, !PT ;  /* 0x0000001010ff7812 */ /* 0x000fc8000780c0ff */
[----:B------:R-:W-:-:S13]  /*8c60*/  ISETP.LT.OR P0, PT, R40, R31, P0 ;  /* 0x0000001f2800720c */ /* 0x000fda0000701670 */
[----:B------:R-:W-:Y:S05]  /*8c70*/  @P0 BRA `(.L_x_2620) ;  /* 0x0000000000ac0947 */ /* 0x000fea0003800000 */
[----:B------:R-:W-:Y:S01]  /*8c80*/  IABS R23, R31 ;  /* 0x0000001f00177213 */ /* 0x000fe20000000000 */
[----:B------:R-:W-:Y:S01]  /*8c90*/  HFMA2 R20, -RZ, RZ, 0, 0 ;  /* 0x00000000ff147431 */ /* 0x000fe200000001ff */
[----:B------:R-:W-:Y:S01]  /*8ca0*/  ISETP.GE.AND P1, PT, R40, RZ, PT ;  /* 0x000000ff2800720c */ /* 0x000fe20003f26270 */
[----:B------:R-:W0:Y:S01]  /*8cb0*/  LDCU.64 UR8, c[0x0][0x3c8] ;  /* 0x00007900ff0877ac */ /* 0x000e220008000a00 */
[----:B------:R-:W1:Y:S01]  /*8cc0*/  I2F.RP R22, R23 ;  /* 0x0000001700167306 */ /* 0x000e620000209400 */
[----:B------:R-:W-:-:S07]  /*8cd0*/  ISETP.NE.AND P2, PT, R31, RZ, PT ;  /* 0x000000ff1f00720c */ /* 0x000fce0003f45270 */
[----:B-1----:R-:W1:Y:S02]  /*8ce0*/  MUFU.RCP R22, R22 ;  /* 0x0000001600167308 */ /* 0x002e640000001000 */
[----:B-1----:R-:W-:-:S06]  /*8cf0*/  IADD3 R24, PT, PT, R22, 0xffffffe, RZ ;  /* 0x0ffffffe16187810 */ /* 0x002fcc0007ffe0ff */
[----:B------:R-:W1:Y:S02]  /*8d00*/  F2I.FTZ.U32.TRUNC.NTZ R21, R24 ;  /* 0x0000001800157305 */ /* 0x000e64000021f000 */
[----:B-1----:R-:W-:-:S04]  /*8d10*/  IMAD.MOV R16, RZ, RZ, -R21 ;  /* 0x000000ffff107224 */ /* 0x002fc800078e0a15 */
[----:B------:R-:W-:Y:S01]  /*8d20*/  IMAD R25, R16, R23, RZ ;  /* 0x0000001710197224 */ /* 0x000fe200078e02ff */
[----:B------:R-:W-:-:S03]  /*8d30*/  IABS R16, R40 ;  /* 0x0000002800107213 */ /* 0x000fc60000000000 */
        /* <DEDUP_REMOVED lines=19> */
[----:B------:R-:W-:-:S03]  /*8e70*/  IADD3 R19, PT, PT, -R19, R40, RZ ;  /* 0x0000002813137210 */ /* 0x000fc60007ffe1ff */
        /* <DEDUP_REMOVED lines=11> */
.L_x_2620:
[----:B------:R-:W-:Y:S05]  /*8f30*/  BSYNC.RECONVERGENT B3 ;  /* 0x0000000000037941 */ /* 0x000fea0003800200 */
.L_x_2619:
[----:B------:R-:W-:-:S13]  /*8f40*/  ISETP.NE.AND P0, PT, R28, R41, PT ;  /* 0x000000291c00720c */ /* 0x000fda0003f05270 */
[----:B------:R-:W-:Y:S05]  /*8f50*/  @P0 BRA `(.L_x_2611) ;  /* 0x0000000000cc0947 */ /* 0x000fea0003800000 */
[----:B------:R-:W0:Y:S01]  /*8f60*/  LDC R14, c[0x0][0x478] ;  /* 0x00011e00ff0e7b82 */ /* 0x000e220000000800 */
[----:B------:R-:W-:Y:S01]  /*8f70*/  IMAD.IADD R37, R0, 0x1, R17 ;  /* 0x0000000100257824 */ /* 0x000fe200078e0211 */
[----:B------:R-:W1:Y:S01]  /*8f80*/  LDCU.64 UR8, c[0x0][0x460] ;  /* 0x00008c00ff0877ac */ /* 0x000e620008000a00 */
[----:B------:R-:W-:Y:S01]  /*8f90*/  IMAD R31, R29, R31, R0 ;  /* 0x0000001f1d1f7224 */ /* 0x000fe200078e0200 */
[----:B------:R-:W2:Y:S01]  /*8fa0*/  LDS R3, [R3] ;  /* 0x0000000003037984 */ /* 0x000ea20000000800 */
[----:B0-----:R-:W-:-:S13]  /*8fb0*/  ISETP.NE.AND P1, PT, R14, 0x2, PT ;  /* 0x000000020e00780c */ /* 0x001fda0003f25270 */
[----:B------:R-:W0:Y:S08]  /*8fc0*/  @!P1 LDC.64 R14, c[0x0][0x3a8] ;  /* 0x0000ea00ff0e9b82 */ /* 0x000e300000000a00 */
[----:B------:R-:W3:Y:S08]  /*8fd0*/  @!P1 LDC.64 R22, c[0x0][0x468] ;  /* 0x00011a00ff169b82 */ /* 0x000ef00000000a00 */
[----:B------:R-:W4:Y:S01]  /*8fe0*/  @P1 LDC.64 R16, c[0x0][0x3a8] ;  /* 0x0000ea00ff101b82 */ /* 0x000f220000000a00 */
[----:B0-----:R-:W-:-:S04]  /*8ff0*/  @!P1 IADD3 R14, P0, PT, R37, R14, RZ ;  /* 0x0000000e250e9210 */ /* 0x001fc80007f1e0ff */
[----:B------:R-:W-:Y:S01]  /*9000*/  @!P1 LEA.HI.X.SX32 R15, R37, R15, 0x1, P0 ;  /* 0x0000000f250f9211 */ /* 0x000fe200000f0eff */
[----:B---3--:R-:W3:Y:S04]  /*9010*/  @!P1 LDG.E R22, desc[UR36][R22.64+0x8] ;  /* 0x0000082416169981 */ /* 0x008ee8000c1e1900 */
[----:B------:R-:W5:Y:S01]  /*9020*/  @!P1 LDG.E R19, desc[UR36][R14.64] ;  /* 0x000000240e139981 */ /* 0x000f62000c1e1900 */
[----:B-1----:R-:W-:-:S04]  /*9030*/  ISETP.NE.U32.AND P0, PT, RZ, UR8, PT ;  /* 0x00000008ff007c0c */ /* 0x002fc8000bf05070 */
[----:B------:R-:W-:Y:S01]  /*9040*/  ISETP.NE.AND.EX P0, PT, RZ, UR9, PT, P0 ;  /* 0x00000009ff007c0c */ /* 0x000fe2000bf05300 */
[----:B------:R-:W0:-:S12]  /*9050*/  LDCU.64 UR8, c[0x0][0x3c0] ;  /* 0x00007800ff0877ac */ /* 0x000e180008000a00 */
[----:B------:R-:W1:Y:S08]  /*9060*/  @P0 LDC R24, c[0x0][0x3f8] ;  /* 0x0000fe00ff180b82 */ /* 0x000e700000000800 */
[----:B------:R-:W2:Y:S01]  /*9070*/  @P0 LDC.64 R20, c[0x0][0x458] ;  /* 0x00011600ff140b82 */ /* 0x000ea20000000a00 */
[----:B----4-:R-:W-:-:S04]  /*9080*/  @P1 IMAD.WIDE R14, R37, 0x4, R16 ;  /* 0x00000004250e1825 */ /* 0x010fc800078e0210 */
[----:B-1----:R-:W-:-:S04]  /*9090*/  @P0 IMAD R13, R2, R24, R13 ;  /* 0x00000018020d0224 */ /* 0x002fc800078e020d */
[----:B------:R-:W-:-:S04]  /*90a0*/  @P0 IMAD R13, R13, 0x30, R0 ;  /* 0x000000300d0d0824 */ /* 0x000fc800078e0200 */
[----:B--2---:R-:W-:Y:S01]  /*90b0*/  @P0 IMAD.WIDE R16, R13, 0x4, R20 ;  /* 0x000000040d100825 */ /* 0x004fe200078e0214 */
[----:B-----5:R-:W3:Y:S08]  /*90c0*/  @!P1 I2F.S8 R25, R19 ;  /* 0x0000001300199306 */ /* 0x020ef00000001400 */
[----:B------:R-:W1:Y:S08]  /*90d0*/  @!P1 I2F.S8 R27, R19.B1 ;  /* 0x10000013001b9306 */ /* 0x000e700000001400 */
[----:B------:R-:W2:Y:S08]  /*90e0*/  @!P1 I2F.S8 R33, R19.B2 ;  /* 0x2000001300219306 */ /* 0x000eb00000001400 */
[----:B------:R-:W4:Y:S01]  /*90f0*/  @!P1 I2F.S8 R35, R19.B3 ;  /* 0x3000001300239306 */ /* 0x000f220000001400 */
[C---:B---3--:R-:W-:Y:S01]  /*9100*/  @!P1 FMUL.FTZ R24, R22.reuse, R25 ;  /* 0x0000001916189220 */ /* 0x048fe20000410000 */
[C---:B-1----:R-:W-:Y:S01]  /*9110*/  @!P1 FMUL.FTZ R25, R22.reuse, R27 ;  /* 0x0000001b16199220 */ /* 0x042fe20000410000 */
[C---:B--2---:R-:W-:Y:S01]  /*9120*/  @!P1 FMUL.FTZ R26, R22.reuse, R33 ;  /* 0x00000021161a9220 */ /* 0x044fe20000410000 */
[----:B----4-:R-:W-:-:S02]  /*9130*/  @!P1 FMUL.FTZ R27, R22, R35 ;  /* 0x00000023161b9220 */ /* 0x010fc40000410000 */
[----:B------:R-:W2:Y:S04]  /*9140*/  @P0 LDG.E.128 R20, desc[UR36][R16.64] ;  /* 0x0000002410140981 */ /* 0x000ea8000c1e1d00 */
[----:B------:R-:W3:Y:S01]  /*9150*/  @P1 LDG.E.128 R24, desc[UR36][R14.64] ;  /* 0x000000240e181981 */ /* 0x000ee2000c1e1d00 */
[----:B------:R-:W-:Y:S01]  /*9160*/  IMAD R18, R18, 0x30, RZ ;  /* 0x0000003012127824 */ /* 0x000fe200078e02ff */
[----:B------:R-:W-:-:S04]  /*9170*/  SHF.R.S32.HI R13, RZ, 0x1f, R31 ;  /* 0x0000001fff0d7819 */ /* 0x000fc8000001141f */
[----:B------:R-:W-:-:S04]  /*9180*/  IADD3 R31, P1, PT, R18, R31, RZ ;  /* 0x0000001f121f7210 */ /* 0x000fc80007f3e0ff */
[----:B------:R-:W-:Y:S02]  /*9190*/  LEA.HI.X.SX32 R2, R18, R13, 0x1, P1 ;  /* 0x0000000d12027211 */ /* 0x000fe400008f0eff */
[----:B0-----:R-:W-:-:S04]  /*91a0*/  LEA R18, P1, R31, UR8, 0x2 ;  /* 0x000000081f127c11 */ /* 0x001fc8000f8210ff */
[----:B------:R-:W-:Y:S01]  /*91b0*/  LEA.HI.X R19, R31, UR9, R2, 0x2, P1 ;  /* 0x000000091f137c11 */ /* 0x000fe200088f1402 */
        /* <DEDUP_REMOVED lines=8> */
[----:B------:R0:W-:Y:S01]  /*9240*/  STG.E.128 desc[UR36][R18.64], R4 ;  /* 0x0000000412007986 */ /* 0x0001e2000c101d24 */
[C---:B------:R-:W-:Y:S01]  /*9250*/  FFMA.FTZ R8, R3.reuse, R4, R8 ;  /* 0x0000000403087223 */ /* 0x040fe20000010008 */
[C---:B------:R-:W-:Y:S01]  /*9260*/  FFMA.FTZ R9, R3.reuse, R5, R9 ;  /* 0x0000000503097223 */ /* 0x040fe20000010009 */
[C---:B------:R-:W-:Y:S01]  /*9270*/  FFMA.FTZ R10, R3.reuse, R6, R10 ;  /* 0x00000006030a7223 */ /* 0x040fe2000001000a */
[----:B------:R-:W-:-:S07]  /*9280*/  FFMA.FTZ R11, R3, R7, R11 ;  /* 0x00000007030b7223 */ /* 0x000fce000001000b */
.L_x_2611:
[----:B------:R-:W-:Y:S05]  /*9290*/  BSYNC.RECONVERGENT B0 ;  /* 0x0000000000007941 */ /* 0x000fea0003800200 */
.L_x_2610:
        /* <DEDUP_REMOVED lines=21> */
[----:B0----5:R-:W0:Y:S02]  /*93f0*/  @!P2 LDS.128 R4, [R28] ;  /* 0x000000001c04a984 */ /* 0x021e240000000c00 */
        /* <DEDUP_REMOVED lines=33> */
.L_x_2639:
[----:B------:R-:W-:Y:S05]  /*9610*/  @P0 EXIT ;  /* 0x000000000000094d */ /* 0x000fea0003800000 */
[----:B------:R-:W1:Y:S02]  /*9620*/  LDCU UR4, c[0x0][0x478] ;  /* 0x00008f00ff0477ac */ /* 0x000e640008000800 */
[----:B-1----:R-:W-:-:S09]  /*9630*/  UISETP.NE.AND UP0, UPT, UR4, 0x2, UPT ;  /* 0x000000020400788c */ /* 0x002fd2000bf05270 */
[----:B------:R-:W-:Y:S05]  /*9640*/  BRA.U UP0, `(.L_x_2640) ;  /* 0x00000001007c7547 */ /* 0x000fea000b800000 */
[----:B------:R-:W1:Y:S01]  /*9650*/  LDC.64 R2, c[0x0][0x470] ;  /* 0x00011c00ff027b82 */ /* 0x000e620000000a00 */
[----:B------:R-:W2:Y:S01]  /*9660*/  LDCU.64 UR4, c[0x0][0x380] ;  /* 0x00007000ff0477ac */ /* 0x000ea20008000a00 */
[----:B-1----:R-:W3:Y:S01]  /*9670*/  LDG.E R2, desc[UR36][R2.64] ;  /* 0x0000002402027981 */ /* 0x002ee2000c1e1900 */
[----:B------:R-:W-:Y:S01]  /*9680*/  IADD3 R29, PT, PT, R29, R0, RZ ;  /* 0x000000001d1d7210 */ /* 0x000fe20007ffe0ff */
[C---:B---3--:R-:W-:Y:S01]  /*9690*/  FMUL.FTZ R10, R2.reuse, R10 ;  /* 0x0000000a020a7220 */ /* 0x048fe20000410000 */
[C---:B------:R-:W-:Y:S01]  /*96a0*/  FMUL.FTZ R11, R2.reuse, R11 ;  /* 0x0000000b020b7220 */ /* 0x040fe20000410000 */
[C---:B------:R-:W-:Y:S01]  /*96b0*/  FMUL.FTZ R9, R2.reuse, R9 ;  /* 0x0000000902097220 */ /* 0x040fe20000410000 */
[----:B------:R-:W-:-:S03]  /*96c0*/  FMUL.FTZ R8, R2, R8 ;  /* 0x0000000802087220 */ /* 0x000fc60000410000 */
[----:B------:R-:W0:Y:S08]  /*96d0*/  F2I.S8.NTZ R10, R10 ;  /* 0x0000000a000a7305 */ /* 0x000e300000202100 */
[----:B------:R-:W1:Y:S01]  /*96e0*/  F2I.S8.NTZ R11, R11 ;  /* 0x0000000b000b7305 */ /* 0x000e620000202100 */
[----:B0----5:R-:W-:-:S07]  /*96f0*/  PRMT R4, R10, 0x8880, RZ ;  /* 0x000088800a047816 */ /* 0x021fce00000000ff */
[----:B------:R-:W0:Y:S01]  /*9700*/  F2I.S8.NTZ R9, R9 ;  /* 0x0000000900097305 */ /* 0x000e220000202100 */
[----:B------:R-:W-:Y:S02]  /*9710*/  PRMT R2, R4, 0x7710, RZ ;  /* 0x0000771004027816 */ /* 0x000fe400000000ff */
[----:B-1----:R-:W-:-:S05]  /*9720*/  PRMT R3, R11, 0x8880, RZ ;  /* 0x000088800b037816 */ /* 0x002fca00000000ff */
[----:B------:R-:W1:Y:S01]  /*9730*/  F2I.S8.NTZ R8, R8 ;  /* 0x0000000800087305 */ /* 0x000e620000202100 */
[----:B------:R-:W-:Y:S02]  /*9740*/  SHF.L.U32 R2, R2, 0x10, RZ ;  /* 0x0000001002027819 */ /* 0x000fe400000006ff */
[----:B------:R-:W-:Y:S02]  /*9750*/  PRMT R3, R3, 0x7710, RZ ;  /* 0x0000771003037816 */ /* 0x000fe400000000ff */
[----:B------:R-:W-:Y:S02]  /*9760*/  LOP3.LUT R4, R2, 0xff0000, RZ, 0xc0, !PT ;  /* 0x00ff000002047812 */ /* 0x000fe400078ec0ff */
[----:B0-----:R-:W-:-:S03]  /*9770*/  PRMT R9, R9, 0x8880, RZ ;  /* 0x0000888009097816 */ /* 0x001fc600000000ff */
[----:B------:R-:W-:Y:S01]  /*9780*/  IMAD R3, R3, 0x1000000, R4 ;  /* 0x0100000003037824 */ /* 0x000fe200078e0204 */
[----:B------:R-:W-:Y:S02]  /*9790*/  PRMT R2, R9, 0x7710, RZ ;  /* 0x0000771009027816 */ /* 0x000fe400000000ff */
[----:B-1----:R-:W-:Y:S02]  /*97a0*/  PRMT R5, R8, 0x8880, RZ ;  /* 0x0000888008057816 */ /* 0x002fe400000000ff */
[----:B------:R-:W-:Y:S02]  /*97b0*/  LOP3.LUT R4, R2, 0xff, RZ, 0xc0, !PT ;  /* 0x000000ff02047812 */ /* 0x000fe400078ec0ff */
[----:B------:R-:W-:Y:S02]  /*97c0*/  PRMT R0, R5, 0x7710, RZ ;  /* 0x0000771005007816 */ /* 0x000fe400000000ff */
[----:B--2---:R-:W-:Y:S02]  /*97d0*/  IADD3 R2, P0, PT, R29, UR4, RZ ;  /* 0x000000041d027c10 */ /* 0x004fe4000ff1e0ff */
[----:B------:R-:W-:-:S02]  /*97e0*/  LOP3.LUT R5, R0, 0xff, RZ, 0xc0, !PT ;  /* 0x000000ff00057812 */ /* 0x000fc400078ec0ff */
[----:B------:R-:W-:Y:S02]  /*97f0*/  LEA R4, R4, R3, 0x8 ;  /* 0x0000000304047211 */ /* 0x000fe400078e40ff */
[----:B------:R-:W-:Y:S02]  /*9800*/  LEA.HI.X.SX32 R3, R29, UR5, 0x1, P0 ;  /* 0x000000051d037c11 */ /* 0x000fe400080f0eff */
[----:B------:R-:W-:-:S05]  /*9810*/  IADD3 R5, PT, PT, R4, R5, RZ ;  /* 0x0000000504057210 */ /* 0x000fca0007ffe0ff */
[----:B------:R-:W-:Y:S01]  /*9820*/  STG.E desc[UR36][R2.64], R5 ;  /* 0x0000000502007986 */ /* 0x000fe2000c101924 */
[----:B------:R-:W-:Y:S05]  /*9830*/  EXIT ;  /* 0x000000000000794d */ /* 0x000fea0003800000 */
.L_x_2640:
[----:B------:R-:W1:Y:S01]  /*9840*/  LDC.64 R2, c[0x0][0x380] ;  /* 0x0000e000ff027b82 */ /* 0x000e620000000a00 */
[----:B------:R-:W-:-:S04]  /*9850*/  IMAD.IADD R29, R29, 0x1, R0 ;  /* 0x000000011d1d7824 */ /* 0x000fc800078e0200 */
[----:B-1----:R-:W-:-:S05]  /*9860*/  IMAD.WIDE R2, R29, 0x4, R2 ;  /* 0x000000041d027825 */ /* 0x002fca00078e0202 */
[----:B------:R-:W-:Y:S01]  /*9870*/  STG.E.128 desc[UR36][R2.64], R8 ;  /* 0x0000000802007986 */ /* 0x000fe2000c101d24 */
[----:B------:R-:W-:Y:S05]  /*9880*/  EXIT ;  /* 0x000000000000794d */ /* 0x000fea0003800000 */
.L_x_2536:
[----:B------:R-:W-:Y:S01]  /*9890*/  HFMA2 R12, -RZ, RZ, 0, 9.5367431640625e-07 ;  /* 0x00000010ff0c7431 */ /* 0x000fe200000001ff */
[----:B------:R-:W-:Y:S01]  /*98a0*/  MOV R11, 0x1f ;  /* 0x0000001f000b7802 */ /* 0x000fe20000000f00 */
[----:B------:R-:W-:-:S07]  /*98b0*/  IMAD.MOV.U32 R15, RZ, RZ, -0x1 ;  /* 0xffffffffff0f7424 */ /* 0x000fce00078e00ff */
[----:B-12--5:R-:W-:Y:S05]  /*98c0*/  WARPSYNC.COLLECTIVE R15, `(.L_x_2641) ;  /* 0x000000000f087348 */ /* 0x026fea0003c00000 */
[----:B------:R0:W3:Y:S02]  /*98d0*/  SHFL.BFLY P6, R14, R13, R12, R11 ;  /* 0x0c00000c0d0e7389 */ /* 0x0000e400000c000b */
[----:B0123-5:R-:W-:Y:S05]  /*98e0*/  ENDCOLLECTIVE ;  /* 0x000000000000791b */ /* 0x02ffea0003800000 */
.L_x_2641:
[----:B------:R-:W-:Y:S02]  /*98f0*/  HFMA2 R12, -RZ, RZ, 0, 4.76837158203125e-07 ;  /* 0x00000008ff0c7431 */ /* 0x000fe400000001ff */
[----:B------:R-:W-:-:S05]  /*9900*/  FADD.FTZ R4, R13, R14 ;  /* 0x0000000e0d047221 */ /* 0x000fca0000010000 */
[----:B------:R-:W-:-:S07]  /*9910*/  MOV R13, R4 ;  /* 0x00000004000d7202 */ /* 0x000fce0000000f00 */
[----:B------:R-:W-:Y:S05]  /*9920*/  WARPSYNC.COLLECTIVE R15, `(.L_x_2642) ;  /* 0x000000000f087348 */ /* 0x000fea0003c00000 */
[----:B------:R0:W1:Y:S02]  /*9930*/  SHFL.BFLY P6, R14, R13, R12, R11 ;  /* 0x0c00000c0d0e7389 */ /* 0x00006400000c000b */
[----:B01----:R-:W-:Y:S05]  /*9940*/  ENDCOLLECTIVE ;  /* 0x000000000000791b */ /* 0x003fea0003800000 */
.L_x_2642:
[----:B------:R-:W-:Y:S01]  /*9950*/  MOV R12, 0x4 ;  /* 0x00000004000c7802 */ /* 0x000fe20000000f00 */
[----:B------:R-:W-:-:S04]  /*9960*/  FADD.FTZ R5, R4, R14 ;  /* 0x0000000e04057221 */ /* 0x000fc80000010000 */
[----:B------:R-:W-:-:S07]  /*9970*/  IMAD.MOV.U32 R13, RZ, RZ, R5 ;  /* 0x000000ffff0d7224 */ /* 0x000fce00078e0005 */
[----:B------:R-:W-:Y:S05]  /*9980*/  WARPSYNC.COLLECTIVE R15, `(.L_x_2643) ;  /* 0x000000000f087348 */ /* 0x000fea0003c00000 */
[----:B------:R0:W1:Y:S02]  /*9990*/  SHFL.BFLY P6, R14, R13, R12, R11 ;  /* 0x0c00000c0d0e7389 */ /* 0x00006400000c000b */
[----:B01----:R-:W-:Y:S05]  /*99a0*/  ENDCOLLECTIVE ;  /* 0x000000000000791b */ /* 0x003fea0003800000 */
.L_x_2643:
[----:B------:R-:W-:Y:S02]  /*99b0*/  IMAD.MOV.U32 R12, RZ, RZ, 0x2 ;  /* 0x00000002ff0c7424 */ /* 0x000fe400078e00ff */
[----:B------:R-:W-:-:S05]  /*99c0*/  FADD.FTZ R6, R5, R14 ;  /* 0x0000000e05067221 */ /* 0x000fca0000010000 */
[----:B------:R-:W-:-:S07]  /*99d0*/  MOV R13, R6 ;  /* 0x00000006000d7202 */ /* 0x000fce0000000f00 */
[----:B------:R-:W-:Y:S05]  /*99e0*/  WARPSYNC.COLLECTIVE R15, `(.L_x_2644) ;  /* 0x000000000f087348 */ /* 0x000fea0003c00000 */
[----:B------:R0:W1:Y:S02]  /*99f0*/  SHFL.BFLY P6, R14, R13, R12, R11 ;  /* 0x0c00000c0d0e7389 */ /* 0x00006400000c000b */
[----:B01----:R-:W-:Y:S05]  /*9a00*/  ENDCOLLECTIVE ;  /* 0x000000000000791b */ /* 0x003fea0003800000 */
.L_x_2644:
[----:B------:R-:W-:Y:S02]  /*9a10*/  HFMA2 R12, -RZ, RZ, 0, 5.9604644775390625e-08 ;  /* 0x00000001ff0c7431 */ /* 0x000fe400000001ff */
[----:B------:R-:W-:-:S05]  /*9a20*/  FADD.FTZ R7, R6, R14 ;  /* 0x0000000e06077221 */ /* 0x000fca0000010000 */
[----:B------:R-:W-:-:S07]  /*9a30*/  MOV R13, R7 ;  /* 0x00000007000d7202 */ /* 0x000fce0000000f00 */
[----:B------:R-:W-:Y:S05]  /*9a40*/  WARPSYNC.COLLECTIVE R15, `(.L_x_2645) ;  /* 0x000000000f087348 */ /* 0x000fea0003c00000 */
[----:B------:R0:W1:Y:S02]  /*9a50*/  SHFL.BFLY P6, R14, R13, R12, R11 ;  /* 0x0c00000c0d0e7389 */ /* 0x00006400000c000b */
[----:B01----:R-:W-:Y:S05]  /*9a60*/  ENDCOLLECTIVE ;  /* 0x000000000000791b */ /* 0x003fea0003800000 */
.L_x_2645:
[----:B------:R-:W-:Y:S05]  /*9a70*/  BRA `(.L_x_2646) ;  /* 0xffffff7c000c7947 */ /* 0x000fea000383ffff */
.L_x_2647:
        /* <DEDUP_REMOVED lines=16> */
.L_x_3265:


//--------------------- .text._ZN4mmha33masked_multihead_attention_kernelIfLi48ELi64ELi2ELi16ELi128ELb0ELb1EEEv26Multihead_attention_paramsIT_XT5_EE --------------------------
	.section	.text._ZN4mmha33masked_multihead_attention_kernelIfLi48ELi64ELi2ELi16ELi128ELb0ELb1EEEv26Multihead_attention_paramsIT_XT5_EE,"ax",@progbits
	.align	128
        .global         _ZN4mmha33masked_multihead_attention_kernelIfLi48ELi64ELi2ELi16ELi128ELb0ELb1EEEv26Multihead_attention_paramsIT_XT5_EE
        .type           _ZN4mmha33masked_multihead_attention_kernelIfLi48ELi64ELi2ELi16ELi128ELb0ELb1EEEv26Multihead_attention_paramsIT_XT5_EE,@function
        .size           _ZN4mmha33masked_multihead_attention_kernelIfLi48ELi64ELi2ELi16ELi128ELb0ELb1EEEv26Multihead_attention_paramsIT_XT5_EE,(.L_x_3266 - _ZN4mmha33masked_multihead_attention_kernelIfLi48ELi64ELi2ELi16ELi128ELb0ELb1EEEv26Multihead_attention_paramsIT_XT5_EE)
        .other          _ZN4mmha33masked_multihead_attention_kernelIfLi48ELi64ELi2ELi16ELi128ELb0ELb1EEEv26Multihead_attention_paramsIT_XT5_EE,@"STO_CUDA_ENTRY STV_DEFAULT"
_ZN4mmha33masked_multihead_attention_kernelIfLi48ELi64ELi2ELi16ELi128ELb0ELb1EEEv26Multihead_attention_paramsIT_XT5_EE:
.text._ZN4mmha33masked_multihead_attention_kernelIfLi48ELi64ELi2ELi16ELi128ELb0ELb1EEEv26Multihead_attention_paramsIT_XT5_EE:
        /* <DEDUP_REMOVED lines=14> */
.L_x_2648:
[----:B------:R-:W1:Y:S01]  /*00e0*/  LDCU.64 UR4, c[0x0][0x4a0] ;  /* 0x00009400ff0477ac */ /* 0x000e620008000a00 */
[----:B------:R-:W2:Y:S01]  /*00f0*/  LDC R8, c[0x0][0x3f0] ;  /* 0x0000fc00ff087b82 */ /* 0x000ea20000000800 */
[----:B------:R-:W3:Y:S01]  /*0100*/  S2R R6, SR_CTAID.Y ;  /* 0x0000000000067919 */ /* 0x000ee20000002600 */
[----:B-1----:R-:W-:-:S04]  /*0110*/  UISETP.NE.U32.AND UP0, UPT, UR4, URZ, UPT ;  /* 0x000000ff0400728c */ /* 0x002fc8000bf05070 */
[----:B------:R-:W-:Y:S01]  /*0120*/  UISETP.NE.AND.EX UP0, UPT, UR5, URZ, UPT, UP0 ;  /* 0x000000ff0500728c */ /* 0x000fe2000bf05300 */
[----:B--2---:R-:W-:-:S05]  /*0130*/  IABS R7, R8 ;  /* 0x0000000800077213 */ /* 0x004fca0000000000 */
[----:B------:R-:W-:Y:S01]  /*0140*/  PLOP3.LUT P5, PT, PT, PT, UP0, 0x80, 0x8 ;  /* 0x000000000008781c */ /* 0x000fe20003faf008 */
[----:B------:R-:W1:Y:S04]  /*0150*/  I2F.RP R0, R7 ;  /* 0x0000000700007306 */ /* 0x000e680000209400 */
[----:B------:R-:W2:Y:S01]  /*0160*/  @UP0 LDCU.64 UR4, c[0x0][0x4a0] ;  /* 0x00009400ff0407ac */ /* 0x000ea20008000a00 */
[----:B---3--:R-:W-:Y:S02]  /*0170*/  IABS R6, R6 ;  /* 0x0000000600067213 */ /* 0x008fe40000000000 */
[----:B------:R-:W-:Y:S01]  /*0180*/  ISETP.NE.AND P2, PT, R8, RZ, PT ;  /* 0x000000ff0800720c */ /* 0x000fe20003f45270 */
[----:B------:R-:W3:Y:S01]  /*0190*/  @UP0 LDCU UR7, c[0x0][0x430] ;  /* 0x00008600ff0707ac */ /* 0x000ee20008000800 */
[----:B-1----:R-:W1:Y:S01]  /*01a0*/  MUFU.RCP R0, R0 ;  /* 0x0000000000007308 */ /* 0x002e620000001000 */
[----:B--2---:R-:W-:-:S06]  /*01b0*/  @UP0 UIMAD.WIDE.U32 UR4, UR6, 0x4, UR4 ;  /* 0x00000004060408a5 */ /* 0x004fcc000f8e0004 */
[----:B------:R-:W-:Y:S02]  /*01c0*/  IMAD.U32 R2, RZ, RZ, UR4 ;  /* 0x00000004ff027e24 */ /* 0x000fe4000f8e00ff */
[----:B------:R-:W-:Y:S01]  /*01d0*/  IMAD.U32 R3, RZ, RZ, UR5 ;  /* 0x00000005ff037e24 */ /* 0x000fe2000f8e00ff */
[----:B-1----:R-:W-:Y:S02]  /*01e0*/  IADD3 R4, PT, PT, R0, 0xffffffe, RZ ;  /* 0x0ffffffe00047810 */ /* 0x002fe40007ffe0ff */
[----:B------:R-:W1:Y:S02]  /*01f0*/  LDCU UR5, c[0x0][0x3f4] ;  /* 0x00007e80ff0577ac */ /* 0x000e640008000800 */
[----:B------:R2:W4:Y:S01]  /*0200*/  @P5 LDG.E R11, desc[UR36][R2.64] ;  /* 0x00000024020b5981 */ /* 0x000522000c1e1900 */
[----:B------:R0:W3:Y:S02]  /*0210*/  F2I.FTZ.U32.TRUNC.NTZ R5, R4 ;  /* 0x0000000400057305 */ /* 0x0000e4000021f000 */
[----:B0-----:R-:W-:Y:S01]  /*0220*/  IMAD.MOV.U32 R4, RZ, RZ, RZ ;  /* 0x000000ffff047224 */ /* 0x001fe200078e00ff */
[----:B---3--:R-:W-:-:S05]  /*0230*/  IADD3 R10, PT, PT, RZ, -R5, RZ ;  /* 0x80000005ff0a7210 */ /* 0x008fca0007ffe0ff */
[----:B------:R-:W-:-:S04]  /*0240*/  IMAD R9, R10, R7, RZ ;  /* 0x000000070a097224 */ /* 0x000fc800078e02ff */
[----:B------:R-:W-:-:S06]  /*0250*/  IMAD.HI.U32 R5, R5, R9, R4 ;  /* 0x0000000905057227 */ /* 0x000fcc00078e0004 */
[----:B------:R-:W-:-:S04]  /*0260*/  IMAD.HI.U32 R0, R5, R6, RZ ;  /* 0x0000000605007227 */ /* 0x000fc800078e00ff */
[----:B------:R-:W-:-:S04]  /*0270*/  IMAD.MOV R4, RZ, RZ, -R0 ;  /* 0x000000ffff047224 */ /* 0x000fc800078e0a00 */
[C---:B------:R-:W-:Y:S01]  /*0280*/  IMAD R6, R7.reuse, R4, R6 ;  /* 0x0000000407067224 */ /* 0x040fe200078e0206 */
[----:B--2---:R-:W-:Y:S01]  /*0290*/  LOP3.LUT R2, R8, UR6, RZ, 0x3c, !PT ;  /* 0x0000000608027c12 */ /* 0x004fe2000f8e3cff */
[----:B------:R-:W0:Y:S03]  /*02a0*/  LDC.64 R4, c[0x0][0x460] ;  /* 0x00011800ff047b82 */ /* 0x000e260000000a00 */
[----:B------:R-:W-:Y:S02]  /*02b0*/  ISETP.GT.U32.AND P3, PT, R7, R6, PT ;  /* 0x000000060700720c */ /* 0x000fe40003f64070 */
[----:B------:R-:W-:-:S11]  /*02c0*/  ISETP.GE.AND P4, PT, R2, RZ, PT ;  /* 0x000000ff0200720c */ /* 0x000fd60003f86270 */
[----:B------:R-:W-:-:S04]  /*02d0*/  @!P3 IADD3 R6, PT, PT, R6, -R7, RZ ;  /* 0x800000070606b210 */ /* 0x000fc80007ffe0ff */
[----:B------:R-:W-:Y:S01]  /*02e0*/  ISETP.GE.U32.AND P1, PT, R6, R7, PT ;  /* 0x000000070600720c */ /* 0x000fe20003f26070 */
[----:B------:R-:W-:-:S12]  /*02f0*/  @!P3 VIADD R0, R0, 0x1 ;  /* 0x000000010000b836 */ /* 0x000fd80000000000 */
[----:B------:R-:W-:-:S05]  /*0300*/  @P1 VIADD R0, R0, 0x1 ;  /* 0x0000000100001836 */ /* 0x000fca0000000000 */
[----:B------:R-:W-:-:S04]  /*0310*/  @!P4 IADD3 R0, PT, PT, -R0, RZ, RZ ;  /* 0x000000ff0000c210 */ /* 0x000fc80007ffe1ff */
[----:B------:R-:W-:Y:S02]  /*0320*/  R2UR UR40, R0 ;  /* 0x00000000002872ca */ /* 0x000fe400000e0000 */
[----:B-1----:R-:W-:Y:S02]  /*0330*/  MOV R0, UR5 ;  /* 0x0000000500007c02 */ /* 0x002fe40008000f00 */
[----:B0-----:R-:W-:Y:S02]  /*0340*/  ISETP.NE.U32.AND P0, PT, R4, RZ, PT ;  /* 0x000000ff0400720c */ /* 0x001fe40003f05070 */
[----:B------:R-:W-:Y:S02]  /*0350*/  IABS R9, R0 ;  /* 0x0000000000097213 */ /* 0x000fe40000000000 */
[----:B------:R-:W-:Y:S02]  /*0360*/  ISETP.NE.AND.EX P0, PT, R5, RZ, PT, P0 ;  /* 0x000000ff0500720c */ /* 0x000fe40003f05300 */
[----:B------:R-:W0:Y:S01]  /*0370*/  I2F.RP R0, R9 ;  /* 0x0000000900007306 */ /* 0x000e220000209400 */
[----:B------:R-:W-:-:S04]  /*0380*/  @!P2 LOP3.LUT R8, RZ, R8, RZ, 0x33, !PT ;  /* 0x00000008ff08a212 */ /* 0x000fc800078e33ff */
[----:B------:R-:W-:-:S06]  /*0390*/  @!P2 R2UR UR40, R8 ;  /* 0x000000000828a2ca */ /* 0x000fcc00000e0000 */
[----:B------:R-:W1:Y:S01]  /*03a0*/  @P0 LDC.64 R2, c[0x0][0x460] ;  /* 0x00011800ff020b82 */ /* 0x000e620000000a00 */
[----:B0-----:R-:W0:Y:S06]  /*03b0*/  MUFU.RCP R0, R0 ;  /* 0x0000000000007308 */ /* 0x001e2c0000001000 */
[----:B------:R-:W-:Y:S01]  /*03c0*/  IMAD.U32 R7, RZ, RZ, UR40 ;  /* 0x00000028ff077e24 */ /* 0x000fe2000f8e00ff */
[----:B------:R-:W2:Y:S01]  /*03d0*/  @!UP0 LDCU UR42, c[0x0][0x40c] ;  /* 0x00008180ff2a87ac */ /* 0x000ea20008000800 */
[----:B------:R-:W-:Y:S02]  /*03e0*/  IMAD.MOV.U32 R16, RZ, RZ, RZ ;  /* 0x000000ffff107224 */ /* 0x000fe400078e00ff */
[----:B0-----:R-:W-:-:S02]  /*03f0*/  VIADD R6, R0, 0xffffffe ;  /* 0x0ffffffe00067836 */ /* 0x001fc40000000000 */
[----:B-1----:R-:W-:Y:S02]  /*0400*/  @P0 IMAD.WIDE R2, R7, 0x4, R2 ;  /* 0x0000000407020825 */ /* 0x002fe400078e0202 */
[----:B------:R0:W1:Y:S03]  /*0410*/  F2I.FTZ.U32.TRUNC.NTZ R7, R6 ;  /* 0x0000000600077305 */ /* 0x000066000021f000 */
[----:B------:R1:W5:Y:S01]  /*0420*/  @P0 LDG.E R16, desc[UR36][R2.64] ;  /* 0x0000002402100981 */ /* 0x000362000c1e1900 */
[----:B0-----:R-:W-:Y:S02]  /*0430*/  HFMA2 R6, -RZ, RZ, 0, 0 ;  /* 0x00000000ff067431 */ /* 0x001fe400000001ff */
[----:B-1----:R-:W-:-:S04]  /*0440*/  IMAD.MOV R2, RZ, RZ, -R7 ;  /* 0x000000ffff027224 */ /* 0x002fc800078e0a07 */
[----:B------:R-:W-:-:S04]  /*0450*/  IMAD R3, R2, R9, RZ ;  /* 0x0000000902037224 */ /* 0x000fc800078e02ff */
[----:B------:R-:W-:Y:S01]  /*0460*/  IMAD.HI.U32 R7, R7, R3, R6 ;  /* 0x0000000307077227 */ /* 0x000fe200078e0006 */
[----:B------:R-:W0:Y:S01]  /*0470*/  S2R R17, SR_TID.X ;  /* 0x0000000000117919 */ /* 0x000e220000002100 */
[----:B------:R-:W1:Y:S01]  /*0480*/  S2UR UR43, SR_CTAID.X ;  /* 0x00000000002b79c3 */ /* 0x000e620000002500 */
[----:B------:R-:W3:Y:S01]  /*0490*/  S2R R15, SR_CTAID.X ;  /* 0x00000000000f7919 */ /* 0x000ee20000002500 */
[----:B------:R-:W-:Y:S01]  /*04a0*/  UIMAD UR44, UR6, UR5, URZ ;  /* 0x00000005062c72a4 */ /* 0x000fe2000f8e02ff */
[----:B------:R-:W-:Y:S01]  /*04b0*/  BSSY.RECONVERGENT B0, `(.L_x_2649) ;  /* 0x000002e000007945 */ /* 0x000fe20003800200 */
[----:B------:R-:W-:Y:S02]  /*04c0*/  CS2R R24, SRZ ;  /* 0x0000000000187805 */ /* 0x000fe4000001ff00 */
[C---:B0-----:R-:W-:Y:S01]  /*04d0*/  ISETP.GT.U32.AND P2, PT, R17.reuse, 0x17, PT ;  /* 0x000000171100780c */ /* 0x041fe20003f44070 */
[----:B------:R-:W-:Y:S01]  /*04e0*/  IMAD.SHL.U32 R18, R17, 0x2, RZ ;  /* 0x0000000211127824 */ /* 0x000fe200078e00ff */
[----:B----4-:R-:W-:-:S13]  /*04f0*/  @P5 R2UR UR4, R11 ;  /* 0x000000000b0452ca */ /* 0x010fda00000e0000 */
[----:B--2---:R-:W-:Y:S01]  /*0500*/  @UP0 UIADD3 UR42, UPT, UPT, UR4, UR7, URZ ;  /* 0x00000007042a0290 */ /* 0x004fe2000fffe0ff */
[----:B------:R-:W0:Y:S05]  /*0510*/  LDCU UR4, c[0x0][0x3e8] ;  /* 0x00007d00ff0477ac */ /* 0x000e2a0008000800 */
[----:B------:R-:W-:Y:S01]  /*0520*/  IABS R2, UR42 ;  /* 0x0000002a00027c13 */ /* 0x000fe20008000000 */
[----:B------:R-:W1:Y:S04]  /*0530*/  LDCU UR7, c[0x0][0x3f8] ;  /* 0x00007f00ff0777ac */ /* 0x000e680008000800 */
[----:B------:R-:W-:-:S04]  /*0540*/  IMAD.HI.U32 R7, R7, R2, RZ ;  /* 0x0000000207077227 */ /* 0x000fc800078e00ff */
[----:B------:R-:W-:-:S04]  /*0550*/  IMAD.MOV R7, RZ, RZ, -R7 ;  /* 0x000000ffff077224 */ /* 0x000fc800078e0a07 */
[----:B------:R-:W-:-:S05]  /*0560*/  IMAD R2, R9, R7, R2 ;  /* 0x0000000709027224 */ /* 0x000fca00078e0202 */
[----:B------:R-:W-:Y:S01]  /*0570*/  ISETP.GT.U32.AND P0, PT, R9, R2, PT ;  /* 0x000000020900720c */ /* 0x000fe20003f04070 */
[----:B0-----:R-:W-:-:S12]  /*0580*/  UISETP.NE.AND UP0, UPT, UR4, URZ, UPT ;  /* 0x000000ff0400728c */ /* 0x001fd8000bf05270 */
[----:B------:R-:W-:-:S05]  /*0590*/  @!P0 IMAD.IADD R2, R2, 0x1, -R9 ;  /* 0x0000000102028824 */ /* 0x000fca00078e0a09 */
[----:B------:R-:W-:Y:S02]  /*05a0*/  ISETP.GT.U32.AND P0, PT, R9, R2, PT ;  /* 0x000000020900720c */ /* 0x000fe40003f04070 */
[----:B------:R-:W-:Y:S01]  /*05b0*/  ISETP.LE.AND P1, PT, RZ, UR42, PT ;  /* 0x0000002aff007c0c */ /* 0x000fe2000bf23270 */
[----:B-1----:R-:W-:Y:S02]  /*05c0*/  UIMAD UR46, UR6, UR7, UR43 ;  /* 0x00000007062e72a4 */ /* 0x002fe4000f8e022b */
[----:B------:R-:W-:Y:S02]  /*05d0*/  @UP0 UIMAD UR4, UR6, UR4, URZ ;  /* 0x00000004060402a4 */ /* 0x000fe4000f8e02ff */
[----:B------:R-:W-:-:S06]  /*05e0*/  UIADD3 UR39, UPT, UPT, UR42, 0x1, -UR5 ;  /* 0x000000012a277890 */ /* 0x000fcc000fffe805 */
[----:B------:R-:W-:Y:S02]  /*05f0*/  @!P0 IADD3 R2, PT, PT, R2, -R9, RZ ;  /* 0x8000000902028210 */ /* 0x000fe40007ffe0ff */
[----:B------:R-:W-:Y:S01]  /*0600*/  ISETP.NE.AND P0, PT, RZ, UR5, PT ;  /* 0x00000005ff007c0c */ /* 0x000fe2000bf05270 */
[----:B------:R-:W-:Y:S02]  /*0610*/  @!UP0 UIMAD UR41, UR46, 0x30, URZ ;  /* 0x000000302e2988a4 */ /* 0x000fe4000f8e02ff */
[----:B------:R-:W-:Y:S02]  /*0620*/  @UP0 UIMAD UR41, UR43, 0x30, UR4 ;  /* 0x000000302b2908a4 */ /* 0x000fe4000f8e0204 */
[----:B------:R-:W-:Y:S01]  /*0630*/  UISETP.LT.AND UP0, UPT, URZ, UR39, UPT ;  /* 0x00000027ff00728c */ /* 0x000fe2000bf01270 */
[----:B------:R-:W-:Y:S01]  /*0640*/  @!P1 IMAD.MOV R2, RZ, RZ, -R2 ;  /* 0x000000ffff029224 */ /* 0x000fe200078e0a02 */
[----:B------:R-:W-:Y:S02]  /*0650*/  UIMAD UR40, UR40, UR7, URZ ;  /* 0x00000007282872a4 */ /* 0x000fe4000f8e02ff */
[----:B------:R-:W-:Y:S01]  /*0660*/  USEL UR39, URZ, UR39, !UP0 ;  /* 0x00000027ff277287 */ /* 0x000fe2000c000000 */
[----:B------:R-:W-:-:S03]  /*0670*/  IADD3 R13, PT, PT, R18, UR41, RZ ;  /* 0x00000029120d7c10 */ /* 0x000fc6000fffe0ff */
[----:B------:R-:W-:Y:S01]  /*0680*/  @!P0 LOP3.LUT R2, RZ, UR5, RZ, 0x33, !PT ;  /* 0x00000005ff028c12 */ /* 0x000fe2000f8e33ff */
[----:B---3--:R-:W-:Y:S07]  /*0690*/  @P2 BRA `(.L_x_2650) ;  /* 0x00000000003c2947 */ /* 0x008fee0003800000 */
        /* <DEDUP_REMOVED lines=15> */
.L_x_2650:
[----:B------:R-:W-:Y:S05]  /*0790*/  BSYNC.RECONVERGENT B0 ;  /* 0x0000000000007941 */ /* 0x000fea0003800200 */
.L_x_2649:
[----:B------:R-:W1:Y:S01]  /*07a0*/  LDCU UR4, c[0x0][0x478] ;  /* 0x00008f00ff0477ac */ /* 0x000e620008000800 */
[----:B------:R-:W-:Y:S01]  /*07b0*/  IMAD R3, R15, 0x30, R18 ;  /* 0x000000300f037824 */ /* 0x000fe200078e0212 */
[----:B------:R-:W-:Y:S02]  /*07c0*/  USHF.R.S32.HI UR45, URZ, 0x1f, UR44 ;  /* 0x0000001fff2d7899 */ /* 0x000fe4000801142c */
        /* <DEDUP_REMOVED lines=13> */
.L_x_2651:
[----:B------:R-:W-:Y:S01]  /*08a0*/  BSSY.RECONVERGENT B0, `(.L_x_2652) ;  /* 0x0000006000007945 */ /* 0x000fe20003800200 */
[----:B------:R-:W-:-:S03]  /*08b0*/  CS2R R22, SRZ ;  /* 0x0000000000167805 */ /* 0x000fc6000001ff00 */
[----:B------:R-:W-:Y:S05]  /*08c0*/  @P2 BRA `(.L_x_2653) ;  /* 0x00000000000c2947 */ /* 0x000fea0003800000 */
[----:B------:R-:W1:Y:S02]  /*08d0*/  LDC.64 R6, c[0x0][0x398] ;  /* 0x0000e600ff067b82 */ /* 0x000e640000000a00 */
[----:B-1----:R-:W-:-:S05]  /*08e0*/  IMAD.WIDE R6, R13, 0x4, R6 ;  /* 0x000000040d067825 */ /* 0x002fca00078e0206 */
[----:B------:R1:W5:Y:S02]  /*08f0*/  LDG.E.64 R22, desc[UR36][R6.64] ;  /* 0x0000002406167981 */ /* 0x000364000c1e1b00 */
.L_x_2653:
[----:B------:R-:W-:Y:S05]  /*0900*/  BSYNC.RECONVERGENT B0 ;  /* 0x0000000000007941 */ /* 0x000fea0003800200 */
.L_x_2652:
[----:B-1----:R-:W1:Y:S01]  /*0910*/  LDC.64 R6, c[0x0][0x418] ;  /* 0x00010600ff067b82 */ /* 0x002e620000000a00 */
[----:B------:R-:W2:Y:S01]  /*0920*/  LDCU.64 UR8, c[0x0][0x3a0] ;  /* 0x00007400ff0877ac */ /* 0x000ea20008000a00 */
[----:B------:R-:W-:Y:S01]  /*0930*/  ISETP.EQ.U32.AND P3, PT, R4, RZ, PT ;  /* 0x000000ff0400720c */ /* 0x000fe20003f62070 */
        /* <DEDUP_REMOVED lines=17> */
[----:B-----5:R-:W-:Y:S01]  /*0a50*/  @!P2 IMAD R0, R16, UR7, RZ ;  /* 0x000000071000ac24 */ /* 0x020fe2000f8e02ff */
[----:B------:R-:W-:-:S03]  /*0a60*/  CS2R R14, SRZ ;  /* 0x00000000000e7805 */ /* 0x000fc6000001ff00 */
[----:B------:R-:W-:Y:S02]  /*0a70*/  @!P2 IMAD R19, R0, 0x30, R3 ;  /* 0x000000300013a824 */ /* 0x000fe400078e0203 */
[----:B0-----:R-:W0:Y:S01]  /*0a80*/  @!P2 LDC.64 R8, c[0x0][0x450] ;  /* 0x00011400ff08ab82 */ /* 0x001e220000000a00 */
[----:B--2---:R-:W-:Y:S01]  /*0a90*/  @UP0 UIMAD.WIDE.U32 UR4, UR6, 0x4, UR4 ;  /* 0x00000004060408a5 */ /* 0x004fe2000f8e0004 */
[----:B-1----:R-:W-:Y:S01]  /*0aa0*/  @!P1 IMAD.WIDE.U32 R6, R3, 0x4, R6 ;  /* 0x0000000403069825 */ /* 0x002fe200078e0006 */
[----:B------:R-:W-:-:S04]  /*0ab0*/  CS2R R12, SRZ ;  /* 0x00000000000c7805 */ /* 0x000fc8000001ff00 */
[----:B------:R-:W-:Y:S01]  /*0ac0*/  IMAD.U32 R10, RZ, RZ, UR4 ;  /* 0x00000004ff0a7e24 */ /* 0x000fe2000f8e00ff */
[----:B------:R-:W2:Y:S01]  /*0ad0*/  @!P1 LDG.E.64 R14, desc[UR36][R6.64] ;  /* 0x00000024060e9981 */ /* 0x000ea2000c1e1b00 */
[----:B------:R-:W-:Y:S02]  /*0ae0*/  IMAD.U32 R11, RZ, RZ, UR5 ;  /* 0x00000005ff0b7e24 */ /* 0x000fe4000f8e00ff */
[----:B---3--:R-:W-:Y:S01]  /*0af0*/  @!P0 IMAD.WIDE.U32 R4, R3, 0x4, R4 ;  /* 0x0000000403048825 */ /* 0x008fe200078e0004 */
[----:B------:R-:W1:Y:S01]  /*0b00*/  LDCU.U8 UR4, c[0x0][0x404] ;  /* 0x00008080ff0477ac */ /* 0x000e620008000000 */
[----:B------:R-:W3:Y:S01]  /*0b10*/  LDC R3, c[0x0][0x400] ;  /* 0x00010000ff037b82 */ /* 0x000ee20000000800 */
[----:B------:R-:W4:Y:S01]  /*0b20*/  @P3 LDG.E R10, desc[UR36][R10.64] ;  /* 0x000000240a0a3981 */ /* 0x000f22000c1e1900 */
[----:B0-----:R-:W-:-:S03]  /*0b30*/  @!P2 IMAD.WIDE R8, R19, 0x4, R8 ;  /* 0x000000041308a825 */ /* 0x001fc600078e0208 */
[----:B------:R-:W4:Y:S04]  /*0b40*/  @!P0 LDG.E.64 R12, desc[UR36][R4.64] ;  /* 0x00000024040c8981 */ /* 0x000f28000c1e1b00 */
[----:B------:R-:W4:Y:S01]  /*0b50*/  @!P2 LDG.E.64 R8, desc[UR36][R8.64] ;  /* 0x000000240808a981 */ /* 0x000f22000c1e1b00 */
[----:B-1----:R-:W-:-:S04]  /*0b60*/  ISETP.NE.AND P0, PT, RZ, UR4, PT ;  /* 0x00000004ff007c0c */ /* 0x002fc8000bf05270 */
[----:B---3--:R-:W-:Y:S01]  /*0b70*/  ISETP.LT.OR P0, PT, R3, 0x1, P0 ;  /* 0x000000010300780c */ /* 0x008fe20000701670 */
[----:B------:R-:W-:Y:S01]  /*0b80*/  UMOV UR38, URZ ;  /* 0x000000ff00267c82 */ /* 0x000fe20008000000 */
[----:B------:R-:W-:Y:S01]  /*0b90*/  BSSY.RECONVERGENT B6, `(.L_x_2654) ;  /* 0x000009d000067945 */ /* 0x000fe20003800200 */
[----:B--2---:R-:W-:Y:S01]  /*0ba0*/  FADD.FTZ R22, R14, R22 ;  /* 0x000000160e167221 */ /* 0x004fe20000010000 */
[----:B------:R-:W-:Y:S01]  /*0bb0*/  FADD.FTZ R23, R15, R23 ;  /* 0x000000170f177221 */ /* 0x000fe20000010000 */
[----:B----4-:R-:W-:Y:S01]  /*0bc0*/  @P3 R2UR UR38, R10 ;  /* 0x000000000a2632ca */ /* 0x010fe200000e0000 */
[----:B------:R-:W-:Y:S01]  /*0bd0*/  FADD.FTZ R24, R12, R24 ;  /* 0x000000180c187221 */ /* 0x000fe20000010000 */
[----:B------:R-:W-:Y:S01]  /*0be0*/  FADD.FTZ R25, R13, R25 ;  /* 0x000000190d197221 */ /* 0x000fe20000010000 */
[----:B------:R-:W-:Y:S01]  /*0bf0*/  @!P2 FMUL.FTZ R22, R22, R8 ;  /* 0x000000081616a220 */ /* 0x000fe20000410000 */
[----:B------:R-:W-:-:S04]  /*0c00*/  @!P2 FMUL.FTZ R23, R23, R9 ;  /* 0x000000091717a220 */ /* 0x000fc80000410000 */
[----:B------:R-:W-:Y:S07]  /*0c10*/  @P0 BRA `(.L_x_2655) ;  /* 0x0000000000640947 */ /* 0x000fee0003800000 */
        /* <DEDUP_REMOVED lines=8> */
[----:B0-----:R-:W-:-:S03]  /*0ca0*/  MOV R0, UR4 ;  /* 0x0000000400007c02 */ /* 0x001fc60008000f00 */
[----:B------:R-:W0:Y:S02]  /*0cb0*/  MUFU.EX2 R5, -R4 ;  /* 0x8000000400057308 */ /* 0x000e240000000800 */
[----:B------:R-:W-:-:S05]  /*0cc0*/  VIADD R0, R0, -UR38 ;  /* 0x8000002600007c36 */ /* 0x000fca0008000000 */
        /* <DEDUP_REMOVED lines=14> */
.L_x_2655:
        /* <DEDUP_REMOVED lines=15> */
[----:B------:R-:W-:Y:S02]  /*0ea0*/  IMAD R9, R6, R7, RZ ;  /* 0x0000000706097224 */ /* 0x000fe400078e02ff */
[----:B------:R-:W-:Y:S02]  /*0eb0*/  IMAD.MOV.U32 R6, RZ, RZ, R8 ;  /* 0x000000ffff067224 */ /* 0x000fe400078e0008 */
        /* <DEDUP_REMOVED lines=11> */
[----:B------:R-:W-:Y:S02]  /*0f70*/  @P0 IADD3 R5, PT, PT, R5, 0x1, RZ ;  /* 0x0000000105050810 */ /* 0x000fe40007ffe0ff */
[----:B------:R-:W-:-:S03]  /*0f80*/  ISETP.GE.AND P0, PT, R18, R3, PT ;  /* 0x000000031200720c */ /* 0x000fc60003f06270 */
[----:B------:R-:W-:-:S04]  /*0f90*/  IMAD.MOV.U32 R26, RZ, RZ, R5 ;  /* 0x000000ffff1a7224 */ /* 0x000fc800078e0005 */
        /* <DEDUP_REMOVED lines=10> */
[----:B------:R-:W-:Y:S02]  /*1040*/  HFMA2 R13, -RZ, RZ, 0, 0 ;  /* 0x00000000ff0d7431 */ /* 0x000fe400000001ff */
[----:B------:R-:W-:Y:S01]  /*1050*/  IMAD.MOV.U32 R8, RZ, RZ, 0x53f ;  /* 0x0000053fff087424 */ /* 0x000fe200078e00ff */
[----:B------:R1:W2:Y:S01]  /*1060*/  LDC.64 R14, c[0x4][R0] ;  /* 0x01000000000e7b82 */ /* 0x0002a20000000a00 */
[----:B------:R-:W3:Y:S01]  /*1070*/  LDCU.64 UR6, c[0x4][0xd0] ;  /* 0x01001a00ff0677ac */ /* 0x000ee20008000a00 */
[----:B------:R-:W-:Y:S01]  /*1080*/  IMAD.MOV.U32 R12, RZ, RZ, 0x1 ;  /* 0x00000001ff0c7424 */ /* 0x000fe200078e00ff */
[----:B------:R-:W4:Y:S01]  /*1090*/  LDCU.64 UR8, c[0x4][0x28] ;  /* 0x01000500ff0877ac */ /* 0x000f220008000a00 */
[----:B0-----:R-:W-:Y:S02]  /*10a0*/  IMAD.U32 R4, RZ, RZ, UR4 ;  /* 0x00000004ff047e24 */ /* 0x001fe4000f8e00ff */
[----:B------:R-:W-:Y:S01]  /*10b0*/  IMAD.U32 R5, RZ, RZ, UR5 ;  /* 0x00000005ff057e24 */ /* 0x000fe2000f8e00ff */
[----:B---3--:R-:W-:Y:S01]  /*10c0*/  MOV R6, UR6 ;  /* 0x0000000600067c02 */ /* 0x008fe20008000f00 */
[----:B------:R-:W-:-:S02]  /*10d0*/  IMAD.U32 R7, RZ, RZ, UR7 ;  /* 0x00000007ff077e24 */ /* 0x000fc4000f8e00ff */
[----:B----4-:R-:W-:Y:S01]  /*10e0*/  IMAD.U32 R10, RZ, RZ, UR8 ;  /* 0x00000008ff0a7e24 */ /* 0x010fe2000f8e00ff */
[----:B-1----:R-:W-:-:S07]  /*10f0*/  MOV R11, UR9 ;  /* 0x00000009000b7c02 */ /* 0x002fce0008000f00 */
[----:B------:R-:W-:-:S07]  /*1100*/  LEPC R20, `(.L_x_2657) ;  /* 0x000000001014794e */ /* 0x000fce0000000000 */
[----:B--2---:R-:W-:Y:S05]  /*1110*/  CALL.ABS.NOINC R14 ;  /* 0x000000000e007343 */ /* 0x004fea0003c00000 */
.L_x_2657:
        /* <DEDUP_REMOVED lines=23> */
[C---:B------:R-:W-:Y:S02]  /*1290*/  IMAD R11, R4.reuse, 0x4, R0 ;  /* 0x00000004040b7824 */ /* 0x040fe400078e0200 */
[----:B------:R-:W-:Y:S01]  /*12a0*/  IMAD.SHL.U32 R4, R4, 0x2, RZ ;  /* 0x0000000204047824 */ /* 0x000fe200078e00ff */
[C---:B------:R-:W-:Y:S01]  /*12b0*/  LEA R14, R19.reuse, R13, 0x2 ;  /* 0x0000000d130e7211 */ /* 0x040fe200078e10ff */
[----:B------:R-:W-:Y:S01]  /*12c0*/  IMAD R12, R19, 0x4, R11 ;  /* 0x00000004130c7824 */ /* 0x000fe200078e020b */
[----:B------:R0:W1:Y:S02]  /*12d0*/  LDS R24, [R11] ;  /* 0x000000000b187984 */ /* 0x0000640000000800 */
[----:B------:R-:W-:Y:S02]  /*12e0*/  ISETP.GE.AND P0, PT, R4, R7, PT ;  /* 0x000000070400720c */ /* 0x000fe40003f06270 */
[----:B------:R0:W2:Y:S04]  /*12f0*/  LDS R22, [R13] ;  /* 0x000000000d167984 */ /* 0x0000a80000000800 */
[----:B------:R0:W3:Y:S04]  /*1300*/  LDS R25, [R12] ;  /* 0x000000000c197984 */ /* 0x0000e80000000800 */
[----:B------:R0:W4:Y:S03]  /*1310*/  LDS R23, [R14] ;  /* 0x000000000e177984 */ /* 0x0001260000000800 */
[----:B------:R-:W-:Y:S05]  /*1320*/  @P0 BRA `(.L_x_2661) ;  /* 0x0000000000580947 */ /* 0x000fea0003800000 */
[----:B------:R-:W-:Y:S01]  /*1330*/  I2FP.F32.S32 R5, R7 ;  /* 0x0000000700057245 */ /* 0x000fe20000201400 */
[----:B------:R-:W5:Y:S01]  /*1340*/  LDCU UR4, c[0x0][0x40c] ;  /* 0x00008180ff0477ac */ /* 0x000f620008000800 */
[----:B------:R-:W-:-:S04]  /*1350*/  I2FP.F32.S32 R4, R4 ;  /* 0x0000000400047245 */ /* 0x000fc80000201400 */
[----:B------:R-:W0:Y:S01]  /*1360*/  MUFU.RCP R5, R5 ;  /* 0x0000000500057308 */ /* 0x000e220000001000 */
[----:B-----5:R-:W-:Y:S02]  /*1370*/  IMAD.U32 R6, RZ, RZ, UR4 ;  /* 0x00000004ff067e24 */ /* 0x020fe4000f8e00ff */
[----:B0-----:R-:W-:Y:S02]  /*1380*/  FMUL.FTZ R4, R4, R5 ;  /* 0x0000000504047220 */ /* 0x001fe40000410000 */
[----:B------:R-:W-:Y:S02]  /*1390*/  VIADD R6, R6, -UR38 ;  /* 0x8000002606067c36 */ /* 0x000fe40008000000 */
[----:B------:R-:W-:-:S03]  /*13a0*/  FMUL.FTZ R4, R4, 13.28771209716796875 ;  /* 0x41549a7804047820 */ /* 0x000fc60000410000 */
[----:B------:R-:W-:-:S03]  /*13b0*/  I2FP.F32.S32 R7, R6 ;  /* 0x0000000600077245 */ /* 0x000fc60000201400 */
[----:B------:R-:W0:Y:S02]  /*13c0*/  MUFU.EX2 R4, -R4 ;  /* 0x8000000400047308 */ /* 0x000e240000000800 */
[----:B0-----:R-:W-:-:S04]  /*13d0*/  FMUL.FTZ R6, R7, R4 ;  /* 0x0000000407067220 */ /* 0x001fc80000410000 */
[----:B------:R-:W-:-:S04]  /*13e0*/  FMUL.RZ R10, R6, 0.15915493667125701904 ;  /* 0x3e22f983060a7820 */ /* 0x000fc8000040c000 */
[----:B------:R-:W3:Y:S08]  /*13f0*/  MUFU.SIN R6, R10 ;  /* 0x0000000a00067308 */ /* 0x000ef00000000400 */
[----:B------:R-:W0:Y:S01]  /*1400*/  MUFU.COS R5, R10 ;  /* 0x0000000a00057308 */ /* 0x000e220000000000 */
[-C--:B---3--:R-:W-:Y:S01]  /*1410*/  FMUL.FTZ R7, R25, R6.reuse ;  /* 0x0000000619077220 */ /* 0x088fe20000410000 */
[-C--:B----4-:R-:W-:Y:S01]  /*1420*/  FMUL.FTZ R9, R23, R6.reuse ;  /* 0x0000000617097220 */ /* 0x090fe20000410000 */
[-C--:B-1----:R-:W-:Y:S01]  /*1430*/  FMUL.FTZ R8, R24, R6.reuse ;  /* 0x0000000618087220 */ /* 0x082fe20000410000 */
[----:B--2---:R-:W-:Y:S01]  /*1440*/  FMUL.FTZ R6, R22, R6 ;  /* 0x0000000616067220 */ /* 0x004fe20000410000 */
[-C--:B0-----:R-:W-:Y:S01]  /*1450*/  FFMA.FTZ R24, R24, R5.reuse, -R7 ;  /* 0x0000000518187223 */ /* 0x081fe20000010807 */
[-C--:B------:R-:W-:Y:S01]  /*1460*/  FFMA.FTZ R22, R22, R5.reuse, -R9 ;  /* 0x0000000516167223 */ /* 0x080fe20000010809 */
[-C--:B------:R-:W-:Y:S01]  /*1470*/  FFMA.FTZ R25, R25, R5.reuse, R8 ;  /* 0x0000000519197223 */ /* 0x080fe20000010008 */
[----:B------:R-:W-:-:S07]  /*1480*/  FFMA.FTZ R23, R23, R5, R6 ;  /* 0x0000000517177223 */ /* 0x000fce0000010006 */
.L_x_2661:
[----:B------:R-:W-:Y:S05]  /*1490*/  BSYNC.RECONVERGENT B1 ;  /* 0x0000000000017941 */ /* 0x000fea0003800200 */
.L_x_2660:
[----:B--2---:R2:W-:Y:S04]  /*14a0*/  STS [R13], R22 ;  /* 0x000000160d007388 */ /* 0x0045e80000000800 */
[----:B----4-:R2:W-:Y:S04]  /*14b0*/  STS [R14], R23 ;  /* 0x000000170e007388 */ /* 0x0105e80000000800 */
[----:B-1----:R2:W-:Y:S04]  /*14c0*/  STS [R11], R24 ;  /* 0x000000180b007388 */ /* 0x0025e80000000800 */
[----:B---3--:R2:W-:Y:S02]  /*14d0*/  STS [R12], R25 ;  /* 0x000000190c007388 */ /* 0x0085e40000000800 */
.L_x_2659:
[----:B------:R-:W-:Y:S05]  /*14e0*/  BSYNC.RECONVERGENT B0 ;  /* 0x0000000000007941 */ /* 0x000fea0003800200 */
.L_x_2658:
[----:B------:R-:W-:Y:S01]  /*14f0*/  BAR.SYNC.DEFER_BLOCKING 0x0 ;  /* 0x0000000000007b1d */ /* 0x000fe20000010000 */
[----:B------:R-:W-:-:S04]  /*1500*/  @!P6 IMAD R19, R19, R26, R27 ;  /* 0x0000001a1313e224 */ /* 0x000fc800078e021b */
[C---:B------:R-:W-:Y:S01]  /*1510*/  @!P6 IMAD R3, R19.reuse, 0x4, R3 ;  /* 0x000000041303e824 */ /* 0x040fe200078e0203 */
[----:B------:R-:W-:-:S05]  /*1520*/  @!P6 LEA R0, R19, R0, 0x2 ;  /* 0x000000001300e211 */ /* 0x000fca00078e10ff */
[----:B--2---:R1:W2:Y:S04]  /*1530*/  @!P6 LDS.64 R24, [R0] ;  /* 0x000000000018e984 */ /* 0x0042a80000000a00 */
[----:B------:R1:W3:Y:S01]  /*1540*/  @!P6 LDS.64 R22, [R3] ;  /* 0x000000000316e984 */ /* 0x0002e20000000a00 */
[----:B------:R-:W-:Y:S06]  /*1550*/  BAR.SYNC.DEFER_BLOCKING 0x0 ;  /* 0x0000000000007b1d */ /* 0x000fec0000010000 */
.L_x_2656:
[----:B------:R-:W-:Y:S05]  /*1560*/  BSYNC.RECONVERGENT B6 ;  /* 0x0000000000067941 */ /* 0x000fea0003800200 */
.L_x_2654:
[----:B------:R-:W4:Y:S01]  /*1570*/  S2UR UR21, SR_CgaCtaId ;  /* 0x00000000001579c3 */ /* 0x000f220000008800 */
[----:B------:R-:W-:Y:S01]  /*1580*/  ISETP.GT.U32.AND P0, PT, R17, 0x1f, PT ;  /* 0x0000001f1100780c */ /* 0x000fe20003f04070 */
[----:B------:R-:W-:Y:S01]  /*1590*/  UMOV UR20, 0x400 ;  /* 0x0000040000147882 */ /* 0x000fe20000000000 */
[----:B------:R-:W-:Y:S01]  /*15a0*/  UIADD3 UR7, UPT, UPT, -UR39, UR42, URZ ;  /* 0x0000002a27077290 */ /* 0x000fe2000fffe1ff */
[----:B-1----:R-:W-:Y:S01]  /*15b0*/  IMAD.MOV.U32 R0, RZ, RZ, -0x800001 ;  /* 0xff7fffffff007424 */ /* 0x002fe200078e00ff */
[----:B------:R-:W-:-:S04]  /*15c0*/  UIADD3 UR4, UPT, UPT, UR20, 0x120, URZ ;  /* 0x0000012014047890 */ /* 0x000fc8000fffe0ff */
[----:B----4-:R-:W-:-:S04]  /*15d0*/  ULEA UR8, UR21, UR4, 0x18 ;  /* 0x0000000415087291 */ /* 0x010fc8000f8ec0ff */
[----:B------:R-:W-:Y:S01]  /*15e0*/  ULEA UR9, UR7, UR8, 0x2 ;  /* 0x0000000807097291 */ /* 0x000fe2000f8e10ff */
[----:B------:R-:W-:Y:S11]  /*15f0*/  @P0 BRA `(.L_x_2662) ;  /* 0x0000000000cc0947 */ /* 0x000ff60003800000 */
[----:B------:R-:W-:Y:S01]  /*1600*/  UIADD3 UR4, UPT, UPT, UR20, 0x20, URZ ;  /* 0x0000002014047890 */ /* 0x000fe2000fffe0ff */
[----:B------:R-:W-:Y:S01]  /*1610*/  ISETP.GT.U32.AND P0, PT, R17, 0x17, PT ;  /* 0x000000171100780c */ /* 0x000fe20003f04070 */
[----:B------:R-:W-:Y:S01]  /*1620*/  BSSY.RECONVERGENT B0, `(.L_x_2663) ;  /* 0x0000011000007945 */ /* 0x000fe20003800200 */
[----:B--23--:R-:W-:Y:S01]  /*1630*/  FMUL.FTZ R6, R22, R24 ;  /* 0x0000001816067220 */ /* 0x00cfe20000410000 */
[----:B------:R-:W-:-:S06]  /*1640*/  ULEA UR4, UR21, UR4, 0x18 ;  /* 0x0000000415047291 */ /* 0x000fcc000f8ec0ff */
[----:B------:R-:W-:-:S05]  /*1650*/  LEA R3, R17, UR4, 0x3 ;  /* 0x0000000411037c11 */ /* 0x000fca000f8e18ff */
[----:B------:R1:W-:Y:S01]  /*1660*/  STS.64 [R3], R24 ;  /* 0x0000001803007388 */ /* 0x0003e20000000a00 */
[----:B------:R-:W-:Y:S05]  /*1670*/  @P0 BRA `(.L_x_2664) ;  /* 0x00000000002c0947 */ /* 0x000fea0003800000 */
[----:B------:R-:W2:Y:S01]  /*1680*/  LDCU UR5, c[0x0][0x3f4] ;  /* 0x00007e80ff0577ac */ /* 0x000ea20008000800 */
[----:B------:R-:W3:Y:S01]  /*1690*/  LDC.64 R4, c[0x0][0x3b8] ;  /* 0x0000ee00ff047b82 */ /* 0x000ee20000000a00 */
[----:B------:R-:W-:Y:S02]  /*16a0*/  LOP3.LUT R18, R18, 0x2, RZ, 0xc0, !PT ;  /* 0x0000000212127812 */ /* 0x000fe400078ec0ff */
[----:B-1----:R-:W-:Y:S01]  /*16b0*/  SHF.R.U32.HI R3, RZ, 0x1, R17 ;  /* 0x00000001ff037819 */ /* 0x002fe20000011611 */
[----:B--2---:R-:W-:-:S04]  /*16c0*/  UIMAD UR4, UR46, UR5, URZ ;  /* 0x000000052e0472a4 */ /* 0x004fc8000f8e02ff */
[----:B------:R-:W-:Y:S02]  /*16d0*/  IMAD R3, R3, UR5, R2 ;  /* 0x0000000503037c24 */ /* 0x000fe4000f8e0202 */
[----:B------:R-:W-:-:S05]  /*16e0*/  MOV R7, UR4 ;  /* 0x0000000400077c02 */ /* 0x000fca0008000f00 */
[----:B------:R-:W-:-:S04]  /*16f0*/  IMAD R18, R7, 0x30, R18 ;  /* 0x0000003007127824 */ /* 0x000fc800078e0212 */
[----:B------:R-:W-:-:S04]  /*1700*/  IMAD R3, R3, 0x4, R18 ;  /* 0x0000000403037824 */ /* 0x000fc800078e0212 */
[----:B---3--:R-:W-:-:S05]  /*1710*/  IMAD.WIDE R4, R3, 0x4, R4 ;  /* 0x0000000403047825 */ /* 0x008fca00078e0204 */
[----:B------:R2:W-:Y:S02]  /*1720*/  STG.E.64 desc[UR36][R4.64], R22 ;  /* 0x0000001604007986 */ /* 0x0005e4000c101b24 */
.L_x_2664:
[----:B------:R-:W-:Y:S05]  /*1730*/  BSYNC.RECONVERGENT B0 ;  /* 0x0000000000007941 */ /* 0x000fea0003800200 */
.L_x_2663:
[----:B------:R-:W-:Y:S01]  /*1740*/  UMOV UR4, 0xffffffff ;  /* 0xffffffff00047882 */ /* 0x000fe20000000000 */
[----:B0-----:R-:W-:Y:S02]  /*1750*/  FFMA.FTZ R13, R23, R25, R6 ;  /* 0x00000019170d7223 */ /* 0x001fe40000010006 */
[----:B------:R-:W-:Y:S05]  /*1760*/  BRA.DIV UR4, `(.L_x_2665) ;  /* 0x0000008204ac7947 */ /* 0x000fea000b800000 */
[----:B------:R-:W1:Y:S02]  /*1770*/  SHFL.BFLY PT, R14, R13, 0x10, 0x1f ;  /* 0x0e001f000d0e7f89 */ /* 0x000e6400000e0000 */
[----:B-1----:R-:W-:-:S05]  /*1780*/  FADD.FTZ R3, R13, R14 ;  /* 0x0000000e0d037221 */ /* 0x002fca0000010000 */
[----:B------:R-:W2:Y:S02]  /*1790*/  SHFL.BFLY PT, R14, R3, 0x8, 0x1f ;  /* 0x0d001f00030e7f89 */ /* 0x000ea400000e0000 */
[----:B--2---:R-:W-:-:S05]  /*17a0*/  FADD.FTZ R4, R3, R14 ;  /* 0x0000000e03047221 */ /* 0x004fca0000010000 */
[----:B------:R-:W0:Y:S02]  /*17b0*/  SHFL.BFLY PT, R14, R4, 0x4, 0x1f ;  /* 0x0c801f00040e7f89 */ /* 0x000e2400000e0000 */
[----:B0-----:R-:W-:-:S05]  /*17c0*/  FADD.FTZ R5, R4, R14 ;  /* 0x0000000e04057221 */ /* 0x001fca0000010000 */
[----:B------:R-:W0:Y:S02]  /*17d0*/  SHFL.BFLY PT, R14, R5, 0x2, 0x1f ;  /* 0x0c401f00050e7f89 */ /* 0x000e2400000e0000 */
[----:B0-----:R-:W-:-:S05]  /*17e0*/  FADD.FTZ R6, R5, R14 ;  /* 0x0000000e05067221 */ /* 0x001fca0000010000 */
[----:B------:R0:W1:Y:S02]  /*17f0*/  SHFL.BFLY PT, R14, R6, 0x1, 0x1f ;  /* 0x0c201f00060e7f89 */ /* 0x00006400000e0000 */
.L_x_2777:
        /* <DEDUP_REMOVED lines=11> */
[----:B------:R-:W-:-:S04]  /*18b0*/  UIADD3 UR4, UPT, UPT, -UR38, UR42, URZ ;  /* 0x0000002a26047290 */ /* 0x000fc8000fffe1ff */
[----:B-1----:R-:W-:-:S04]  /*18c0*/  UIMAD UR5, UR43, UR6, UR4 ;  /* 0x000000062b0572a4 */ /* 0x002fc8000f8e0204 */
[----:B------:R-:W-:-:S06]  /*18d0*/  UIMAD UR5, UR5, UR6, UR4 ;  /* 0x00000006050572a4 */ /* 0x000fcc000f8e0204 */
[----:B------:R-:W-:-:S04]  /*18e0*/  IMAD.U32 R3, RZ, RZ, UR5 ;  /* 0x00000005ff037e24 */ /* 0x000fc8000f8e00ff */
[----:B--2---:R-:W-:-:S06]  /*18f0*/  IMAD.WIDE R4, R3, 0x4, R4 ;  /* 0x0000000403047825 */ /* 0x004fcc00078e0204 */
[----:B------:R-:W2:Y:S02]  /*1900*/  LDG.E R5, desc[UR36][R4.64] ;  /* 0x0000002404057981 */ /* 0x000ea4000c1e1900 */
[----:B--2---:R-:W-:-:S07]  /*1910*/  FADD.FTZ R0, R0, R5 ;  /* 0x0000000500007221 */ /* 0x004fce0000010000 */
.L_x_2666:
[----:B------:R1:W-:Y:S02]  /*1920*/  STS [UR9], R0 ;  /* 0x00000000ff007988 */ /* 0x0003e40008000809 */
.L_x_2662:
[----:B------:R-:W-:Y:S05]  /*1930*/  WARPSYNC.ALL ;  /* 0x0000000000007948 */ /* 0x000fea0003800000 */
[----:B------:R-:W-:Y:S01]  /*1940*/  UIADD3 UR4, UPT, UPT, UR7, 0xf, URZ ;  /* 0x0000000f07047890 */ /* 0x000fe2000fffe0ff */
[----:B0-----:R-:W-:Y:S01]  /*1950*/  SHF.R.U32.HI R6, RZ, 0x1, R17 ;  /* 0x00000001ff067819 */ /* 0x001fe20000011611 */
[----:B------:R-:W0:Y:S01]  /*1960*/  LDCU UR6, c[0x0][0x3f0] ;  /* 0x00007e00ff0677ac */ /* 0x000e220008000800 */
[----:B------:R-:W-:Y:S01]  /*1970*/  BSSY B0, `(.L_x_2667) ;  /* 0x0000265000007945 */ /* 0x000fe20003800000 */
[----:B------:R-:W-:Y:S01]  /*1980*/  USHF.R.S32.HI UR5, URZ, 0x1f, UR4 ;  /* 0x0000001fff057899 */ /* 0x000fe20008011404 */
[----:B------:R-:W4:Y:S03]  /*1990*/  LDCU UR22, c[0x0][0x3f8] ;  /* 0x00007f00ff1677ac */ /* 0x000f260008000800 */
[----:B------:R-:W-:Y:S01]  /*19a0*/  ULEA.HI UR5, UR5, UR4, URZ, 0x4 ;  /* 0x0000000405057291 */ /* 0x000fe2000f8f20ff */
[----:B------:R-:W1:Y:S03]  /*19b0*/  LDCU UR23, c[0x0][0x410] ;  /* 0x00008200ff1777ac */ /* 0x000e660008000800 */
[----:B------:R-:W-:-:S02]  /*19c0*/  ULOP3.LUT UR5, UR5, 0xfffffff0, URZ, 0xc0, !UPT ;  /* 0xfffffff005057892 */ /* 0x000fc4000f8ec0ff */
[----:B0-----:R-:W-:Y:S01]  /*19d0*/  UIMAD UR4, UR40, UR6, UR43 ;  /* 0x00000006280472a4 */ /* 0x001fe2000f8e022b */
[----:B------:R-:W0:Y:S01]  /*19e0*/  LDCU.64 UR10, c[0x0][0x3c8] ;  /* 0x00007900ff0a77ac */ /* 0x000e220008000a00 */
[----:B------:R-:W-:Y:S02]  /*19f0*/  BAR.SYNC.DEFER_BLOCKING 0x0 ;  /* 0x0000000000007b1d */ /* 0x000fe40000010000 */
[----:B------:R-:W-:Y:S01]  /*1a00*/  ISETP.GE.AND P0, PT, R6, UR5, PT ;  /* 0x0000000506007c0c */ /* 0x000fe2000bf06270 */
[----:B------:R-:W-:-:S03]  /*1a10*/  UIMAD UR4, UR4, 0x30, URZ ;  /* 0x00000030040478a4 */ /* 0x000fc6000f8e02ff */
[----:B------:R-:W0:Y:S01]  /*1a20*/  LDCU.64 UR12, c[0x0][0x3b8] ;  /* 0x00007700ff0c77ac */ /* 0x000e220008000a00 */
[----:B------:R-:W0:Y:S01]  /*1a30*/  LDCU.64 UR14, c[0x0][0x438] ;  /* 0x00008700ff0e77ac */ /* 0x000e220008000a00 */
[----:B------:R-:W0:Y:S07]  /*1a40*/  LDCU.64 UR16, c[0x0][0x448] ;  /* 0x00008900ff1077ac */ /* 0x000e2e0008000a00 */
[----:B-1--4-:R-:W-:Y:S05]  /*1a50*/  @P0 BRA `(.L_x_2668) ;  /* 0x0000002400580947 */ /* 0x012fea0003800000 */
[----:B------:R-:W1:Y:S01]  /*1a60*/  LDC R3, c[0x0][0x3f4] ;  /* 0x0000fd00ff037b82 */ /* 0x000e620000000800 */
[----:B------:R-:W4:Y:S01]  /*1a70*/  LDCU.64 UR18, c[0x0][0x420] ;  /* 0x00008400ff1277ac */ /* 0x000f220008000a00 */
[----:B------:R-:W-:Y:S01]  /*1a80*/  SHF.L.U32 R17, R17, 0x3, RZ ;  /* 0x0000000311117819 */ /* 0x000fe200000006ff */
[----:B------:R-:W-:Y:S01]  /*1a90*/  IMAD.U32 R12, RZ, RZ, UR5 ;  /* 0x00000005ff0c7e24 */ /* 0x000fe2000f8e00ff */
[C---:B------:R-:W-:Y:S01]  /*1aa0*/  IADD3 R10, PT, PT, R6.reuse, UR39, RZ ;  /* 0x00000027060a7c10 */ /* 0x040fe2000fffe0ff */
[----:B------:R-:W5:Y:S01]  /*1ab0*/  LDCU UR7, c[0x0][0x440] ;  /* 0x00008800ff0777ac */ /* 0x000f620008000800 */
[----:B------:R-:W-:Y:S02]  /*1ac0*/  LOP3.LUT R17, R17, 0x8, RZ, 0xc0, !PT ;  /* 0x0000000811117812 */ /* 0x000fe400078ec0ff */
[----:B------:R-:W-:Y:S01]  /*1ad0*/  LEA R6, R6, UR8, 0x2 ;  /* 0x0000000806067c11 */ /* 0x000fe2000f8e10ff */
[----:B------:R-:W-:-:S04]  /*1ae0*/  UIADD3 UR6, UPT, UPT, UR20, 0x20, URZ ;  /* 0x0000002014067890 */ /* 0x000fc8000fffe0ff */
[----:B------:R-:W-:Y:S01]  /*1af0*/  ULEA UR6, UR21, UR6, 0x18 ;  /* 0x0000000615067291 */ /* 0x000fe2000f8ec0ff */
[----:B----4-:R-:W-:Y:S01]  /*1b00*/  IMAD.U32 R11, RZ, RZ, UR18 ;  /* 0x00000012ff0b7e24 */ /* 0x010fe2000f8e00ff */
[----:B------:R-:W-:-:S07]  /*1b10*/  ISETP.NE.U32.AND P0, PT, RZ, UR18, PT ;  /* 0x00000012ff007c0c */ /* 0x000fce000bf05070 */
[----:B------:R4:W0:Y:S01]  /*1b20*/  LDS.64 R48, [R17+UR6] ;  /* 0x0000000611307984 */ /* 0x0008220008000a00 */
[----:B-----5:R-:W-:Y:S02]  /*1b30*/  MOV R13, UR7 ;  /* 0x00000007000d7c02 */ /* 0x020fe40008000f00 */
[----:B-1----:R-:W-:Y:S01]  /*1b40*/  IABS R9, R3 ;  /* 0x0000000300097213 */ /* 0x002fe20000000000 */
[----:B------:R4:W1:Y:S01]  /*1b50*/  LDS.64 R46, [R17+UR6+0x10] ;  /* 0x00001006112e7984 */ /* 0x0008620008000a00 */
[----:B------:R-:W-:Y:S02]  /*1b60*/  IADD3 R8, P1, P2, R11, UR44, R10 ;  /* 0x0000002c0b087c10 */ /* 0x000fe4000fa3e00a */
[----:B------:R-:W5:Y:S01]  /*1b70*/  I2F.RP R3, R9 ;  /* 0x0000000900037306 */ /* 0x000f620000209400 */
[----:B------:R4:W0:Y:S01]  /*1b80*/  LDS.64 R44, [R17+UR6+0x20] ;  /* 0x00002006112c7984 */ /* 0x0008220008000a00 */
[----:B------:R-:W-:-:S03]  /*1b90*/  ISETP.NE.AND.EX P0, PT, RZ, UR19, PT, P0 ;  /* 0x00000013ff007c0c */ /* 0x000fc6000bf05300 */
[----:B------:R4:W0:Y:S04]  /*1ba0*/  LDS.64 R42, [R17+UR6+0x30] ;  /* 0x00003006112a7984 */ /* 0x0008280008000a00 */
[----:B------:R4:W0:Y:S04]  /*1bb0*/  LDS.64 R40, [R17+UR6+0x40] ;  /* 0x0000400611287984 */ /* 0x0008280008000a00 */
[----:B------:R4:W0:Y:S01]  /*1bc0*/  LDS.64 R38, [R17+UR6+0x50] ;  /* 0x0000500611267984 */ /* 0x0008220008000a00 */
[----:B-----5:R-:W5:Y:S03]  /*1bd0*/  MUFU.RCP R3, R3 ;  /* 0x0000000300037308 */ /* 0x020f660000001000 */
[----:B------:R4:W0:Y:S04]  /*1be0*/  LDS.64 R36, [R17+UR6+0x60] ;  /* 0x0000600611247984 */ /* 0x0008280008000a00 */
[----:B------:R4:W0:Y:S04]  /*1bf0*/  LDS.64 R34, [R17+UR6+0x70] ;  /* 0x0000700611227984 */ /* 0x0008280008000a00 */
[----:B------:R4:W0:Y:S04]  /*1c00*/  LDS.64 R32, [R17+UR6+0x80] ;  /* 0x0000800611207984 */ /* 0x0008280008000a00 */
[----:B------:R4:W0:Y:S01]  /*1c10*/  LDS.64 R30, [R17+UR6+0x90] ;  /* 0x00009006111e7984 */ /* 0x0008220008000a00 */
[----:B-----5:R-:W-:-:S03]  /*1c20*/  VIADD R3, R3, 0xffffffe ;  /* 0x0ffffffe03037836 */ /* 0x020fc60000000000 */
[----:B------:R4:W0:Y:S01]  /*1c30*/  LDS.64 R28, [R17+UR6+0xa0] ;  /* 0x0000a006111c7984 */ /* 0x0008220008000a00 */
[----:B------:R5:W1:Y:S03]  /*1c40*/  F2I.FTZ.U32.TRUNC.NTZ R5, R3 ;  /* 0x0000000300057305 */ /* 0x000a66000021f000 */
[----:B------:R4:W0:Y:S04]  /*1c50*/  LDS.64 R26, [R17+UR6+0xb0] ;  /* 0x0000b006111a7984 */ /* 0x0008280008000a00 */
[----:B--2---:R4:W2:Y:S04]  /*1c60*/  LDS.64 R24, [R17+UR6+0xc0] ;  /* 0x0000c00611187984 */ /* 0x0048a80008000a00 */
[----:B---3--:R4:W3:Y:S01]  /*1c70*/  LDS.64 R22, [R17+UR6+0xd0] ;  /* 0x0000d00611167984 */ /* 0x0088e20008000a00 */
[----:B-----5:R-:W-:-:S03]  /*1c80*/  IMAD.U32 R3, RZ, RZ, UR19 ;  /* 0x00000013ff037e24 */ /* 0x020fc6000f8e00ff */
[----:B------:R4:W0:Y:S01]  /*1c90*/  LDS.64 R20, [R17+UR6+0xe0] ;  /* 0x0000e00611147984 */ /* 0x0008220008000a00 */
[----:B-1----:R-:W-:Y:S01]  /*1ca0*/  IMAD.MOV R4, RZ, RZ, -R5 ;  /* 0x000000ffff047224 */ /* 0x002fe200078e0a05 */
[----:B------:R-:W-:Y:S02]  /*1cb0*/  IADD3.X R3, PT, PT, R3, UR45, RZ, P1, P2 ;  /* 0x0000002d03037c10 */ /* 0x000fe40008fe44ff */
[----:B------:R4:W1:Y:S01]  /*1cc0*/  LDS.64 R18, [R17+UR6+0xf0] ;  /* 0x0000f00611127984 */ /* 0x0008620008000a00 */
[----:B------:R-:W-:Y:S01]  /*1cd0*/  UIMAD UR6, UR43, UR7, UR42 ;  /* 0x000000072b0672a4 */ /* 0x000fe2000f8e022a */
[----:B------:R-:W-:Y:S02]  /*1ce0*/  IMAD R7, R4, R9, RZ ;  /* 0x0000000904077224 */ /* 0x000fe400078e02ff */
[----:B------:R-:W-:-:S04]  /*1cf0*/  IMAD.MOV.U32 R4, RZ, RZ, RZ ;  /* 0x000000ffff047224 */ /* 0x000fc800078e00ff */
[----:B------:R-:W-:Y:S01]  /*1d00*/  IMAD.HI.U32 R7, R5, R7, R4 ;  /* 0x0000000705077227 */ /* 0x000fe200078e0004 */
[----:B------:R-:W-:-:S03]  /*1d10*/  IADD3 R5, PT, PT, R12, UR39, RZ ;  /* 0x000000270c057c10 */ /* 0x000fc6000fffe0ff */
[----:B----4-:R-:W-:-:S07]  /*1d20*/  IMAD R4, R13, UR6, R10 ;  /* 0x000000060d047c24 */ /* 0x010fce000f8e020a */
.L_x_2704:
[----:B0-----:R-:W4:Y:S01]  /*1d30*/  LDC R13, c[0x0][0x3f4] ;  /* 0x0000fd00ff0d7b82 */ /* 0x001f220000000800 */
[----:B------:R-:W-:Y:S01]  /*1d40*/  IABS R12, R10 ;  /* 0x0000000a000c7213 */ /* 0x000fe20000000000 */
[----:B------:R-:W-:Y:S02]  /*1d50*/  @P0 IMAD.MOV.U32 R14, RZ, RZ, R8 ;  /* 0x000000ffff0e0224 */ /* 0x000fe400078e0008 */
[----:B------:R-:W-:Y:S02]  /*1d60*/  @P0 IMAD.MOV.U32 R15, RZ, RZ, R3 ;  /* 0x000000ffff0f0224 */ /* 0x000fe400078e0003 */
[----:B------:R-:W-:Y:S01]  /*1d70*/  IMAD.HI.U32 R11, R7, R12, RZ ;  /* 0x0000000c070b7227 */ /* 0x000fe200078e00ff */
[----:B------:R-:W-:Y:S02]  /*1d80*/  ISETP.GE.AND P2, PT, R10, RZ, PT ;  /* 0x000000ff0a00720c */ /* 0x000fe40003f46270 */
[----:B------:R2:W5:Y:S01]  /*1d90*/  @P0 LDG.E.U8 R17, desc[UR36][R14.64] ;  /* 0x000000240e110981 */ /* 0x000562000c1e1100 */
[----:B------:R-:W-:Y:S01]  /*1da0*/  BSSY.RECONVERGENT B1, `(.L_x_2669) ;  /* 0x0000030000017945 */ /* 0x000fe20003800200 */
[----:B------:R-:W-:-:S02]  /*1db0*/  IADD3 R11, PT, PT, -R11, RZ, RZ ;  /* 0x000000ff0b0b7210 */ /* 0x000fc40007ffe1ff */
[----:B----4-:R-:W-:Y:S02]  /*1dc0*/  IABS R83, R13 ;  /* 0x0000000d00537213 */ /* 0x010fe40000000000 */
[----:B------:R-:W-:-:S03]  /*1dd0*/  ISETP.NE.AND P3, PT, R13, RZ, PT ;  /* 0x000000ff0d00720c */ /* 0x000fc60003f65270 */
[----:B------:R-:W-:Y:S02]  /*1de0*/  IMAD R12, R83, R11, R12 ;  /* 0x0000000b530c7224 */ /* 0x000fe400078e020c */
[----:B------:R-:W-:-:S03]  /*1df0*/  IMAD R11, R13, 0x30, RZ ;  /* 0x000000300d0b7824 */ /* 0x000fc600078e02ff */
[----:B------:R-:W-:-:S13]  /*1e00*/  ISETP.GT.U32.AND P1, PT, R9, R12, PT ;  /* 0x0000000c0900720c */ /* 0x000fda0003f24070 */
[----:B------:R-:W-:-:S05]  /*1e10*/  @!P1 IMAD.IADD R12, R12, 0x1, -R83 ;  /* 0x000000010c0c9824 */ /* 0x000fca00078e0a53 */
[----:B------:R-:W-:-:S13]  /*1e20*/  ISETP.GT.U32.AND P1, PT, R9, R12, PT ;  /* 0x0000000c0900720c */ /* 0x000fda0003f24070 */
[----:B------:R-:W-:Y:S01]  /*1e30*/  @!P1 IMAD.IADD R12, R12, 0x1, -R83 ;  /* 0x000000010c0c9824 */ /* 0x000fe200078e0a53 */
[----:B------:R-:W-:-:S04]  /*1e40*/  ISETP.GE.AND P1, PT, R10, UR42, PT ;  /* 0x0000002a0a007c0c */ /* 0x000fc8000bf26270 */
[----:B------:R-:W-:Y:S02]  /*1e50*/  @!P2 IADD3 R12, PT, PT, -R12, RZ, RZ ;  /* 0x000000ff0c0ca210 */ /* 0x000fe40007ffe1ff */
[----:B------:R-:W-:Y:S02]  /*1e60*/  @!P3 LOP3.LUT R12, RZ, R13, RZ, 0x33, !PT ;  /* 0x0000000dff0cb212 */ /* 0x000fe400078e33ff */
[----:B------:R-:W-:-:S03]  /*1e70*/  ISETP.GE.AND P2, PT, R10, UR42, PT ;  /* 0x0000002a0a007c0c */ /* 0x000fc6000bf46270 */
[C---:B--2---:R-:W-:Y:S01]  /*1e80*/  IMAD.SHL.U32 R14, R12.reuse, 0x4, RZ ;  /* 0x000000040c0e7824 */ /* 0x044fe200078e00ff */
[----:B------:R-:W-:Y:S01]  /*1e90*/  FSEL R53, R53, RZ, P2 ;  /* 0x000000ff35357208 */ /* 0x000fe20001000000 */
[----:B------:R-:W-:Y:S01]  /*1ea0*/  IMAD.IADD R84, R12, 0x1, R13 ;  /* 0x000000010c547824 */ /* 0x000fe200078e020d */
[----:B------:R-:W-:Y:S01]  /*1eb0*/  FSEL R51, R51, RZ, P2 ;  /* 0x000000ff33337208 */ /* 0x000fe20001000000 */
[C-C-:B------:R-:W-:Y:S01]  /*1ec0*/  IMAD R83, R13.reuse, 0x2, R12.reuse ;  /* 0x000000020d537824 */ /* 0x140fe200078e020c */
[-C--:B------:R-:W-:Y:S01]  /*1ed0*/  ISETP.GE.OR P4, PT, R14, R11.reuse, P1 ;  /* 0x0000000b0e00720c */ /* 0x080fe20000f86670 */
[----:B------:R-:W-:Y:S01]  /*1ee0*/  IMAD R86, R13, 0x4, R12 ;  /* 0x000000040d567824 */ /* 0x000fe200078e020c */
[----:B------:R-:W-:Y:S02]  /*1ef0*/  SHF.L.U32 R14, R84, 0x2, RZ ;  /* 0x00000002540e7819 */ /* 0x000fe400000006ff */
[----:B------:R-:W-:Y:S02]  /*1f00*/  FSEL R50, R50, RZ, P2 ;  /* 0x000000ff32327208 */ /* 0x000fe40001000000 */
[----:B------:R-:W-:-:S02]  /*1f10*/  ISETP.GE.OR P3, PT, R14, R11, P1 ;  /* 0x0000000b0e00720c */ /* 0x000fc40000f66670 */
[----:B------:R-:W-:Y:S02]  /*1f20*/  LEA R82, R13, R84, 0x2 ;  /* 0x000000540d527211 */ /* 0x000fe400078e10ff */
[----:B------:R-:W-:-:S03]  /*1f30*/  FSEL R52, R52, RZ, P2 ;  /* 0x000000ff34347208 */ /* 0x000fc60001000000 */
[----:B------:R-:W-:Y:S06]  /*1f40*/  @P4 BRA `(.L_x_2670) ;  /* 0x0000000000544947 */ /* 0x000fec0003800000 */
[----:B------:R-:W2:Y:S02]  /*1f50*/  S2UR UR6, SR_CTAID.Y ;  /* 0x00000000000679c3 */ /* 0x000ea40000002600 */
[----:B--2---:R-:W-:-:S05]  /*1f60*/  IMAD R53, R13, UR6, RZ ;  /* 0x000000060d357c24 */ /* 0x004fca000f8e02ff */
[----:B------:R-:W-:-:S04]  /*1f70*/  IADD3 R15, P4, PT, R53, R12, RZ ;  /* 0x0000000c350f7210 */ /* 0x000fc80007f9e0ff */
[----:B------:R-:W-:Y:S02]  /*1f80*/  LEA.HI.X.SX32 R52, R53, RZ, 0x1, P4 ;  /* 0x000000ff35347211 */ /* 0x000fe400020f0eff */
[----:B0-----:R-:W-:-:S04]  /*1f90*/  LEA R14, P4, R15, UR10, 0x2 ;  /* 0x0000000a0f0e7c11 */ /* 0x001fc8000f8810ff */
[----:B------:R-:W-:-:S05]  /*1fa0*/  LEA.HI.X R15, R15, UR11, R52, 0x2, P4 ;  /* 0x0000000b0f0f7c11 */ /* 0x000fca000a0f1434 */
[----:B------:R-:W2:Y:S01]  /*1fb0*/  LDG.E R14, desc[UR36][R14.64] ;  /* 0x000000240e0e7981 */ /* 0x000ea2000c1e1900 */
[----:B------:R-:W-:Y:S01]  /*1fc0*/  IMAD R53, R13, UR22, RZ ;  /* 0x000000160d357c24 */ /* 0x000fe2000f8e02ff */
[----:B------:R-:W0:Y:S02]  /*1fd0*/  S2R R52, SR_TID.X ;  /* 0x0000000000347919 */ /* 0x000e240000002100 */
[----:B0-----:R-:W-:-:S05]  /*1fe0*/  IMAD.SHL.U32 R52, R52, 0x2, RZ ;  /* 0x0000000234347824 */ /* 0x001fca00078e00ff */
[----:B------:R-:W-:Y:S01]  /*1ff0*/  LOP3.LUT R88, R52, 0x2, RZ, 0xc0, !PT ;  /* 0x0000000234587812 */ /* 0x000fe200078ec0ff */
[----:B--2---:R-:W-:-:S04]  /*2000*/  IMAD R53, R14, R53, RZ ;  /* 0x000000350e357224 */ /* 0x004fc800078e02ff */
[----:B------:R-:W-:Y:S02]  /*2010*/  IMAD R52, R53, 0xc, R12 ;  /* 0x0000000c35347824 */ /* 0x000fe400078e020c */
[----:B------:R-:W-:Y:S02]  /*2020*/  IMAD R53, R13, UR4, R88 ;  /* 0x000000040d357c24 */ /* 0x000fe4000f8e0258 */
[----:B------:R-:W-:-:S03]  /*2030*/  IMAD.SHL.U32 R52, R52, 0x4, RZ ;  /* 0x0000000434347824 */ /* 0x000fc600078e00ff */
[----:B------:R-:W-:Y:S02]  /*2040*/  SHF.R.S32.HI R85, RZ, 0x1f, R53 ;  /* 0x0000001fff557819 */ /* 0x000fe40000011435 */
[----:B------:R-:W-:-:S04]  /*2050*/  IADD3 R53, P4, PT, R52, R53, RZ ;  /* 0x0000003534357210 */ /* 0x000fc80007f9e0ff */
[----:B------:R-:W-:Y:S02]  /*2060*/  LEA.HI.X.SX32 R14, R52, R85, 0x1, P4 ;  /* 0x00000055340e7211 */ /* 0x000fe400020f0eff */
[----:B------:R-:W-:-:S04]  /*2070*/  LEA R52, P4, R53, UR12, 0x2 ;  /* 0x0000000c35347c11 */ /* 0x000fc8000f8810ff */
[----:B------:R-:W-:-:S06]  /*2080*/  LEA.HI.X R53, R53, UR13, R14, 0x2, P4 ;  /* 0x0000000d35357c11 */ /* 0x000fcc000a0f140e */
[----:B------:R-:W5:Y:S03]  /*2090*/  LDG.E.64 R52, desc[UR36][R52.64] ;  /* 0x0000002434347981 */ /* 0x000f66000c1e1b00 */
.L_x_2670:
[----:B0-----:R-:W-:Y:S05]  /*20a0*/  BSYNC.RECONVERGENT B1 ;  /* 0x0000000000017941 */ /* 0x001fea0003800200 */
.L_x_2669:
[----:B------:R-:W-:Y:S04]  /*20b0*/  BSSY.RECONVERGENT B1, `(.L_x_2671) ;  /* 0x0000017000017945 */ /* 0x000fe80003800200 */
        /* <DEDUP_REMOVED lines=8> */
[----:B------:R-:W-:Y:S01]  /*2140*/  IMAD R51, R13, UR22, RZ ;  /* 0x000000160d337c24 */ /* 0x000fe2000f8e02ff */
[----:B------:R-:W0:Y:S02]  /*2150*/  S2R R50, SR_TID.X ;  /* 0x0000000000327919 */ /* 0x000e240000002100 */
[----:B0-----:R-:W-:-:S04]  /*2160*/  SHF.L.U32 R50, R50, 0x1, RZ ;  /* 0x0000000132327819 */ /* 0x001fc800000006ff */
[----:B------:R-:W-:-:S05]  /*2170*/  LOP3.LUT R88, R50, 0x2, RZ, 0xc0, !PT ;  /* 0x0000000232587812 */ /* 0x000fca00078ec0ff */
[----:B------:R-:W-:Y:S02]  /*2180*/  IMAD R88, R13, UR4, R88 ;  /* 0x000000040d587c24 */ /* 0x000fe4000f8e0258 */
        /* <DEDUP_REMOVED lines=8> */
[----:B------:R-:W5:Y:S03]  /*2210*/  LDG.E.64 R50, desc[UR36][R50.64] ;  /* 0x0000002432327981 */ /* 0x000f66000c1e1b00 */
.L_x_2672:
[----:B------:R-:W-:Y:S05]  /*2220*/  BSYNC.RECONVERGENT B1 ;  /* 0x0000000000017941 */ /* 0x000fea0003800200 */
.L_x_2671:
[----:B------:R-:W-:Y:S01]  /*2230*/  IMAD.SHL.U32 R88, R83, 0x4, RZ ;  /* 0x0000000453587824 */ /* 0x000fe200078e00ff */
[----:B------:R-:W-:Y:S01]  /*2240*/  SHF.L.U32 R14, R82, 0x2, RZ ;  /* 0x00000002520e7819 */ /* 0x000fe200000006ff */
[----:B------:R-:W-:Y:S01]  /*2250*/  IMAD R84, R13, 0x2, R84 ;  /* 0x000000020d547824 */ /* 0x000fe200078e0254 */
[----:B------:R-:W-:Y:S01]  /*2260*/  BSSY.RECONVERGENT B1, `(.L_x_2673) ;  /* 0x000001e000017945 */ /* 0x000fe20003800200 */
[----:B------:R-:W-:Y:S01]  /*2270*/  IMAD.SHL.U32 R86, R86, 0x4, RZ ;  /* 0x0000000456567824 */ /* 0x000fe200078e00ff */
[-C--:B------:R-:W-:Y:S02]  /*2280*/  ISETP.GE.OR P6, PT, R88, R11.reuse, P1 ;  /* 0x0000000b5800720c */ /* 0x080fe40000fc6670 */
[----:B------:R-:W-:Y:S02]  /*2290*/  SHF.L.U32 R84, R84, 0x2, RZ ;  /* 0x0000000254547819 */ /* 0x000fe400000006ff */
[-C--:B------:R-:W-:Y:S02]  /*22a0*/  ISETP.GE.OR P3, PT, R14, R11.reuse, P1 ;  /* 0x0000000b0e00720c */ /* 0x080fe40000f66670 */
[----:B------:R-:W-:-:S02]  /*22b0*/  ISETP.GE.OR P4, PT, R86, R11, P1 ;  /* 0x0000000b5600720c */ /* 0x000fc40000f86670 */
[----:B------:R-:W-:Y:S02]  /*22c0*/  ISETP.GE.OR P5, PT, R84, R11, P1 ;  /* 0x0000000b5400720c */ /* 0x000fe40000fa6670 */
[----:B------:R-:W-:Y:S02]  /*22d0*/  FSEL R55, R55, RZ, P2 ;  /* 0x000000ff37377208 */ /* 0x000fe40001000000 */
[----:B------:R-:W-:Y:S01]  /*22e0*/  FSEL R54, R54, RZ, P2 ;  /* 0x000000ff36367208 */ /* 0x000fe20001000000 */
[----:B------:R-:W-:Y:S08]  /*22f0*/  @P6 BRA `(.L_x_2674) ;  /* 0x0000000000506947 */ /* 0x000ff00003800000 */
        /* <DEDUP_REMOVED lines=13> */
[----:B------:R-:W-:-:S03]  /*23d0*/  IMAD R55, R13, UR4, R54 ;  /* 0x000000040d377c24 */ /* 0x000fc6000f8e0236 */
[----:B------:R-:W-:Y:S02]  /*23e0*/  SHF.R.S32.HI R54, RZ, 0x1f, R88 ;  /* 0x0000001fff367819 */ /* 0x000fe40000011458 */
[----:B------:R-:W-:-:S04]  /*23f0*/  IADD3 R88, P6, PT, R55, R88, RZ ;  /* 0x0000005837587210 */ /* 0x000fc80007fde0ff */
[----:B------:R-:W-:Y:S02]  /*2400*/  LEA.HI.X.SX32 R55, R55, R54, 0x1, P6 ;  /* 0x0000003637377211 */ /* 0x000fe400030f0eff */
[----:B------:R-:W-:-:S04]  /*2410*/  LEA R54, P6, R88, UR12, 0x2 ;  /* 0x0000000c58367c11 */ /* 0x000fc8000f8c10ff */
[----:B------:R-:W-:-:S06]  /*2420*/  LEA.HI.X R55, R88, UR13, R55, 0x2, P6 ;  /* 0x0000000d58377c11 */ /* 0x000fcc000b0f1437 */
[----:B------:R-:W5:Y:S03]  /*2430*/  LDG.E.64 R54, desc[UR36][R54.64] ;  /* 0x0000002436367981 */ /* 0x000f66000c1e1b00 */
.L_x_2674:
[----:B------:R-:W-:Y:S05]  /*2440*/  BSYNC.RECONVERGENT B1 ;  /* 0x0000000000017941 */ /* 0x000fea0003800200 */
.L_x_2673:
[----:B------:R-:W-:Y:S01]  /*2450*/  BSSY.RECONVERGENT B1, `(.L_x_2675) ;  /* 0x0000018000017945 */ /* 0x000fe20003800200 */
[----:B------:R-:W-:Y:S02]  /*2460*/  FSEL R57, R57, RZ, P2 ;  /* 0x000000ff39397208 */ /* 0x000fe40001000000 */
        /* <DEDUP_REMOVED lines=22> */
.L_x_2676:
[----:B------:R-:W-:Y:S05]  /*25d0*/  BSYNC.RECONVERGENT B1 ;  /* 0x0000000000017941 */ /* 0x000fea0003800200 */
.L_x_2675:
[----:B------:R-:W-:Y:S01]  /*25e0*/  BSSY.RECONVERGENT B1, `(.L_x_2677) ;  /* 0x000001a000017945 */ /* 0x000fe20003800200 */
[----:B------:R-:W-:Y:S01]  /*25f0*/  FSEL R59, R59, RZ, P2 ;  /* 0x000000ff3b3b7208 */ /* 0x000fe20001000000 */
[----:B------:R-:W-:Y:S01]  /*2600*/  IMAD R88, R13, 0x2, R82 ;  /* 0x000000020d587824 */ /* 0x000fe200078e0252 */
[----:B------:R-:W-:Y:S02]  /*2610*/  IADD3 R84, PT, PT, R82, R13, RZ ;  /* 0x0000000d52547210 */ /* 0x000fe40007ffe0ff */
        /* <DEDUP_REMOVED lines=22> */
.L_x_2678:
[----:B------:R-:W-:Y:S05]  /*2780*/  BSYNC.RECONVERGENT B1 ;  /* 0x0000000000017941 */ /* 0x000fea0003800200 */
.L_x_2677:
[----:B------:R-:W-:Y:S01]  /*2790*/  SHF.L.U32 R14, R84, 0x2, RZ ;  /* 0x00000002540e7819 */ /* 0x000fe200000006ff */
[C---:B------:R-:W-:Y:S01]  /*27a0*/  IMAD R83, R13.reuse, 0x2, R82 ;  /* 0x000000020d537824 */ /* 0x040fe200078e0252 */
[----:B------:R-:W-:Y:S01]  /*27b0*/  BSSY.RECONVERGENT B1, `(.L_x_2679) ;  /* 0x000001f000017945 */ /* 0x000fe20003800200 */
[----:B------:R-:W-:Y:S01]  /*27c0*/  IMAD R86, R13, 0x2, R88 ;  /* 0x000000020d567824 */ /* 0x000fe200078e0258 */
[-C--:B------:R-:W-:Y:S02]  /*27d0*/  ISETP.GE.OR P5, PT, R14, R11.reuse, P1 ;  /* 0x0000000b0e00720c */ /* 0x080fe40000fa6670 */
[----:B------:R-:W-:Y:S01]  /*27e0*/  SHF.L.U32 R14, R83, 0x2, RZ ;  /* 0x00000002530e7819 */ /* 0x000fe200000006ff */
[----:B------:R-:W-:Y:S01]  /*27f0*/  IMAD.SHL.U32 R88, R86, 0x4, RZ ;  /* 0x0000000456587824 */ /* 0x000fe200078e00ff */
[----:B------:R-:W-:Y:S02]  /*2800*/  FSEL R61, R61, RZ, P2 ;  /* 0x000000ff3d3d7208 */ /* 0x000fe40001000000 */
[----:B------:R-:W-:-:S02]  /*2810*/  ISETP.GE.OR P6, PT, R14, R11, P1 ;  /* 0x0000000b0e00720c */ /* 0x000fc40000fc6670 */
[----:B------:R-:W-:Y:S02]  /*2820*/  ISETP.GE.OR P4, PT, R88, R11, P1 ;  /* 0x0000000b5800720c */ /* 0x000fe40000f86670 */
[----:B------:R-:W-:Y:S01]  /*2830*/  FSEL R60, R60, RZ, P2 ;  /* 0x000000ff3c3c7208 */ /* 0x000fe20001000000 */
        /* <DEDUP_REMOVED lines=11> */
[----:B------:R-:W-:-:S05]  /*28f0*/  LOP3.LUT R88, R60, 0x2, RZ, 0xc0, !PT ;  /* 0x000000023c587812 */ /* 0x000fca00078ec0ff */
[----:B------:R-:W-:Y:S02]  /*2900*/  IMAD R88, R13, UR4, R88 ;  /* 0x000000040d587c24 */ /* 0x000fe4000f8e0258 */
        /* <DEDUP_REMOVED lines=9> */
.L_x_2680:
[----:B------:R-:W-:Y:S05]  /*29a0*/  BSYNC.RECONVERGENT B1 ;  /* 0x0000000000017941 */ /* 0x000fea0003800200 */
.L_x_2679:
        /* <DEDUP_REMOVED lines=18> */
[----:B------:R-:W-:-:S05]  /*2ad0*/  IMAD.SHL.U32 R62, R62, 0x4, RZ ;  /* 0x000000043e3e7824 */ /* 0x000fca00078e00ff */
[----:B------:R-:W-:Y:S02]  /*2ae0*/  SHF.R.S32.HI R63, RZ, 0x1f, R62 ;  /* 0x0000001fff3f7819 */ /* 0x000fe4000001143e */
[----:B------:R-:W-:-:S04]  /*2af0*/  IADD3 R82, P3, PT, R84, R62, RZ ;  /* 0x0000003e54527210 */ /* 0x000fc80007f7e0ff */
[----:B------:R-:W-:Y:S02]  /*2b00*/  LEA.HI.X.SX32 R63, R84, R63, 0x1, P3 ;  /* 0x0000003f543f7211 */ /* 0x000fe400018f0eff */
[----:B------:R-:W-:-:S04]  /*2b10*/  LEA R62, P3, R82, UR12, 0x2 ;  /* 0x0000000c523e7c11 */ /* 0x000fc8000f8610ff */
[----:B------:R-:W-:-:S06]  /*2b20*/  LEA.HI.X R63, R82, UR13, R63, 0x2, P3 ;  /* 0x0000000d523f7c11 */ /* 0x000fcc00098f143f */
[----:B------:R-:W5:Y:S03]  /*2b30*/  LDG.E.64 R62, desc[UR36][R62.64] ;  /* 0x000000243e3e7981 */ /* 0x000f66000c1e1b00 */
.L_x_2682:
[----:B------:R-:W-:Y:S05]  /*2b40*/  BSYNC.RECONVERGENT B1 ;  /* 0x0000000000017941 */ /* 0x000fea0003800200 */
.L_x_2681:
[----:B------:R-:W-:Y:S01]  /*2b50*/  BSSY.RECONVERGENT B1, `(.L_x_2683) ;  /* 0x000001a000017945 */ /* 0x000fe20003800200 */
[----:B------:R-:W-:Y:S02]  /*2b60*/  FSEL R65, R65, RZ, P2 ;  /* 0x000000ff41417208 */ /* 0x000fe40001000000 */
        /* <DEDUP_REMOVED lines=24> */
.L_x_2684:
[----:B------:R-:W-:Y:S05]  /*2cf0*/  BSYNC.RECONVERGENT B1 ;  /* 0x0000000000017941 */ /* 0x000fea0003800200 */
.L_x_2683:
[C---:B------:R-:W-:Y:S01]  /*2d00*/  IMAD R88, R13.reuse, 0x8, R12 ;  /* 0x000000080d587824 */ /* 0x040fe200078e020c */
[----:B------:R-:W-:Y:S01]  /*2d10*/  SHF.L.U32 R14, R82, 0x2, RZ ;  /* 0x00000002520e7819 */ /* 0x000fe200000006ff */
[----:B------:R-:W-:Y:S01]  /*2d20*/  IMAD R84, R13, 0x2, R86 ;  /* 0x000000020d547824 */ /* 0x000fe200078e0256 */
[----:B------:R-:W-:Y:S01]  /*2d30*/  BSSY.RECONVERGENT B1, `(.L_x_2685) ;  /* 0x000001d000017945 */ /* 0x000fe20003800200 */
[----:B------:R-:W-:Y:S02]  /*2d40*/  FSEL R67, R67, RZ, P2 ;  /* 0x000000ff43437208 */ /* 0x000fe40001000000 */
[----:B------:R-:W-:Y:S02]  /*2d50*/  SHF.L.U32 R88, R88, 0x2, RZ ;  /* 0x0000000258587819 */ /* 0x000fe400000006ff */
[-C--:B------:R-:W-:Y:S01]  /*2d60*/  ISETP.GE.OR P3, PT, R14, R11.reuse, P1 ;  /* 0x0000000b0e00720c */ /* 0x080fe20000f66670 */
[----:B------:R-:W-:Y:S01]  /*2d70*/  IMAD.SHL.U32 R14, R84, 0x4, RZ ;  /* 0x00000004540e7824 */ /* 0x000fe200078e00ff */
[----:B------:R-:W-:-:S02]  /*2d80*/  ISETP.GE.OR P6, PT, R88, R11, P1 ;  /* 0x0000000b5800720c */ /* 0x000fc40000fc6670 */
[----:B------:R-:W-:Y:S02]  /*2d90*/  FSEL R66, R66, RZ, P2 ;  /* 0x000000ff42427208 */ /* 0x000fe40001000000 */
[----:B------:R-:W-:-:S09]  /*2da0*/  ISETP.GE.OR P5, PT, R14, R11, P1 ;  /* 0x0000000b0e00720c */ /* 0x000fd20000fa6670 */
        /* <DEDUP_REMOVED lines=21> */
.L_x_2686:
[----:B------:R-:W-:Y:S05]  /*2f00*/  BSYNC.RECONVERGENT B1 ;  /* 0x0000000000017941 */ /* 0x000fea0003800200 */
.L_x_2685:
        /* <DEDUP_REMOVED lines=25> */
.L_x_2688:
[----:B------:R-:W-:Y:S05]  /*30a0*/  BSYNC.RECONVERGENT B1 ;  /* 0x0000000000017941 */ /* 0x000fea0003800200 */
.L_x_2687:
[----:B------:R-:W-:Y:S01]  /*30b0*/  IMAD.IADD R88, R84, 0x1, R13 ;  /* 0x0000000154587824 */ /* 0x000fe200078e020d */
[----:B------:R-:W-:Y:S01]  /*30c0*/  BSSY.RECONVERGENT B1, `(.L_x_2689) ;  /* 0x000001a000017945 */ /* 0x000fe20003800200 */
[----:B------:R-:W-:Y:S02]  /*30d0*/  FSEL R71, R71, RZ, P2 ;  /* 0x000000ff47477208 */ /* 0x000fe40001000000 */
[----:B------:R-:W-:Y:S02]  /*30e0*/  FSEL R70, R70, RZ, P2 ;  /* 0x000000ff46467208 */ /* 0x000fe40001000000 */
[----:B------:R-:W-:Y:S01]  /*30f0*/  IADD3 R86, PT, PT, R88, R13, RZ ;  /* 0x0000000d58567210 */ /* 0x000fe20007ffe0ff */
        /* <DEDUP_REMOVED lines=22> */
.L_x_2690:
[----:B------:R-:W-:Y:S05]  /*3260*/  BSYNC.RECONVERGENT B1 ;  /* 0x0000000000017941 */ /* 0x000fea0003800200 */
.L_x_2689:
        /* <DEDUP_REMOVED lines=26> */
.L_x_2692:
[----:B------:R-:W-:Y:S05]  /*3410*/  BSYNC.RECONVERGENT B1 ;  /* 0x0000000000017941 */ /* 0x000fea0003800200 */
.L_x_2691:
[----:B------:R-:W-:Y:S01]  /*3420*/  SHF.L.U32 R14, R88, 0x2, RZ ;  /* 0x00000002580e7819 */ /* 0x000fe200000006ff */
[C---:B------:R-:W-:Y:S01]  /*3430*/  IMAD.IADD R84, R82.reuse, 0x1, R13 ;  /* 0x0000000152547824 */ /* 0x040fe200078e020d */
[----:B------:R-:W-:Y:S01]  /*3440*/  BSSY.RECONVERGENT B1, `(.L_x_2693) ;  /* 0x0000020000017945 */ /* 0x000fe20003800200 */
[----:B------:R-:W-:Y:S01]  /*3450*/  IMAD.SHL.U32 R90, R82, 0x4, RZ ;  /* 0x00000004525a7824 */ /* 0x000fe200078e00ff */
[-C--:B------:R-:W-:Y:S01]  /*3460*/  ISETP.GE.OR P6, PT, R14, R11.reuse, P1 ;  /* 0x0000000b0e00720c */ /* 0x080fe20000fc6670 */
[----:B------:R-:W-:Y:S01]  /*3470*/  IMAD.SHL.U32 R84, R84, 0x4, RZ ;  /* 0x0000000454547824 */ /* 0x000fe200078e00ff */
        /* <DEDUP_REMOVED lines=28> */
.L_x_2694:
[----:B------:R-:W-:Y:S05]  /*3640*/  BSYNC.RECONVERGENT B1 ;  /* 0x0000000000017941 */ /* 0x000fea0003800200 */
.L_x_2693:
        /* <DEDUP_REMOVED lines=25> */
.L_x_2696:
[----:B------:R-:W-:Y:S05]  /*37e0*/  BSYNC.RECONVERGENT B1 ;  /* 0x0000000000017941 */ /* 0x000fea0003800200 */
.L_x_2695:
        /* <DEDUP_REMOVED lines=25> */
.L_x_2698:
[----:B------:R-:W-:Y:S05]  /*3980*/  BSYNC.RECONVERGENT B1 ;  /* 0x0000000000017941 */ /* 0x000fea0003800200 */
.L_x_2697:
        /* <DEDUP_REMOVED lines=12> */
[----:B0-----:R-:W-:Y:S02]  /*3a50*/  IMAD.SHL.U32 R12, R11, 0x2, RZ ;  /* 0x000000020b0c7824 */ /* 0x001fe400078e00ff */
[----:B------:R-:W-:-:S03]  /*3a60*/  IMAD R11, R13, UR22, RZ ;  /* 0x000000160d0b7c24 */ /* 0x000fc6000f8e02ff */
[----:B------:R-:W-:-:S05]  /*3a70*/  LOP3.LUT R12, R12, 0x2, RZ, 0xc0, !PT ;  /* 0x000000020c0c7812 */ /* 0x000fca00078ec0ff */
[----:B------:R-:W-:Y:S02]  /*3a80*/  IMAD R12, R13, UR4, R12 ;  /* 0x000000040d0c7c24 */ /* 0x000fe4000f8e020c */
        /* <DEDUP_REMOVED lines=8> */
.L_x_2700:
[----:B------:R-:W-:Y:S05]  /*3b10*/  BSYNC.RECONVERGENT B1 ;  /* 0x0000000000017941 */ /* 0x000fea0003800200 */
.L_x_2699:
[----:B-----5:R-:W-:Y:S01]  /*3b20*/  FMUL.FTZ R11, R46, R50 ;  /* 0x000000322e0b7220 */ /* 0x020fe20000410000 */
[----:B------:R-:W-:Y:S01]  /*3b30*/  FMUL.FTZ R12, R47, R51 ;  /* 0x000000332f0c7220 */ /* 0x000fe20000410000 */
[----:B------:R-:W0:Y:S01]  /*3b40*/  S2R R14, SR_TID.X ;  /* 0x00000000000e7919 */ /* 0x000e220000002100 */
[----:B------:R-:W-:Y:S01]  /*3b50*/  UMOV UR6, 0xffffffff ;  /* 0xffffffff00067882 */ /* 0x000fe20000000000 */
[----:B------:R-:W-:Y:S01]  /*3b60*/  FFMA.FTZ R11, R48, R52, R11 ;  /* 0x00000034300b7223 */ /* 0x000fe2000001000b */
[----:B------:R-:W-:Y:S01]  /*3b70*/  FFMA.FTZ R12, R49, R53, R12 ;  /* 0x00000035310c7223 */ /* 0x000fe2000001000c */
[----:B------:R-:W-:Y:S02]  /*3b80*/  ISETP.NE.AND P2, PT, R17, RZ, P0 ;  /* 0x000000ff1100720c */ /* 0x000fe40000745270 */
        /* <DEDUP_REMOVED lines=14> */
[----:B0-----:R-:W-:Y:S02]  /*3c70*/  LOP3.LUT R17, R14, 0x1, RZ, 0xc0, !PT ;  /* 0x000000010e117812 */ /* 0x001fe400078ec0ff */
        /* <DEDUP_REMOVED lines=8> */
[----:B---3--:R-:W-:Y:S01]  /*3d00*/  FFMA.FTZ R11, R22, R76, R11 ;  /* 0x0000004c160b7223 */ /* 0x008fe2000001000b */
[----:B------:R-:W-:-:S03]  /*3d10*/  FFMA.FTZ R12, R23, R77, R12 ;  /* 0x0000004d170c7223 */ /* 0x000fc6000001000c */
[----:B------:R-:W-:Y:S01]  /*3d20*/  FFMA.FTZ R11, R20, R78, R11 ;  /* 0x0000004e140b7223 */ /* 0x000fe2000001000b */
[----:B------:R-:W-:-:S03]  /*3d30*/  FFMA.FTZ R12, R21, R79, R12 ;  /* 0x0000004f150c7223 */ /* 0x000fc6000001000c */
[----:B-1----:R-:W-:Y:S01]  /*3d40*/  FFMA.FTZ R11, R18, R80, R11 ;  /* 0x00000050120b7223 */ /* 0x002fe2000001000b */
[----:B------:R-:W-:-:S04]  /*3d50*/  FFMA.FTZ R12, R19, R81, R12 ;  /* 0x00000051130c7223 */ /* 0x000fc8000001000c */
[----:B------:R-:W-:Y:S01]  /*3d60*/  FADD.FTZ R13, R11, R12 ;  /* 0x0000000c0b0d7221 */ /* 0x000fe20000010000 */
[----:B------:R-:W-:Y:S06]  /*3d70*/  BRA.DIV UR6, `(.L_x_2701) ;  /* 0x0000005e06a47947 */ /* 0x000fec000b800000 */
[----:B------:R0:W1:Y:S02]  /*3d80*/  SHFL.BFLY PT, R14, R13, 0x1, 0x1f ;  /* 0x0c201f000d0e7f89 */ /* 0x00006400000e0000 */
.L_x_2780:
        /* <DEDUP_REMOVED lines=16> */
[----:B------:R-:W3:Y:S05]  /*3e90*/  @P1 LDG.E R12, desc[UR36][R12.64] ;  /* 0x000000240c0c1981 */ /* 0x000eea000c1e1900 */
[----:B------:R-:W4:Y:S01]  /*3ea0*/  @P3 LDG.E R14, desc[UR36][R14.64] ;  /* 0x000000240e0e3981 */ /* 0x000f22000c1e1900 */
[----:B--2---:R-:W-:-:S04]  /*3eb0*/  @P1 IADD3 R17, PT, PT, R82, R17, RZ ;  /* 0x0000001152111210 */ /* 0x004fc80007ffe0ff */
[----:B------:R-:W-:-:S04]  /*3ec0*/  @P1 ISETP.GE.AND P4, PT, R10, R17, PT ;  /* 0x000000110a00120c */ /* 0x000fc80003f86270 */
[----:B------:R-:W-:-:S04]  /*3ed0*/  @P1 SEL R17, RZ, UR38, P4 ;  /* 0x00000026ff111c07 */ /* 0x000fc8000a000000 */
[----:B------:R-:W-:-:S04]  /*3ee0*/  @P1 IADD3 R17, PT, PT, R10, -UR42, R17 ;  /* 0x8000002a0a111c10 */ /* 0x000fc8000fffe011 */
[----:B------:R-:W-:Y:S01]  /*3ef0*/  @P1 I2FP.F32.S32 R82, R17 ;  /* 0x0000001100521245 */ /* 0x000fe20000201400 */
[----:B----4-:R-:W-:-:S04]  /*3f00*/  @P3 FADD.FTZ R11, R11, R14 ;  /* 0x0000000e0b0b3221 */ /* 0x010fc80000010000 */
[----:B---3--:R-:W-:-:S05]  /*3f10*/  @P1 FFMA.FTZ R11, R82, R12, R11 ;  /* 0x0000000c520b1223 */ /* 0x008fca000001000b */
[----:B------:R1:W-:Y:S01]  /*3f20*/  STS [R6], R11 ;  /* 0x0000000b06007388 */ /* 0x0003e20000000800 */
[----:B------:R-:W-:-:S07]  /*3f30*/  @!P2 FMNMX.FTZ R0, R0, R11, !PT ;  /* 0x0000000b0000a209 */ /* 0x000fce0007810000 */
.L_x_2703:
[----:B------:R-:W-:Y:S05]  /*3f40*/  BSYNC.RECONVERGENT B1 ;  /* 0x0000000000017941 */ /* 0x000fea0003800200 */
.L_x_2702:
[----:B------:R-:W-:Y:S01]  /*3f50*/  VIADD R10, R10, 0x40 ;  /* 0x000000400a0a7836 */ /* 0x000fe20000000000 */
[----:B------:R-:W-:Y:S01]  /*3f60*/  IADD3 R8, P2, PT, R8, 0x40, RZ ;  /* 0x0000004008087810 */ /* 0x000fe20007f5e0ff */
[----:B-1----:R-:W-:Y:S01]  /*3f70*/  VIADD R6, R6, 0x100 ;  /* 0x0000010006067836 */ /* 0x002fe20000000000 */
[----:B------:R-:W-:Y:S02]  /*3f80*/  IADD3 R4, PT, PT, R4, 0x40, RZ ;  /* 0x0000004004047810 */ /* 0x000fe40007ffe0ff */
[----:B------:R-:W-:Y:S01]  /*3f90*/  ISETP.GE.AND P1, PT, R10, R5, PT ;  /* 0x000000050a00720c */ /* 0x000fe20003f26270 */
[----:B------:R-:W-:-:S12]  /*3fa0*/  IMAD.X R3, RZ, RZ, R3, P2 ;  /* 0x000000ffff037224 */ /* 0x000fd800010e0603 */
[----:B------:R-:W-:Y:S05]  /*3fb0*/  @!P1 BRA `(.L_x_2704) ;  /* 0xffffffdc005c9947 */ /* 0x000fea000383ffff */
.L_x_2668:
[----:B0-----:R-:W-:Y:S05]  /*3fc0*/  BSYNC B0 ;  /* 0x0000000000007941 */ /* 0x001fea0003800000 */
.L_x_2667:
        /* <DEDUP_REMOVED lines=9> */
.L_x_2786:
[----:B------:R-:W4:Y:S01]  /*4060*/  S2R R0, SR_TID.X ;  /* 0x0000000000007919 */ /* 0x000f220000002100 */
[----:B------:R-:W-:Y:S01]  /*4070*/  MOV R13, 0x400 ;  /* 0x00000400000d7802 */ /* 0x000fe20000000f00 */
[----:B------:R-:W-:Y:S05]  /*4080*/  WARPSYNC.ALL ;  /* 0x0000000000007948 */ /* 0x000fea0003800000 */
[----:B------:R-:W5:Y:S01]  /*4090*/  S2R R18, SR_CgaCtaId ;  /* 0x0000000000127919 */ /* 0x000f620000008800 */
[----:B-1----:R-:W-:Y:S02]  /*40a0*/  FMNMX.FTZ R5, R4, R14, !PT ;  /* 0x0000000e04057209 */ /* 0x002fe40007810000 */
[----:B----4-:R-:W-:-:S02]  /*40b0*/  LOP3.LUT P0, R3, R0, 0x1f, RZ, 0xc0, !PT ;  /* 0x0000001f00037812 */ /* 0x010fc4000780c0ff */
[----:B-----5:R-:W-:-:S04]  /*40c0*/  LEA R6, R18, R13, 0x18 ;  /* 0x0000000d12067211 */ /* 0x020fc800078ec0ff */
[----:B0-----:R-:W-:-:S07]  /*40d0*/  LEA.HI R4, R0, R6, RZ, 0x1d ;  /* 0x0000000600047211 */ /* 0x001fce00078fe8ff */
[----:B------:R-:W-:Y:S01]  /*40e0*/  @!P0 STS [R4], R5 ;  /* 0x0000000504008388 */ /* 0x000fe20000000800 */
[----:B------:R-:W-:Y:S01]  /*40f0*/  BAR.SYNC.DEFER_BLOCKING 0x0 ;  /* 0x0000000000007b1d */ /* 0x000fe20000010000 */
[C---:B------:R-:W-:Y:S01]  /*4100*/  ISETP.GT.U32.AND P0, PT, R3.reuse, 0x3, PT ;  /* 0x000000030300780c */ /* 0x040fe20003f04070 */
[----:B------:R-:W-:Y:S01]  /*4110*/  IMAD R6, R3, 0x4, R6 ;  /* 0x0000000403067824 */ /* 0x000fe200078e0206 */
[----:B------:R-:W-:Y:S01]  /*4120*/  MOV R8, 0xff7fffff ;  /* 0xff7fffff00087802 */ /* 0x000fe20000000f00 */
[----:B------:R-:W-:-:S04]  /*4130*/  UIADD3 UR11, UPT, UPT, UR42, 0x1, URZ ;  /* 0x000000012a0b7890 */ /* 0x000fc8000fffe0ff */
[----:B------:R-:W0:Y:S01]  /*4140*/  S2UR UR7, SR_CTAID.Y ;  /* 0x00000000000779c3 */ /* 0x000e220000002600 */
[----:B------:R-:W0:Y:S01]  /*4150*/  LDCU UR5, c[0x0][0x3f4] ;  /* 0x00007e80ff0577ac */ /* 0x000e220008000800 */
[----:B------:R-:W-:Y:S04]  /*4160*/  BSSY.RECONVERGENT B0, `(.L_x_2706) ;  /* 0x0000172000007945 */ /* 0x000fe80003800200 */
[----:B------:R-:W1:Y:S01]  /*4170*/  @!P0 LDS R8, [R6] ;  /* 0x0000000006088984 */ /* 0x000e620000000800 */
[----:B0-----:R-:W-:-:S04]  /*4180*/  UIMAD UR5, UR7, UR5, URZ ;  /* 0x00000005070572a4 */ /* 0x001fc8000f8e02ff */
[----:B------:R-:W-:Y:S01]  /*4190*/  USHF.R.S32.HI UR8, URZ, 0x1f, UR5 ;  /* 0x0000001fff087899 */ /* 0x000fe20008011405 */
[----:B-1----:R-:W0:Y:S02]  /*41a0*/  SHFL.BFLY PT, R5, R8, 0x2, 0x1f ;  /* 0x0c401f0008057f89 */ /* 0x002e2400000e0000 */
[----:B0-----:R-:W-:Y:S01]  /*41b0*/  FMNMX.FTZ R9, R5, R8, !PT ;  /* 0x0000000805097209 */ /* 0x001fe20007810000 */
[----:B------:R-:W-:Y:S02]  /*41c0*/  VIADD R5, R0, UR39 ;  /* 0x0000002700057c36 */ /* 0x000fe40008000000 */
[----:B------:R-:W-:Y:S02]  /*41d0*/  IMAD.MOV.U32 R8, RZ, RZ, RZ ;  /* 0x000000ffff087224 */ /* 0x000fe400078e00ff */
[----:B------:R-:W0:Y:S01]  /*41e0*/  SHFL.BFLY PT, R10, R9, 0x1, 0x1f ;  /* 0x0c201f00090a7f89 */ /* 0x000e2200000e0000 */
[----:B------:R-:W-:Y:S02]  /*41f0*/  ISETP.GT.AND P0, PT, R5, UR42, PT ;  /* 0x0000002a05007c0c */ /* 0x000fe4000bf04270 */
[----:B0-----:R-:W-:-:S06]  /*4200*/  FMNMX.FTZ R7, R9, R10, !PT ;  /* 0x0000000a09077209 */ /* 0x001fcc0007810000 */
[----:B------:R-:W0:Y:S05]  /*4210*/  SHFL.IDX PT, R7, R7, RZ, 0x1f ;  /* 0x00001fff07077589 */ /* 0x000e2a00000e0000 */
[----:B------:R-:W-:Y:S05]  /*4220*/  @P0 BRA `(.L_x_2707) ;  /* 0x0000001400940947 */ /* 0x000fea0003800000 */
[----:B------:R-:W1:Y:S02]  /*4230*/  LDC.64 R10, c[0x0][0x420] ;  /* 0x00010800ff0a7b82 */ /* 0x000e640000000a00 */
[----:B-1----:R-:W-:-:S04]  /*4240*/  ISETP.NE.U32.AND P0, PT, R10, RZ, PT ;  /* 0x000000ff0a00720c */ /* 0x002fc80003f05070 */
[----:B------:R-:W-:-:S13]  /*4250*/  ISETP.NE.AND.EX P0, PT, R11, RZ, PT, P0 ;  /* 0x000000ff0b00720c */ /* 0x000fda0003f05300 */
[----:B------:R-:W-:Y:S05]  /*4260*/  @P0 BRA `(.L_x_2708) ;  /* 0x0000001000080947 */ /* 0x000fea0003800000 */
[----:B------:R-:W-:Y:S01]  /*4270*/  MOV R8, UR11 ;  /* 0x0000000b00087c02 */ /* 0x000fe20008000f00 */
[----:B------:R-:W-:Y:S01]  /*4280*/  BSSY.RECONVERGENT B1, `(.L_x_2709) ;  /* 0x000001d000017945 */ /* 0x000fe20003800200 */
[----:B------:R-:W-:Y:S02]  /*4290*/  LOP3.LUT R9, RZ, R0, RZ, 0x33, !PT ;  /* 0x00000000ff097212 */ /* 0x000fe400078e33ff */
[----:B------:R-:W-:-:S04]  /*42a0*/  VIADDMNMX R8, R5, 0x80, R8, !PT ;  /* 0x0000008005087846 */ /* 0x000fc80007800108 */
[----:B------:R-:W-:Y:S01]  /*42b0*/  IADD3 R10, PT, PT, R8, -UR39, R9 ;  /* 0x80000027080a7c10 */ /* 0x000fe2000fffe009 */
[----:B------:R-:W-:-:S03]  /*42c0*/  IMAD.MOV.U32 R9, RZ, RZ, R5 ;  /* 0x000000ffff097224 */ /* 0x000fc600078e0005 */
        /* <DEDUP_REMOVED lines=9> */
[----:B------:R-:W-:Y:S01]  /*4360*/  LEA R11, R18, R9, 0x18 ;  /* 0x00000009120b7211 */ /* 0x000fe200078ec0ff */
[----:B------:R-:W-:Y:S02]  /*4370*/  IMAD.MOV.U32 R9, RZ, RZ, R5 ;  /* 0x000000ffff097224 */ /* 0x000fe400078e0005 */
[----:B------:R-:W-:Y:S01]  /*4380*/  IMAD.MOV R10, RZ, RZ, -R10 ;  /* 0x000000ffff0a7224 */ /* 0x000fe200078e0a0a */
[----:B------:R-:W-:-:S07]  /*4390*/  LEA R11, R0, R11, 0x2 ;  /* 0x0000000b000b7211 */ /* 0x000fce00078e10ff */
.L_x_2711:
        /* <DEDUP_REMOVED lines=11> */
.L_x_2710:
[----:B------:R-:W-:Y:S05]  /*4450*/  BSYNC.RECONVERGENT B1 ;  /* 0x0000000000017941 */ /* 0x000fea0003800200 */
.L_x_2709:
[----:B------:R-:W-:Y:S05]  /*4460*/  @!P1 BRA `(.L_x_2707) ;  /* 0x0000001400049947 */ /* 0x000fea0003800000 */
[----:B------:R-:W-:Y:S01]  /*4470*/  USHF.L.U32 UR6, UR39, 0x2, URZ ;  /* 0x0000000227067899 */ /* 0x000fe200080006ff */
[----:B------:R-:W-:-:S05]  /*4480*/  VIADD R13, R13, 0x120 ;  /* 0x000001200d0d7836 */ /* 0x000fca0000000000 */
[----:B------:R-:W-:Y:S02]  /*4490*/  LEA R11, R18, R13, 0x18 ;  /* 0x0000000d120b7211 */ /* 0x000fe400078ec0ff */
[C---:B------:R-:W-:Y:S01]  /*44a0*/  LEA R10, R9.reuse, -UR6, 0x2 ;  /* 0x80000006090a7c11 */ /* 0x040fe2000f8e10ff */
[----:B------:R-:W-:-:S03]  /*44b0*/  VIADD R9, R9, 0x200 ;  /* 0x0000020009097836 */ /* 0x000fc60000000000 */
[----:B------:R-:W-:Y:S02]  /*44c0*/  IADD3 R11, PT, PT, R11, R10, RZ ;  /* 0x0000000a0b0b7210 */ /* 0x000fe40007ffe0ff */
[----:B------:R-:W-:-:S03]  /*44d0*/  ISETP.GT.AND P0, PT, R9, UR42, PT ;  /* 0x0000002a09007c0c */ /* 0x000fc6000bf04270 */
[----:B------:R-:W0:Y:S04]  /*44e0*/  LDS R10, [R11] ;  /* 0x000000000b0a7984 */ /* 0x000e280000000800 */
[----:B------:R-:W1:Y:S04]  /*44f0*/  LDS R12, [R11+0x200] ;  /* 0x000200000b0c7984 */ /* 0x000e680000000800 */
[----:B------:R-:W4:Y:S04]  /*4500*/  LDS R14, [R11+0x400] ;  /* 0x000400000b0e7984 */ /* 0x000f280000000800 */
[----:B------:R-:W5:Y:S01]  /*4510*/  LDS R18, [R11+0x600] ;  /* 0x000600000b127984 */ /* 0x000f620000000800 */
[C---:B0-----:R-:W-:Y:S01]  /*4520*/  FADD.FTZ R10, -R7.reuse, R10 ;  /* 0x0000000a070a7221 */ /* 0x041fe20000010100 */
[----:B-1----:R-:W-:-:S03]  /*4530*/  FADD.FTZ R12, -R7, R12 ;  /* 0x0000000c070c7221 */ /* 0x002fc60000010100 */
[----:B------:R-:W-:Y:S01]  /*4540*/  FMUL.FTZ R10, R10, 1.4426950216293334961 ;  /* 0x3fb8aa3b0a0a7820 */ /* 0x000fe20000410000 */
[----:B----4-:R-:W-:Y:S01]  /*4550*/  FADD.FTZ R14, -R7, R14 ;  /* 0x0000000e070e7221 */ /* 0x010fe20000010100 */
[----:B------:R-:W-:-:S04]  /*4560*/  FMUL.FTZ R12, R12, 1.4426950216293334961 ;  /* 0x3fb8aa3b0c0c7820 */ /* 0x000fc80000410000 */
[----:B------:R-:W0:Y:S01]  /*4570*/  MUFU.EX2 R10, R10 ;  /* 0x0000000a000a7308 */ /* 0x000e220000000800 */
[----:B-----5:R-:W-:Y:S01]  /*4580*/  FADD.FTZ R18, -R7, R18 ;  /* 0x0000001207127221 */ /* 0x020fe20000010100 */
[----:B------:R-:W-:-:S03]  /*4590*/  FMUL.FTZ R14, R14, 1.4426950216293334961 ;  /* 0x3fb8aa3b0e0e7820 */ /* 0x000fc60000410000 */
[----:B------:R-:W-:-:S03]  /*45a0*/  FMUL.FTZ R18, R18, 1.4426950216293334961 ;  /* 0x3fb8aa3b12127820 */ /* 0x000fc60000410000 */
[----:B------:R-:W1:Y:S08]  /*45b0*/  MUFU.EX2 R12, R12 ;  /* 0x0000000c000c7308 */ /* 0x000e700000000800 */
[----:B------:R-:W4:Y:S01]  /*45c0*/  MUFU.EX2 R14, R14 ;  /* 0x0000000e000e7308 */ /* 0x000f220000000800 */
[----:B0-----:R0:W-:Y:S01]  /*45d0*/  STS [R11], R10 ;  /* 0x0000000a0b007388 */ /* 0x0011e20000000800 */
[----:B------:R-:W-:-:S06]  /*45e0*/  FADD.FTZ R8, R8, R10 ;  /* 0x0000000a08087221 */ /* 0x000fcc0000010000 */
[----:B------:R-:W5:Y:S01]  /*45f0*/  MUFU.EX2 R18, R18 ;  /* 0x0000001200127308 */ /* 0x000f620000000800 */
[----:B-1----:R0:W-:Y:S01]  /*4600*/  STS [R11+0x200], R12 ;  /* 0x0002000c0b007388 */ /* 0x0021e20000000800 */
        /* <DEDUP_REMOVED lines=13> */
[----:B------:R-:W-:Y:S01]  /*46e0*/  IMAD.U32 R11, RZ, RZ, UR42 ;  /* 0x0000002aff0b7e24 */ /* 0x000fe2000f8e00ff */
[----:B------:R-:W-:-:S04]  /*46f0*/  PLOP3.LUT P0, PT, PT, PT, PT, 0x8, 0x80 ;  /* 0x000000000080781c */ /* 0x000fc80003f0e170 */
[----:B------:R-:W-:-:S09]  /*4700*/  IADD3 R11, PT, PT, R11, -0x5ff, RZ ;  /* 0xfffffa010b0b7810 */ /* 0x000fd20007ffe0ff */
.L_x_2714:
[----:B------:R-:W0:Y:S01]  /*4710*/  LDS R12, [R9+-0x400] ;  /* 0xfffc0000090c7984 */ /* 0x000e220000000800 */
[----:B------:R-:W-:-:S03]  /*4720*/  VIADD R10, R10, 0x800 ;  /* 0x000008000a0a7836 */ /* 0x000fc60000000000 */
[----:B------:R-:W1:Y:S02]  /*4730*/  LDS R14, [R9+-0x200] ;  /* 0xfffe0000090e7984 */ /* 0x000e640000000800 */
[----:B------:R-:W-:Y:S02]  /*4740*/  ISETP.GE.AND P1, PT, R10, R11, PT ;  /* 0x0000000b0a00720c */ /* 0x000fe40003f26270 */
[----:B------:R-:W4:Y:S04]  /*4750*/  LDS R18, [R9] ;  /* 0x0000000009127984 */ /* 0x000f280000000800 */
[----:B------:R-:W5:Y:S04]  /*4760*/  LDS R20, [R9+0x200] ;  /* 0x0002000009147984 */ /* 0x000f680000000800 */
[----:B---3--:R-:W3:Y:S04]  /*4770*/  LDS R22, [R9+0x400] ;  /* 0x0004000009167984 */ /* 0x008ee80000000800 */
[----:B--2---:R-:W2:Y:S04]  /*4780*/  LDS R24, [R9+0x600] ;  /* 0x0006000009187984 */ /* 0x004ea80000000800 */
        /* <DEDUP_REMOVED lines=9> */
[C---:B----4-:R-:W-:Y:S01]  /*4820*/  FADD.FTZ R18, -R7.reuse, R18 ;  /* 0x0000001207127221 */ /* 0x050fe20000010100 */
[----:B------:R-:W-:Y:S02]  /*4830*/  FMUL.FTZ R14, R14, 1.4426950216293334961 ;  /* 0x3fb8aa3b0e0e7820 */ /* 0x000fe40000410000 */
[----:B------:R-:W4:Y:S01]  /*4840*/  LDS R38, [R9+0x1400] ;  /* 0x0014000009267984 */ /* 0x000f220000000800 */
[----:B------:R-:W2:Y:S01]  /*4850*/  MUFU.EX2 R12, R12 ;  /* 0x0000000c000c7308 */ /* 0x000ea20000000800 */
[----:B------:R-:W-:Y:S01]  /*4860*/  FMUL.FTZ R18, R18, 1.4426950216293334961 ;  /* 0x3fb8aa3b12127820 */ /* 0x000fe20000410000 */
[C---:B-----5:R-:W-:Y:S01]  /*4870*/  FADD.FTZ R20, -R7.reuse, R20 ;  /* 0x0000001407147221 */ /* 0x060fe20000010100 */
[----:B------:R-:W5:Y:S01]  /*4880*/  LDS R40, [R9+0x1600] ;  /* 0x0016000009287984 */ /* 0x000f620000000800 */
[----:B---3--:R-:W-:-:S02]  /*4890*/  FADD.FTZ R22, -R7, R22 ;  /* 0x0000001607167221 */ /* 0x008fc40000010100 */
[----:B------:R-:W-:Y:S01]  /*48a0*/  FMUL.FTZ R20, R20, 1.4426950216293334961 ;  /* 0x3fb8aa3b14147820 */ /* 0x000fe20000410000 */
[----:B------:R-:W3:Y:S01]  /*48b0*/  LDS R42, [R9+0x1800] ;  /* 0x00180000092a7984 */ /* 0x000ee20000000800 */
[----:B------:R-:W0:Y:S01]  /*48c0*/  MUFU.EX2 R14, R14 ;  /* 0x0000000e000e7308 */ /* 0x000e220000000800 */
[----:B------:R-:W-:Y:S01]  /*48d0*/  FMUL.FTZ R22, R22, 1.4426950216293334961 ;  /* 0x3fb8aa3b16167820 */ /* 0x000fe20000410000 */
[C---:B--2---:R-:W-:Y:S01]  /*48e0*/  FADD.FTZ R24, -R7.reuse, R24 ;  /* 0x0000001807187221 */ /* 0x044fe20000010100 */
        /* <DEDUP_REMOVED lines=25> */
[C---:B------:R-:W-:Y:S01]  /*4a80*/  FADD.FTZ R38, -R7.reuse, R38 ;  /* 0x0000002607267221 */ /* 0x040fe20000010100 */
[C---:B-----5:R-:W-:Y:S01]  /*4a90*/  FADD.FTZ R40, -R7.reuse, R40 ;  /* 0x0000002807287221 */ /* 0x060fe20000010100 */
[----:B------:R-:W-:Y:S02]  /*4aa0*/  STS [R9+0x200], R20 ;  /* 0x0002001409007388 */ /* 0x000fe40000000800 */
[----:B------:R-:W-:Y:S01]  /*4ab0*/  FMUL.FTZ R38, R38, 1.4426950216293334961 ;  /* 0x3fb8aa3b26267820 */ /* 0x000fe20000410000 */
[----:B------:R-:W-:Y:S01]  /*4ac0*/  FMUL.FTZ R40, R40, 1.4426950216293334961 ;  /* 0x3fb8aa3b28287820 */ /* 0x000fe20000410000 */
[----:B------:R-:W4:Y:S01]  /*4ad0*/  MUFU.EX2 R26, R26 ;  /* 0x0000001a001a7308 */ /* 0x000f220000000800 */
[----:B0-----:R-:W-:Y:S01]  /*4ae0*/  FADD.FTZ R8, R8, R22 ;  /* 0x0000001608087221 */ /* 0x001fe20000010000 */
[C---:B---3--:R-:W-:Y:S01]  /*4af0*/  FADD.FTZ R42, -R7.reuse, R42 ;  /* 0x0000002a072a7221 */ /* 0x048fe20000010100 */
        /* <DEDUP_REMOVED lines=37> */
.L_x_2713:
[----:B------:R-:W-:Y:S05]  /*4d50*/  BSYNC.RECONVERGENT B1 ;  /* 0x0000000000017941 */ /* 0x000fea0003800200 */
.L_x_2712:
        /* <DEDUP_REMOVED lines=8> */
[----:B------:R-:W4:Y:S04]  /*4de0*/  LDS R18, [R9] ;  /* 0x0000000009127984 */ /* 0x000f280000000800 */
[----:B------:R-:W5:Y:S04]  /*4df0*/  LDS R20, [R9+0x200] ;  /* 0x0002000009147984 */ /* 0x000f680000000800 */
[----:B---3--:R-:W3:Y:S04]  /*4e00*/  LDS R22, [R9+0x400] ;  /* 0x0004000009167984 */ /* 0x008ee80000000800 */
[----:B--2---:R-:W2:Y:S04]  /*4e10*/  LDS R24, [R9+0x600] ;  /* 0x0006000009187984 */ /* 0x004ea80000000800 */
[----:B------:R-:W2:Y:S04]  /*4e20*/  LDS R26, [R9+0x800] ;  /* 0x00080000091a7984 */ /* 0x000ea80000000800 */
[----:B------:R-:W2:Y:S01]  /*4e30*/  LDS R28, [R9+0xa00] ;  /* 0x000a0000091c7984 */ /* 0x000ea20000000800 */
[----:B0-----:R-:W-:-:S04]  /*4e40*/  FADD.FTZ R12, -R7, R12 ;  /* 0x0000000c070c7221 */ /* 0x001fc80000010100 */
[----:B------:R-:W-:Y:S01]  /*4e50*/  FMUL.FTZ R12, R12, 1.4426950216293334961 ;  /* 0x3fb8aa3b0c0c7820 */ /* 0x000fe20000410000 */
[C---:B-1----:R-:W-:Y:S01]  /*4e60*/  FADD.FTZ R14, -R7.reuse, R14 ;  /* 0x0000000e070e7221 */ /* 0x042fe20000010100 */
[----:B----4-:R-:W-:-:S03]  /*4e70*/  FADD.FTZ R18, -R7, R18 ;  /* 0x0000001207127221 */ /* 0x010fc60000010100 */
[----:B------:R-:W-:Y:S01]  /*4e80*/  FMUL.FTZ R14, R14, 1.4426950216293334961 ;  /* 0x3fb8aa3b0e0e7820 */ /* 0x000fe20000410000 */
[----:B------:R-:W0:Y:S01]  /*4e90*/  MUFU.EX2 R12, R12 ;  /* 0x0000000c000c7308 */ /* 0x000e220000000800 */
[----:B------:R-:W-:Y:S01]  /*4ea0*/  FMUL.FTZ R18, R18, 1.4426950216293334961 ;  /* 0x3fb8aa3b12127820 */ /* 0x000fe20000410000 */
[C---:B-----5:R-:W-:Y:S01]  /*4eb0*/  FADD.FTZ R20, -R7.reuse, R20 ;  /* 0x0000001407147221 */ /* 0x060fe20000010100 */
[----:B---3--:R-:W-:-:S03]  /*4ec0*/  FADD.FTZ R22, -R7, R22 ;  /* 0x0000001607167221 */ /* 0x008fc60000010100 */
        /* <DEDUP_REMOVED lines=32> */
.L_x_2716:
[----:B------:R-:W-:Y:S05]  /*50d0*/  BSYNC.RECONVERGENT B1 ;  /* 0x0000000000017941 */ /* 0x000fea0003800200 */
.L_x_2715:
[----:B------:R-:W-:-:S13]  /*50e0*/  ISETP.GT.AND P1, PT, R10, UR42, PT ;  /* 0x0000002a0a007c0c */ /* 0x000fda000bf24270 */
[----:B------:R-:W-:Y:S05]  /*50f0*/  @!P0 BRA P1, `(.L_x_2707) ;  /* 0x0000000400e08947 */ /* 0x000fea0000800000 */
[----:B------:R-:W0:Y:S04]  /*5100*/  LDS R10, [R9+-0x400] ;  /* 0xfffc0000090a7984 */ /* 0x000e280000000800 */
[----:B------:R-:W1:Y:S04]  /*5110*/  LDS R12, [R9+-0x200] ;  /* 0xfffe0000090c7984 */ /* 0x000e680000000800 */
[----:B------:R-:W4:Y:S04]  /*5120*/  LDS R14, [R9] ;  /* 0x00000000090e7984 */ /* 0x000f280000000800 */
        /* <DEDUP_REMOVED lines=12> */
[----:B0-----:R0:W-:Y:S01]  /*51f0*/  STS [R9+-0x400], R10 ;  /* 0xfffc000a09007388 */ /* 0x0011e20000000800 */
[----:B------:R-:W-:-:S06]  /*5200*/  FADD.FTZ R8, R8, R10 ;  /* 0x0000000a08087221 */ /* 0x000fcc0000010000 */
[----:B------:R-:W5:Y:S01]  /*5210*/  MUFU.EX2 R18, R18 ;  /* 0x0000001200127308 */ /* 0x000f620000000800 */
[----:B-1----:R0:W-:Y:S01]  /*5220*/  STS [R9+-0x200], R12 ;  /* 0xfffe000c09007388 */ /* 0x0021e20000000800 */
[----:B------:R-:W-:-:S03]  /*5230*/  FADD.FTZ R8, R8, R12 ;  /* 0x0000000c08087221 */ /* 0x000fc60000010000 */
[----:B----4-:R0:W-:Y:S01]  /*5240*/  STS [R9], R14 ;  /* 0x0000000e09007388 */ /* 0x0101e20000000800 */
[----:B------:R-:W-:-:S03]  /*5250*/  FADD.FTZ R8, R8, R14 ;  /* 0x0000000e08087221 */ /* 0x000fc60000010000 */
[----:B-----5:R0:W-:Y:S01]  /*5260*/  STS [R9+0x200], R18 ;  /* 0x0002001209007388 */ /* 0x0201e20000000800 */
[----:B------:R-:W-:Y:S01]  /*5270*/  FADD.FTZ R8, R8, R18 ;  /* 0x0000001208087221 */ /* 0x000fe20000010000 */
[----:B------:R-:W-:Y:S06]  /*5280*/  BRA `(.L_x_2707) ;  /* 0x00000004007c7947 */ /* 0x000fec0003800000 */
.L_x_2708:
[----:B------:R-:W-:Y:S01]  /*5290*/  IMAD.U32 R8, RZ, RZ, UR11 ;  /* 0x0000000bff087e24 */ /* 0x000fe2000f8e00ff */
[----:B------:R-:W-:Y:S01]  /*52a0*/  LOP3.LUT R9, RZ, R0, RZ, 0x33, !PT ;  /* 0x00000000ff097212 */ /* 0x000fe200078e33ff */
[----:B------:R-:W-:Y:S03]  /*52b0*/  BSSY.RECONVERGENT B1, `(.L_x_2717) ;  /* 0x0000024000017945 */ /* 0x000fe60003800200 */
[----:B------:R-:W-:-:S04]  /*52c0*/  VIADDMNMX R8, R5, 0x80, R8, !PT ;  /* 0x0000008005087846 */ /* 0x000fc80007800108 */
[----:B------:R-:W-:Y:S01]  /*52d0*/  IADD3 R12, PT, PT, R8, -UR39, R9 ;  /* 0x80000027080c7c10 */ /* 0x000fe2000fffe009 */
        /* <DEDUP_REMOVED lines=8> */
[----:B------:R-:W-:Y:S02]  /*5360*/  LEA R13, R18, R13, 0x18 ;  /* 0x0000000d120d7211 */ /* 0x000fe400078ec0ff */
[----:B------:R-:W-:Y:S02]  /*5370*/  IADD3 R17, P0, P2, R10, UR5, R5 ;  /* 0x000000050a117c10 */ /* 0x000fe4000fa1e005 */
[----:B------:R-:W-:Y:S01]  /*5380*/  LOP3.LUT R10, R8, 0x3, RZ, 0xc0, !PT ;  /* 0x00000003080a7812 */ /* 0x000fe200078ec0ff */
[----:B------:R-:W-:Y:S01]  /*5390*/  IMAD R12, R0, 0x4, R13 ;  /* 0x00000004000c7824 */ /* 0x000fe200078e020d */
[----:B------:R-:W-:Y:S01]  /*53a0*/  IADD3.X R11, PT, PT, R11, UR8, RZ, P0, P2 ;  /* 0x000000080b0b7c10 */ /* 0x000fe200087e44ff */
[----:B------:R-:W-:Y:S01]  /*53b0*/  IMAD.MOV.U32 R8, RZ, RZ, RZ ;  /* 0x000000ffff087224 */ /* 0x000fe200078e00ff */
[----:B------:R-:W-:-:S02]  /*53c0*/  MOV R9, R5 ;  /* 0x0000000500097202 */ /* 0x000fc40000000f00 */
[----:B------:R-:W-:-:S07]  /*53d0*/  IADD3 R13, PT, PT, -R10, RZ, RZ ;  /* 0x000000ff0a0d7210 */ /* 0x000fce0007ffe1ff */
.L_x_2719:
[----:B------:R-:W-:-:S06]  /*53e0*/  IMAD.MOV.U32 R10, RZ, RZ, R17 ;  /* 0x000000ffff0a7224 */ /* 0x000fcc00078e0011 */
[----:B------:R1:W4:Y:S01]  /*53f0*/  LDG.E.U8 R10, desc[UR36][R10.64] ;  /* 0x000000240a0a7981 */ /* 0x000322000c1e1100 */
[----:B------:R-:W-:Y:S01]  /*5400*/  MOV R15, RZ ;  /* 0x000000ff000f7202 */ /* 0x000fe20000000f00 */
[----:B------:R-:W-:Y:S01]  /*5410*/  VIADD R13, R13, 0x1 ;  /* 0x000000010d0d7836 */ /* 0x000fe20000000000 */
[----:B------:R-:W-:Y:S02]  /*5420*/  IADD3 R17, P2, PT, R17, 0x80, RZ ;  /* 0x0000008011117810 */ /* 0x000fe40007f5e0ff */
[----:B------:R-:W-:-:S03]  /*5430*/  IADD3 R9, PT, PT, R9, 0x80, RZ ;  /* 0x0000008009097810 */ /* 0x000fc60007ffe0ff */
[----:B-1----:R-:W-:Y:S01]  /*5440*/  IMAD.X R11, RZ, RZ, R11, P2 ;  /* 0x000000ffff0b7224 */ /* 0x002fe200010e060b */
        /* <DEDUP_REMOVED lines=10> */
.L_x_2718:
[----:B------:R-:W-:Y:S05]  /*54f0*/  BSYNC.RECONVERGENT B1 ;  /* 0x0000000000017941 */ /* 0x000fea0003800200 */
.L_x_2717:
[----:B------:R-:W-:Y:S05]  /*5500*/  @!P1 BRA `(.L_x_2707) ;  /* 0x0000000000dc9947 */ /* 0x000fea0003800000 */
[----:B------:R-:W1:Y:S01]  /*5510*/  S2R R12, SR_CgaCtaId ;  /* 0x00000000000c7919 */ /* 0x000e620000008800 */
[----:B------:R-:W4:Y:S01]  /*5520*/  LDC.64 R14, c[0x0][0x420] ;  /* 0x00010800ff0e7b82 */ /* 0x000f220000000a00 */
[----:B------:R-:W-:Y:S01]  /*5530*/  MOV R10, 0x400 ;  /* 0x00000400000a7802 */ /* 0x000fe20000000f00 */
[----:B------:R-:W-:-:S04]  /*5540*/  USHF.L.U32 UR6, UR39, 0x2, URZ ;  /* 0x0000000227067899 */ /* 0x000fc800080006ff */
[----:B------:R-:W-:Y:S02]  /*5550*/  VIADD R11, R10, 0x120 ;  /* 0x000001200a0b7836 */ /* 0x000fe40000000000 */
[----:B------:R-:W-:Y:S02]  /*5560*/  LEA R10, R9, -UR6, 0x2 ;  /* 0x80000006090a7c11 */ /* 0x000fe4000f8e10ff */
[----:B----4-:R-:W-:-:S04]  /*5570*/  IADD3 R14, P0, P1, R14, UR5, R9 ;  /* 0x000000050e0e7c10 */ /* 0x010fc8000f91e009 */
[----:B------:R-:W-:Y:S02]  /*5580*/  IADD3 R14, P2, PT, R14, 0x100, RZ ;  /* 0x000001000e0e7810 */ /* 0x000fe40007f5e0ff */
[----:B-1----:R-:W-:Y:S02]  /*5590*/  LEA R13, R12, R11, 0x18 ;  /* 0x0000000b0c0d7211 */ /* 0x002fe400078ec0ff */
[----:B------:R-:W-:Y:S02]  /*55a0*/  IADD3.X R11, PT, PT, R15, UR8, RZ, P0, P1 ;  /* 0x000000080f0b7c10 */ /* 0x000fe400087e24ff */
[----:B------:R-:W-:Y:S02]  /*55b0*/  IADD3 R12, PT, PT, R10, 0x400, R13 ;  /* 0x000004000a0c7810 */ /* 0x000fe40007ffe00d */
[----:B------:R-:W-:-:S07]  /*55c0*/  IADD3.X R11, PT, PT, RZ, R11, RZ, P2, !PT ;  /* 0x0000000bff0b7210 */ /* 0x000fce00017fe4ff */
.L_x_2720:
[----:B------:R-:W-:-:S05]  /*55d0*/  IMAD.MOV.U32 R10, RZ, RZ, R14 ;  /* 0x000000ffff0a7224 */ /* 0x000fca00078e000e */
[----:B------:R-:W4:Y:S04]  /*55e0*/  LDG.E.U8 R14, desc[UR36][R10.64+-0x100] ;  /* 0xffff00240a0e7981 */ /* 0x000f28000c1e1100 */
[----:B------:R-:W5:Y:S04]  /*55f0*/  LDG.E.U8 R13, desc[UR36][R10.64+-0x80] ;  /* 0xffff80240a0d7981 */ /* 0x000f68000c1e1100 */
[----:B------:R-:W2:Y:S04]  /*5600*/  LDG.E.U8 R15, desc[UR36][R10.64] ;  /* 0x000000240a0f7981 */ /* 0x000ea8000c1e1100 */
[----:B------:R-:W3:Y:S01]  /*5610*/  LDG.E.U8 R17, desc[UR36][R10.64+0x80] ;  /* 0x000080240a117981 */ /* 0x000ee2000c1e1100 */
[----:B------:R-:W-:Y:S01]  /*5620*/  IMAD.MOV.U32 R19, RZ, RZ, RZ ;  /* 0x000000ffff137224 */ /* 0x000fe200078e00ff */
[----:B------:R-:W-:-:S02]  /*5630*/  IADD3 R9, PT, PT, R9, 0x200, RZ ;  /* 0x0000020009097810 */ /* 0x000fc40007ffe0ff */
[----:B----4-:R-:W-:Y:S02]  /*5640*/  ISETP.NE.AND P0, PT, R14, RZ, PT ;  /* 0x000000ff0e00720c */ /* 0x010fe40003f05270 */
[----:B-----5:R-:W-:Y:S01]  /*5650*/  ISETP.NE.AND P1, PT, R13, RZ, PT ;  /* 0x000000ff0d00720c */ /* 0x020fe20003f25270 */
[----:B------:R-:W-:Y:S01]  /*5660*/  HFMA2 R13, -RZ, RZ, 0, 0 ;  /* 0x00000000ff0d7431 */ /* 0x000fe200000001ff */
[----:B--2---:R-:W-:Y:S01]  /*5670*/  ISETP.NE.AND P2, PT, R15, RZ, PT ;  /* 0x000000ff0f00720c */ /* 0x004fe20003f45270 */
[----:B------:R-:W-:Y:S01]  /*5680*/  IMAD.MOV.U32 R15, RZ, RZ, RZ ;  /* 0x000000ffff0f7224 */ /* 0x000fe200078e00ff */
[----:B---3--:R-:W-:-:S07]  /*5690*/  ISETP.NE.AND P3, PT, R17, RZ, PT ;  /* 0x000000ff1100720c */ /* 0x008fce0003f65270 */
        /* <DEDUP_REMOVED lines=11> */
[----:B------:R-:W-:Y:S01]  /*5750*/  ISETP.GT.AND P0, PT, R9, UR42, PT ;  /* 0x0000002a09007c0c */ /* 0x000fe2000bf04270 */
        /* <DEDUP_REMOVED lines=18> */
.L_x_2707:
[----:B------:R-:W-:Y:S05]  /*5880*/  BSYNC.RECONVERGENT B0 ;  /* 0x0000000000007941 */ /* 0x000fea0003800200 */
.L_x_2706:
[----:B0-----:R-:W0:Y:S01]  /*5890*/  SHFL.BFLY PT, R7, R8, 0x10, 0x1f ;  /* 0x0e001f0008077f89 */ /* 0x001e2200000e0000 */
[C---:B------:R-:W-:Y:S01]  /*58a0*/  ISETP.NE.AND P0, PT, R3.reuse, RZ, PT ;  /* 0x000000ff0300720c */ /* 0x040fe20003f05270 */
[----:B------:R-:W1:Y:S01]  /*58b0*/  LDCU.U8 UR10, c[0x0][0x48c] ;  /* 0x00009180ff0a77ac */ /* 0x000e620008000000 */
[----:B------:R-:W-:Y:S01]  /*58c0*/  ISETP.GT.U32.AND P1, PT, R3, 0x3, PT ;  /* 0x000000030300780c */ /* 0x000fe20003f24070 */
[----:B--2---:R-:W2:Y:S01]  /*58d0*/  LDC R24, c[0x0][0x3f8] ;  /* 0x0000fe00ff187b82 */ /* 0x004ea20000000800 */
        /* <DEDUP_REMOVED lines=12> */
[----:B------:R-:W-:-:S05]  /*59a0*/  ISETP.GT.AND P0, PT, R5, UR42, PT ;  /* 0x0000002a05007c0c */ /* 0x000fca000bf04270 */
[----:B------:R0:W1:Y:S02]  /*59b0*/  @!P1 LDS R11, [R6+0x10] ;  /* 0x00001000060b9984 */ /* 0x0000640000000800 */
[----:B0-----:R-:W-:Y:S02]  /*59c0*/  CS2R R6, SRZ ;  /* 0x0000000000067805 */ /* 0x001fe4000001ff00 */
[----:B-1----:R-:W0:Y:S02]  /*59d0*/  SHFL.BFLY PT, R8, R11, 0x2, 0x1f ;  /* 0x0c401f000b087f89 */ /* 0x002e2400000e0000 */
[----:B0-----:R-:W-:-:S05]  /*59e0*/  FADD.FTZ R8, R8, R11 ;  /* 0x0000000b08087221 */ /* 0x001fca0000010000 */
[----:B------:R-:W0:Y:S02]  /*59f0*/  SHFL.BFLY PT, R3, R8, 0x1, 0x1f ;  /* 0x0c201f0008037f89 */ /* 0x000e2400000e0000 */
[----:B0-----:R-:W-:Y:S02]  /*5a00*/  FADD.FTZ R9, R8, R3 ;  /* 0x0000000308097221 */ /* 0x001fe40000010000 */
[----:B------:R-:W2:Y:S04]  /*5a10*/  S2R R3, SR_CTAID.X ;  /* 0x0000000000037919 */ /* 0x000ea80000002500 */
[----:B------:R-:W0:Y:S02]  /*5a20*/  SHFL.IDX PT, R9, R9, RZ, 0x1f ;  /* 0x00001fff09097589 */ /* 0x000e2400000e0000 */
[----:B0-----:R-:W-:Y:S01]  /*5a30*/  FADD.FTZ R4, R9, 9.9999999747524270788e-07 ;  /* 0x358637bd09047421 */ /* 0x001fe20000010000 */
[----:B--2---:R-:W-:-:S05]  /*5a40*/  IMAD R21, R24, UR7, R3 ;  /* 0x0000000718157c24 */ /* 0x004fca000f8e0203 */
        /* <DEDUP_REMOVED lines=8> */
.L_x_2721:
[----:B------:R-:W-:Y:S04]  /*5ad0*/  BSSY.RECONVERGENT B0, `(.L_x_2722) ;  /* 0x0000168000007945 */ /* 0x000fe80003800200 */
[----:B------:R-:W-:Y:S05]  /*5ae0*/  @P0 BRA `(.L_x_2723) ;  /* 0x0000001400980947 */ /* 0x000fea0003800000 */
[----:B------:R-:W-:-:S09]  /*5af0*/  UISETP.NE.AND UP0, UPT, UR10, URZ, UPT ;  /* 0x000000ff0a00728c */ /* 0x000fd2000bf05270 */
[----:B------:R-:W-:Y:S05]  /*5b00*/  BRA.U UP0, `(.L_x_2724) ;  /* 0x0000000900807547 */ /* 0x000fea000b800000 */
[----:B------:R-:W-:Y:S01]  /*5b10*/  IMAD.U32 R6, RZ, RZ, UR11 ;  /* 0x0000000bff067e24 */ /* 0x000fe2000f8e00ff */
[----:B------:R-:W-:Y:S01]  /*5b20*/  LOP3.LUT R7, RZ, R0, RZ, 0x33, !PT ;  /* 0x00000000ff077212 */ /* 0x000fe200078e33ff */
[----:B------:R-:W-:Y:S03]  /*5b30*/  BSSY.RECONVERGENT B1, `(.L_x_2725) ;  /* 0x0000019000017945 */ /* 0x000fe60003800200 */
[----:B------:R-:W-:-:S04]  /*5b40*/  VIADDMNMX R6, R5, 0x80, R6, !PT ;  /* 0x0000008005067846 */ /* 0x000fc80007800106 */
        /* <DEDUP_REMOVED lines=14> */
[----:B-1----:R-:W-:-:S06]  /*5c30*/  ULEA UR6, UR7, UR6, 0x18 ;  /* 0x0000000607067291 */ /* 0x002fcc000f8ec0ff */
[----:B------:R-:W-:-:S07]  /*5c40*/  LEA R6, R0, UR6, 0x2 ;  /* 0x0000000600067c11 */ /* 0x000fce000f8e10ff */
.L_x_2727:
[----:B------:R-:W0:Y:S01]  /*5c50*/  LDS R9, [R6] ;  /* 0x0000000006097984 */ /* 0x000e220000000800 */
[----:B------:R-:W-:-:S05]  /*5c60*/  VIADD R7, R7, 0x1 ;  /* 0x0000000107077836 */ /* 0x000fca0000000000 */
[----:B------:R-:W-:Y:S01]  /*5c70*/  ISETP.NE.AND P0, PT, R7, RZ, PT ;  /* 0x000000ff0700720c */ /* 0x000fe20003f05270 */
[----:B0-----:R-:W-:-:S05]  /*5c80*/  FMUL.FTZ R9, R9, R4 ;  /* 0x0000000409097220 */ /* 0x001fca0000410000 */
[----:B------:R0:W-:Y:S02]  /*5c90*/  STS [R6], R9 ;  /* 0x0000000906007388 */ /* 0x0001e40000000800 */
[----:B0-----:R-:W-:-:S05]  /*5ca0*/  IADD3 R6, PT, PT, R6, 0x200, RZ ;  /* 0x0000020006067810 */ /* 0x001fca0007ffe0ff */
[----:B------:R-:W-:Y:S05]  /*5cb0*/  @P0 BRA `(.L_x_2727) ;  /* 0xfffffffc00e40947 */ /* 0x000fea000383ffff */
.L_x_2726:
[----:B------:R-:W-:Y:S05]  /*5cc0*/  BSYNC.RECONVERGENT B1 ;  /* 0x0000000000017941 */ /* 0x000fea0003800200 */
.L_x_2725:
[----:B------:R-:W-:Y:S05]  /*5cd0*/  @!P1 BRA `(.L_x_2723) ;  /* 0x00000014001c9947 */ /* 0x000fea0003800000 */
[----:B------:R-:W1:Y:S01]  /*5ce0*/  S2UR UR7, SR_CgaCtaId ;  /* 0x00000000000779c3 */ /* 0x000e620000008800 */
[----:B------:R-:W-:Y:S01]  /*5cf0*/  UMOV UR6, 0x400 ;  /* 0x0000040000067882 */ /* 0x000fe20000000000 */
[----:B------:R-:W-:Y:S01]  /*5d00*/  USHF.L.U32 UR12, UR39, 0x2, URZ ;  /* 0x00000002270c7899 */ /* 0x000fe200080006ff */
[----:B------:R-:W-:Y:S01]  /*5d10*/  VIADD R8, R5, 0x200 ;  /* 0x0000020005087836 */ /* 0x000fe20000000000 */
[----:B------:R-:W-:-:S04]  /*5d20*/  UIADD3 UR6, UPT, UPT, UR6, 0x120, URZ ;  /* 0x0000012006067890 */ /* 0x000fc8000fffe0ff */
[----:B------:R-:W-:Y:S02]  /*5d30*/  LEA R6, R5, -UR12, 0x2 ;  /* 0x8000000c05067c11 */ /* 0x000fe4000f8e10ff */
[----:B------:R-:W-:Y:S01]  /*5d40*/  ISETP.GT.AND P0, PT, R8, UR42, PT ;  /* 0x0000002a08007c0c */ /* 0x000fe2000bf04270 */
[----:B-1----:R-:W-:-:S06]  /*5d50*/  ULEA UR6, UR7, UR6, 0x18 ;  /* 0x0000000607067291 */ /* 0x002fcc000f8ec0ff */
[----:B------:R-:W-:-:S03]  /*5d60*/  IADD3 R5, PT, PT, R6, UR6, RZ ;  /* 0x0000000606057c10 */ /* 0x000fc6000fffe0ff */
[----:B------:R-:W0:Y:S04]  /*5d70*/  LDS R7, [R6+UR6] ;  /* 0x0000000606077984 */ /* 0x000e280008000800 */
[----:B------:R-:W1:Y:S04]  /*5d80*/  LDS R9, [R6+UR6+0x200] ;  /* 0x0002000606097984 */ /* 0x000e680008000800 */
[----:B------:R-:W2:Y:S04]  /*5d90*/  LDS R11, [R6+UR6+0x400] ;  /* 0x00040006060b7984 */ /* 0x000ea80008000800 */
[----:B------:R-:W4:Y:S01]  /*5da0*/  LDS R13, [R6+UR6+0x600] ;  /* 0x00060006060d7984 */ /* 0x000f220008000800 */
[-C--:B0-----:R-:W-:Y:S01]  /*5db0*/  FMUL.FTZ R7, R7, R4.reuse ;  /* 0x0000000407077220 */ /* 0x081fe20000410000 */
[----:B-1----:R-:W-:-:S04]  /*5dc0*/  FMUL.FTZ R9, R9, R4 ;  /* 0x0000000409097220 */ /* 0x002fc80000410000 */
[----:B------:R0:W-:Y:S01]  /*5dd0*/  STS [R6+UR6], R7 ;  /* 0x0000000706007988 */ /* 0x0001e20008000806 */
[----:B--2---:R-:W-:-:S03]  /*5de0*/  FMUL.FTZ R11, R11, R4 ;  /* 0x000000040b0b7220 */ /* 0x004fc60000410000 */
[----:B------:R0:W-:Y:S01]  /*5df0*/  STS [R6+UR6+0x200], R9 ;  /* 0x0002000906007988 */ /* 0x0001e20008000806 */
[----:B----4-:R-:W-:-:S03]  /*5e00*/  FMUL.FTZ R13, R13, R4 ;  /* 0x000000040d0d7220 */ /* 0x010fc60000410000 */
[----:B------:R0:W-:Y:S04]  /*5e10*/  STS [R6+UR6+0x400], R11 ;  /* 0x0004000b06007988 */ /* 0x0001e80008000806 */
[----:B------:R0:W-:Y:S01]  /*5e20*/  STS [R6+UR6+0x600], R13 ;  /* 0x0006000d06007988 */ /* 0x0001e20008000806 */
[----:B------:R-:W-:Y:S05]  /*5e30*/  @P0 BRA `(.L_x_2723) ;  /* 0x0000001000c40947 */ /* 0x000fea0003800000 */
[----:B0-----:R-:W-:Y:S01]  /*5e40*/  IADD3 R6, PT, PT, -R8, UR42, RZ ;  /* 0x0000002a08067c10 */ /* 0x001fe2000fffe1ff */
[----:B------:R-:W-:Y:S01]  /*5e50*/  BSSY.RECONVERGENT B1, `(.L_x_2728) ;  /* 0x000003c000017945 */ /* 0x000fe20003800200 */
[----:B------:R-:W-:Y:S01]  /*5e60*/  VIADD R5, R5, 0xc00 ;  /* 0x00000c0005057836 */ /* 0x000fe20000000000 */
[----:B------:R-:W-:Y:S02]  /*5e70*/  PLOP3.LUT P0, PT, PT, PT, PT, 0x80, 0x8 ;  /* 0x000000000008781c */ /* 0x000fe40003f0f070 */
[----:B------:R-:W-:-:S13]  /*5e80*/  ISETP.GT.AND P1, PT, R6, 0x5ff, PT ;  /* 0x000005ff0600780c */ /* 0x000fda0003f24270 */
[----:B------:R-:W-:Y:S05]  /*5e90*/  @!P1 BRA `(.L_x_2729) ;  /* 0x0000000000dc9947 */ /* 0x000fea0003800000 */
[----:B------:R-:W-:Y:S02]  /*5ea0*/  MOV R41, UR42 ;  /* 0x0000002a00297c02 */ /* 0x000fe40008000f00 */
[----:B------:R-:W-:-:S03]  /*5eb0*/  PLOP3.LUT P0, PT, PT, PT, PT, 0x8, 0x80 ;  /* 0x000000000080781c */ /* 0x000fc60003f0e170 */
[----:B------:R-:W-:-:S10]  /*5ec0*/  VIADD R41, R41, 0xfffffa01 ;  /* 0xfffffa0129297836 */ /* 0x000fd40000000000 */
.L_x_2730:
[----:B------:R-:W0:Y:S01]  /*5ed0*/  LDS R7, [R5+-0x400] ;  /* 0xfffc000005077984 */ /* 0x000e220000000800 */
[----:B------:R-:W-:-:S03]  /*5ee0*/  IADD3 R8, PT, PT, R8, 0x800, RZ ;  /* 0x0000080008087810 */ /* 0x000fc60007ffe0ff */
[----:B------:R-:W1:Y:S01]  /*5ef0*/  LDS R9, [R5+-0x200] ;  /* 0xfffe000005097984 */ /* 0x000e620000000800 */
[----:B------:R-:W-:-:S03]  /*5f00*/  ISETP.GE.AND P1, PT, R8, R41, PT ;  /* 0x000000290800720c */ /* 0x000fc60003f26270 */
[----:B------:R-:W2:Y:S04]  /*5f10*/  LDS R11, [R5] ;  /* 0x00000000050b7984 */ /* 0x000ea80000000800 */
[----:B------:R-:W4:Y:S04]  /*5f20*/  LDS R13, [R5+0x200] ;  /* 0x00020000050d7984 */ /* 0x000f280000000800 */
[----:B------:R-:W5:Y:S04]  /*5f30*/  LDS R15, [R5+0x400] ;  /* 0x00040000050f7984 */ /* 0x000f680000000800 */
[----:B------:R-:W5:Y:S04]  /*5f40*/  LDS R17, [R5+0x600] ;  /* 0x0006000005117984 */ /* 0x000f680000000800 */
[----:B------:R-:W-:Y:S04]  /*5f50*/  LDS R19, [R5+0x800] ;  /* 0x0008000005137984 */ /* 0x000fe80000000800 */
[----:B---3--:R-:W3:Y:S04]  /*5f60*/  LDS R23, [R5+0xa00] ;  /* 0x000a000005177984 */ /* 0x008ee80000000800 */
[----:B------:R-:W3:Y:S04]  /*5f70*/  LDS R25, [R5+0xc00] ;  /* 0x000c000005197984 */ /* 0x000ee80000000800 */
[----:B------:R-:W3:Y:S04]  /*5f80*/  LDS R27, [R5+0xe00] ;  /* 0x000e0000051b7984 */ /* 0x000ee80000000800 */
[----:B------:R-:W3:Y:S01]  /*5f90*/  LDS R29, [R5+0x1000] ;  /* 0x00100000051d7984 */ /* 0x000ee20000000800 */
[----:B0-----:R-:W-:-:S03]  /*5fa0*/  FMUL.FTZ R6, R4, R7 ;  /* 0x0000000704067220 */ /* 0x001fc60000410000 */
[----:B------:R-:W0:Y:S01]  /*5fb0*/  LDS R31, [R5+0x1200] ;  /* 0x00120000051f7984 */ /* 0x000e220000000800 */
[----:B-1----:R-:W-:-:S03]  /*5fc0*/  FMUL.FTZ R10, R4, R9 ;  /* 0x00000009040a7220 */ /* 0x002fc60000410000 */
[----:B------:R-:W1:Y:S01]  /*5fd0*/  LDS R33, [R5+0x1400] ;  /* 0x0014000005217984 */ /* 0x000e620000000800 */
[----:B--2---:R-:W-:-:S03]  /*5fe0*/  FMUL.FTZ R12, R4, R11 ;  /* 0x0000000b040c7220 */ /* 0x004fc60000410000 */
[----:B------:R-:W2:Y:S01]  /*5ff0*/  LDS R35, [R5+0x1600] ;  /* 0x0016000005237984 */ /* 0x000ea20000000800 */
[----:B----4-:R-:W-:-:S03]  /*6000*/  FMUL.FTZ R14, R4, R13 ;  /* 0x0000000d040e7220 */ /* 0x010fc60000410000 */
[----:B------:R-:W4:Y:S01]  /*6010*/  LDS R37, [R5+0x1800] ;  /* 0x0018000005257984 */ /* 0x000f220000000800 */
[----:B-----5:R-:W-:-:S03]  /*6020*/  FMUL.FTZ R18, R4, R15 ;  /* 0x0000000f04127220 */ /* 0x020fc60000410000 */
[----:B------:R-:W5:Y:S01]  /*6030*/  LDS R39, [R5+0x1a00] ;  /* 0x001a000005277984 */ /* 0x000f620000000800 */
[----:B------:R-:W-:-:S03]  /*6040*/  FMUL.FTZ R20, R4, R17 ;  /* 0x0000001104147220 */ /* 0x000fc60000410000 */
[----:B------:R3:W-:Y:S04]  /*6050*/  STS [R5+-0x400], R6 ;  /* 0xfffc000605007388 */ /* 0x0007e80000000800 */
[----:B------:R0:W-:Y:S01]  /*6060*/  STS [R5+-0x200], R10 ;  /* 0xfffe000a05007388 */ /* 0x0001e20000000800 */
[----:B---3--:R-:W-:-:S03]  /*6070*/  FMUL.FTZ R22, R4, R23 ;  /* 0x0000001704167220 */ /* 0x008fc60000410000 */
[----:B------:R1:W-:Y:S01]  /*6080*/  STS [R5], R12 ;  /* 0x0000000c05007388 */ /* 0x0003e20000000800 */
[C---:B------:R-:W-:Y:S01]  /*6090*/  FMUL.FTZ R26, R4.reuse, R25 ;  /* 0x00000019041a7220 */ /* 0x040fe20000410000 */
[C---:B------:R-:W-:Y:S02]  /*60a0*/  FMUL.FTZ R6, R4.reuse, R19 ;  /* 0x0000001304067220 */ /* 0x040fe40000410000 */
[----:B------:R2:W-:Y:S01]  /*60b0*/  STS [R5+0x200], R14 ;  /* 0x0002000e05007388 */ /* 0x0005e20000000800 */
[----:B------:R-:W-:-:S03]  /*60c0*/  FMUL.FTZ R28, R4, R27 ;  /* 0x0000001b041c7220 */ /* 0x000fc60000410000 */
[----:B------:R4:W-:Y:S01]  /*60d0*/  STS [R5+0x400], R18 ;  /* 0x0004001205007388 */ /* 0x0009e20000000800 */
[----:B------:R-:W-:-:S03]  /*60e0*/  FMUL.FTZ R30, R4, R29 ;  /* 0x0000001d041e7220 */ /* 0x000fc60000410000 */
[----:B------:R5:W-:Y:S01]  /*60f0*/  STS [R5+0x600], R20 ;  /* 0x0006001405007388 */ /* 0x000be20000000800 */
[C---:B0-----:R-:W-:Y:S01]  /*6100*/  FMUL.FTZ R10, R4.reuse, R31 ;  /* 0x0000001f040a7220 */ /* 0x041fe20000410000 */
[C---:B-1----:R-:W-:Y:S02]  /*6110*/  FMUL.FTZ R12, R4.reuse, R33 ;  /* 0x00000021040c7220 */ /* 0x042fe40000410000 */
[----:B------:R-:W-:Y:S01]  /*6120*/  STS [R5+0x800], R6 ;  /* 0x0008000605007388 */ /* 0x000fe20000000800 */
[----:B--2---:R-:W-:-:S03]  /*6130*/  FMUL.FTZ R14, R4, R35 ;  /* 0x00000023040e7220 */ /* 0x004fc60000410000 */
        /* <DEDUP_REMOVED lines=13> */
.L_x_2729:
[----:B------:R-:W-:Y:S05]  /*6210*/  BSYNC.RECONVERGENT B1 ;  /* 0x0000000000017941 */ /* 0x000fea0003800200 */
.L_x_2728:
        /* <DEDUP_REMOVED lines=9> */
[----:B------:R-:W4:Y:S04]  /*62b0*/  LDS R13, [R5+0x200] ;  /* 0x00020000050d7984 */ /* 0x000f280000000800 */
[----:B------:R-:W5:Y:S04]  /*62c0*/  LDS R15, [R5+0x400] ;  /* 0x00040000050f7984 */ /* 0x000f680000000800 */
[----:B------:R-:W5:Y:S04]  /*62d0*/  LDS R17, [R5+0x600] ;  /* 0x0006000005117984 */ /* 0x000f680000000800 */
[----:B------:R-:W5:Y:S04]  /*62e0*/  LDS R19, [R5+0x800] ;  /* 0x0008000005137984 */ /* 0x000f680000000800 */
[----:B---3--:R-:W3:Y:S01]  /*62f0*/  LDS R23, [R5+0xa00] ;  /* 0x000a000005177984 */ /* 0x008ee20000000800 */
[C---:B0-----:R-:W-:Y:S01]  /*6300*/  FMUL.FTZ R6, R4.reuse, R7 ;  /* 0x0000000704067220 */ /* 0x041fe20000410000 */
[----:B-1----:R-:W-:-:S04]  /*6310*/  FMUL.FTZ R10, R4, R9 ;  /* 0x00000009040a7220 */ /* 0x002fc80000410000 */
[----:B------:R-:W-:Y:S01]  /*6320*/  STS [R5+-0x400], R6 ;  /* 0xfffc000605007388 */ /* 0x000fe20000000800 */
[----:B--2---:R-:W-:-:S03]  /*6330*/  FMUL.FTZ R12, R4, R11 ;  /* 0x0000000b040c7220 */ /* 0x004fc60000410000 */
[----:B------:R-:W-:Y:S01]  /*6340*/  STS [R5+-0x200], R10 ;  /* 0xfffe000a05007388 */ /* 0x000fe20000000800 */
[----:B----4-:R-:W-:-:S03]  /*6350*/  FMUL.FTZ R14, R4, R13 ;  /* 0x0000000d040e7220 */ /* 0x010fc60000410000 */
[----:B------:R-:W-:Y:S01]  /*6360*/  STS [R5], R12 ;  /* 0x0000000c05007388 */ /* 0x000fe20000000800 */
[----:B-----5:R-:W-:-:S03]  /*6370*/  FMUL.FTZ R18, R4, R15 ;  /* 0x0000000f04127220 */ /* 0x020fc60000410000 */
[----:B------:R-:W-:Y:S01]  /*6380*/  STS [R5+0x200], R14 ;  /* 0x0002000e05007388 */ /* 0x000fe20000000800 */
[----:B------:R-:W-:-:S03]  /*6390*/  FMUL.FTZ R20, R4, R17 ;  /* 0x0000001104147220 */ /* 0x000fc60000410000 */
[----:B------:R-:W-:Y:S01]  /*63a0*/  STS [R5+0x400], R18 ;  /* 0x0004001205007388 */ /* 0x000fe20000000800 */
[----:B------:R-:W-:-:S03]  /*63b0*/  FMUL.FTZ R22, R4, R19 ;  /* 0x0000001304167220 */ /* 0x000fc60000410000 */
[----:B------:R-:W-:Y:S01]  /*63c0*/  STS [R5+0x600], R20 ;  /* 0x0006001405007388 */ /* 0x000fe20000000800 */
[----:B---3--:R-:W-:-:S03]  /*63d0*/  FMUL.FTZ R26, R4, R23 ;  /* 0x00000017041a7220 */ /* 0x008fc60000410000 */
[----:B------:R-:W-:Y:S04]  /*63e0*/  STS [R5+0x800], R22 ;  /* 0x0008001605007388 */ /* 0x000fe80000000800 */
[----:B------:R0:W-:Y:S02]  /*63f0*/  STS [R5+0xa00], R26 ;  /* 0x000a001a05007388 */ /* 0x0001e40000000800 */
[----:B0-----:R-:W-:-:S07]  /*6400*/  VIADD R5, R5, 0x1000 ;  /* 0x0000100005057836 */ /* 0x001fce0000000000 */
.L_x_2732:
[----:B------:R-:W-:Y:S05]  /*6410*/  BSYNC.RECONVERGENT B1 ;  /* 0x0000000000017941 */ /* 0x000fea0003800200 */
.L_x_2731:
[----:B------:R-:W-:-:S13]  /*6420*/  ISETP.GT.AND P1, PT, R8, UR42, PT ;  /* 0x0000002a08007c0c */ /* 0x000fda000bf24270 */
[----:B------:R-:W-:Y:S05]  /*6430*/  @!P0 BRA P1, `(.L_x_2723) ;  /* 0x0000000c00448947 */ /* 0x000fea0000800000 */
[----:B------:R-:W0:Y:S04]  /*6440*/  LDS R7, [R5+-0x400] ;  /* 0xfffc000005077984 */ /* 0x000e280000000800 */
[----:B------:R-:W1:Y:S04]  /*6450*/  LDS R9, [R5+-0x200] ;  /* 0xfffe000005097984 */ /* 0x000e680000000800 */
[----:B------:R-:W2:Y:S04]  /*6460*/  LDS R11, [R5] ;  /* 0x00000000050b7984 */ /* 0x000ea80000000800 */
[----:B------:R-:W4:Y:S01]  /*6470*/  LDS R13, [R5+0x200] ;  /* 0x00020000050d7984 */ /* 0x000f220000000800 */
[C---:B0-----:R-:W-:Y:S01]  /*6480*/  FMUL.FTZ R6, R4.reuse, R7 ;  /* 0x0000000704067220 */ /* 0x041fe20000410000 */
[----:B-1----:R-:W-:-:S04]  /*6490*/  FMUL.FTZ R8, R4, R9 ;  /* 0x0000000904087220 */ /* 0x002fc80000410000 */
[----:B------:R0:W-:Y:S01]  /*64a0*/  STS [R5+-0x400], R6 ;  /* 0xfffc000605007388 */ /* 0x0001e20000000800 */
[----:B--2---:R-:W-:-:S03]  /*64b0*/  FMUL.FTZ R10, R4, R11 ;  /* 0x0000000b040a7220 */ /* 0x004fc60000410000 */
[----:B------:R0:W-:Y:S01]  /*64c0*/  STS [R5+-0x200], R8 ;  /* 0xfffe000805007388 */ /* 0x0001e20000000800 */
[----:B----4-:R-:W-:-:S03]  /*64d0*/  FMUL.FTZ R4, R4, R13 ;  /* 0x0000000d04047220 */ /* 0x010fc60000410000 */
[----:B------:R0:W-:Y:S04]  /*64e0*/  STS [R5], R10 ;  /* 0x0000000a05007388 */ /* 0x0001e80000000800 */
[----:B------:R0:W-:Y:S01]  /*64f0*/  STS [R5+0x200], R4 ;  /* 0x0002000405007388 */ /* 0x0001e20000000800 */
[----:B------:R-:W-:Y:S05]  /*6500*/  BRA `(.L_x_2723) ;  /* 0x0000000c00107947 */ /* 0x000fea0003800000 */
.L_x_2724:
[----:B------:R-:W-:Y:S01]  /*6510*/  MOV R8, UR11 ;  /* 0x0000000b00087c02 */ /* 0x000fe20008000f00 */
[----:B------:R-:W-:Y:S01]  /*6520*/  BSSY.RECONVERGENT B1, `(.L_x_2733) ;  /* 0x0000024000017945 */ /* 0x000fe20003800200 */
[----:B------:R-:W-:Y:S02]  /*6530*/  LOP3.LUT R9, RZ, R0, RZ, 0x33, !PT ;  /* 0x00000000ff097212 */ /* 0x000fe400078e33ff */
[----:B------:R-:W-:-:S04]  /*6540*/  VIADDMNMX R8, R5, 0x80, R8, !PT ;  /* 0x0000008005087846 */ /* 0x000fc80007800108 */
        /* <DEDUP_REMOVED lines=9> */
[----:B------:R-:W-:Y:S02]  /*65e0*/  UMOV UR6, 0x400 ;  /* 0x0000040000067882 */ /* 0x000fe40000000000 */
[C---:B------:R-:W-:Y:S01]  /*65f0*/  IMAD.SHL.U32 R9, R8.reuse, 0x80, RZ ;  /* 0x0000008008097824 */ /* 0x040fe200078e00ff */
[----:B------:R-:W-:Y:S01]  /*6600*/  UIADD3 UR6, UPT, UPT, UR6, 0x120, URZ ;  /* 0x0000012006067890 */ /* 0x000fe2000fffe0ff */
[----:B------:R-:W-:Y:S02]  /*6610*/  IADD3.X R14, PT, PT, RZ, R7, RZ, P0, !PT ;  /* 0x00000007ff0e7210 */ /* 0x000fe400007fe4ff */
[----:B------:R-:W-:-:S02]  /*6620*/  LOP3.LUT R8, R8, 0x3, RZ, 0xc0, !PT ;  /* 0x0000000308087812 */ /* 0x000fc400078ec0ff */
[----:B------:R-:W-:Y:S02]  /*6630*/  LOP3.LUT R10, R9, 0x180, RZ, 0xc0, !PT ;  /* 0x00000180090a7812 */ /* 0x000fe400078ec0ff */
[----:B------:R-:W-:-:S03]  /*6640*/  IADD3 R11, PT, PT, -R8, RZ, RZ ;  /* 0x000000ff080b7210 */ /* 0x000fc60007ffe1ff */
[----:B------:R-:W-:Y:S01]  /*6650*/  IMAD.IADD R5, R5, 0x1, R10 ;  /* 0x0000000105057824 */ /* 0x000fe200078e020a */
[----:B--2---:R-:W-:-:S04]  /*6660*/  LEA R12, P0, R15, UR12, 0x2 ;  /* 0x0000000c0f0c7c11 */ /* 0x004fc8000f8010ff */
[----:B------:R-:W-:Y:S01]  /*6670*/  LEA.HI.X R15, R15, UR13, R14, 0x2, P0 ;  /* 0x0000000d0f0f7c11 */ /* 0x000fe200080f140e */
[----:B-1----:R-:W-:-:S06]  /*6680*/  ULEA UR6, UR7, UR6, 0x18 ;  /* 0x0000000607067291 */ /* 0x002fcc000f8ec0ff */
[----:B------:R-:W-:-:S07]  /*6690*/  LEA R10, R0, UR6, 0x2 ;  /* 0x00000006000a7c11 */ /* 0x000fce000f8e10ff */
.L_x_2735:
[----:B-1----:R-:W0:Y:S01]  /*66a0*/  LDS R9, [R10] ;  /* 0x000000000a097984 */ /* 0x002e220000000800 */
[----:B------:R-:W-:Y:S01]  /*66b0*/  IMAD.MOV.U32 R8, RZ, RZ, R12 ;  /* 0x000000ffff087224 */ /* 0x000fe200078e000c */
[----:B------:R-:W-:Y:S01]  /*66c0*/  IADD3 R12, P2, PT, R12, 0x200, RZ ;  /* 0x000002000c0c7810 */ /* 0x000fe20007f5e0ff */
[----:B------:R-:W-:-:S05]  /*66d0*/  VIADD R11, R11, 0x1 ;  /* 0x000000010b0b7836 */ /* 0x000fca0000000000 */
[----:B------:R-:W-:Y:S01]  /*66e0*/  ISETP.NE.AND P0, PT, R11, RZ, PT ;  /* 0x000000ff0b00720c */ /* 0x000fe20003f05270 */
[----:B0-----:R-:W-:Y:S01]  /*66f0*/  FMUL.FTZ R13, R9, R4 ;  /* 0x00000004090d7220 */ /* 0x001fe20000410000 */
[-C--:B------:R-:W-:Y:S02]  /*6700*/  MOV R9, R15.reuse ;  /* 0x0000000f00097202 */ /* 0x080fe40000000f00 */
[----:B------:R-:W-:Y:S02]  /*6710*/  IADD3.X R15, PT, PT, RZ, R15, RZ, P2, !PT ;  /* 0x0000000fff0f7210 */ /* 0x000fe400017fe4ff */
[----:B------:R0:W-:Y:S04]  /*6720*/  STS [R10], R13 ;  /* 0x0000000d0a007388 */ /* 0x0001e80000000800 */
[----:B------:R1:W-:Y:S01]  /*6730*/  STG.E desc[UR36][R8.64], R13 ;  /* 0x0000000d08007986 */ /* 0x0003e2000c101924 */
[----:B0-----:R-:W-:-:S02]  /*6740*/  VIADD R10, R10, 0x200 ;  /* 0x000002000a0a7836 */ /* 0x001fc40000000000 */
[----:B------:R-:W-:Y:S05]  /*6750*/  @P0 BRA `(.L_x_2735) ;  /* 0xfffffffc00d00947 */ /* 0x000fea000383ffff */
.L_x_2734:
[----:B------:R-:W-:Y:S05]  /*6760*/  BSYNC.RECONVERGENT B1 ;  /* 0x0000000000017941 */ /* 0x000fea0003800200 */
.L_x_2733:
[----:B------:R-:W-:Y:S05]  /*6770*/  @!P1 BRA `(.L_x_2723) ;  /* 0x0000000800749947 */ /* 0x000fea0003800000 */
[----:B-1----:R-:W1:Y:S01]  /*6780*/  S2R R8, SR_CgaCtaId ;  /* 0x0000000000087919 */ /* 0x002e620000008800 */
[----:B------:R-:W2:Y:S01]  /*6790*/  LDCU.64 UR6, c[0x0][0x480] ;  /* 0x00009000ff0677ac */ /* 0x000ea20008000a00 */
[C---:B------:R-:W-:Y:S01]  /*67a0*/  IADD3 R12, PT, PT, -R5.reuse, UR42, RZ ;  /* 0x0000002a050c7c10 */ /* 0x040fe2000fffe1ff */
[----:B------:R-:W-:Y:S01]  /*67b0*/  BSSY.RECONVERGENT B1, `(.L_x_2736) ;  /* 0x000005b000017945 */ /* 0x000fe20003800200 */
[----:B------:R-:W-:Y:S02]  /*67c0*/  IADD3 R9, P0, PT, R5, R6, RZ ;  /* 0x0000000605097210 */ /* 0x000fe40007f1e0ff */
[----:B------:R-:W-:Y:S02]  /*67d0*/  MOV R6, 0x400 ;  /* 0x0000040000067802 */ /* 0x000fe40000000f00 */
[----:B------:R-:W-:Y:S02]  /*67e0*/  ISETP.GT.AND P1, PT, R12, 0x5ff, PT ;  /* 0x000005ff0c00780c */ /* 0x000fe40003f24270 */
[----:B------:R-:W-:Y:S01]  /*67f0*/  IADD3.X R10, PT, PT, RZ, R7, RZ, P0, !PT ;  /* 0x00000007ff0a7210 */ /* 0x000fe200007fe4ff */
[----:B------:R-:W-:Y:S01]  /*6800*/  VIADD R7, R6, 0x120 ;  /* 0x0000012006077836 */ /* 0x000fe20000000000 */
[----:B--2---:R-:W-:Y:S01]  /*6810*/  LEA R11, P0, R9, UR6, 0x2 ;  /* 0x00000006090b7c11 */ /* 0x004fe2000f8010ff */
[----:B------:R-:W-:-:S03]  /*6820*/  USHF.L.U32 UR6, UR39, 0x2, URZ ;  /* 0x0000000227067899 */ /* 0x000fc600080006ff */
[----:B------:R-:W-:Y:S02]  /*6830*/  LEA.HI.X R10, R9, UR7, R10, 0x2, P0 ;  /* 0x00000007090a7c11 */ /* 0x000fe400080f140a */
[----:B------:R-:W-:Y:S02]  /*6840*/  IADD3 R6, P0, PT, R11, 0x400, RZ ;  /* 0x000004000b067810 */ /* 0x000fe40007f1e0ff */
[----:B-1----:R-:W-:Y:S02]  /*6850*/  LEA R9, R8, R7, 0x18 ;  /* 0x0000000708097211 */ /* 0x002fe400078ec0ff */
[----:B------:R-:W-:Y:S02]  /*6860*/  LEA R8, R5, -UR6, 0x2 ;  /* 0x8000000605087c11 */ /* 0x000fe4000f8e10ff */
[----:B------:R-:W-:Y:S02]  /*6870*/  IADD3.X R7, PT, PT, RZ, R10, RZ, P0, !PT ;  /* 0x0000000aff077210 */ /* 0x000fe400007fe4ff */
[----:B------:R-:W-:-:S02]  /*6880*/  IADD3 R8, PT, PT, R8, 0x400, R9 ;  /* 0x0000040008087810 */ /* 0x000fc40007ffe009 */
[----:B------:R-:W-:Y:S01]  /*6890*/  PLOP3.LUT P0, PT, PT, PT, PT, 0x80, 0x8 ;  /* 0x000000000008781c */ /* 0x000fe20003f0f070 */
[----:B------:R-:W-:-:S12]  /*68a0*/  @!P1 BRA `(.L_x_2737) ;  /* 0x00000004002c9947 */ /* 0x000fd80003800000 */
[----:B------:R-:W-:Y:S01]  /*68b0*/  IMAD.U32 R12, RZ, RZ, UR42 ;  /* 0x0000002aff0c7e24 */ /* 0x000fe2000f8e00ff */
[----:B------:R-:W-:-:S04]  /*68c0*/  PLOP3.LUT P0, PT, PT, PT, PT, 0x8, 0x80 ;  /* 0x000000000080781c */ /* 0x000fc80003f0e170 */
[----:B------:R-:W-:-:S09]  /*68d0*/  IADD3 R12, PT, PT, R12, -0x5ff, RZ ;  /* 0xfffffa010c0c7810 */ /* 0x000fd20007ffe0ff */
.L_x_2738:
[----:B------:R-:W0:Y:S01]  /*68e0*/  LDS R9, [R8+-0x400] ;  /* 0xfffc000008097984 */ /* 0x000e220000000800 */
[----:B------:R-:W-:-:S03]  /*68f0*/  VIADD R5, R5, 0x800 ;  /* 0x0000080005057836 */ /* 0x000fc60000000000 */
[----:B------:R-:W1:Y:S02]  /*6900*/  LDS R11, [R8+-0x200] ;  /* 0xfffe0000080b7984 */ /* 0x000e640000000800 */
[----:B------:R-:W-:Y:S02]  /*6910*/  ISETP.GE.AND P1, PT, R5, R12, PT ;  /* 0x0000000c0500720c */ /* 0x000fe40003f26270 */
[----:B------:R-:W2:Y:S04]  /*6920*/  LDS R13, [R8] ;  /* 0x00000000080d7984 */ /* 0x000ea80000000800 */
[----:B------:R-:W4:Y:S04]  /*6930*/  LDS R15, [R8+0x200] ;  /* 0x00020000080f7984 */ /* 0x000f280000000800 */
[----:B------:R-:W5:Y:S04]  /*6940*/  LDS R17, [R8+0x400] ;  /* 0x0004000008117984 */ /* 0x000f680000000800 */
[----:B------:R-:W5:Y:S04]  /*6950*/  LDS R19, [R8+0x600] ;  /* 0x0006000008137984 */ /* 0x000f680000000800 */
[----:B---3--:R-:W3:Y:S04]  /*6960*/  LDS R23, [R8+0x800] ;  /* 0x0008000008177984 */ /* 0x008ee80000000800 */
[----:B------:R-:W3:Y:S04]  /*6970*/  LDS R25, [R8+0xa00] ;  /* 0x000a000008197984 */ /* 0x000ee80000000800 */
        /* <DEDUP_REMOVED lines=14> */
[----:B------:R-:W-:Y:S01]  /*6a60*/  STG.E desc[UR36][R6.64+-0x400], R9 ;  /* 0xfffc000906007986 */ /* 0x000fe2000c101924 */
[----:B---3--:R-:W-:-:S03]  /*6a70*/  FMUL.FTZ R23, R4, R23 ;  /* 0x0000001704177220 */ /* 0x008fc60000410000 */
[----:B------:R3:W-:Y:S01]  /*6a80*/  STS [R8+-0x400], R9 ;  /* 0xfffc000908007388 */ /* 0x0007e20000000800 */
[C---:B------:R-:W-:Y:S01]  /*6a90*/  FMUL.FTZ R25, R4.reuse, R25 ;  /* 0x0000001904197220 */ /* 0x040fe20000410000 */
[C---:B------:R-:W-:Y:S02]  /*6aa0*/  FMUL.FTZ R27, R4.reuse, R27 ;  /* 0x0000001b041b7220 */ /* 0x040fe40000410000 */
[----:B------:R-:W-:Y:S01]  /*6ab0*/  STG.E desc[UR36][R6.64+-0x200], R11 ;  /* 0xfffe000b06007986 */ /* 0x000fe2000c101924 */
[----:B------:R-:W-:-:S03]  /*6ac0*/  FMUL.FTZ R29, R4, R29 ;  /* 0x0000001d041d7220 */ /* 0x000fc60000410000 */
[----:B------:R-:W-:Y:S01]  /*6ad0*/  STS [R8+-0x200], R11 ;  /* 0xfffe000b08007388 */ /* 0x000fe20000000800 */
[----:B---3--:R-:W-:Y:S01]  /*6ae0*/  IADD3 R9, P2, PT, R6, 0x2000, RZ ;  /* 0x0000200006097810 */ /* 0x008fe20007f5e0ff */
[C---:B------:R-:W-:Y:S02]  /*6af0*/  FMUL.FTZ R31, R4.reuse, R31 ;  /* 0x0000001f041f7220 */ /* 0x040fe40000410000 */
[----:B------:R-:W-:Y:S01]  /*6b00*/  STG.E desc[UR36][R6.64], R13 ;  /* 0x0000000d06007986 */ /* 0x000fe2000c101924 */
[----:B------:R-:W-:Y:S01]  /*6b10*/  IADD3.X R10, PT, PT, RZ, R7, RZ, P2, !PT ;  /* 0x00000007ff0a7210 */ /* 0x000fe200017fe4ff */
[C---:B0-----:R-:W-:Y:S02]  /*6b20*/  FMUL.FTZ R33, R4.reuse, R33 ;  /* 0x0000002104217220 */ /* 0x041fe40000410000 */
[----:B------:R-:W-:Y:S01]  /*6b30*/  STS [R8], R13 ;  /* 0x0000000d08007388 */ /* 0x000fe20000000800 */
[----:B-1----:R-:W-:-:S03]  /*6b40*/  FMUL.FTZ R35, R4, R35 ;  /* 0x0000002304237220 */ /* 0x002fc60000410000 */
[----:B------:R-:W-:Y:S01]  /*6b50*/  STG.E desc[UR36][R6.64+0x200], R15 ;  /* 0x0002000f06007986 */ /* 0x000fe2000c101924 */
[----:B--2---:R-:W-:-:S03]  /*6b60*/  FMUL.FTZ R37, R4, R37 ;  /* 0x0000002504257220 */ /* 0x004fc60000410000 */
[----:B------:R-:W-:Y:S01]  /*6b70*/  STS [R8+0x200], R15 ;  /* 0x0002000f08007388 */ /* 0x000fe20000000800 */
[----:B----4-:R-:W-:-:S03]  /*6b80*/  FMUL.FTZ R39, R4, R39 ;  /* 0x0000002704277220 */ /* 0x010fc60000410000 */
        /* <DEDUP_REMOVED lines=29> */
.L_x_2737:
[----:B------:R-:W-:Y:S05]  /*6d60*/  BSYNC.RECONVERGENT B1 ;  /* 0x0000000000017941 */ /* 0x000fea0003800200 */
.L_x_2736:
        /* <DEDUP_REMOVED lines=9> */
[----:B------:R-:W4:Y:S04]  /*6e00*/  LDS R15, [R8+0x200] ;  /* 0x00020000080f7984 */ /* 0x000f280000000800 */
[----:B------:R-:W5:Y:S04]  /*6e10*/  LDS R17, [R8+0x400] ;  /* 0x0004000008117984 */ /* 0x000f680000000800 */
[----:B------:R-:W5:Y:S04]  /*6e20*/  LDS R19, [R8+0x600] ;  /* 0x0006000008137984 */ /* 0x000f680000000800 */
[----:B---3--:R-:W3:Y:S04]  /*6e30*/  LDS R23, [R8+0x800] ;  /* 0x0008000008177984 */ /* 0x008ee80000000800 */
[----:B------:R-:W3:Y:S01]  /*6e40*/  LDS R25, [R8+0xa00] ;  /* 0x000a000008197984 */ /* 0x000ee20000000800 */
[C---:B0-----:R-:W-:Y:S01]  /*6e50*/  FMUL.FTZ R9, R4.reuse, R9 ;  /* 0x0000000904097220 */ /* 0x041fe20000410000 */
[----:B-1----:R-:W-:-:S04]  /*6e60*/  FMUL.FTZ R11, R4, R11 ;  /* 0x0000000b040b7220 */ /* 0x002fc80000410000 */
[----:B------:R-:W-:Y:S01]  /*6e70*/  STG.E desc[UR36][R6.64+-0x400], R9 ;  /* 0xfffc000906007986 */ /* 0x000fe2000c101924 */
[----:B--2---:R-:W-:-:S03]  /*6e80*/  FMUL.FTZ R13, R4, R13 ;  /* 0x0000000d040d7220 */ /* 0x004fc60000410000 */
[----:B------:R0:W-:Y:S01]  /*6e90*/  STS [R8+-0x400], R9 ;  /* 0xfffc000908007388 */ /* 0x0001e20000000800 */
[----:B----4-:R-:W-:-:S03]  /*6ea0*/  FMUL.FTZ R15, R4, R15 ;  /* 0x0000000f040f7220 */ /* 0x010fc60000410000 */
[----:B------:R-:W-:Y:S01]  /*6eb0*/  STG.E desc[UR36][R6.64+-0x200], R11 ;  /* 0xfffe000b06007986 */ /* 0x000fe2000c101924 */
[----:B-----5:R-:W-:-:S03]  /*6ec0*/  FMUL.FTZ R17, R4, R17 ;  /* 0x0000001104117220 */ /* 0x020fc60000410000 */
[----:B------:R-:W-:Y:S01]  /*6ed0*/  STS [R8+-0x200], R11 ;  /* 0xfffe000b08007388 */ /* 0x000fe20000000800 */
[----:B0-----:R-:W-:Y:S01]  /*6ee0*/  IADD3 R9, P1, PT, R6, 0x1000, RZ ;  /* 0x0000100006097810 */ /* 0x001fe20007f3e0ff */
[C---:B------:R-:W-:Y:S02]  /*6ef0*/  FMUL.FTZ R19, R4.reuse, R19 ;  /* 0x0000001304137220 */ /* 0x040fe40000410000 */
[----:B------:R-:W-:Y:S01]  /*6f00*/  STG.E desc[UR36][R6.64], R13 ;  /* 0x0000000d06007986 */ /* 0x000fe2000c101924 */
[----:B------:R-:W-:Y:S01]  /*6f10*/  IADD3.X R10, PT, PT, RZ, R7, RZ, P1, !PT ;  /* 0x00000007ff0a7210 */ /* 0x000fe20000ffe4ff */
[C---:B---3--:R-:W-:Y:S02]  /*6f20*/  FMUL.FTZ R23, R4.reuse, R23 ;  /* 0x0000001704177220 */ /* 0x048fe40000410000 */
        /* <DEDUP_REMOVED lines=15> */
.L_x_2740:
[----:B------:R-:W-:Y:S05]  /*7020*/  BSYNC.RECONVERGENT B1 ;  /* 0x0000000000017941 */ /* 0x000fea0003800200 */
.L_x_2739:
[----:B------:R-:W-:-:S13]  /*7030*/  ISETP.LE.OR P0, PT, R5, UR42, P0 ;  /* 0x0000002a05007c0c */ /* 0x000fda0008703670 */
[----:B------:R-:W-:Y:S05]  /*7040*/  @!P0 BRA `(.L_x_2723) ;  /* 0x0000000000408947 */ /* 0x000fea0003800000 */
[----:B------:R-:W0:Y:S04]  /*7050*/  LDS R5, [R8+-0x400] ;  /* 0xfffc000008057984 */ /* 0x000e280000000800 */
[----:B------:R-:W1:Y:S04]  /*7060*/  LDS R9, [R8+-0x200] ;  /* 0xfffe000008097984 */ /* 0x000e680000000800 */
[----:B------:R-:W2:Y:S04]  /*7070*/  LDS R11, [R8] ;  /* 0x00000000080b7984 */ /* 0x000ea80000000800 */
[----:B------:R-:W4:Y:S01]  /*7080*/  LDS R13, [R8+0x200] ;  /* 0x00020000080d7984 */ /* 0x000f220000000800 */
[-C--:B0-----:R-:W-:Y:S01]  /*7090*/  FMUL.FTZ R5, R5, R4.reuse ;  /* 0x0000000405057220 */ /* 0x081fe20000410000 */
[----:B-1----:R-:W-:-:S04]  /*70a0*/  FMUL.FTZ R9, R9, R4 ;  /* 0x0000000409097220 */ /* 0x002fc80000410000 */
[----:B------:R0:W-:Y:S01]  /*70b0*/  STG.E desc[UR36][R6.64+-0x400], R5 ;  /* 0xfffc000506007986 */ /* 0x0001e2000c101924 */
[----:B--2---:R-:W-:-:S03]  /*70c0*/  FMUL.FTZ R11, R11, R4 ;  /* 0x000000040b0b7220 */ /* 0x004fc60000410000 */
        /* <DEDUP_REMOVED lines=8> */
.L_x_2723:
[----:B------:R-:W-:Y:S05]  /*7150*/  BSYNC.RECONVERGENT B0 ;  /* 0x0000000000007941 */ /* 0x000fea0003800200 */
.L_x_2722:
[----:B------:R-:W-:Y:S01]  /*7160*/  USHF.R.S32.HI UR6, URZ, 0x1f, UR42 ;  /* 0x0000001fff067899 */ /* 0x000fe2000801142a */
[----:B------:R-:W-:Y:S01]  /*7170*/  SHF.L.U32 R20, R0, 0x2, RZ ;  /* 0x0000000200147819 */ /* 0x000fe200000006ff */
[----:B------:R-:W2:Y:S01]  /*7180*/  LDCU.64 UR10, c[0x0][0x3b0] ;  /* 0x00007600ff0a77ac */ /* 0x000ea20008000a00 */
[----:B------:R-:W-:Y:S02]  /*7190*/  SHF.R.U32.HI R17, RZ, 0x4, R0 ;  /* 0x00000004ff117819 */ /* 0x000fe40000011600 */
[----:B0-----:R-:W-:Y:S02]  /*71a0*/  CS2R R10, SRZ ;  /* 0x00000000000a7805 */ /* 0x001fe4000001ff00 */
[----:B------:R-:W-:Y:S01]  /*71b0*/  LOP3.LUT R20, R20, 0x3c, RZ, 0xc0, !PT ;  /* 0x0000003c14147812 */ /* 0x000fe200078ec0ff */
[----:B------:R-:W-:Y:S01]  /*71c0*/  ULEA.HI UR6, UR6, UR42, URZ, 0x3 ;  /* 0x0000002a06067291 */ /* 0x000fe2000f8f18ff */
[----:B-1----:R-:W-:Y:S01]  /*71d0*/  CS2R R8, SRZ ;  /* 0x0000000000087805 */ /* 0x002fe2000001ff00 */
[----:B------:R-:W0:Y:S02]  /*71e0*/  LDCU.64 UR12, c[0x0][0x3c8] ;  /* 0x00007900ff0c77ac */ /* 0x000e240008000a00 */
[----:B------:R-:W-:-:S06]  /*71f0*/  ULOP3.LUT UR6, UR6, 0xfffffff8, URZ, 0xc0, !UPT ;  /* 0xfffffff806067892 */ /* 0x000fcc000f8ec0ff */
[----:B---3--:R-:W-:Y:S01]  /*7200*/  IMAD.U32 R22, RZ, RZ, UR6 ;  /* 0x00000006ff167e24 */ /* 0x008fe2000f8e00ff */
[----:B--2---:R-:W-:-:S04]  /*7210*/  ISETP.EQ.U32.AND P1, PT, RZ, UR10, PT ;  /* 0x0000000aff007c0c */ /* 0x004fc8000bf22070 */
[----:B------:R-:W-:-:S04]  /*7220*/  IADD3 R22, PT, PT, -R22, UR42, RZ ;  /* 0x0000002a16167c10 */ /* 0x000fc8000fffe1ff */
[----:B------:R-:W-:-:S04]  /*7230*/  ISETP.NE.AND P0, PT, R17, R22, PT ;  /* 0x000000161100720c */ /* 0x000fc80003f05270 */
[----:B------:R-:W-:-:S04]  /*7240*/  ISETP.GT.U32.OR P0, PT, R20, 0x2f, P0 ;  /* 0x0000002f1400780c */ /* 0x000fc80000704470 */
[----:B------:R-:W-:Y:S01]  /*7250*/  ISETP.EQ.OR.EX P0, PT, RZ, UR11, P0, P1 ;  /* 0x0000000bff007c0c */ /* 0x000fe20008702710 */
[----:B------:R-:W1:-:S12]  /*7260*/  LDCU.64 UR10, c[0x0][0x3c8] ;  /* 0x00007900ff0a77ac */ /* 0x000e580008000a00 */
[----:B------:R-:W2:Y:S01]  /*7270*/  @!P0 LDC.64 R12, c[0x0][0x3b0] ;  /* 0x0000ec00ff0c8b82 */ /* 0x000ea20000000a00 */
[----:B------:R-:W-:Y:S01]  /*7280*/  @!P0 IMAD R5, R3, 0x30, R20 ;  /* 0x0000003003058824 */ /* 0x000fe200078e0214 */
[----:B------:R-:W-:Y:S01]  /*7290*/  BSSY.RECONVERGENT B0, `(.L_x_2741) ;  /* 0x0000224000007945 */ /* 0x000fe20003800200 */
[----:B------:R-:W-:Y:S02]  /*72a0*/  IMAD R21, R21, 0x30, RZ ;  /* 0x0000003015157824 */ /* 0x000fe400078e02ff */
[----:B--2---:R-:W-:-:S05]  /*72b0*/  @!P0 IMAD.WIDE.U32 R12, R5, 0x4, R12 ;  /* 0x00000004050c8825 */ /* 0x004fca00078e000c */
[----:B------:R2:W5:Y:S01]  /*72c0*/  @!P0 LDG.E.128 R8, desc[UR36][R12.64] ;  /* 0x000000240c088981 */ /* 0x000562000c1e1d00 */
[----:B------:R-:W-:Y:S01]  /*72d0*/  BAR.SYNC.DEFER_BLOCKING 0x0 ;  /* 0x0000000000007b1d */ /* 0x000fe20000010000 */
[----:B------:R-:W-:Y:S02]  /*72e0*/  ISETP.GT.U32.AND P0, PT, R20, 0x2f, PT ;  /* 0x0000002f1400780c */ /* 0x000fe40003f04070 */
[----:B------:R-:W-:Y:S02]  /*72f0*/  CS2R R6, SRZ ;  /* 0x0000000000067805 */ /* 0x000fe4000001ff00 */
[----:B------:R-:W-:-:S09]  /*7300*/  CS2R R4, SRZ ;  /* 0x0000000000047805 */ /* 0x000fd2000001ff00 */
[----:B012---:R-:W-:Y:S05]  /*7310*/  @P0 BRA `(.L_x_2742) ;  /* 0x00000020006c0947 */ /* 0x007fea0003800000 */
[----:B------:R-:W0:Y:S01]  /*7320*/  LDCU UR6, c[0x0][0x3f4] ;  /* 0x00007e80ff0677ac */ /* 0x000e220008000800 */
[----:B------:R-:W1:Y:S01]  /*7330*/  LDC.64 R18, c[0x0][0x3c0] ;  /* 0x0000f000ff127b82 */ /* 0x000e620000000a00 */
[----:B------:R-:W-:Y:S01]  /*7340*/  IADD3 R26, PT, PT, R17, UR39, RZ ;  /* 0x00000027111a7c10 */ /* 0x000fe2000fffe0ff */
[----:B------:R-:W-:Y:S01]  /*7350*/  BSSY.RECONVERGENT B1, `(.L_x_2743) ;  /* 0x0000094000017945 */ /* 0x000fe20003800200 */
[----:B------:R-:W-:Y:S02]  /*7360*/  IMAD.MOV.U32 R7, RZ, RZ, RZ ;  /* 0x000000ffff077224 */ /* 0x000fe400078e00ff */
[----:B0-----:R-:W-:-:S04]  /*7370*/  IMAD.U32 R23, RZ, RZ, UR6 ;  /* 0x00000006ff177e24 */ /* 0x001fc8000f8e00ff */
[C---:B------:R-:W-:Y:S01]  /*7380*/  IMAD R13, R23.reuse, UR4, R20 ;  /* 0x00000004170d7c24 */ /* 0x040fe2000f8e0214 */
[----:B------:R-:W-:-:S03]  /*7390*/  VIMNMX R15, PT, PT, R23, UR42, PT ;  /* 0x0000002a170f7c48 */ /* 0x000fc6000bfe0100 */
[----:B-1----:R-:W-:Y:S01]  /*73a0*/  IMAD.WIDE R18, R13, 0x4, R18 ;  /* 0x000000040d127825 */ /* 0x002fe200078e0212 */
[----:B------:R-:W-:-:S13]  /*73b0*/  ISETP.GE.AND P0, PT, R26, R15, PT ;  /* 0x0000000f1a00720c */ /* 0x000fda0003f06270 */
[----:B------:R-:W-:Y:S05]  /*73c0*/  @P0 BRA `(.L_x_2744) ;  /* 0x0000000800300947 */ /* 0x000fea0003800000 */
[----:B------:R-:W-:Y:S01]  /*73d0*/  IADD3 R12, PT, PT, R26, 0x8, RZ ;  /* 0x000000081a0c7810 */ /* 0x000fe20007ffe0ff */
[----:B------:R-:W-:Y:S01]  /*73e0*/  ULOP3.LUT UR6, URZ, UR39, URZ, 0x33, !UPT ;  /* 0x00000027ff067292 */ /* 0x000fe2000f8e33ff */
[----:B------:R-:W-:Y:S01]  /*73f0*/  BSSY.RECONVERGENT B2, `(.L_x_2745) ;  /* 0x000004c000027945 */ /* 0x000fe20003800200 */
[----:B------:R-:W-:Y:S01]  /*7400*/  IMAD R40, R24, R23, RZ ;  /* 0x0000001718287224 */ /* 0x000fe200078e02ff */
[----:B------:R-:W-:Y:S01]  /*7410*/  VIMNMX R4, PT, PT, R15, R12, !PT ;  /* 0x0000000c0f047248 */ /* 0x000fe20007fe0100 */
[----:B------:R-:W-:Y:S01]  /*7420*/  IMAD.MOV.U32 R25, RZ, RZ, R26 ;  /* 0x000000ffff197224 */ /* 0x000fe200078e001a */
[----:B------:R-:W-:Y:S02]  /*7430*/  CS2R R6, SRZ ;  /* 0x0000000000067805 */ /* 0x000fe4000001ff00 */
[----:B------:R-:W-:Y:S02]  /*7440*/  IADD3 R50, PT, PT, -R17, UR6, R4 ;  /* 0x0000000611327c10 */ /* 0x000fe4000fffe104 */
        /* <DEDUP_REMOVED lines=18> */
.L_x_2747:
        /* <DEDUP_REMOVED lines=9> */
[----:B------:R-:W2:Y:S04]  /*7600*/  LDG.E R15, desc[UR36][R28.64+0x40] ;  /* 0x000040241c0f7981 */ /* 0x000ea8000c1e1900 */
[----:B------:R-:W2:Y:S04]  /*7610*/  LDG.E R30, desc[UR36][R28.64+0x60] ;  /* 0x000060241c1e7981 */ /* 0x000ea8000c1e1900 */
[----:B------:R0:W1:Y:S01]  /*7620*/  LDS R49, [R44+0x20] ;  /* 0x000020002c317984 */ /* 0x0000620000000800 */
[----:B---3--:R-:W-:-:S02]  /*7630*/  IMAD R12, R40, R12, R25 ;  /* 0x0000000c280c7224 */ /* 0x008fc400078e0219 */
[----:B----4-:R-:W-:Y:S02]  /*7640*/  IMAD R14, R40, R13, R27 ;  /* 0x0000000d280e7224 */ /* 0x010fe400078e021b */
[----:B------:R-:W-:Y:S02]  /*7650*/  IMAD R13, R12, 0x30, RZ ;  /* 0x000000300c0d7824 */ /* 0x000fe400078e02ff */
[----:B--2---:R-:W-:Y:S02]  /*7660*/  IMAD R15, R40, R15, R43 ;  /* 0x0000000f280f7224 */ /* 0x004fe400078e022b */
[----:B------:R-:W-:-:S04]  /*7670*/  IMAD.WIDE R12, R13, 0x4, R18 ;  /* 0x000000040d0c7825 */ /* 0x000fc800078e0212 */
[----:B------:R-:W-:Y:S02]  /*7680*/  IMAD R31, R14, 0x30, RZ ;  /* 0x000000300e1f7824 */ /* 0x000fe400078e02ff */
[----:B------:R-:W-:Y:S02]  /*7690*/  IMAD R32, R40, R30, R41 ;  /* 0x0000001e28207224 */ /* 0x000fe400078e0229 */
[----:B------:R-:W-:Y:S02]  /*76a0*/  IMAD R33, R15, 0x30, RZ ;  /* 0x000000300f217824 */ /* 0x000fe400078e02ff */
[----:B------:R-:W-:Y:S01]  /*76b0*/  IMAD.WIDE R30, R31, 0x4, R18 ;  /* 0x000000041f1e7825 */ /* 0x000fe200078e0212 */
[----:B------:R-:W2:Y:S03]  /*76c0*/  LDG.E.128 R12, desc[UR36][R12.64] ;  /* 0x000000240c0c7981 */ /* 0x000ea6000c1e1d00 */
[----:B------:R-:W-:-:S02]  /*76d0*/  IMAD R37, R32, 0x30, RZ ;  /* 0x0000003020257824 */ /* 0x000fc400078e02ff */
[--C-:B------:R-:W-:Y:S01]  /*76e0*/  IMAD.WIDE R32, R33, 0x4, R18.reuse ;  /* 0x0000000421207825 */ /* 0x100fe200078e0212 */
[----:B------:R-:W1:Y:S03]  /*76f0*/  LDG.E.128 R28, desc[UR36][R30.64] ;  /* 0x000000241e1c7981 */ /* 0x000e66000c1e1d00 */
[----:B------:R-:W-:Y:S02]  /*7700*/  IMAD.WIDE R36, R37, 0x4, R18 ;  /* 0x0000000425247825 */ /* 0x000fe400078e0212 */
[----:B------:R-:W3:Y:S04]  /*7710*/  LDG.E.128 R32, desc[UR36][R32.64] ;  /* 0x0000002420207981 */ /* 0x000ee8000c1e1d00 */
[----:B------:R-:W4:Y:S01]  /*7720*/  LDG.E.128 R36, desc[UR36][R36.64] ;  /* 0x0000002424247981 */ /* 0x000f22000c1e1d00 */
[----:B------:R-:W-:Y:S01]  /*7730*/  IADD3 R42, PT, PT, R42, 0x4, RZ ;  /* 0x000000042a2a7810 */ /* 0x000fe20007ffe0ff */
[----:B0-----:R-:W-:Y:S01]  /*7740*/  VIADD R44, R44, 0x80 ;  /* 0x000000802c2c7836 */ /* 0x001fe20000000000 */
[----:B------:R-:W-:Y:S01]  /*7750*/  IADD3 R25, PT, PT, R25, 0x20, RZ ;  /* 0x0000002019197810 */ /* 0x000fe20007ffe0ff */
[----:B------:R-:W-:Y:S01]  /*7760*/  VIADD R27, R27, 0x20 ;  /* 0x000000201b1b7836 */ /* 0x000fe20000000000 */
[----:B------:R-:W-:Y:S01]  /*7770*/  ISETP.NE.AND P0, PT, R42, RZ, PT ;  /* 0x000000ff2a00720c */ /* 0x000fe20003f05270 */
[----:B------:R-:W-:Y:S01]  /*7780*/  VIADD R41, R41, 0x20 ;  /* 0x0000002029297836 */ /* 0x000fe20000000000 */
[----:B------:R-:W-:Y:S01]  /*7790*/  IADD3 R43, PT, PT, R43, 0x20, RZ ;  /* 0x000000202b2b7810 */ /* 0x000fe20007ffe0ff */
[-C--:B--2---:R-:W-:Y:S01]  /*77a0*/  FFMA.FTZ R47, R12, R45.reuse, R4 ;  /* 0x0000002d0c2f7223 */ /* 0x084fe20000010004 */
[-C--:B------:R-:W-:Y:S01]  /*77b0*/  FFMA.FTZ R4, R13, R45.reuse, R5 ;  /* 0x0000002d0d047223 */ /* 0x080fe20000010005 */
[-C--:B------:R-:W-:Y:S01]  /*77c0*/  FFMA.FTZ R5, R14, R45.reuse, R6 ;  /* 0x0000002d0e057223 */ /* 0x080fe20000010006 */
[----:B------:R-:W-:Y:S01]  /*77d0*/  FFMA.FTZ R6, R15, R45, R7 ;  /* 0x0000002d0f067223 */ /* 0x000fe20000010007 */
[-C--:B-1----:R-:W-:Y:S01]  /*77e0*/  FFMA.FTZ R47, R28, R46.reuse, R47 ;  /* 0x0000002e1c2f7223 */ /* 0x082fe2000001002f */
        /* <DEDUP_REMOVED lines=12> */
.L_x_2746:
[----:B------:R-:W-:Y:S05]  /*78b0*/  BSYNC.RECONVERGENT B2 ;  /* 0x0000000000027941 */ /* 0x000fea0003800200 */
.L_x_2745:
        /* <DEDUP_REMOVED lines=11> */
[----:B------:R-:W3:Y:S01]  /*7970*/  LDG.E R13, desc[UR36][R32.64+0x20] ;  /* 0x00002024200d7981 */ /* 0x000ee2000c1e1900 */
[----:B------:R-:W-:Y:S01]  /*7980*/  IMAD.MOV.U32 R29, RZ, RZ, 0x30 ;  /* 0x00000030ff1d7424 */ /* 0x000fe200078e00ff */
[----:B------:R-:W0:Y:S01]  /*7990*/  S2UR UR7, SR_CgaCtaId ;  /* 0x00000000000779c3 */ /* 0x000e220000008800 */
[----:B------:R-:W-:Y:S02]  /*79a0*/  UMOV UR6, 0x400 ;  /* 0x0000040000067882 */ /* 0x000fe40000000000 */
[----:B------:R-:W-:Y:S01]  /*79b0*/  UIADD3 UR6, UPT, UPT, UR6, 0x120, URZ ;  /* 0x0000012006067890 */ /* 0x000fe2000fffe0ff */
[----:B------:R-:W-:-:S03]  /*79c0*/  IADD3 R27, PT, PT, R25, -UR39, RZ ;  /* 0x80000027191b7c10 */ /* 0x000fc6000fffe0ff */
[----:B0-----:R-:W-:Y:S01]  /*79d0*/  ULEA UR6, UR7, UR6, 0x18 ;  /* 0x0000000607067291 */ /* 0x001fe2000f8ec0ff */
[C-C-:B--2---:R-:W-:Y:S02]  /*79e0*/  IMAD R12, R40.reuse, R12, R25.reuse ;  /* 0x0000000c280c7224 */ /* 0x144fe400078e0219 */
[----:B---3--:R-:W-:Y:S02]  /*79f0*/  IMAD R14, R40, R13, R25 ;  /* 0x0000000d280e7224 */ /* 0x008fe400078e0219 */
[----:B------:R-:W-:Y:S02]  /*7a00*/  IMAD R13, R12, 0x30, RZ ;  /* 0x000000300c0d7824 */ /* 0x000fe400078e02ff */
[----:B------:R-:W-:Y:S02]  /*7a10*/  IMAD R29, R14, R29, 0x180 ;  /* 0x000001800e1d7424 */ /* 0x000fe400078e021d */
[----:B------:R-:W-:-:S04]  /*7a20*/  IMAD.WIDE R12, R13, 0x4, R18 ;  /* 0x000000040d0c7825 */ /* 0x000fc800078e0212 */
[----:B------:R-:W-:Y:S02]  /*7a30*/  IMAD.WIDE R28, R29, 0x4, R18 ;  /* 0x000000041d1c7825 */ /* 0x000fe400078e0212 */
[----:B------:R-:W2:Y:S04]  /*7a40*/  LDG.E.128 R12, desc[UR36][R12.64] ;  /* 0x000000240c0c7981 */ /* 0x000ea8000c1e1d00 */
[----:B------:R-:W3:Y:S01]  /*7a50*/  LDG.E.128 R28, desc[UR36][R28.64] ;  /* 0x000000241c1c7981 */ /* 0x000ee2000c1e1d00 */
[----:B------:R-:W-:Y:S01]  /*7a60*/  LEA R27, R27, UR6, 0x2 ;  /* 0x000000061b1b7c11 */ /* 0x000fe2000f8e10ff */
[----:B------:R-:W-:-:S04]  /*7a70*/  VIADD R25, R25, 0x10 ;  /* 0x0000001019197836 */ /* 0x000fc80000000000 */
        /* <DEDUP_REMOVED lines=10> */
.L_x_2749:
[----:B------:R-:W-:Y:S05]  /*7b20*/  BSYNC.RECONVERGENT B2 ;  /* 0x0000000000027941 */ /* 0x000fea0003800200 */
.L_x_2748:
[----:B------:R-:W-:Y:S05]  /*7b30*/  @P0 BRA `(.L_x_2744) ;  /* 0x0000000000540947 */ /* 0x000fea0003800000 */
[----:B------:R-:W0:Y:S01]  /*7b40*/  LDCU.64 UR6, c[0x0][0x3c8] ;  /* 0x00007900ff0677ac */ /* 0x000e220008000a00 */
[----:B------:R-:W-:-:S04]  /*7b50*/  IADD3 R12, P0, PT, R25, UR5, RZ ;  /* 0x00000005190c7c10 */ /* 0x000fc8000ff1e0ff */
[----:B------:R-:W-:Y:S02]  /*7b60*/  IADD3.X R13, PT, PT, RZ, UR8, RZ, P0, !PT ;  /* 0x00000008ff0d7c10 */ /* 0x000fe400087fe4ff */
[----:B0-----:R-:W-:-:S04]  /*7b70*/  LEA R14, P0, R12, UR6, 0x2 ;  /* 0x000000060c0e7c11 */ /* 0x001fc8000f8010ff */
[----:B------:R-:W-:-:S05]  /*7b80*/  LEA.HI.X R15, R12, UR7, R13, 0x2, P0 ;  /* 0x000000070c0f7c11 */ /* 0x000fca00080f140d */
[----:B------:R-:W2:Y:S01]  /*7b90*/  LDG.E R14, desc[UR36][R14.64] ;  /* 0x000000240e0e7981 */ /* 0x000ea2000c1e1900 */
[----:B------:R-:W0:Y:S01]  /*7ba0*/  S2UR UR7, SR_CgaCtaId ;  /* 0x00000000000779c3 */ /* 0x000e220000008800 */
[----:B------:R-:W-:Y:S02]  /*7bb0*/  UMOV UR6, 0x400 ;  /* 0x0000040000067882 */ /* 0x000fe40000000000 */
[----:B------:R-:W-:-:S04]  /*7bc0*/  UIADD3 UR6, UPT, UPT, UR6, 0x120, URZ ;  /* 0x0000012006067890 */ /* 0x000fc8000fffe0ff */
[----:B0-----:R-:W-:Y:S01]  /*7bd0*/  ULEA UR6, UR7, UR6, 0x18 ;  /* 0x0000000607067291 */ /* 0x001fe2000f8ec0ff */
[----:B--2---:R-:W-:-:S04]  /*7be0*/  IMAD R40, R40, R14, R25 ;  /* 0x0000000e28287224 */ /* 0x004fc800078e0219 */
[----:B------:R-:W-:-:S04]  /*7bf0*/  IMAD R13, R40, 0x30, RZ ;  /* 0x00000030280d7824 */ /* 0x000fc800078e02ff */
[----:B------:R-:W-:-:S05]  /*7c00*/  IMAD.WIDE R12, R13, 0x4, R18 ;  /* 0x000000040d0c7825 */ /* 0x000fca00078e0212 */
[----:B------:R-:W2:Y:S01]  /*7c10*/  LDG.E.128 R28, desc[UR36][R12.64] ;  /* 0x000000240c1c7981 */ /* 0x000ea2000c1e1d00 */
[----:B------:R-:W-:-:S05]  /*7c20*/  VIADD R25, R25, -UR39 ;  /* 0x8000002719197c36 */ /* 0x000fca0008000000 */
[----:B------:R-:W-:-:S06]  /*7c30*/  LEA R25, R25, UR6, 0x2 ;  /* 0x0000000619197c11 */ /* 0x000fcc000f8e10ff */
[----:B------:R-:W2:Y:S02]  /*7c40*/  LDS R25, [R25] ;  /* 0x0000000019197984 */ /* 0x000ea40000000800 */
[-C--:B--2---:R-:W-:Y:S01]  /*7c50*/  FFMA.FTZ R4, R28, R25.reuse, R4 ;  /* 0x000000191c047223 */ /* 0x084fe20000010004 */
[-C--:B------:R-:W-:Y:S01]  /*7c60*/  FFMA.FTZ R5, R29, R25.reuse, R5 ;  /* 0x000000191d057223 */ /* 0x080fe20000010005 */
[-C--:B------:R-:W-:Y:S01]  /*7c70*/  FFMA.FTZ R6, R30, R25.reuse, R6 ;  /* 0x000000191e067223 */ /* 0x080fe20000010006 */
[----:B------:R-:W-:-:S07]  /*7c80*/  FFMA.FTZ R7, R31, R25, R7 ;  /* 0x000000191f077223 */ /* 0x000fce0000010007 */
.L_x_2744:
[----:B------:R-:W-:Y:S05]  /*7c90*/  BSYNC.RECONVERGENT B1 ;  /* 0x0000000000017941 */ /* 0x000fea0003800200 */
.L_x_2743:
[----:B------:R-:W-:Y:S01]  /*7ca0*/  ISETP.GE.AND P0, PT, R26, UR42, PT ;  /* 0x0000002a1a007c0c */ /* 0x000fe2000bf06270 */
[----:B------:R-:W-:-:S12]  /*7cb0*/  BSSY.RECONVERGENT B3, `(.L_x_2750) ;  /* 0x000014c000037945 */ /* 0x000fd80003800200 */
[----:B------:R-:W-:Y:S05]  /*7cc0*/  @P0 BRA `(.L_x_2751) ;  /* 0x0000001400280947 */ /* 0x000fea0003800000 */
[----:B------:R-:W-:Y:S01]  /*7cd0*/  MOV R13, 0x8 ;  /* 0x00000008000d7802 */ /* 0x000fe20000000f00 */
[----:B------:R-:W-:Y:S01]  /*7ce0*/  ULOP3.LUT UR6, URZ, UR39, URZ, 0x33, !UPT ;  /* 0x00000027ff067292 */ /* 0x000fe2000f8e33ff */
[----:B------:R-:W-:Y:S01]  /*7cf0*/  BSSY.RECONVERGENT B2, `(.L_x_2752) ;  /* 0x00000b8000027945 */ /* 0x000fe20003800200 */
[----:B------:R-:W-:Y:S01]  /*7d00*/  IMAD R24, R24, R23, RZ ;  /* 0x0000001718187224 */ /* 0x000fe200078e02ff */
[----:B------:R-:W-:-:S04]  /*7d10*/  VIADDMNMX R12, R26, R13, UR42, !PT ;  /* 0x0000002a1a0c7e46 */ /* 0x000fc8000f80010d */
[----:B------:R-:W-:-:S04]  /*7d20*/  IADD3 R12, PT, PT, -R17, UR6, R12 ;  /* 0x00000006110c7c10 */ /* 0x000fc8000fffe10c */
        /* <DEDUP_REMOVED lines=8> */
[----:B------:R-:W-:Y:S01]  /*7db0*/  VIADD R26, R26, 0x10 ;  /* 0x000000101a1a7836 */ /* 0x000fe20000000000 */
[----:B------:R-:W-:Y:S02]  /*7dc0*/  IADD3 R15, PT, PT, -R15, RZ, RZ ;  /* 0x000000ff0f0f7210 */ /* 0x000fe40007ffe1ff */
[----:B------:R-:W1:Y:S01]  /*7dd0*/  LDC R23, c[0x0][0x3f4] ;  /* 0x0000fd00ff177b82 */ /* 0x000e620000000800 */
[----:B0-----:R-:W-:-:S06]  /*7de0*/  ULEA UR6, UR7, UR6, 0x18 ;  /* 0x0000000607067291 */ /* 0x001fcc000f8ec0ff */
[----:B------:R-:W-:-:S05]  /*7df0*/  LEA R14, R17, UR6, 0x2 ;  /* 0x00000006110e7c11 */ /* 0x000fca000f8e10ff */
[----:B------:R-:W-:-:S07]  /*7e00*/  VIADD R14, R14, 0x40 ;  /* 0x000000400e0e7836 */ /* 0x000fce0000000000 */
.L_x_2763:
[C---:B------:R-:W-:Y:S01]  /*7e10*/  VIADD R32, R26.reuse, 0xfffffff0 ;  /* 0xfffffff01a207836 */ /* 0x040fe20000000000 */
[----:B------:R-:W-:Y:S01]  /*7e20*/  IADD3 R15, PT, PT, R15, 0x4, RZ ;  /* 0x000000040f0f7810 */ /* 0x000fe20007ffe0ff */
[C---:B------:R-:W-:Y:S01]  /*7e30*/  VIADD R28, R26.reuse, 0x8 ;  /* 0x000000081a1c7836 */ /* 0x040fe20000000000 */
[----:B------:R-:W-:Y:S01]  /*7e40*/  IADD3 R36, PT, PT, R26, -0x8, RZ ;  /* 0xfffffff81a247810 */ /* 0x000fe20007ffe0ff */
[----:B------:R-:W-:Y:S01]  /*7e50*/  BSSY.RECONVERGENT B4, `(.L_x_2755) ;  /* 0x000002a000047945 */ /* 0x000fe20003800200 */
[-C--:B-1----:R-:W-:Y:S02]  /*7e60*/  ISETP.GE.AND P4, PT, R32, R23.reuse, PT ;  /* 0x000000172000720c */ /* 0x082fe40003f86270 */
[----:B------:R-:W-:Y:S02]  /*7e70*/  ISETP.NE.AND P0, PT, R15, RZ, PT ;  /* 0x000000ff0f00720c */ /* 0x000fe40003f05270 */
[-C--:B------:R-:W-:Y:S02]  /*7e80*/  ISETP.GE.AND P1, PT, R36, R23.reuse, PT ;  /* 0x000000172400720c */ /* 0x080fe40003f26270 */
[----:B------:R-:W-:-:S02]  /*7e90*/  ISETP.GE.AND P2, PT, R26, R23, PT ;  /* 0x000000171a00720c */ /* 0x000fc40003f46270 */
[----:B------:R-:W-:-:S05]  /*7ea0*/  ISETP.GE.AND P3, PT, R28, R23, PT ;  /* 0x000000171c00720c */ /* 0x000fca0003f66270 */
[----:B------:R-:W-:Y:S08]  /*7eb0*/  @!P4 BRA `(.L_x_2756) ;  /* 0x00000000008cc947 */ /* 0x000ff00003800000 */
[----:B------:R-:W-:Y:S01]  /*7ec0*/  IABS R34, R23 ;  /* 0x0000001700227213 */ /* 0x000fe20000000000 */
[----:B------:R-:W-:Y:S01]  /*7ed0*/  HFMA2 R30, -RZ, RZ, 0, 0 ;  /* 0x00000000ff1e7431 */ /* 0x000fe200000001ff */
        /* <DEDUP_REMOVED lines=22> */
[----:B------:R-:W-:-:S05]  /*8040*/  LEA.HI.X R31, R27, UR13, R32, 0x2, P4 ;  /* 0x0000000d1b1f7c11 */ /* 0x000fca000a0f1420 */
[----:B------:R-:W2:Y:S02]  /*8050*/  LDG.E R30, desc[UR36][R30.64] ;  /* 0x000000241e1e7981 */ /* 0x000ea4000c1e1900 */
[----:B--2---:R-:W-:-:S04]  /*8060*/  IMAD R25, R24, R30, R25 ;  /* 0x0000001e18197224 */ /* 0x004fc800078e0219 */
[----:B------:R-:W-:-:S04]  /*8070*/  IMAD R25, R25, 0x30, RZ ;  /* 0x0000003019197824 */ /* 0x000fc800078e02ff */
[----:B------:R-:W-:Y:S02]  /*8080*/  IMAD.WIDE R32, R25, 0x4, R18 ;  /* 0x0000000419207825 */ /* 0x000fe400078e0212 */
[----:B------:R-:W0:Y:S04]  /*8090*/  LDS R25, [R14+-0x40] ;  /* 0xffffc0000e197984 */ /* 0x000e280000000800 */
[----:B------:R-:W0:Y:S02]  /*80a0*/  LDG.E.128 R32, desc[UR36][R32.64] ;  /* 0x0000002420207981 */ /* 0x000e24000c1e1d00 */
[-C--:B0-----:R-:W-:Y:S01]  /*80b0*/  FFMA.FTZ R4, R32, R25.reuse, R4 ;  /* 0x0000001920047223 */ /* 0x081fe20000010004 */
[-C--:B------:R-:W-:Y:S01]  /*80c0*/  FFMA.FTZ R5, R33, R25.reuse, R5 ;  /* 0x0000001921057223 */ /* 0x080fe20000010005 */
[-C--:B------:R-:W-:Y:S01]  /*80d0*/  FFMA.FTZ R6, R34, R25.reuse, R6 ;  /* 0x0000001922067223 */ /* 0x080fe20000010006 */
[----:B------:R-:W-:-:S07]  /*80e0*/  FFMA.FTZ R7, R35, R25, R7 ;  /* 0x0000001923077223 */ /* 0x000fce0000010007 */
.L_x_2756:
[----:B------:R-:W-:Y:S05]  /*80f0*/  BSYNC.RECONVERGENT B4 ;  /* 0x0000000000047941 */ /* 0x000fea0003800200 */
.L_x_2755:
[----:B------:R-:W-:Y:S04]  /*8100*/  BSSY.RECONVERGENT B4, `(.L_x_2757) ;  /* 0x0000025000047945 */ /* 0x000fe80003800200 */
[----:B------:R-:W-:Y:S05]  /*8110*/  @!P1 BRA `(.L_x_2758) ;  /* 0x00000000008c9947 */ /* 0x000fea0003800000 */
[----:B------:R-:W-:Y:S02]  /*8120*/  IABS R32, R23 ;  /* 0x0000001700207213 */ /* 0x000fe40000000000 */
[----:B------:R-:W-:Y:S02]  /*8130*/  MOV R30, RZ ;  /* 0x000000ff001e7202 */ /* 0x000fe40000000f00 */
[----:B------:R-:W0:Y:S01]  /*8140*/  I2F.RP R29, R32 ;  /* 0x00000020001d7306 */ /* 0x000e220000209400 */
[----:B------:R-:W-:Y:S02]  /*8150*/  IABS R27, R36 ;  /* 0x00000024001b7213 */ /* 0x000fe40000000000 */
[----:B------:R-:W-:Y:S02]  /*8160*/  ISETP.GE.AND P4, PT, R36, RZ, PT ;  /* 0x000000ff2400720c */ /* 0x000fe40003f86270 */
[----:B------:R-:W-:-:S03]  /*8170*/  ISETP.NE.AND P5, PT, R23, RZ, PT ;  /* 0x000000ff1700720c */ /* 0x000fc60003fa5270 */
        /* <DEDUP_REMOVED lines=29> */
.L_x_2758:
[----:B------:R-:W-:Y:S05]  /*8350*/  BSYNC.RECONVERGENT B4 ;  /* 0x0000000000047941 */ /* 0x000fea0003800200 */
.L_x_2757:
[----:B------:R-:W-:Y:S04]  /*8360*/  BSSY.RECONVERGENT B4, `(.L_x_2759) ;  /* 0x0000025000047945 */ /* 0x000fe80003800200 */
[----:B------:R-:W-:Y:S05]  /*8370*/  @!P2 BRA `(.L_x_2760) ;  /* 0x00000000008ca947 */ /* 0x000fea0003800000 */
        /* <DEDUP_REMOVED lines=29> */
[----:B------:R-:W0:Y:S04]  /*8550*/  LDS R25, [R14] ;  /* 0x000000000e197984 */ /* 0x000e280000000800 */
[----:B------:R-:W0:Y:S02]  /*8560*/  LDG.E.128 R36, desc[UR36][R30.64] ;  /* 0x000000241e247981 */ /* 0x000e24000c1e1d00 */
[-C--:B0-----:R-:W-:Y:S01]  /*8570*/  FFMA.FTZ R4, R36, R25.reuse, R4 ;  /* 0x0000001924047223 */ /* 0x081fe20000010004 */
[-C--:B------:R-:W-:Y:S01]  /*8580*/  FFMA.FTZ R5, R37, R25.reuse, R5 ;  /* 0x0000001925057223 */ /* 0x080fe20000010005 */
[-C--:B------:R-:W-:Y:S01]  /*8590*/  FFMA.FTZ R6, R38, R25.reuse, R6 ;  /* 0x0000001926067223 */ /* 0x080fe20000010006 */
[----:B------:R-:W-:-:S07]  /*85a0*/  FFMA.FTZ R7, R39, R25, R7 ;  /* 0x0000001927077223 */ /* 0x000fce0000010007 */
.L_x_2760:
[----:B------:R-:W-:Y:S05]  /*85b0*/  BSYNC.RECONVERGENT B4 ;  /* 0x0000000000047941 */ /* 0x000fea0003800200 */
.L_x_2759:
        /* <DEDUP_REMOVED lines=31> */
[----:B------:R-:W0:Y:S04]  /*87b0*/  LDS R25, [R14+0x20] ;  /* 0x000020000e197984 */ /* 0x000e280000000800 */
[----:B------:R-:W0:Y:S02]  /*87c0*/  LDG.E.128 R32, desc[UR36][R28.64] ;  /* 0x000000241c207981 */ /* 0x000e24000c1e1d00 */
[-C--:B0-----:R-:W-:Y:S01]  /*87d0*/  FFMA.FTZ R4, R32, R25.reuse, R4 ;  /* 0x0000001920047223 */ /* 0x081fe20000010004 */
[-C--:B------:R-:W-:Y:S01]  /*87e0*/  FFMA.FTZ R5, R33, R25.reuse, R5 ;  /* 0x0000001921057223 */ /* 0x080fe20000010005 */
[-C--:B------:R-:W-:Y:S01]  /*87f0*/  FFMA.FTZ R6, R34, R25.reuse, R6 ;  /* 0x0000001922067223 */ /* 0x080fe20000010006 */
[----:B------:R-:W-:-:S07]  /*8800*/  FFMA.FTZ R7, R35, R25, R7 ;  /* 0x0000001923077223 */ /* 0x000fce0000010007 */
.L_x_2762:
[----:B------:R-:W-:Y:S05]  /*8810*/  BSYNC.RECONVERGENT B4 ;  /* 0x0000000000047941 */ /* 0x000fea0003800200 */
.L_x_2761:
[----:B------:R-:W-:Y:S01]  /*8820*/  IADD3 R26, PT, PT, R26, 0x20, RZ ;  /* 0x000000201a1a7810 */ /* 0x000fe20007ffe0ff */
[----:B------:R-:W-:Y:S01]  /*8830*/  VIADD R14, R14, 0x80 ;  /* 0x000000800e0e7836 */ /* 0x000fe20000000000 */
[----:B------:R-:W-:Y:S06]  /*8840*/  @P0 BRA `(.L_x_2763) ;  /* 0xfffffff400700947 */ /* 0x000fec000383ffff */
[----:B------:R-:W-:Y:S05]  /*8850*/  BSYNC.RECONVERGENT B1 ;  /* 0x0000000000017941 */ /* 0x000fea0003800200 */
.L_x_2754:
[----:B------:R-:W-:-:S07]  /*8860*/  IADD3 R26, PT, PT, R26, -0x10, RZ ;  /* 0xfffffff01a1a7810 */ /* 0x000fce0007ffe0ff */
.L_x_2753:
[----:B------:R-:W-:Y:S05]  /*8870*/  BSYNC.RECONVERGENT B2 ;  /* 0x0000000000027941 */ /* 0x000fea0003800200 */
.L_x_2752:
        /* <DEDUP_REMOVED lines=9> */
[C---:B------:R-:W-:Y:S01]  /*8910*/  IADD3 R13, PT, PT, R26.reuse, -UR39, RZ ;  /* 0x800000271a0d7c10 */ /* 0x040fe2000fffe0ff */
[----:B------:R-:W-:Y:S01]  /*8920*/  VIADD R30, R26, 0x8 ;  /* 0x000000081a1e7836 */ /* 0x000fe20000000000 */
[----:B------:R-:W-:Y:S04]  /*8930*/  BSSY.RECONVERGENT B2, `(.L_x_2766) ;  /* 0x000002a000027945 */ /* 0x000fe80003800200 */
[----:B------:R-:W-:Y:S01]  /*8940*/  ISETP.GE.AND P0, PT, R30, R23, PT ;  /* 0x000000171e00720c */ /* 0x000fe20003f06270 */
[----:B0-----:R-:W-:-:S06]  /*8950*/  ULEA UR6, UR7, UR6, 0x18 ;  /* 0x0000000607067291 */ /* 0x001fcc000f8ec0ff */
[----:B------:R-:W-:Y:S01]  /*8960*/  LEA R25, R13, UR6, 0x2 ;  /* 0x000000060d197c11 */ /* 0x000fe2000f8e10ff */
[----:B------:R-:W-:Y:S06]  /*8970*/  @!P1 BRA `(.L_x_2767) ;  /* 0x0000000000949947 */ /* 0x000fec0003800000 */
[----:B------:R-:W-:Y:S01]  /*8980*/  IABS R28, R23 ;  /* 0x00000017001c7213 */ /* 0x000fe20000000000 */
[----:B------:R-:W-:Y:S01]  /*8990*/  IMAD.MOV.U32 R14, RZ, RZ, RZ ;  /* 0x000000ffff0e7224 */ /* 0x000fe200078e00ff */
[----:B------:R-:W-:Y:S01]  /*89a0*/  IABS R29, R26 ;  /* 0x0000001a001d7213 */ /* 0x000fe20000000000 */
[----:B------:R-:W0:Y:S01]  /*89b0*/  LDCU.64 UR6, c[0x0][0x3c8] ;  /* 0x00007900ff0677ac */ /* 0x000e220008000a00 */
[----:B------:R-:W1:Y:S01]  /*89c0*/  I2F.RP R27, R28 ;  /* 0x0000001c001b7306 */ /* 0x000e620000209400 */
[----:B------:R-:W-:Y:S02]  /*89d0*/  ISETP.GE.AND P2, PT, R26, RZ, PT ;  /* 0x000000ff1a00720c */ /* 0x000fe40003f46270 */
[----:B------:R-:W-:-:S05]  /*89e0*/  ISETP.NE.AND P3, PT, R23, RZ, PT ;  /* 0x000000ff1700720c */ /* 0x000fca0003f65270 */
[----:B-1----:R-:W1:Y:S02]  /*89f0*/  MUFU.RCP R27, R27 ;  /* 0x0000001b001b7308 */ /* 0x002e640000001000 */
[----:B-1----:R-:W-:-:S06]  /*8a00*/  VIADD R15, R27, 0xffffffe ;  /* 0x0ffffffe1b0f7836 */ /* 0x002fcc0000000000 */
[----:B------:R-:W1:Y:S02]  /*8a10*/  F2I.FTZ.U32.TRUNC.NTZ R15, R15 ;  /* 0x0000000f000f7305 */ /* 0x000e64000021f000 */
[----:B-1----:R-:W-:-:S05]  /*8a20*/  IADD3 R13, PT, PT, RZ, -R15, RZ ;  /* 0x8000000fff0d7210 */ /* 0x002fca0007ffe0ff */
[----:B------:R-:W-:-:S04]  /*8a30*/  IMAD R13, R13, R28, RZ ;  /* 0x0000001c0d0d7224 */ /* 0x000fc800078e02ff */
        /* <DEDUP_REMOVED lines=13> */
[----:B0-----:R-:W-:-:S04]  /*8b10*/  LEA R28, P1, R14, UR6, 0x2 ;  /* 0x000000060e1c7c11 */ /* 0x001fc8000f8210ff */
        /* <DEDUP_REMOVED lines=11> */
.L_x_2767:
[----:B------:R-:W-:Y:S05]  /*8bd0*/  BSYNC.RECONVERGENT B2 ;  /* 0x0000000000027941 */ /* 0x000fea0003800200 */
.L_x_2766:
[----:B------:R-:W-:Y:S04]  /*8be0*/  BSSY.RECONVERGENT B2, `(.L_x_2768) ;  /* 0x0000027000027945 */ /* 0x000fe80003800200 */
[----:B------:R-:W-:Y:S05]  /*8bf0*/  @!P0 BRA `(.L_x_2769) ;  /* 0x0000000000948947 */ /* 0x000fea0003800000 */
[----:B------:R-:W-:Y:S01]  /*8c00*/  IABS R28, R23 ;  /* 0x00000017001c7213 */ /* 0x000fe20000000000 */
[----:B------:R-:W-:Y:S01]  /*8c10*/  HFMA2 R14, -RZ, RZ, 0, 0 ;  /* 0x00000000ff0e7431 */ /* 0x000fe200000001ff */
[----:B------:R-:W-:Y:S01]  /*8c20*/  IABS R29, R30 ;  /* 0x0000001e001d7213 */ /* 0x000fe20000000000 */
[----:B------:R-:W0:Y:S01]  /*8c30*/  LDCU.64 UR6, c[0x0][0x3c8] ;  /* 0x00007900ff0677ac */ /* 0x000e220008000a00 */
[----:B------:R-:W1:Y:S01]  /*8c40*/  I2F.RP R27, R28 ;  /* 0x0000001c001b7306 */ /* 0x000e620000209400 */
[----:B------:R-:W-:Y:S02]  /*8c50*/  ISETP.GE.AND P1, PT, R30, RZ, PT ;  /* 0x000000ff1e00720c */ /* 0x000fe40003f26270 */
[----:B------:R-:W-:-:S05]  /*8c60*/  ISETP.NE.AND P2, PT, R23, RZ, PT ;  /* 0x000000ff1700720c */ /* 0x000fca0003f45270 */
[----:B-1----:R-:W1:Y:S02]  /*8c70*/  MUFU.RCP R27, R27 ;  /* 0x0000001b001b7308 */ /* 0x002e640000001000 */
[----:B-1----:R-:W-:-:S06]  /*8c80*/  IADD3 R15, PT, PT, R27, 0xffffffe, RZ ;  /* 0x0ffffffe1b0f7810 */ /* 0x002fcc0007ffe0ff */
[----:B------:R-:W1:Y:S02]  /*8c90*/  F2I.FTZ.U32.TRUNC.NTZ R15, R15 ;  /* 0x0000000f000f7305 */ /* 0x000e64000021f000 */
[----:B-1----:R-:W-:-:S04]  /*8ca0*/  IMAD.MOV R13, RZ, RZ, -R15 ;  /* 0x000000ffff0d7224 */ /* 0x002fc800078e0a0f */
[----:B------:R-:W-:-:S04]  /*8cb0*/  IMAD R13, R13, R28, RZ ;  /* 0x0000001c0d0d7224 */ /* 0x000fc800078e02ff */
        /* <DEDUP_REMOVED lines=13> */
[----:B0-----:R-:W-:-:S04]  /*8d90*/  LEA R28, P0, R14, UR6, 0x2 ;  /* 0x000000060e1c7c11 */ /* 0x001fc8000f8010ff */
        /* <DEDUP_REMOVED lines=11> */
.L_x_2769:
[----:B------:R-:W-:Y:S05]  /*8e50*/  BSYNC.RECONVERGENT B2 ;  /* 0x0000000000027941 */ /* 0x000fea0003800200 */
.L_x_2768:
[----:B------:R-:W-:-:S07]  /*8e60*/  VIADD R26, R26, 0x10 ;  /* 0x000000101a1a7836 */ /* 0x000fce0000000000 */
.L_x_2765:
[----:B------:R-:W-:Y:S05]  /*8e70*/  BSYNC.RECONVERGENT B1 ;  /* 0x0000000000017941 */ /* 0x000fea0003800200 */
.L_x_2764:
[----:B------:R-:W-:-:S04]  /*8e80*/  LOP3.LUT P0, RZ, R12, 0x8, RZ, 0xc0, !PT ;  /* 0x000000080cff7812 */ /* 0x000fc8000780c0ff */
[----:B------:R-:W-:-:S13]  /*8e90*/  ISETP.LT.OR P0, PT, R26, R23, P0 ;  /* 0x000000171a00720c */ /* 0x000fda0000701670 */
[----:B------:R-:W-:Y:S05]  /*8ea0*/  @P0 BRA `(.L_x_2751) ;  /* 0x0000000000b00947 */ /* 0x000fea0003800000 */
        /* <DEDUP_REMOVED lines=8> */
[----:B------:R-:W1:Y:S02]  /*8f30*/  F2I.FTZ.U32.TRUNC.NTZ R13, R25 ;  /* 0x00000019000d7305 */ /* 0x000e64000021f000 */
[----:B-1----:R-:W-:-:S04]  /*8f40*/  IMAD.MOV R12, RZ, RZ, -R13 ;  /* 0x000000ffff0c7224 */ /* 0x002fc800078e0a0d */
        /* <DEDUP_REMOVED lines=14> */
[----:B------:R-:W-:-:S05]  /*9030*/  IADD3 R13, P0, PT, R15, UR5, RZ ;  /* 0x000000050f0d7c10 */ /* 0x000fca000ff1e0ff */
[----:B------:R-:W-:Y:S01]  /*9040*/  IMAD.X R14, RZ, RZ, UR8, P0 ;  /* 0x00000008ff0e7e24 */ /* 0x000fe200080e06ff */
[----:B0-----:R-:W-:-:S04]  /*9050*/  LEA R12, P0, R13, UR6, 0x2 ;  /* 0x000000060d0c7c11 */ /* 0x001fc8000f8010ff */
[----:B------:R-:W-:-:S05]  /*9060*/  LEA.HI.X R13, R13, UR7, R14, 0x2, P0 ;  /* 0x000000070d0d7c11 */ /* 0x000fca00080f140e */
[----:B------:R-:W2:Y:S01]  /*9070*/  LDG.E R12, desc[UR36][R12.64] ;  /* 0x000000240c0c7981 */ /* 0x000ea2000c1e1900 */
[----:B------:R-:W0:Y:S01]  /*9080*/  S2UR UR7, SR_CgaCtaId ;  /* 0x00000000000779c3 */ /* 0x000e220000008800 */
[----:B------:R-:W-:Y:S02]  /*9090*/  UMOV UR6, 0x400 ;  /* 0x0000040000067882 */ /* 0x000fe40000000000 */
[----:B------:R-:W-:Y:S01]  /*90a0*/  UIADD3 UR6, UPT, UPT, UR6, 0x120, URZ ;  /* 0x0000012006067890 */ /* 0x000fe2000fffe0ff */
[----:B------:R-:W-:-:S03]  /*90b0*/  IADD3 R26, PT, PT, R26, -UR39, RZ ;  /* 0x800000271a1a7c10 */ /* 0x000fc6000fffe0ff */
        /* <DEDUP_REMOVED lines=11> */
.L_x_2751:
[----:B------:R-:W-:Y:S05]  /*9170*/  BSYNC.RECONVERGENT B3 ;  /* 0x0000000000037941 */ /* 0x000fea0003800200 */
.L_x_2750:
[----:B------:R-:W-:-:S13]  /*9180*/  ISETP.NE.AND P0, PT, R17, R22, PT ;  /* 0x000000161100720c */ /* 0x000fda0003f05270 */
[----:B------:R-:W-:Y:S05]  /*9190*/  @P0 BRA `(.L_x_2742) ;  /* 0x0000000000cc0947 */ /* 0x000fea0003800000 */
[----:B------:R-:W0:Y:S01]  /*91a0*/  LDC R12, c[0x0][0x478] ;  /* 0x00011e00ff0c7b82 */ /* 0x000e220000000800 */
[----:B------:R-:W-:Y:S01]  /*91b0*/  VIADD R27, R20, UR41 ;  /* 0x00000029141b7c36 */ /* 0x000fe20008000000 */
[----:B------:R-:W1:Y:S01]  /*91c0*/  LDCU.64 UR6, c[0x0][0x460] ;  /* 0x00008c00ff0677ac */ /* 0x000e620008000a00 */
[----:B0-----:R-:W-:-:S13]  /*91d0*/  ISETP.NE.AND P1, PT, R12, 0x2, PT ;  /* 0x000000020c00780c */ /* 0x001fda0003f25270 */
[----:B------:R-:W0:Y:S08]  /*91e0*/  @!P1 LDC.64 R12, c[0x0][0x3a8] ;  /* 0x0000ea00ff0c9b82 */ /* 0x000e300000000a00 */
[----:B------:R-:W2:Y:S08]  /*91f0*/  @!P1 LDC.64 R14, c[0x0][0x468] ;  /* 0x00011a00ff0e9b82 */ /* 0x000eb00000000a00 */
[----:B------:R-:W3:Y:S01]  /*9200*/  @P1 LDC.64 R18, c[0x0][0x3a8] ;  /* 0x0000ea00ff121b82 */ /* 0x000ee20000000a00 */
[----:B0-----:R-:W-:-:S04]  /*9210*/  @!P1 IADD3 R12, P0, PT, R27, R12, RZ ;  /* 0x0000000c1b0c9210 */ /* 0x001fc80007f1e0ff */
[----:B------:R-:W-:Y:S01]  /*9220*/  @!P1 LEA.HI.X.SX32 R13, R27, R13, 0x1, P0 ;  /* 0x0000000d1b0d9211 */ /* 0x000fe200000f0eff */
[----:B--2---:R-:W2:Y:S04]  /*9230*/  @!P1 LDG.E R15, desc[UR36][R14.64+0x8] ;  /* 0x000008240e0f9981 */ /* 0x004ea8000c1e1900 */
[----:B------:R-:W4:Y:S01]  /*9240*/  @!P1 LDG.E R22, desc[UR36][R12.64] ;  /* 0x000000240c169981 */ /* 0x000f22000c1e1900 */
[----:B-1----:R-:W-:-:S04]  /*9250*/  ISETP.NE.U32.AND P0, PT, RZ, UR6, PT ;  /* 0x00000006ff007c0c */ /* 0x002fc8000bf05070 */
[----:B------:R-:W-:Y:S01]  /*9260*/  ISETP.NE.AND.EX P0, PT, RZ, UR7, PT, P0 ;  /* 0x00000007ff007c0c */ /* 0x000fe2000bf05300 */
[----:B---3--:R-:W-:Y:S01]  /*9270*/  @P1 IMAD.WIDE R18, R27, 0x4, R18 ;  /* 0x000000041b121825 */ /* 0x008fe200078e0212 */
[----:B------:R-:W0:Y:S11]  /*9280*/  LDCU.64 UR6, c[0x0][0x3c0] ;  /* 0x00007800ff0677ac */ /* 0x000e360008000a00 */
[----:B------:R-:W1:Y:S08]  /*9290*/  @P0 LDC R29, c[0x0][0x3f8] ;  /* 0x0000fe00ff1d0b82 */ /* 0x000e700000000800 */
[----:B------:R-:W3:Y:S01]  /*92a0*/  @P0 LDC.64 R24, c[0x0][0x458] ;  /* 0x00011600ff180b82 */ /* 0x000ee20000000a00 */
[----:B-1----:R-:W-:-:S02]  /*92b0*/  @P0 IMAD R3, R16, R29, R3 ;  /* 0x0000001d10030224 */ /* 0x002fc400078e0203 */
[----:B------:R-:W1:Y:S02]  /*92c0*/  LDS R29, [UR9] ;  /* 0x00000009ff1d7984 */ /* 0x000e640008000800 */
[----:B------:R-:W-:-:S04]  /*92d0*/  @P0 IMAD R3, R3, 0x30, R20 ;  /* 0x0000003003030824 */ /* 0x000fc800078e0214 */
[----:B---3--:R-:W-:Y:S01]  /*92e0*/  @P0 IMAD.WIDE R24, R3, 0x4, R24 ;  /* 0x0000000403180825 */ /* 0x008fe200078e0218 */
[----:B----4-:R-:W2:Y:S08]  /*92f0*/  @!P1 I2F.S8 R26, R22 ;  /* 0x00000016001a9306 */ /* 0x010eb00000001400 */
[----:B------:R-:W3:Y:S08]  /*9300*/  @!P1 I2F.S8 R28, R22.B1 ;  /* 0x10000016001c9306 */ /* 0x000ef00000001400 */
[----:B------:R-:W4:Y:S08]  /*9310*/  @!P1 I2F.S8 R30, R22.B2 ;  /* 0x20000016001e9306 */ /* 0x000f300000001400 */
[----:B------:R-:W0:Y:S01]  /*9320*/  @!P1 I2F.S8 R32, R22.B3 ;  /* 0x3000001600209306 */ /* 0x000e220000001400 */
[C---:B--2---:R-:W-:Y:S01]  /*9330*/  @!P1 FMUL.FTZ R12, R15.reuse, R26 ;  /* 0x0000001a0f0c9220 */ /* 0x044fe20000410000 */
[C---:B---3--:R-:W-:Y:S01]  /*9340*/  @!P1 FMUL.FTZ R13, R15.reuse, R28 ;  /* 0x0000001c0f0d9220 */ /* 0x048fe20000410000 */
[----:B------:R-:W2:Y:S01]  /*9350*/  @P0 LDG.E.128 R24, desc[UR36][R24.64] ;  /* 0x0000002418180981 */ /* 0x000ea2000c1e1d00 */
[C---:B----4-:R-:W-:Y:S01]  /*9360*/  @!P1 FMUL.FTZ R14, R15.reuse, R30 ;  /* 0x0000001e0f0e9220 */ /* 0x050fe20000410000 */
[----:B0-----:R-:W-:-:S06]  /*9370*/  @!P1 FMUL.FTZ R15, R15, R32 ;  /* 0x000000200f0f9220 */ /* 0x001fcc0000410000 */
[----:B------:R-:W3:Y:S01]  /*9380*/  @P1 LDG.E.128 R12, desc[UR36][R18.64] ;  /* 0x00000024120c1981 */ /* 0x000ee2000c1e1d00 */
[----:B------:R-:W-:Y:S02]  /*9390*/  IMAD R23, R21, R23, R20 ;  /* 0x0000001715177224 */ /* 0x000fe400078e0214 */
[----:B------:R-:W-:-:S03]  /*93a0*/  IMAD R2, R2, 0x30, RZ ;  /* 0x0000003002027824 */ /* 0x000fc600078e02ff */
[----:B------:R-:W-:Y:S02]  /*93b0*/  SHF.R.S32.HI R3, RZ, 0x1f, R23 ;  /* 0x0000001fff037819 */ /* 0x000fe40000011417 */
[----:B------:R-:W-:-:S04]  /*93c0*/  IADD3 R23, P1, PT, R2, R23, RZ ;  /* 0x0000001702177210 */ /* 0x000fc80007f3e0ff */
[----:B------:R-:W-:Y:S02]  /*93d0*/  LEA.HI.X.SX32 R16, R2, R3, 0x1, P1 ;  /* 0x0000000302107211 */ /* 0x000fe400008f0eff */
[----:B------:R-:W-:-:S04]  /*93e0*/  LEA R2, P1, R23, UR6, 0x2 ;  /* 0x0000000617027c11 */ /* 0x000fc8000f8210ff */
[----:B------:R-:W-:Y:S01]  /*93f0*/  LEA.HI.X R3, R23, UR7, R16, 0x2, P1 ;  /* 0x0000000717037c11 */ /* 0x000fe200088f1410 */
[----:B---3-5:R-:W-:Y:S01]  /*9400*/  FADD.FTZ R8, R12, R8 ;  /* 0x000000080c087221 */ /* 0x028fe20000010000 */
        /* <DEDUP_REMOVED lines=8> */
[C---:B-1----:R-:W-:Y:S01]  /*9490*/  FFMA.FTZ R4, R29.reuse, R8, R4 ;  /* 0x000000081d047223 */ /* 0x042fe20000010004 */
[C---:B------:R-:W-:Y:S01]  /*94a0*/  FFMA.FTZ R5, R29.reuse, R9, R5 ;  /* 0x000000091d057223 */ /* 0x040fe20000010005 */
[C---:B------:R-:W-:Y:S01]  /*94b0*/  FFMA.FTZ R6, R29.reuse, R10, R6 ;  /* 0x0000000a1d067223 */ /* 0x040fe20000010006 */
[----:B------:R-:W-:-:S07]  /*94c0*/  FFMA.FTZ R7, R29, R11, R7 ;  /* 0x0000000b1d077223 */ /* 0x000fce0000010007 */
.L_x_2742:
[----:B------:R-:W-:Y:S05]  /*94d0*/  BSYNC.RECONVERGENT B0 ;  /* 0x0000000000007941 */ /* 0x000fea0003800200 */
.L_x_2741:
[----:B------:R-:W-:Y:S01]  /*94e0*/  BAR.SYNC.DEFER_BLOCKING 0x0 ;  /* 0x0000000000007b1d */ /* 0x000fe20000010000 */
[----:B------:R-:W-:-:S04]  /*94f0*/  ISETP.GT.U32.AND P1, PT, R20, 0x2f, PT ;  /* 0x0000002f1400780c */ /* 0x000fc80003f24070 */
[----:B------:R-:W-:-:S09]  /*9500*/  ISETP.GT.U32.OR P0, PT, R0, 0xf, P1 ;  /* 0x0000000f0000780c */ /* 0x000fd20000f04470 */
[----:B------:R-:W-:Y:S05]  /*9510*/  @P1 BRA `(.L_x_2770) ;  /* 0x0000000000a01947 */ /* 0x000fea0003800000 */
[----:B------:R-:W1:Y:S01]  /*9520*/  S2UR UR5, SR_CgaCtaId ;  /* 0x00000000000579c3 */ /* 0x000e620000008800 */
[----:B------:R-:W-:Y:S01]  /*9530*/  UMOV UR4, 0x400 ;  /* 0x0000040000047882 */ /* 0x000fe20000000000 */
[C---:B0-----:R-:W-:Y:S01]  /*9540*/  LOP3.LUT R2, R0.reuse, 0x3c0, RZ, 0xc0, !PT ;  /* 0x000003c000027812 */ /* 0x041fe200078ec0ff */
[----:B------:R-:W-:Y:S01]  /*9550*/  UIADD3 UR4, UPT, UPT, UR4, 0x120, URZ ;  /* 0x0000012004047890 */ /* 0x000fe2000fffe0ff */
[----:B------:R-:W-:Y:S01]  /*9560*/  IMAD R17, R17, 0x30, R20 ;  /* 0x0000003011117824 */ /* 0x000fe200078e0214 */
[----:B------:R-:W-:Y:S02]  /*9570*/  ISETP.GT.U32.AND P2, PT, R0, 0x3f, PT ;  /* 0x0000003f0000780c */ /* 0x000fe40003f44070 */
        /* <DEDUP_REMOVED lines=10> */
[----:B-----5:R-:W0:Y:S02]  /*9620*/  @!P2 LDS.128 R8, [R17] ;  /* 0x000000001108a984 */ /* 0x020e240000000c00 */
        /* <DEDUP_REMOVED lines=23> */
.L_x_2770:
[----:B------:R-:W-:Y:S05]  /*97a0*/  @P0 EXIT ;  /* 0x000000000000094d */ /* 0x000fea0003800000 */
[----:B------:R-:W1:Y:S02]  /*97b0*/  LDCU UR4, c[0x0][0x478] ;  /* 0x00008f00ff0477ac */ /* 0x000e640008000800 */
[----:B-1----:R-:W-:-:S09]  /*97c0*/  UISETP.NE.AND UP0, UPT, UR4, 0x2, UPT ;  /* 0x000000020400788c */ /* 0x002fd2000bf05270 */
[----:B------:R-:W-:Y:S05]  /*97d0*/  BRA.U UP0, `(.L_x_2771) ;  /* 0x00000001007c7547 */ /* 0x000fea000b800000 */
[----:B0-----:R-:W0:Y:S01]  /*97e0*/  LDC.64 R2, c[0x0][0x470] ;  /* 0x00011c00ff027b82 */ /* 0x001e220000000a00 */
[----:B------:R-:W1:Y:S01]  /*97f0*/  LDCU.64 UR4, c[0x0][0x380] ;  /* 0x00007000ff0477ac */ /* 0x000e620008000a00 */
[----:B0-----:R-:W2:Y:S01]  /*9800*/  LDG.E R2, desc[UR36][R2.64] ;  /* 0x0000002402027981 */ /* 0x001ea2000c1e1900 */
[----:B------:R-:W-:Y:S02]  /*9810*/  IMAD.IADD R20, R21, 0x1, R20 ;  /* 0x0000000115147824 */ /* 0x000fe400078e0214 */
[C---:B--2---:R-:W-:Y:S01]  /*9820*/  FMUL.FTZ R6, R2.reuse, R6 ;  /* 0x0000000602067220 */ /* 0x044fe20000410000 */
[C---:B------:R-:W-:Y:S01]  /*9830*/  FMUL.FTZ R7, R2.reuse, R7 ;  /* 0x0000000702077220 */ /* 0x040fe20000410000 */
[C---:B------:R-:W-:Y:S01]  /*9840*/  FMUL.FTZ R5, R2.reuse, R5 ;  /* 0x0000000502057220 */ /* 0x040fe20000410000 */
[----:B------:R-:W-:-:S03]  /*9850*/  FMUL.FTZ R4, R2, R4 ;  /* 0x0000000402047220 */ /* 0x000fc60000410000 */
[----:B------:R-:W0:Y:S08]  /*9860*/  F2I.S8.NTZ R6, R6 ;  /* 0x0000000600067305 */ /* 0x000e300000202100 */
[----:B------:R-:W2:Y:S01]  /*9870*/  F2I.S8.NTZ R7, R7 ;  /* 0x0000000700077305 */ /* 0x000ea20000202100 */
[----:B0-----:R-:W-:-:S07]  /*9880*/  PRMT R0, R6, 0x8880, RZ ;  /* 0x0000888006007816 */ /* 0x001fce00000000ff */
[----:B------:R-:W0:Y:S01]  /*9890*/  F2I.S8.NTZ R5, R5 ;  /* 0x0000000500057305 */ /* 0x000e220000202100 */
[----:B------:R-:W-:Y:S02]  /*98a0*/  PRMT R0, R0, 0x7710, RZ ;  /* 0x0000771000007816 */ /* 0x000fe400000000ff */
[----:B--2---:R-:W-:-:S05]  /*98b0*/  PRMT R3, R7, 0x8880, RZ ;  /* 0x0000888007037816 */ /* 0x004fca00000000ff */
[----:B------:R-:W2:Y:S01]  /*98c0*/  F2I.S8.NTZ R4, R4 ;  /* 0x0000000400047305 */ /* 0x000ea20000202100 */
[----:B------:R-:W-:Y:S02]  /*98d0*/  SHF.L.U32 R2, R0, 0x10, RZ ;  /* 0x0000001000027819 */ /* 0x000fe400000006ff */
[----:B------:R-:W-:Y:S02]  /*98e0*/  PRMT R0, R3, 0x7710, RZ ;  /* 0x0000771003007816 */ /* 0x000fe400000000ff */
[----:B------:R-:W-:Y:S02]  /*98f0*/  LOP3.LUT R3, R2, 0xff0000, RZ, 0xc0, !PT ;  /* 0x00ff000002037812 */ /* 0x000fe400078ec0ff */
[----:B0----5:R-:W-:Y:S02]  /*9900*/  PRMT R8, R5, 0x8880, RZ ;  /* 0x0000888005087816 */ /* 0x021fe400000000ff */
[----:B------:R-:W-:Y:S02]  /*9910*/  LEA R3, R0, R3, 0x18 ;  /* 0x0000000300037211 */ /* 0x000fe400078ec0ff */
[----:B------:R-:W-:-:S02]  /*9920*/  PRMT R2, R8, 0x7710, RZ ;  /* 0x0000771008027816 */ /* 0x000fc400000000ff */
[----:B--2---:R-:W-:Y:S02]  /*9930*/  PRMT R5, R4, 0x8880, RZ ;  /* 0x0000888004057816 */ /* 0x004fe400000000ff */
[----:B------:R-:W-:Y:S02]  /*9940*/  LOP3.LUT R4, R2, 0xff, RZ, 0xc0, !PT ;  /* 0x000000ff02047812 */ /* 0x000fe400078ec0ff */
[----:B------:R-:W-:Y:S02]  /*9950*/  PRMT R0, R5, 0x7710, RZ ;  /* 0x0000771005007816 */ /* 0x000fe400000000ff */
[----:B-1----:R-:W-:Y:S01]  /*9960*/  IADD3 R2, P0, PT, R20, UR4, RZ ;  /* 0x0000000414027c10 */ /* 0x002fe2000ff1e0ff */
[----:B------:R-:W-:Y:S01]  /*9970*/  IMAD R4, R4, 0x100, R3 ;  /* 0x0000010004047824 */ /* 0x000fe200078e0203 */
[----:B------:R-:W-:Y:S02]  /*9980*/  LOP3.LUT R5, R0, 0xff, RZ, 0xc0, !PT ;  /* 0x000000ff00057812 */ /* 0x000fe400078ec0ff */
[----:B------:R-:W-:-:S02]  /*9990*/  LEA.HI.X.SX32 R3, R20, UR5, 0x1, P0 ;  /* 0x0000000514037c11 */ /* 0x000fc400080f0eff */
[----:B------:R-:W-:-:S05]  /*99a0*/  IADD3 R5, PT, PT, R4, R5, RZ ;  /* 0x0000000504057210 */ /* 0x000fca0007ffe0ff */
[----:B------:R-:W-:Y:S01]  /*99b0*/  STG.E desc[UR36][R2.64], R5 ;  /* 0x0000000502007986 */ /* 0x000fe2000c101924 */
[----:B------:R-:W-:Y:S05]  /*99c0*/  EXIT ;  /* 0x000000000000794d */ /* 0x000fea0003800000 */
.L_x_2771:
[----:B0-----:R-:W0:Y:S01]  /*99d0*/  LDC.64 R2, c[0x0][0x380] ;  /* 0x0000e000ff027b82 */ /* 0x001e220000000a00 */
[----:B------:R-:W-:-:S04]  /*99e0*/  IMAD.IADD R21, R21, 0x1, R20 ;  /* 0x0000000115157824 */ /* 0x000fc800078e0214 */
[----:B0-----:R-:W-:-:S05]  /*99f0*/  IMAD.WIDE R2, R21, 0x4, R2 ;  /* 0x0000000415027825 */ /* 0x001fca00078e0202 */
[----:B------:R-:W-:Y:S01]  /*9a00*/  STG.E.128 desc[UR36][R2.64], R4 ;  /* 0x0000000402007986 */ /* 0x000fe2000c101d24 */
[----:B------:R-:W-:Y:S05]  /*9a10*/  EXIT ;  /* 0x000000000000794d */ /* 0x000fea0003800000 */
.L_x_2665:
[----:B------:R-:W-:Y:S02]  /*9a20*/  HFMA2 R12, -RZ, RZ, 0, 9.5367431640625e-07 ;  /* 0x00000010ff0c7431 */ /* 0x000fe400000001ff */
[----:B------:R-:W-:Y:S01]  /*9a30*/  IMAD.MOV.U32 R11, RZ, RZ, 0x1f ;  /* 0x0000001fff0b7424 */ /* 0x000fe200078e00ff */
[----:B------:R-:W-:-:S07]  /*9a40*/  MOV R15, 0xffffffff ;  /* 0xffffffff000f7802 */ /* 0x000fce0000000f00 */
[----:B-12---:R-:W-:Y:S05]  /*9a50*/  WARPSYNC.COLLECTIVE R15, `(.L_x_2772) ;  /* 0x000000000f087348 */ /* 0x006fea0003c00000 */
[----:B------:R0:W3:Y:S02]  /*9a60*/  SHFL.BFLY P6, R14, R13, R12, R11 ;  /* 0x0c00000c0d0e7389 */ /* 0x0000e400000c000b */
[----:B0123--:R-:W-:Y:S05]  /*9a70*/  ENDCOLLECTIVE ;  /* 0x000000000000791b */ /* 0x00ffea0003800000 */
.L_x_2772:
[----:B------:R-:W-:Y:S02]  /*9a80*/  HFMA2 R12, -RZ, RZ, 0, 4.76837158203125e-07 ;  /* 0x00000008ff0c7431 */ /* 0x000fe400000001ff */
[----:B------:R-:W-:-:S04]  /*9a90*/  FADD.FTZ R3, R13, R14 ;  /* 0x0000000e0d037221 */ /* 0x000fc80000010000 */
[----:B------:R-:W-:-:S07]  /*9aa0*/  IMAD.MOV.U32 R13, RZ, RZ, R3 ;  /* 0x000000ffff0d7224 */ /* 0x000fce00078e0003 */
[----:B------:R-:W-:Y:S05]  /*9ab0*/  WARPSYNC.COLLECTIVE R15, `(.L_x_2773) ;  /* 0x000000000f087348 */ /* 0x000fea0003c00000 */
[----:B------:R0:W1:Y:S02]  /*9ac0*/  SHFL.BFLY P6, R14, R13, R12, R11 ;  /* 0x0c00000c0d0e7389 */ /* 0x00006400000c000b */
[----:B01----:R-:W-:Y:S05]  /*9ad0*/  ENDCOLLECTIVE ;  /* 0x000000000000791b */ /* 0x003fea0003800000 */
.L_x_2773:
[----:B------:R-:W-:Y:S01]  /*9ae0*/  MOV R12, 0x4 ;  /* 0x00000004000c7802 */ /* 0x000fe20000000f00 */
[----:B------:R-:W-:-:S04]  /*9af0*/  FADD.FTZ R4, R3, R14 ;  /* 0x0000000e03047221 */ /* 0x000fc80000010000 */
[----:B------:R-:W-:-:S07]  /*9b00*/  IMAD.MOV.U32 R13, RZ, RZ, R4 ;  /* 0x000000ffff0d7224 */ /* 0x000fce00078e0004 */
[----:B------:R-:W-:Y:S05]  /*9b10*/  WARPSYNC.COLLECTIVE R15, `(.L_x_2774) ;  /* 0x000000000f087348 */ /* 0x000fea0003c00000 */
[----:B------:R0:W1:Y:S02]  /*9b20*/  SHFL.BFLY P6, R14, R13, R12, R11 ;  /* 0x0c00000c0d0e7389 */ /* 0x00006400000c000b */
[----:B01----:R-:W-:Y:S05]  /*9b30*/  ENDCOLLECTIVE ;  /* 0x000000000000791b */ /* 0x003fea0003800000 */
.L_x_2774:
[----:B------:R-:W-:Y:S02]  /*9b40*/  HFMA2 R12, -RZ, RZ, 0, 1.1920928955078125e-07 ;  /* 0x00000002ff0c7431 */ /* 0x000fe400000001ff */
[----:B------:R-:W-:-:S04]  /*9b50*/  FADD.FTZ R5, R4, R14 ;  /* 0x0000000e04057221 */ /* 0x000fc80000010000 */
[----:B------:R-:W-:-:S07]  /*9b60*/  IMAD.MOV.U32 R13, RZ, RZ, R5 ;  /* 0x000000ffff0d7224 */ /* 0x000fce00078e0005 */
[----:B------:R-:W-:Y:S05]  /*9b70*/  WARPSYNC.COLLECTIVE R15, `(.L_x_2775) ;  /* 0x000000000f087348 */ /* 0x000fea0003c00000 */
[----:B------:R0:W1:Y:S02]  /*9b80*/  SHFL.BFLY P6, R14, R13, R12, R11 ;  /* 0x0c00000c0d0e7389 */ /* 0x00006400000c000b */
[----:B01----:R-:W-:Y:S05]  /*9b90*/  ENDCOLLECTIVE ;  /* 0x000000000000791b */ /* 0x003fea0003800000 */
.L_x_2775:
[----:B------:R-:W-:Y:S01]  /*9ba0*/  MOV R12, 0x1 ;  /* 0x00000001000c7802 */ /* 0x000fe20000000f00 */
[----:B------:R-:W-:-:S04]  /*9bb0*/  FADD.FTZ R6, R5, R14 ;  /* 0x0000000e05067221 */ /* 0x000fc80000010000 */
[----:B------:R-:W-:-:S07]  /*9bc0*/  IMAD.MOV.U32 R13, RZ, RZ, R6 ;  /* 0x000000ffff0d7224 */ /* 0x000fce00078e0006 */
[----:B------:R-:W-:Y:S05]  /*9bd0*/  WARPSYNC.COLLECTIVE R15, `(.L_x_2776) ;  /* 0x000000000f087348 */ /* 0x000fea0003c00000 */
[----:B------:R0:W1:Y:S02]  /*9be0*/  SHFL.BFLY P6, R14, R13, R12, R11 ;  /* 0x0c00000c0d0e7389 */ /* 0x00006400000c000b */
[----:B01----:R-:W-:Y:S05]  /*9bf0*/  ENDCOLLECTIVE ;  /* 0x000000000000791b */ /* 0x003fea0003800000 */
.L_x_2776:
[----:B------:R-:W-:Y:S05]  /*9c00*/  BRA `(.L_x_2777) ;  /* 0xffffff7800fc7947 */ /* 0x000fea000383ffff */
.L_x_2701:
[----:B------:R-:W-:Y:S01]  /*9c10*/  HFMA2 R11, -RZ, RZ, 0, 1.847743988037109375e-06 ;  /* 0x0000001fff0b7431 */ /* 0x000fe200000001ff */
[----:B------:R-:W-:Y:S01]  /*9c20*/  BSSY B1, `(.L_x_2778) ;  /* 0x0000006000017945 */ /* 0x000fe20003800000 */
[----:B------:R-:W-:Y:S02]  /*9c30*/  IMAD.MOV.U32 R12, RZ, RZ, 0x1 ;  /* 0x00000001ff0c7424 */ /* 0x000fe400078e00ff */
[----:B------:R-:W-:-:S07]  /*9c40*/  IMAD.MOV.U32 R15, RZ, RZ, -0x1 ;  /* 0xffffffffff0f7424 */ /* 0x000fce00078e00ff */
[----:B------:R-:W-:Y:S05]  /*9c50*/  WARPSYNC.COLLECTIVE R15, `(.L_x_2779) ;  /* 0x000000000f087348 */ /* 0x000fea0003c00000 */
[----:B------:R0:W1:Y:S02]  /*9c60*/  SHFL.BFLY P6, R14, R13, R12, R11 ;  /* 0x0c00000c0d0e7389 */ /* 0x00006400000c000b */
[----:B01----:R-:W-:Y:S05]  /*9c70*/  ENDCOLLECTIVE ;  /* 0x000000000000791b */ /* 0x003fea0003800000 */
.L_x_2779:
[----:B------:R-:W-:Y:S05]  /*9c80*/  BSYNC B1 ;  /* 0x0000000000017941 */ /* 0x000fea0003800000 */
.L_x_2778:
[----:B------:R-:W-:Y:S05]  /*9c90*/  BRA `(.L_x_2780) ;  /* 0xffffffa0003c7947 */ /* 0x000fea000383ffff */
.L_x_2705:
[----:B------:R-:W-:Y:S01]  /*9ca0*/  HFMA2 R11, -RZ, RZ, 0, 1.847743988037109375e-06 ;  /* 0x0000001fff0b7431 */ /* 0x000fe200000001ff */
[----:B------:R-:W-:Y:S01]  /*9cb0*/  BSSY B0, `(.L_x_2781) ;  /* 0x0000007000007945 */ /* 0x000fe20003800000 */
[----:B------:R-:W-:Y:S01]  /*9cc0*/  MOV R13, R0 ;  /* 0x00000000000d7202 */ /* 0x000fe20000000f00 */
[----:B------:R-:W-:Y:S02]  /*9cd0*/  IMAD.MOV.U32 R12, RZ, RZ, 0x10 ;  /* 0x00000010ff0c7424 */ /* 0x000fe400078e00ff */
[----:B------:R-:W-:-:S07]  /*9ce0*/  IMAD.MOV.U32 R15, RZ, RZ, -0x1 ;  /* 0xffffffffff0f7424 */ /* 0x000fce00078e00ff */
[----:B--23--:R-:W-:Y:S05]  /*9cf0*/  WARPSYNC.COLLECTIVE R15, `(.L_x_2782) ;  /* 0x000000000f087348 */ /* 0x00cfea0003c00000 */
[----:B------:R0:W1:Y:S02]  /*9d00*/  SHFL.BFLY P6, R14, R13, R12, R11 ;  /* 0x0c00000c0d0e7389 */ /* 0x00006400000c000b */
[----:B0123--:R-:W-:Y:S05]  /*9d10*/  ENDCOLLECTIVE ;  /* 0x000000000000791b */ /* 0x00ffea0003800000 */
.L_x_2782:
[----:B------:R-:W-:Y:S05]  /*9d20*/  BSYNC B0 ;  /* 0x0000000000007941 */ /* 0x000fea0003800000 */
.L_x_2781:
[----:B------:R-:W-:Y:S01]  /*9d30*/  FMNMX.FTZ R13, R14, R0, !PT ;  /* 0x000000000e0d7209 */ /* 0x000fe20007810000 */
[----:B------:R-:W-:Y:S01]  /*9d40*/  IMAD.MOV.U32 R11, RZ, RZ, 0x1f ;  /* 0x0000001fff0b7424 */ /* 0x000fe200078e00ff */
[----:B------:R-:W-:Y:S02]  /*9d50*/  MOV R12, 0x8 ;  /* 0x00000008000c7802 */ /* 0x000fe40000000f00 */
[----:B------:R-:W-:-:S07]  /*9d60*/  MOV R15, 0xffffffff ;  /* 0xffffffff000f7802 */ /* 0x000fce0000000f00 */
[----:B------:R-:W-:Y:S05]  /*9d70*/  WARPSYNC.COLLECTIVE R15, `(.L_x_2783) ;  /* 0x000000000f087348 */ /* 0x000fea0003c00000 */
[----:B------:R0:W1:Y:S02]  /*9d80*/  SHFL.BFLY P6, R14, R13, R12, R11 ;  /* 0x0c00000c0d0e7389 */ /* 0x00006400000c000b */
[----:B01----:R-:W-:Y:S05]  /*9d90*/  ENDCOLLECTIVE ;  /* 0x000000000000791b */ /* 0x003fea0003800000 */
.L_x_2783:
[----:B------:R-:W-:Y:S01]  /*9da0*/  HFMA2 R12, -RZ, RZ, 0, 2.384185791015625e-07 ;  /* 0x00000004ff0c7431 */ /* 0x000fe200000001ff */
[----:B------:R-:W-:-:S05]  /*9db0*/  FMNMX.FTZ R3, R13, R14, !PT ;  /* 0x0000000e0d037209 */ /* 0x000fca0007810000 */
[----:B------:R-:W-:-:S07]  /*9dc0*/  IMAD.MOV.U32 R13, RZ, RZ, R3 ;  /* 0x000000ffff0d7224 */ /* 0x000fce00078e0003 */
[----:B------:R-:W-:Y:S05]  /*9dd0*/  WARPSYNC.COLLECTIVE R15, `(.L_x_2784) ;  /* 0x000000000f087348 */ /* 0x000fea0003c00000 */
[----:B------:R0:W1:Y:S02]  /*9de0*/  SHFL.BFLY P6, R14, R13, R12, R11 ;  /* 0x0c00000c0d0e7389 */ /* 0x00006400000c000b */
[----:B01----:R-:W-:Y:S05]  /*9df0*/  ENDCOLLECTIVE ;  /* 0x000000000000791b */ /* 0x003fea0003800000 */
.L_x_2784:
[----:B------:R-:W-:Y:S02]  /*9e00*/  MOV R12, 0x2 ;  /* 0x00000002000c7802 */ /* 0x000fe40000000f00 */
[----:B------:R-:W-:-:S05]  /*9e10*/  FMNMX.FTZ R4, R3, R14, !PT ;  /* 0x0000000e03047209 */ /* 0x000fca0007810000 */
[----:B------:R-:W-:-:S07]  /*9e20*/  IMAD.MOV.U32 R13, RZ, RZ, R4 ;  /* 0x000000ffff0d7224 */ /* 0x000fce00078e0004 */
[----:B------:R-:W-:Y:S05]  /*9e30*/  WARPSYNC.COLLECTIVE R15, `(.L_x_2785) ;  /* 0x000000000f087348 */ /* 0x000fea0003c00000 */
[----:B------:R0:W1:Y:S02]  /*9e40*/  SHFL.BFLY P6, R14, R13, R12, R11 ;  /* 0x0c00000c0d0e7389 */ /* 0x00006400000c000b */
[----:B01----:R-:W-:Y:S05]  /*9e50*/  ENDCOLLECTIVE ;  /* 0x000000000000791b */ /* 0x003fea0003800000 */
.L_x_2785:
[----:B------:R-:W-:Y:S05]  /*9e60*/  BRA `(.L_x_2786) ;  /* 0xffffffa0007c7947 */ /* 0x000fea000383ffff */
.L_x_2787:
        /* <DEDUP_REMOVED lines=9> */
.L_x_3266:


//--------------------- .text._ZN4mmha33masked_multihead_attention_kernelIfLi48ELi64ELi4ELi16ELi64ELb0ELb1EEEv26Multihead_attention_paramsIT_XT5_EE --------------------------
	.section	.text._ZN4mmha33masked_multihead_attention_kernelIfLi48ELi64ELi4ELi16ELi64ELb0ELb1EEEv26Multihead_attention_paramsIT_XT5_EE,"ax",@progbits
	.align	128
        .global         _ZN4mmha33masked_multihead_attention_kernelIfLi48ELi64ELi4ELi16ELi64ELb0ELb1EEEv26Multihead_attention_paramsIT_XT5_EE
        .type           _ZN4mmha33masked_multihead_attention_kernelIfLi48ELi64ELi4ELi16ELi64ELb0ELb1EEEv26Multihead_attention_paramsIT_XT5_EE,@function
        .size           _ZN4mmha33masked_multihead_attention_kernelIfLi48ELi64ELi4ELi16ELi64ELb0ELb1EEEv26Multihead_attention_paramsIT_XT5_EE,(.L_x_3267 - _ZN4mmha33masked_multihead_attention_kernelIfLi48ELi64ELi4ELi16ELi64ELb0ELb1EEEv26Multihead_attention_paramsIT_XT5_EE)
        .other          _ZN4mmha33masked_multihead_attention_kernelIfLi48ELi64ELi4ELi16ELi64ELb0ELb1EEEv26Multihead_attention_paramsIT_XT5_EE,@"STO_CUDA_ENTRY STV_DEFAULT"
_ZN4mmha33masked_multihead_attention_kernelIfLi48ELi64ELi4ELi16ELi64ELb0ELb1EEEv26Multihead_attention_paramsIT_XT5_EE:
.text._ZN4mmha33masked_multihead_attention_kernelIfLi48ELi64ELi4ELi16ELi64ELb0ELb1EEEv26Multihead_attention_paramsIT_XT5_EE:
        /* <DEDUP_REMOVED lines=14> */
.L_x_2788:
[----:B------:R-:W1:Y:S01]  /*00e0*/  LDCU.64 UR4, c[0x0][0x4a0] ;  /* 0x00009400ff0477ac */ /* 0x000e620008000a00 */
[----:B------:R-:W2:Y:S01]  /*00f0*/  LDC R6, c[0x0][0x3f0] ;  /* 0x0000fc00ff067b82 */ /* 0x000ea20000000800 */
[----:B------:R-:W3:Y:S01]  /*0100*/  S2R R8, SR_CTAID.Y ;  /* 0x0000000000087919 */ /* 0x000ee20000002600 */
[----:B------:R-:W4:Y:S01]  /*0110*/  LDCU UR9, c[0x0][0x3f4] ;  /* 0x00007e80ff0977ac */ /* 0x000f220008000800 */
[----:B------:R-:W0:Y:S05]  /*0120*/  LDCU UR8, c[0x0][0x3e8] ;  /* 0x00007d00ff0877ac */ /* 0x000e2a0008000800 */
[----:B------:R-:W4:Y:S01]  /*0130*/  LDC.64 R12, c[0x0][0x460] ;  /* 0x00011800ff0c7b82 */ /* 0x000f220000000a00 */
[----:B-1----:R-:W-:-:S04]  /*0140*/  UISETP.NE.U32.AND UP0, UPT, UR4, URZ, UPT ;  /* 0x000000ff0400728c */ /* 0x002fc8000bf05070 */
[----:B------:R-:W-:Y:S01]  /*0150*/  UISETP.NE.AND.EX UP0, UPT, UR5, URZ, UPT, UP0 ;  /* 0x000000ff0500728c */ /* 0x000fe2000bf05300 */
[----:B--2---:R-:W-:-:S05]  /*0160*/  IABS R7, R6 ;  /* 0x0000000600077213 */ /* 0x004fca0000000000 */
[----:B------:R-:W-:Y:S01]  /*0170*/  PLOP3.LUT P5, PT, PT, PT, UP0, 0x80, 0x8 ;  /* 0x000000000008781c */ /* 0x000fe20003faf008 */
[----:B------:R-:W1:Y:S04]  /*0180*/  I2F.RP R0, R7 ;  /* 0x0000000700007306 */ /* 0x000e680000209400 */
[----:B------:R-:W2:Y:S01]  /*0190*/  @UP0 LDCU.64 UR4, c[0x0][0x4a0] ;  /* 0x00009400ff0407ac */ /* 0x000ea20008000a00 */
[----:B----4-:R-:W-:Y:S02]  /*01a0*/  ISETP.NE.U32.AND P0, PT, R12, RZ, PT ;  /* 0x000000ff0c00720c */ /* 0x010fe40003f05070 */
[----:B------:R-:W-:Y:S01]  /*01b0*/  ISETP.NE.AND P2, PT, R6, RZ, PT ;  /* 0x000000ff0600720c */ /* 0x000fe20003f45270 */
[----:B------:R-:W4:Y:S01]  /*01c0*/  @UP0 LDCU UR7, c[0x0][0x430] ;  /* 0x00008600ff0707ac */ /* 0x000f220008000800 */
[----:B-1----:R-:W1:Y:S01]  /*01d0*/  MUFU.RCP R0, R0 ;  /* 0x0000000000007308 */ /* 0x002e620000001000 */
[----:B--2---:R-:W-:-:S06]  /*01e0*/  @UP0 UIMAD.WIDE.U32 UR4, UR6, 0x4, UR4 ;  /* 0x00000004060408a5 */ /* 0x004fcc000f8e0004 */
[----:B------:R-:W-:Y:S02]  /*01f0*/  IMAD.U32 R2, RZ, RZ, UR4 ;  /* 0x00000004ff027e24 */ /* 0x000fe4000f8e00ff */
[----:B------:R-:W-:Y:S01]  /*0200*/  IMAD.U32 R3, RZ, RZ, UR5 ;  /* 0x00000005ff037e24 */ /* 0x000fe2000f8e00ff */
[----:B-1----:R-:W-:-:S04]  /*0210*/  IADD3 R4, PT, PT, R0, 0xffffffe, RZ ;  /* 0x0ffffffe00047810 */ /* 0x002fc80007ffe0ff */
[----:B------:R1:W2:Y:S01]  /*0220*/  @P5 LDG.E R11, desc[UR36][R2.64] ;  /* 0x00000024020b5981 */ /* 0x0002a2000c1e1900 */
[----:B------:R0:W4:Y:S01]  /*0230*/  F2I.FTZ.U32.TRUNC.NTZ R5, R4 ;  /* 0x0000000400057305 */ /* 0x000122000021f000 */
[----:B---3--:R-:W-:Y:S01]  /*0240*/  IABS R0, R8 ;  /* 0x0000000800007213 */ /* 0x008fe20000000000 */
[----:B0-----:R-:W-:Y:S01]  /*0250*/  IMAD.MOV.U32 R4, RZ, RZ, RZ ;  /* 0x000000ffff047224 */ /* 0x001fe200078e00ff */
[----:B----4-:R-:W-:-:S05]  /*0260*/  IADD3 R10, PT, PT, RZ, -R5, RZ ;  /* 0x80000005ff0a7210 */ /* 0x010fca0007ffe0ff */
[----:B------:R-:W-:-:S04]  /*0270*/  IMAD R9, R10, R7, RZ ;  /* 0x000000070a097224 */ /* 0x000fc800078e02ff */
[----:B------:R-:W-:-:S06]  /*0280*/  IMAD.HI.U32 R5, R5, R9, R4 ;  /* 0x0000000905057227 */ /* 0x000fcc00078e0004 */
[----:B------:R-:W-:-:S04]  /*0290*/  IMAD.HI.U32 R5, R5, R0, RZ ;  /* 0x0000000005057227 */ /* 0x000fc800078e00ff */
[----:B------:R-:W-:-:S04]  /*02a0*/  IMAD.MOV R4, RZ, RZ, -R5 ;  /* 0x000000ffff047224 */ /* 0x000fc800078e0a05 */
[----:B------:R-:W-:-:S05]  /*02b0*/  IMAD R0, R7, R4, R0 ;  /* 0x0000000407007224 */ /* 0x000fca00078e0200 */
[----:B------:R-:W-:Y:S02]  /*02c0*/  ISETP.GT.U32.AND P3, PT, R7, R0, PT ;  /* 0x000000000700720c */ /* 0x000fe40003f64070 */
[----:B------:R-:W-:-:S11]  /*02d0*/  ISETP.NE.AND.EX P0, PT, R13, RZ, PT, P0 ;  /* 0x000000ff0d00720c */ /* 0x000fd60003f05300 */
[-C--:B------:R-:W-:Y:S01]  /*02e0*/  @!P3 IADD3 R0, PT, PT, R0, -R7.reuse, RZ ;  /* 0x800000070000b210 */ /* 0x080fe20007ffe0ff */
[----:B------:R-:W-:Y:S01]  /*02f0*/  @!P3 VIADD R5, R5, 0x1 ;  /* 0x000000010505b836 */ /* 0x000fe20000000000 */
[----:B-1----:R-:W0:Y:S02]  /*0300*/  @P0 LDC.64 R2, c[0x0][0x460] ;  /* 0x00011800ff020b82 */ /* 0x002e240000000a00 */
[----:B------:R-:W-:Y:S02]  /*0310*/  ISETP.GE.U32.AND P1, PT, R0, R7, PT ;  /* 0x000000070000720c */ /* 0x000fe40003f26070 */
[----:B------:R-:W-:-:S04]  /*0320*/  LOP3.LUT R0, R6, UR6, RZ, 0x3c, !PT ;  /* 0x0000000606007c12 */ /* 0x000fc8000f8e3cff */
[----:B------:R-:W-:-:S07]  /*0330*/  ISETP.GE.AND P4, PT, R0, RZ, PT ;  /* 0x000000ff0000720c */ /* 0x000fce0003f86270 */
[----:B------:R-:W-:Y:S01]  /*0340*/  @P1 VIADD R5, R5, 0x1 ;  /* 0x0000000105051836 */ /* 0x000fe20000000000 */
[----:B------:R-:W-:-:S05]  /*0350*/  @!P2 LOP3.LUT R6, RZ, R6, RZ, 0x33, !PT ;  /* 0x00000006ff06a212 */ /* 0x000fca00078e33ff */
[----:B------:R-:W-:-:S04]  /*0360*/  @!P4 IADD3 R5, PT, PT, -R5, RZ, RZ ;  /* 0x000000ff0505c210 */ /* 0x000fc80007ffe1ff */
[----:B------:R-:W-:Y:S02]  /*0370*/  R2UR UR42, R5 ;  /* 0x00000000052a72ca */ /* 0x000fe400000e0000 */
[----:B------:R-:W-:-:S13]  /*0380*/  @!P2 R2UR UR42, R6 ;  /* 0x00000000062aa2ca */ /* 0x000fda00000e0000 */
[----:B------:R-:W-:-:S04]  /*0390*/  IMAD.U32 R5, RZ, RZ, UR42 ;  /* 0x0000002aff057e24 */ /* 0x000fc8000f8e00ff */
[----:B0-----:R-:W-:-:S04]  /*03a0*/  @P0 IMAD.WIDE R2, R5, 0x4, R2 ;  /* 0x0000000405020825 */ /* 0x001fc800078e0202 */
[----:B------:R-:W-:Y:S01]  /*03b0*/  IMAD.U32 R5, RZ, RZ, UR9 ;  /* 0x00000009ff057e24 */ /* 0x000fe2000f8e00ff */
[----:B------:R-:W0:Y:S01]  /*03c0*/  @!UP0 LDCU UR43, c[0x0][0x40c] ;  /* 0x00008180ff2b87ac */ /* 0x000e220008000800 */
[----:B------:R1:W5:Y:S03]  /*03d0*/  @P0 LDG.E R8, desc[UR36][R2.64] ;  /* 0x0000002402080981 */ /* 0x000366000c1e1900 */
[----:B------:R-:W-:-:S04]  /*03e0*/  IABS R0, R5 ;  /* 0x0000000500007213 */ /* 0x000fc80000000000 */
[----:B------:R-:W-:-:S13]  /*03f0*/  R2UR UR10, R0 ;  /* 0x00000000000a72ca */ /* 0x000fda00000e0000 */
[----:B------:R-:W3:Y:S08]  /*0400*/  I2F.RP R0, UR10 ;  /* 0x0000000a00007d06 */ /* 0x000ef00008209400 */
[----:B---3--:R-:W3:Y:S02]  /*0410*/  MUFU.RCP R0, R0 ;  /* 0x0000000000007308 */ /* 0x008ee40000001000 */
[----:B---3--:R-:W-:-:S06]  /*0420*/  IADD3 R4, PT, PT, R0, 0xffffffe, RZ ;  /* 0x0ffffffe00047810 */ /* 0x008fcc0007ffe0ff */
[----:B------:R-:W3:Y:S02]  /*0430*/  F2I.FTZ.U32.TRUNC.NTZ R4, R4 ;  /* 0x0000000400047305 */ /* 0x000ee4000021f000 */
[----:B---3--:R-:W-:Y:S01]  /*0440*/  R2UR UR5, R4 ;  /* 0x00000000040572ca */ /* 0x008fe200000e0000 */
[----:B------:R-:W3:Y:S01]  /*0450*/  S2R R16, SR_TID.X ;  /* 0x0000000000107919 */ /* 0x000ee20000002100 */
[----:B------:R-:W4:Y:S01]  /*0460*/  S2UR UR44, SR_CTAID.X ;  /* 0x00000000002c79c3 */ /* 0x000f220000002500 */
[----:B------:R-:W-:Y:S01]  /*0470*/  IMAD.MOV R0, RZ, RZ, -R5 ;  /* 0x000000ffff007224 */ /* 0x000fe200078e0a05 */
[----:B------:R-:W-:Y:S01]  /*0480*/  UMOV UR38, URZ ;  /* 0x000000ff00267c82 */ /* 0x000fe20008000000 */
[----:B------:R-:W-:Y:S01]  /*0490*/  UIMAD UR45, UR6, UR9, URZ ;  /* 0x00000009062d72a4 */ /* 0x000fe2000f8e02ff */
[----:B------:R-:W-:Y:S01]  /*04a0*/  BSSY.RECONVERGENT B0, `(.L_x_2789) ;  /* 0x0000031000007945 */ /* 0x000fe20003800200 */
[----:B------:R-:W-:Y:S02]  /*04b0*/  CS2R R22, SRZ ;  /* 0x0000000000167805 */ /* 0x000fe4000001ff00 */
[C---:B---3--:R-:W-:Y:S01]  /*04c0*/  ISETP.GT.U32.AND P1, PT, R16.reuse, 0x17, PT ;  /* 0x000000171000780c */ /* 0x048fe20003f24070 */
[----:B------:R-:W-:Y:S01]  /*04d0*/  IMAD.SHL.U32 R17, R16, 0x2, RZ ;  /* 0x0000000210117824 */ /* 0x000fe200078e00ff */
[----:B--2---:R-:W-:-:S13]  /*04e0*/  @P5 R2UR UR4, R11 ;  /* 0x000000000b0452ca */ /* 0x004fda00000e0000 */
[----:B0-----:R-:W-:-:S06]  /*04f0*/  @UP0 UIADD3 UR43, UPT, UPT, UR4, UR7, URZ ;  /* 0x00000007042b0290 */ /* 0x001fcc000fffe0ff */
[----:B-1----:R-:W-:Y:S01]  /*0500*/  IABS R2, UR43 ;  /* 0x0000002b00027c13 */ /* 0x002fe20008000000 */
[----:B------:R-:W-:-:S03]  /*0510*/  UIADD3 UR7, UPT, UPT, URZ, -UR5, URZ ;  /* 0x80000005ff077290 */ /* 0x000fc6000fffe0ff */
[----:B------:R-:W-:Y:S01]  /*0520*/  R2UR UR41, R2 ;  /* 0x00000000022972ca */ /* 0x000fe200000e0000 */
[----:B------:R-:W-:Y:S01]  /*0530*/  UIMAD UR7, UR7, UR10, URZ ;  /* 0x0000000a070772a4 */ /* 0x000fe2000f8e02ff */
[----:B------:R-:W-:-:S03]  /*0540*/  UMOV UR4, URZ ;  /* 0x000000ff00047c82 */ /* 0x000fc60008000000 */
[----:B------:R-:W-:-:S07]  /*0550*/  UIMAD.WIDE.U32 UR4, UR5, UR7, UR4 ;  /* 0x00000007050472a5 */ /* 0x000fce000f8e0004 */
[----:B------:R-:W4:Y:S01]  /*0560*/  LDCU UR7, c[0x0][0x3f8] ;  /* 0x00007f00ff0777ac */ /* 0x000f220008000800 */
[----:B------:R-:W-:-:S04]  /*0570*/  UIMAD.WIDE.U32 UR4, UR5, UR41, URZ ;  /* 0x00000029050472a5 */ /* 0x000fc8000f8e00ff */
[----:B------:R-:W-:-:S04]  /*0580*/  UIADD3 UR5, UPT, UPT, -UR5, URZ, URZ ;  /* 0x000000ff05057290 */ /* 0x000fc8000fffe1ff */
[----:B------:R-:W-:-:S04]  /*0590*/  UIMAD UR41, UR10, UR5, UR41 ;  /* 0x000000050a2972a4 */ /* 0x000fc8000f8e0229 */
[----:B------:R-:W-:Y:S02]  /*05a0*/  UISETP.GT.U32.AND UP1, UPT, UR10, UR41, UPT ;  /* 0x000000290a00728c */ /* 0x000fe4000bf24070 */
[----:B------:R-:W-:-:S09]  /*05b0*/  UISETP.NE.AND UP0, UPT, UR8, URZ, UPT ;  /* 0x000000ff0800728c */ /* 0x000fd2000bf05270 */
[----:B------:R-:W-:-:S04]  /*05c0*/  @!UP1 UIADD3 UR41, UPT, UPT, UR41, -UR10, URZ ;  /* 0x8000000a29299290 */ /* 0x000fc8000fffe0ff */
[----:B------:R-:W-:Y:S02]  /*05d0*/  UISETP.GT.U32.AND UP2, UPT, UR10, UR41, UPT ;  /* 0x000000290a00728c */ /* 0x000fe4000bf44070 */
[----:B----4-:R-:W-:Y:S02]  /*05e0*/  UIMAD UR40, UR6, UR7, UR44 ;  /* 0x00000007062872a4 */ /* 0x010fe4000f8e022c */
[----:B------:R-:W-:Y:S02]  /*05f0*/  UISETP.GE.AND UP1, UPT, UR43, URZ, UPT ;  /* 0x000000ff2b00728c */ /* 0x000fe4000bf26270 */
[----:B------:R-:W-:-:S05]  /*0600*/  @UP0 UIMAD UR4, UR6, UR8, URZ ;  /* 0x00000008060402a4 */ /* 0x000fca000f8e02ff */
[----:B------:R-:W-:Y:S02]  /*0610*/  @!UP2 UIADD3 UR41, UPT, UPT, UR41, -UR10, URZ ;  /* 0x8000000a2929a290 */ /* 0x000fe4000fffe0ff */
[----:B------:R-:W-:Y:S02]  /*0620*/  UISETP.NE.AND UP2, UPT, UR9, URZ, UPT ;  /* 0x000000ff0900728c */ /* 0x000fe4000bf45270 */
[----:B------:R-:W-:Y:S02]  /*0630*/  @!UP0 UIMAD UR46, UR40, 0x30, URZ ;  /* 0x00000030282e88a4 */ /* 0x000fe4000f8e02ff */
[----:B------:R-:W-:Y:S02]  /*0640*/  @UP0 UIMAD UR46, UR44, 0x30, UR4 ;  /* 0x000000302c2e08a4 */ /* 0x000fe4000f8e0204 */
[----:B------:R-:W-:Y:S02]  /*0650*/  UIADD3 UR4, UPT, UPT, UR43, 0x1, URZ ;  /* 0x000000012b047890 */ /* 0x000fe4000fffe0ff */
[----:B------:R-:W-:-:S02]  /*0660*/  @!UP1 UIADD3 UR41, UPT, UPT, -UR41, URZ, URZ ;  /* 0x000000ff29299290 */ /* 0x000fc4000fffe1ff */
[----:B------:R-:W-:Y:S02]  /*0670*/  UIMAD UR42, UR42, UR7, URZ ;  /* 0x000000072a2a72a4 */ /* 0x000fe4000f8e02ff */
[----:B------:R-:W-:Y:S01]  /*0680*/  VIADDMNMX R0, R0, UR4, RZ, !PT ;  /* 0x0000000400007c46 */ /* 0x000fe2000f8001ff */
[----:B------:R-:W-:Y:S01]  /*0690*/  @!UP2 ULOP3.LUT UR41, URZ, UR9, URZ, 0x33, !UPT ;  /* 0x00000009ff29a292 */ /* 0x000fe2000f8e33ff */
[----:B------:R-:W-:Y:S01]  /*06a0*/  IADD3 R15, PT, PT, R17, UR46, RZ ;  /* 0x0000002e110f7c10 */ /* 0x000fe2000fffe0ff */
        /* <DEDUP_REMOVED lines=16> */
.L_x_2790:
[----:B------:R-:W-:Y:S05]  /*07b0*/  BSYNC.RECONVERGENT B0 ;  /* 0x0000000000007941 */ /* 0x000fea0003800200 */
.L_x_2789:
[----:B------:R-:W1:Y:S01]  /*07c0*/  LDCU UR4, c[0x0][0x478] ;  /* 0x00008f00ff0477ac */ /* 0x000e620008000800 */
[----:B-----5:R-:W-:Y:S02]  /*07d0*/  @P0 R2UR UR38, R8 ;  /* 0x00000000082602ca */ /* 0x020fe400000e0000 */
[----:B------:R-:W-:Y:S01]  /*07e0*/  R2UR UR48, R0 ;  /* 0x00000000003072ca */ /* 0x000fe200000e0000 */
[----:B------:R-:W-:Y:S01]  /*07f0*/  IMAD.U32 R0, RZ, RZ, UR44 ;  /* 0x0000002cff007e24 */ /* 0x000fe2000f8e00ff */
[----:B------:R-:W-:-:S03]  /*0800*/  USHF.R.S32.HI UR47, URZ, 0x1f, UR45 ;  /* 0x0000001fff2f7899 */ /* 0x000fc6000801142d */
        /* <DEDUP_REMOVED lines=14> */
.L_x_2791:
[----:B------:R-:W-:Y:S01]  /*08f0*/  BSSY.RECONVERGENT B0, `(.L_x_2792) ;  /* 0x0000006000007945 */ /* 0x000fe20003800200 */
[----:B------:R-:W-:-:S03]  /*0900*/  CS2R R18, SRZ ;  /* 0x0000000000127805 */ /* 0x000fc6000001ff00 */
[----:B------:R-:W-:Y:S05]  /*0910*/  @P1 BRA `(.L_x_2793) ;  /* 0x00000000000c1947 */ /* 0x000fea0003800000 */
[----:B------:R-:W1:Y:S02]  /*0920*/  LDC.64 R2, c[0x0][0x398] ;  /* 0x0000e600ff027b82 */ /* 0x000e640000000a00 */
[----:B-1----:R-:W-:-:S05]  /*0930*/  IMAD.WIDE R2, R15, 0x4, R2 ;  /* 0x000000040f027825 */ /* 0x002fca00078e0202 */
[----:B------:R1:W5:Y:S02]  /*0940*/  LDG.E.64 R18, desc[UR36][R2.64] ;  /* 0x0000002402127981 */ /* 0x000364000c1e1b00 */
.L_x_2793:
[----:B------:R-:W-:Y:S05]  /*0950*/  BSYNC.RECONVERGENT B0 ;  /* 0x0000000000007941 */ /* 0x000fea0003800200 */
.L_x_2792:
[----:B------:R-:W2:Y:S01]  /*0960*/  LDCU.64 UR10, c[0x0][0x418] ;  /* 0x00008300ff0a77ac */ /* 0x000ea20008000a00 */
[----:B------:R-:W-:Y:S01]  /*0970*/  ISETP.EQ.U32.AND P3, PT, R12, RZ, PT ;  /* 0x000000ff0c00720c */ /* 0x000fe20003f62070 */
[----:B------:R-:W3:Y:S01]  /*0980*/  LDC R14, c[0x0][0x400] ;  /* 0x00010000ff0e7b82 */ /* 0x000ee20000000800 */
[----:B------:R-:W-:Y:S01]  /*0990*/  ISETP.GT.U32.AND P2, PT, R16, 0x1f, PT ;  /* 0x0000001f1000780c */ /* 0x000fe20003f44070 */
[----:B------:R-:W4:Y:S03]  /*09a0*/  LDCU.64 UR8, c[0x0][0x3a0] ;  /* 0x00007400ff0877ac */ /* 0x000f260008000a00 */
[----:B------:R-:W-:Y:S01]  /*09b0*/  ISETP.EQ.OR.EX P2, PT, R13, RZ, P2, P3 ;  /* 0x000000ff0d00720c */ /* 0x000fe20001742730 */
[----:B------:R-:W0:Y:S01]  /*09c0*/  LDCU.64 UR4, c[0x0][0x390] ;  /* 0x00007200ff0477ac */ /* 0x000e220008000a00 */
[----:B--2---:R-:W-:-:S11]  /*09d0*/  UISETP.NE.U32.AND UP0, UPT, UR10, URZ, UPT ;  /* 0x000000ff0a00728c */ /* 0x004fd6000bf05070 */
[----:B------:R-:W2:Y:S01]  /*09e0*/  @!P2 LDC.64 R6, c[0x0][0x450] ;  /* 0x00011400ff06ab82 */ /* 0x000ea20000000a00 */
[----:B------:R-:W-:Y:S01]  /*09f0*/  VOTEU.ALL UP1, P2 ;  /* 0x0000000000ff7886 */ /* 0x000fe20001020000 */
[----:B----4-:R-:W-:Y:S01]  /*0a00*/  ISETP.NE.U32.AND P1, PT, RZ, UR8, PT ;  /* 0x00000008ff007c0c */ /* 0x010fe2000bf25070 */
[----:B------:R-:W-:Y:S01]  /*0a10*/  UISETP.NE.AND.EX UP0, UPT, UR11, URZ, UPT, UP0 ;  /* 0x000000ff0b00728c */ /* 0x000fe2000bf05300 */
[----:B0-----:R-:W-:Y:S02]  /*0a20*/  ISETP.NE.U32.AND P0, PT, RZ, UR4, PT ;  /* 0x00000004ff007c0c */ /* 0x001fe4000bf05070 */
[----:B------:R-:W-:Y:S02]  /*0a30*/  ISETP.NE.AND.EX P1, PT, RZ, UR9, PT, P1 ;  /* 0x00000009ff007c0c */ /* 0x000fe4000bf25310 */
[----:B------:R-:W-:Y:S02]  /*0a40*/  ISETP.NE.AND.EX P0, PT, RZ, UR5, PT, P0 ;  /* 0x00000005ff007c0c */ /* 0x000fe4000bf05300 */
[----:B------:R-:W-:-:S02]  /*0a50*/  ISETP.GT.U32.OR P1, PT, R16, 0x17, !P1 ;  /* 0x000000171000780c */ /* 0x000fc40004f24470 */
[----:B------:R-:W-:Y:S02]  /*0a60*/  ISETP.GT.U32.OR P0, PT, R16, 0x17, !P0 ;  /* 0x000000171000780c */ /* 0x000fe40004704470 */
[----:B------:R-:W0:Y:S01]  /*0a70*/  @UP0 LDCU.64 UR4, c[0x0][0x418] ;  /* 0x00008300ff0407ac */ /* 0x000e220008000a00 */
[----:B------:R-:W-:-:S08]  /*0a80*/  PLOP3.LUT P3, PT, PT, PT, UP0, 0x80, 0x8 ;  /* 0x000000000008781c */ /* 0x000fd00003f6f008 */
[----:B------:R-:W4:Y:S08]  /*0a90*/  @!P1 LDC.64 R4, c[0x0][0x3a0] ;  /* 0x0000e800ff049b82 */ /* 0x000f300000000a00 */
[----:B-1----:R-:W1:Y:S01]  /*0aa0*/  @!P0 LDC.64 R2, c[0x0][0x390] ;  /* 0x0000e400ff028b82 */ /* 0x002e620000000a00 */
[----:B0-----:R-:W-:Y:S02]  /*0ab0*/  @UP0 UIMAD.WIDE.U32 UR4, UR6, 0x4, UR4 ;  /* 0x00000004060408a5 */ /* 0x001fe4000f8e0004 */
[----:B------:R-:W-:Y:S01]  /*0ac0*/  @!UP1 UIMAD UR6, UR38, UR7, URZ ;  /* 0x00000007260692a4 */ /* 0x000fe2000f8e02ff */
[----:B------:R-:W-:-:S03]  /*0ad0*/  CS2R R12, SRZ ;  /* 0x00000000000c7805 */ /* 0x000fc6000001ff00 */
[----:B------:R-:W-:Y:S01]  /*0ae0*/  IMAD.U32 R8, RZ, RZ, UR4 ;  /* 0x00000004ff087e24 */ /* 0x000fe2000f8e00ff */
[----:B------:R-:W-:Y:S01]  /*0af0*/  MOV R9, UR5 ;  /* 0x0000000500097c02 */ /* 0x000fe20008000f00 */
[----:B------:R-:W-:-:S03]  /*0b00*/  IMAD.U32 R0, RZ, RZ, UR6 ;  /* 0x00000006ff007e24 */ /* 0x000fc6000f8e00ff */
[----:B------:R-:W0:Y:S01]  /*0b10*/  LDCU.U8 UR4, c[0x0][0x404] ;  /* 0x00008080ff0477ac */ /* 0x000e220008000000 */
[----:B------:R-:W-:Y:S01]  /*0b20*/  @!P2 IMAD R15, R0, 0x30, R11 ;  /* 0x00000030000fa824 */ /* 0x000fe200078e020b */
[----:B------:R-:W3:Y:S01]  /*0b30*/  @P3 LDG.E R8, desc[UR36][R8.64] ;  /* 0x0000002408083981 */ /* 0x000ee2000c1e1900 */
[----:B----4-:R-:W-:-:S04]  /*0b40*/  @!P1 IMAD.WIDE.U32 R4, R11, 0x4, R4 ;  /* 0x000000040b049825 */ /* 0x010fc800078e0004 */
[----:B--2---:R-:W-:Y:S01]  /*0b50*/  @!P2 IMAD.WIDE R6, R15, 0x4, R6 ;  /* 0x000000040f06a825 */ /* 0x004fe200078e0206 */
[----:B------:R-:W2:Y:S03]  /*0b60*/  @!P1 LDG.E.64 R12, desc[UR36][R4.64] ;  /* 0x00000024040c9981 */ /* 0x000ea6000c1e1b00 */
[----:B-1----:R-:W-:Y:S01]  /*0b70*/  @!P0 IMAD.WIDE.U32 R2, R11, 0x4, R2 ;  /* 0x000000040b028825 */ /* 0x002fe200078e0002 */
[----:B------:R-:W-:Y:S01]  /*0b80*/  CS2R R10, SRZ ;  /* 0x00000000000a7805 */ /* 0x000fe2000001ff00 */
[----:B------:R-:W4:Y:S05]  /*0b90*/  @!P2 LDG.E.64 R6, desc[UR36][R6.64] ;  /* 0x000000240606a981 */ /* 0x000f2a000c1e1b00 */
[----:B------:R-:W4:Y:S01]  /*0ba0*/  @!P0 LDG.E.64 R10, desc[UR36][R2.64] ;  /* 0x00000024020a8981 */ /* 0x000f22000c1e1b00 */
[----:B0-----:R-:W-:-:S04]  /*0bb0*/  ISETP.NE.AND P0, PT, RZ, UR4, PT ;  /* 0x00000004ff007c0c */ /* 0x001fc8000bf05270 */
[----:B---3--:R-:W-:Y:S01]  /*0bc0*/  ISETP.LT.OR P0, PT, R14, 0x1, P0 ;  /* 0x000000010e00780c */ /* 0x008fe20000701670 */
[----:B------:R-:W-:Y:S01]  /*0bd0*/  UMOV UR39, URZ ;  /* 0x000000ff00277c82 */ /* 0x000fe20008000000 */
[----:B------:R-:W-:Y:S01]  /*0be0*/  BSSY.RECONVERGENT B6, `(.L_x_2794) ;  /* 0x000009a000067945 */ /* 0x000fe20003800200 */
[----:B------:R-:W-:Y:S01]  /*0bf0*/  @P3 R2UR UR39, R8 ;  /* 0x00000000082732ca */ /* 0x000fe200000e0000 */
[----:B--2--5:R-:W-:Y:S01]  /*0c00*/  FADD.FTZ R18, R12, R18 ;  /* 0x000000120c127221 */ /* 0x024fe20000010000 */
[----:B------:R-:W-:-:S03]  /*0c10*/  FADD.FTZ R19, R13, R19 ;  /* 0x000000130d137221 */ /* 0x000fc60000010000 */
[----:B----4-:R-:W-:Y:S01]  /*0c20*/  @!P2 FMUL.FTZ R18, R18, R6 ;  /* 0x000000061212a220 */ /* 0x010fe20000410000 */
[----:B------:R-:W-:Y:S01]  /*0c30*/  @!P2 FMUL.FTZ R19, R19, R7 ;  /* 0x000000071313a220 */ /* 0x000fe20000410000 */
[----:B------:R-:W-:Y:S01]  /*0c40*/  FADD.FTZ R22, R10, R22 ;  /* 0x000000160a167221 */ /* 0x000fe20000010000 */
[----:B------:R-:W-:Y:S02]  /*0c50*/  FADD.FTZ R23, R11, R23 ;  /* 0x000000170b177221 */ /* 0x000fe40000010000 */
[----:B------:R-:W-:Y:S05]  /*0c60*/  @P0 BRA `(.L_x_2795) ;  /* 0x0000000000600947 */ /* 0x000fea0003800000 */
[----:B------:R-:W-:-:S13]  /*0c70*/  ISETP.GE.AND P0, PT, R17, R14, PT ;  /* 0x0000000e1100720c */ /* 0x000fda0003f06270 */
[----:B------:R-:W-:Y:S05]  /*0c80*/  @P0 BRA `(.L_x_2796) ;  /* 0x00000008003c0947 */ /* 0x000fea0003800000 */
[----:B------:R-:W-:Y:S01]  /*0c90*/  I2FP.F32.U32 R2, R14 ;  /* 0x0000000e00027245 */ /* 0x000fe20000201000 */
[----:B------:R-:W0:Y:S01]  /*0ca0*/  LDCU UR4, c[0x0][0x40c] ;  /* 0x00008180ff0477ac */ /* 0x000e220008000800 */
[----:B------:R-:W-:Y:S02]  /*0cb0*/  I2FP.F32.U32 R0, R17 ;  /* 0x0000001100007245 */ /* 0x000fe40000201000 */
[----:B------:R-:W1:Y:S01]  /*0cc0*/  MUFU.RCP R3, R2 ;  /* 0x0000000200037308 */ /* 0x000e620000001000 */
[----:B0-----:R-:W-:Y:S02]  /*0cd0*/  UIADD3 UR4, UPT, UPT, -UR39, UR4, URZ ;  /* 0x0000000427047290 */ /* 0x001fe4000fffe1ff */
[----:B-1----:R-:W-:-:S04]  /*0ce0*/  FMUL.FTZ R0, R0, R3 ;  /* 0x0000000300007220 */ /* 0x002fc80000410000 */
        /* <DEDUP_REMOVED lines=16> */
.L_x_2795:
        /* <DEDUP_REMOVED lines=46> */
[----:B0-----:R-:W-:Y:S01]  /*10d0*/  MOV R4, UR4 ;  /* 0x0000000400047c02 */ /* 0x001fe20008000f00 */
[----:B------:R-:W-:-:S02]  /*10e0*/  IMAD.U32 R5, RZ, RZ, UR5 ;  /* 0x00000005ff057e24 */ /* 0x000fc4000f8e00ff */
[----:B---3--:R-:W-:Y:S01]  /*10f0*/  IMAD.U32 R6, RZ, RZ, UR6 ;  /* 0x00000006ff067e24 */ /* 0x008fe2000f8e00ff */
[----:B------:R-:W-:Y:S01]  /*1100*/  MOV R7, UR7 ;  /* 0x0000000700077c02 */ /* 0x000fe20008000f00 */
[----:B----4-:R-:W-:Y:S02]  /*1110*/  IMAD.U32 R10, RZ, RZ, UR8 ;  /* 0x00000008ff0a7e24 */ /* 0x010fe4000f8e00ff */
[----:B-1----:R-:W-:-:S07]  /*1120*/  IMAD.U32 R11, RZ, RZ, UR9 ;  /* 0x00000009ff0b7e24 */ /* 0x002fce000f8e00ff */
[----:B------:R-:W-:-:S07]  /*1130*/  LEPC R20, `(.L_x_2797) ;  /* 0x000000001014794e */ /* 0x000fce0000000000 */
[----:B--2---:R-:W-:Y:S05]  /*1140*/  CALL.ABS.NOINC R2 ;  /* 0x0000000002007343 */ /* 0x004fea0003c00000 */
.L_x_2797:
[----:B------:R-:W0:Y:S01]  /*1150*/  S2R R3, SR_CgaCtaId ;  /* 0x0000000000037919 */ /* 0x000e220000008800 */
[----:B------:R-:W1:Y:S01]  /*1160*/  LDC R6, c[0x0][0x400] ;  /* 0x00010000ff067b82 */ /* 0x000e620000000800 */
[----:B------:R-:W-:Y:S01]  /*1170*/  ISETP.NE.AND P6, PT, R27, RZ, PT ;  /* 0x000000ff1b00720c */ /* 0x000fe20003fc5270 */
[----:B------:R-:W-:Y:S05]  /*1180*/  WARPSYNC.ALL ;  /* 0x0000000000007948 */ /* 0x000fea0003800000 */
[----:B------:R-:W-:-:S04]  /*1190*/  MOV R0, 0x400 ;  /* 0x0000040000007802 */ /* 0x000fc80000000f00 */
[----:B------:R-:W-:-:S04]  /*11a0*/  IADD3 R0, PT, PT, R0, 0x110, RZ ;  /* 0x0000011000007810 */ /* 0x000fc80007ffe0ff */
[----:B0-----:R-:W-:Y:S01]  /*11b0*/  LEA R0, R3, R0, 0x18 ;  /* 0x0000000003007211 */ /* 0x001fe200078ec0ff */
[----:B------:R-:W-:-:S04]  /*11c0*/  @!P6 IMAD R3, R24, R25, R26 ;  /* 0x000000191803e224 */ /* 0x000fc800078e021a */
[--C-:B-1----:R-:W-:Y:S02]  /*11d0*/  IMAD R2, R6, 0x4, R0.reuse ;  /* 0x0000000406027824 */ /* 0x102fe400078e0200 */
[----:B------:R-:W-:-:S03]  /*11e0*/  @!P6 IMAD R4, R3, 0x4, R0 ;  /* 0x000000040304e824 */ /* 0x000fc600078e0200 */
[----:B------:R-:W-:Y:S02]  /*11f0*/  @!P6 LEA R3, R3, R2, 0x2 ;  /* 0x000000020303e211 */ /* 0x000fe400078e10ff */
        /* <DEDUP_REMOVED lines=11> */
[C---:B------:R-:W-:Y:S02]  /*12b0*/  IMAD R11, R3.reuse, 0x4, R0 ;  /* 0x00000004030b7824 */ /* 0x040fe400078e0200 */
[C---:B------:R-:W-:Y:S01]  /*12c0*/  IMAD R13, R3.reuse, 0x4, R2 ;  /* 0x00000004030d7824 */ /* 0x040fe200078e0202 */
[----:B------:R-:W-:Y:S01]  /*12d0*/  SHF.L.U32 R3, R3, 0x1, RZ ;  /* 0x0000000103037819 */ /* 0x000fe200000006ff */
[C---:B------:R-:W-:Y:S01]  /*12e0*/  IMAD R12, R24.reuse, 0x4, R11 ;  /* 0x00000004180c7824 */ /* 0x040fe200078e020b */
[----:B------:R0:W1:Y:S01]  /*12f0*/  LDS R22, [R11] ;  /* 0x000000000b167984 */ /* 0x0000620000000800 */
[----:B------:R-:W-:Y:S01]  /*1300*/  IMAD R14, R24, 0x4, R13 ;  /* 0x00000004180e7824 */ /* 0x000fe200078e020d */
        /* <DEDUP_REMOVED lines=9> */
[----:B-----5:R-:W-:Y:S01]  /*13a0*/  UIADD3 UR4, UPT, UPT, -UR39, UR4, URZ ;  /* 0x0000000427047290 */ /* 0x020fe2000fffe1ff */
[----:B0-----:R-:W-:-:S05]  /*13b0*/  FMUL.FTZ R3, R3, R4 ;  /* 0x0000000403037220 */ /* 0x001fca0000410000 */
[----:B------:R-:W-:Y:S01]  /*13c0*/  I2FP.F32.S32 R6, UR4 ;  /* 0x0000000400067c45 */ /* 0x000fe20008201400 */
        /* <DEDUP_REMOVED lines=14> */
.L_x_2801:
[----:B------:R-:W-:Y:S05]  /*14b0*/  BSYNC.RECONVERGENT B1 ;  /* 0x0000000000017941 */ /* 0x000fea0003800200 */
.L_x_2800:
[----:B--2---:R2:W-:Y:S04]  /*14c0*/  STS [R13], R18 ;  /* 0x000000120d007388 */ /* 0x0045e80000000800 */
[----:B----4-:R2:W-:Y:S04]  /*14d0*/  STS [R14], R19 ;  /* 0x000000130e007388 */ /* 0x0105e80000000800 */
[----:B-1----:R2:W-:Y:S04]  /*14e0*/  STS [R11], R22 ;  /* 0x000000160b007388 */ /* 0x0025e80000000800 */
[----:B---3--:R2:W-:Y:S02]  /*14f0*/  STS [R12], R23 ;  /* 0x000000170c007388 */ /* 0x0085e40000000800 */
.L_x_2799:
[----:B------:R-:W-:Y:S05]  /*1500*/  BSYNC.RECONVERGENT B0 ;  /* 0x0000000000007941 */ /* 0x000fea0003800200 */
.L_x_2798:
[----:B------:R-:W-:Y:S01]  /*1510*/  BAR.SYNC.DEFER_BLOCKING 0x0 ;  /* 0x0000000000007b1d */ /* 0x000fe20000010000 */
[----:B------:R-:W-:-:S04]  /*1520*/  @!P6 IMAD R25, R24, R25, R26 ;  /* 0x000000191819e224 */ /* 0x000fc800078e021a */
[C---:B------:R-:W-:Y:S01]  /*1530*/  @!P6 IMAD R2, R25.reuse, 0x4, R2 ;  /* 0x000000041902e824 */ /* 0x040fe200078e0202 */
[----:B------:R-:W-:-:S05]  /*1540*/  @!P6 LEA R0, R25, R0, 0x2 ;  /* 0x000000001900e211 */ /* 0x000fca00078e10ff */
[----:B--2---:R1:W2:Y:S04]  /*1550*/  @!P6 LDS.64 R22, [R0] ;  /* 0x000000000016e984 */ /* 0x0042a80000000a00 */
[----:B------:R1:W3:Y:S01]  /*1560*/  @!P6 LDS.64 R18, [R2] ;  /* 0x000000000212e984 */ /* 0x0002e20000000a00 */
[----:B------:R-:W-:Y:S06]  /*1570*/  BAR.SYNC.DEFER_BLOCKING 0x0 ;  /* 0x0000000000007b1d */ /* 0x000fec0000010000 */
.L_x_2796:
[----:B------:R-:W-:Y:S05]  /*1580*/  BSYNC.RECONVERGENT B6 ;  /* 0x0000000000067941 */ /* 0x000fea0003800200 */
.L_x_2794:
[----:B------:R-:W4:Y:S01]  /*1590*/  S2UR UR19, SR_CgaCtaId ;  /* 0x00000000001379c3 */ /* 0x000f220000008800 */
[----:B------:R-:W-:Y:S01]  /*15a0*/  ISETP.GT.U32.AND P0, PT, R16, 0x1f, PT ;  /* 0x0000001f1000780c */ /* 0x000fe20003f04070 */
[----:B------:R-:W-:Y:S01]  /*15b0*/  UMOV UR18, 0x400 ;  /* 0x0000040000127882 */ /* 0x000fe20000000000 */
[----:B------:R-:W-:Y:S01]  /*15c0*/  UIADD3 UR9, UPT, UPT, -UR48, UR43, URZ ;  /* 0x0000002b30097290 */ /* 0x000fe2000fffe1ff */
[----:B------:R-:W-:Y:S01]  /*15d0*/  IMAD.MOV.U32 R50, RZ, RZ, -0x800001 ;  /* 0xff7fffffff327424 */ /* 0x000fe200078e00ff */
        /* <DEDUP_REMOVED lines=9> */
[----:B-1----:R-:W-:-:S05]  /*1670*/  LEA R0, R16, UR4, 0x3 ;  /* 0x0000000410007c11 */ /* 0x002fca000f8e18ff */
[----:B------:R1:W-:Y:S01]  /*1680*/  STS.64 [R0], R22 ;  /* 0x0000001600007388 */ /* 0x0003e20000000a00 */
[----:B------:R-:W-:Y:S05]  /*1690*/  @P0 BRA `(.L_x_2804) ;  /* 0x0000000000300947 */ /* 0x000fea0003800000 */
[----:B------:R-:W2:Y:S01]  /*16a0*/  LDCU UR5, c[0x0][0x3f4] ;  /* 0x00007e80ff0577ac */ /* 0x000ea20008000800 */
[----:B------:R-:W3:Y:S01]  /*16b0*/  LDC.64 R2, c[0x0][0x3b8] ;  /* 0x0000ee00ff027b82 */ /* 0x000ee20000000a00 */
[----:B------:R-:W-:Y:S02]  /*16c0*/  LOP3.LUT R17, R17, 0x2, RZ, 0xc0, !PT ;  /* 0x0000000211117812 */ /* 0x000fe400078ec0ff */
[----:B-1----:R-:W-:Y:S01]  /*16d0*/  SHF.R.U32.HI R0, RZ, 0x1, R16 ;  /* 0x00000001ff007819 */ /* 0x002fe20000011610 */
[----:B--2---:R-:W-:Y:S02]  /*16e0*/  UIMAD UR4, UR40, UR5, URZ ;  /* 0x00000005280472a4 */ /* 0x004fe4000f8e02ff */
[----:B------:R-:W-:-:S04]  /*16f0*/  MOV R5, UR5 ;  /* 0x0000000500057c02 */ /* 0x000fc80008000f00 */
[----:B------:R-:W-:Y:S02]  /*1700*/  IMAD.U32 R6, RZ, RZ, UR4 ;  /* 0x00000004ff067e24 */ /* 0x000fe4000f8e00ff */
[----:B------:R-:W-:Y:S02]  /*1710*/  IMAD R0, R0, R5, UR41 ;  /* 0x0000002900007e24 */ /* 0x000fe4000f8e0205 */
[----:B------:R-:W-:-:S04]  /*1720*/  IMAD R17, R6, 0x30, R17 ;  /* 0x0000003006117824 */ /* 0x000fc800078e0211 */
[----:B------:R-:W-:-:S04]  /*1730*/  IMAD R17, R0, 0x4, R17 ;  /* 0x0000000400117824 */ /* 0x000fc800078e0211 */
[----:B---3--:R-:W-:-:S05]  /*1740*/  IMAD.WIDE R2, R17, 0x4, R2 ;  /* 0x0000000411027825 */ /* 0x008fca00078e0202 */
[----:B------:R2:W-:Y:S02]  /*1750*/  STG.E.64 desc[UR36][R2.64], R18 ;  /* 0x0000001202007986 */ /* 0x0005e4000c101b24 */
.L_x_2804:
[----:B------:R-:W-:Y:S05]  /*1760*/  BSYNC.RECONVERGENT B0 ;  /* 0x0000000000007941 */ /* 0x000fea0003800200 */
.L_x_2803:
        /* <DEDUP_REMOVED lines=12> */
.L_x_2885:
        /* <DEDUP_REMOVED lines=11> */
[----:B------:R-:W-:-:S04]  /*18e0*/  UIADD3 UR6, UPT, UPT, -UR39, UR43, URZ ;  /* 0x0000002b27067290 */ /* 0x000fc8000fffe1ff */
[----:B-1----:R-:W-:-:S04]  /*18f0*/  UIMAD UR7, UR44, UR8, UR6 ;  /* 0x000000082c0772a4 */ /* 0x002fc8000f8e0206 */
[----:B------:R-:W-:-:S04]  /*1900*/  UIMAD UR7, UR7, UR8, UR6 ;  /* 0x00000008070772a4 */ /* 0x000fc8000f8e0206 */
[----:B--2---:R-:W-:-:S06]  /*1910*/  UIMAD.WIDE UR4, UR7, 0x4, UR4 ;  /* 0x00000004070478a5 */ /* 0x004fcc000f8e0204 */
[----:B------:R-:W-:Y:S01]  /*1920*/  IMAD.U32 R3, RZ, RZ, UR5 ;  /* 0x00000005ff037e24 */ /* 0x000fe2000f8e00ff */
[----:B------:R-:W-:-:S05]  /*1930*/  MOV R2, UR4 ;  /* 0x0000000400027c02 */ /* 0x000fca0008000f00 */
[----:B------:R-:W2:Y:S02]  /*1940*/  LDG.E R3, desc[UR36][R2.64] ;  /* 0x0000002402037981 */ /* 0x000ea4000c1e1900 */
[----:B--2---:R-:W-:-:S07]  /*1950*/  FADD.FTZ R50, R50, R3 ;  /* 0x0000000332327221 */ /* 0x004fce0000010000 */
.L_x_2806:
[----:B------:R4:W-:Y:S02]  /*1960*/  STS [UR11], R50 ;  /* 0x00000032ff007988 */ /* 0x0009e4000800080b */
.L_x_2802:
[----:B------:R-:W-:Y:S05]  /*1970*/  WARPSYNC.ALL ;  /* 0x0000000000007948 */ /* 0x000fea0003800000 */
[----:B------:R-:W-:Y:S01]  /*1980*/  UIADD3 UR6, UPT, UPT, UR9, 0x7, URZ ;  /* 0x0000000709067890 */ /* 0x000fe2000fffe0ff */
[----:B------:R-:W-:Y:S01]  /*1990*/  SHF.R.U32.HI R6, RZ, 0x2, R16 ;  /* 0x00000002ff067819 */ /* 0x000fe20000011610 */
[----:B------:R-:W5:Y:S01]  /*19a0*/  LDCU.64 UR4, c[0x0][0x3f0] ;  /* 0x00007e00ff0477ac */ /* 0x000f620008000a00 */
[----:B------:R-:W-:Y:S01]  /*19b0*/  BSSY B0, `(.L_x_2807) ;  /* 0x0000158000007945 */ /* 0x000fe20003800000 */
[----:B------:R-:W-:Y:S01]  /*19c0*/  USHF.R.S32.HI UR7, URZ, 0x1f, UR6 ;  /* 0x0000001fff077899 */ /* 0x000fe20008011406 */
[----:B------:R-:W0:Y:S03]  /*19d0*/  LDCU UR22, c[0x0][0x3f4] ;  /* 0x00007e80ff1677ac */ /* 0x000e260008000800 */
[----:B------:R-:W-:Y:S01]  /*19e0*/  ULEA.HI UR7, UR7, UR6, URZ, 0x3 ;  /* 0x0000000607077291 */ /* 0x000fe2000f8f18ff */
[----:B------:R-:W0:Y:S03]  /*19f0*/  LDCU UR21, c[0x0][0x410] ;  /* 0x00008200ff1577ac */ /* 0x000e260008000800 */
[----:B------:R-:W-:-:S02]  /*1a00*/  ULOP3.LUT UR7, UR7, 0xfffffff8, URZ, 0xc0, !UPT ;  /* 0xfffffff807077892 */ /* 0x000fc4000f8ec0ff */
[----:B-----5:R-:W-:Y:S01]  /*1a10*/  UIMAD UR4, UR42, UR4, UR44 ;  /* 0x000000042a0472a4 */ /* 0x020fe2000f8e022c */
[----:B------:R-:W0:Y:S01]  /*1a20*/  LDCU.64 UR12, c[0x0][0x3c8] ;  /* 0x00007900ff0c77ac */ /* 0x000e220008000a00 */
[----:B------:R-:W-:Y:S02]  /*1a30*/  BAR.SYNC.DEFER_BLOCKING 0x0 ;  /* 0x0000000000007b1d */ /* 0x000fe40000010000 */
[----:B------:R-:W-:Y:S01]  /*1a40*/  ISETP.GE.AND P0, PT, R6, UR7, PT ;  /* 0x0000000706007c0c */ /* 0x000fe2000bf06270 */
[----:B------:R-:W-:-:S03]  /*1a50*/  UIMAD UR6, UR4, 0x30, URZ ;  /* 0x00000030040678a4 */ /* 0x000fc6000f8e02ff */
[----:B------:R-:W0:Y:S01]  /*1a60*/  LDCU.64 UR14, c[0x0][0x438] ;  /* 0x00008700ff0e77ac */ /* 0x000e220008000a00 */
[----:B------:R-:W0:Y:S08]  /*1a70*/  LDCU.64 UR16, c[0x0][0x448] ;  /* 0x00008900ff1077ac */ /* 0x000e300008000a00 */
[----:B------:R-:W-:Y:S05]  /*1a80*/  @P0 BRA `(.L_x_2808) ;  /* 0x0000001400280947 */ /* 0x000fea0003800000 */
[----:B------:R-:W5:Y:S01]  /*1a90*/  LDCU.64 UR8, c[0x0][0x420] ;  /* 0x00008400ff0877ac */ /* 0x000f620008000a00 */
[----:B------:R-:W2:Y:S01]  /*1aa0*/  LDC R10, c[0x0][0x430] ;  /* 0x00010c00ff0a7b82 */ /* 0x000ea20000000800 */
[----:B------:R-:W-:Y:S01]  /*1ab0*/  LOP3.LUT R7, R16, 0x3, RZ, 0xc0, !PT ;  /* 0x0000000310077812 */ /* 0x000fe200078ec0ff */
[C---:B------:R-:W-:Y:S01]  /*1ac0*/  VIADD R53, R6.reuse, UR48 ;  /* 0x0000003006357c36 */ /* 0x040fe20008000000 */
[----:B------:R-:W4:Y:S01]  /*1ad0*/  LDCU UR20, c[0x0][0x440] ;  /* 0x00008800ff1477ac */ /* 0x000f220008000800 */
[----:B0-----:R-:W-:Y:S01]  /*1ae0*/  IMAD.U32 R12, RZ, RZ, UR5 ;  /* 0x00000005ff0c7e24 */ /* 0x001fe2000f8e00ff */
[----:B------:R-:W-:Y:S01]  /*1af0*/  LEA R6, R6, UR10, 0x2 ;  /* 0x0000000a06067c11 */ /* 0x000fe2000f8e10ff */
[----:B------:R-:W-:Y:S02]  /*1b00*/  UIADD3 UR4, UPT, UPT, UR18, 0x10, URZ ;  /* 0x0000001012047890 */ /* 0x000fe4000fffe0ff */
[----:B------:R-:W-:Y:S01]  /*1b10*/  IMAD R9, R12, 0x30, RZ ;  /* 0x000000300c097824 */ /* 0x000fe200078e02ff */
[----:B------:R-:W2:Y:S01]  /*1b20*/  LDCU UR7, c[0x0][0x408] ;  /* 0x00008100ff0777ac */ /* 0x000ea20008000800 */
[----:B------:R-:W-:Y:S01]  /*1b30*/  IABS R16, R12 ;  /* 0x0000000c00107213 */ /* 0x000fe20000000000 */
[----:B------:R-:W0:Y:S01]  /*1b40*/  LDCU UR11, c[0x0][0x3f8] ;  /* 0x00007f00ff0b77ac */ /* 0x000e220008000800 */
[----:B------:R-:W-:Y:S01]  /*1b50*/  ULEA UR4, UR19, UR4, 0x18 ;  /* 0x0000000413047291 */ /* 0x000fe2000f8ec0ff */
[----:B-----5:R-:W-:Y:S01]  /*1b60*/  MOV R8, UR8 ;  /* 0x0000000800087c02 */ /* 0x020fe20008000f00 */
[----:B---3--:R-:W-:Y:S01]  /*1b70*/  IMAD.U32 R19, RZ, RZ, UR9 ;  /* 0x00000009ff137e24 */ /* 0x008fe2000f8e00ff */
[----:B------:R-:W-:-:S02]  /*1b80*/  ISETP.NE.U32.AND P0, PT, RZ, UR8, PT ;  /* 0x00000008ff007c0c */ /* 0x000fc4000bf05070 */
[----:B------:R-:W-:Y:S02]  /*1b90*/  IADD3 R8, P1, P2, R8, UR45, R53 ;  /* 0x0000002d08087c10 */ /* 0x000fe4000fa3e035 */
[----:B-1----:R-:W-:Y:S01]  /*1ba0*/  LEA R0, R7, UR4, 0x2 ;  /* 0x0000000407007c11 */ /* 0x002fe2000f8e10ff */
[----:B----4-:R-:W-:Y:S01]  /*1bb0*/  UIMAD UR4, UR44, UR20, UR43 ;  /* 0x000000142c0472a4 */ /* 0x010fe2000f8e022b */
[----:B------:R-:W-:Y:S01]  /*1bc0*/  ISETP.NE.AND.EX P0, PT, RZ, UR9, PT, P0 ;  /* 0x00000009ff007c0c */ /* 0x000fe2000bf05300 */
[----:B------:R-:W-:Y:S01]  /*1bd0*/  IMAD R7, R12, UR6, R7 ;  /* 0x000000060c077c24 */ /* 0x000fe2000f8e0207 */
[----:B------:R-:W-:Y:S01]  /*1be0*/  IADD3.X R19, PT, PT, R19, UR47, RZ, P1, P2 ;  /* 0x0000002f13137c10 */ /* 0x000fe20008fe44ff */
[----:B------:R-:W1:Y:S01]  /*1bf0*/  LDS R51, [R0] ;  /* 0x0000000000337984 */ /* 0x000e620000000800 */
[----:B--2---:R-:W-:Y:S02]  /*1c00*/  VIADD R10, R10, UR7 ;  /* 0x000000070a0a7c36 */ /* 0x004fe40008000000 */
[----:B0-----:R-:W-:Y:S01]  /*1c10*/  IMAD R18, R9, UR11, RZ ;  /* 0x0000000b09127c24 */ /* 0x001fe2000f8e02ff */
[----:B------:R-:W0:Y:S04]  /*1c20*/  LDS R49, [R0+0x10] ;  /* 0x0000100000317984 */ /* 0x000e280000000800 */
[----:B------:R-:W2:Y:S04]  /*1c30*/  LDS R47, [R0+0x20] ;  /* 0x00002000002f7984 */ /* 0x000ea80000000800 */
[----:B------:R-:W3:Y:S04]  /*1c40*/  LDS R45, [R0+0x30] ;  /* 0x00003000002d7984 */ /* 0x000ee80000000800 */
[----:B------:R-:W4:Y:S04]  /*1c50*/  LDS R48, [R0+0x40] ;  /* 0x0000400000307984 */ /* 0x000f280000000800 */
[----:B------:R-:W0:Y:S04]  /*1c60*/  LDS R43, [R0+0x50] ;  /* 0x00005000002b7984 */ /* 0x000e280000000800 */
        /* <DEDUP_REMOVED lines=9> */
[----:B------:R5:W0:Y:S02]  /*1d00*/  LDS R5, [R0+0xf0] ;  /* 0x0000f00000057984 */ /* 0x000a240000000800 */
[----:B-----5:R-:W-:-:S05]  /*1d10*/  MOV R0, UR20 ;  /* 0x0000001400007c02 */ /* 0x020fca0008000f00 */
[----:B-1234-:R-:W-:-:S07]  /*1d20*/  IMAD R17, R0, UR4, R53 ;  /* 0x0000000400117c24 */ /* 0x01efce000f8e0235 */
.L_x_2812:
[----:B------:R-:W1:Y:S01]  /*1d30*/  I2F.RP R11, R16 ;  /* 0x00000010000b7306 */ /* 0x000e620000209400 */
[----:B------:R-:W2:Y:S01]  /*1d40*/  LDC R12, c[0x0][0x3f4] ;  /* 0x0000fd00ff0c7b82 */ /* 0x000ea20000000800 */
[----:B------:R-:W-:Y:S02]  /*1d50*/  IABS R59, R53 ;  /* 0x00000035003b7213 */ /* 0x000fe40000000000 */
[----:B------:R-:W-:-:S04]  /*1d60*/  ISETP.GE.AND P2, PT, R53, RZ, PT ;  /* 0x000000ff3500720c */ /* 0x000fc80003f46270 */
[----:B-1----:R-:W1:Y:S01]  /*1d70*/  MUFU.RCP R11, R11 ;  /* 0x0000000b000b7308 */ /* 0x002e620000001000 */
[----:B--2---:R-:W-:Y:S01]  /*1d80*/  ISETP.NE.AND P3, PT, R12, RZ, PT ;  /* 0x000000ff0c00720c */ /* 0x004fe20003f65270 */
[----:B-1----:R-:W-:-:S06]  /*1d90*/  VIADD R14, R11, 0xffffffe ;  /* 0x0ffffffe0b0e7836 */ /* 0x002fcc0000000000 */
[----:B------:R1:W2:Y:S02]  /*1da0*/  F2I.FTZ.U32.TRUNC.NTZ R15, R14 ;  /* 0x0000000e000f7305 */ /* 0x0002a4000021f000 */
[----:B-1----:R-:W-:Y:S01]  /*1db0*/  IMAD.MOV.U32 R14, RZ, RZ, RZ ;  /* 0x000000ffff0e7224 */ /* 0x002fe200078e00ff */
[----:B--2---:R-:W-:-:S05]  /*1dc0*/  IADD3 R13, PT, PT, RZ, -R15, RZ ;  /* 0x8000000fff0d7210 */ /* 0x004fca0007ffe0ff */
[----:B------:R-:W-:-:S04]  /*1dd0*/  IMAD R13, R13, R16, RZ ;  /* 0x000000100d0d7224 */ /* 0x000fc800078e02ff */
[----:B------:R-:W-:Y:S01]  /*1de0*/  IMAD.HI.U32 R34, R15, R13, R14 ;  /* 0x0000000d0f227227 */ /* 0x000fe200078e000e */
[----:B------:R-:W-:-:S05]  /*1df0*/  IABS R13, R12 ;  /* 0x0000000c000d7213 */ /* 0x000fca0000000000 */
[----:B------:R-:W-:-:S04]  /*1e00*/  IMAD.HI.U32 R11, R34, R59, RZ ;  /* 0x0000003b220b7227 */ /* 0x000fc800078e00ff */
[----:B------:R-:W-:Y:S01]  /*1e10*/  IMAD.MOV.U32 R34, RZ, RZ, R13 ;  /* 0x000000ffff227224 */ /* 0x000fe200078e000d */
[----:B------:R-:W-:-:S05]  /*1e20*/  IADD3 R14, PT, PT, -R11, RZ, RZ ;  /* 0x000000ff0b0e7210 */ /* 0x000fca0007ffe1ff */
[----:B------:R-:W-:-:S05]  /*1e30*/  IMAD R59, R34, R14, R59 ;  /* 0x0000000e223b7224 */ /* 0x000fca00078e023b */
[----:B------:R-:W-:-:S13]  /*1e40*/  ISETP.GT.U32.AND P1, PT, R16, R59, PT ;  /* 0x0000003b1000720c */ /* 0x000fda0003f24070 */
[----:B------:R-:W-:-:S05]  /*1e50*/  @!P1 IMAD.IADD R59, R59, 0x1, -R34 ;  /* 0x000000013b3b9824 */ /* 0x000fca00078e0a22 */
[----:B------:R-:W-:-:S13]  /*1e60*/  ISETP.GT.U32.AND P1, PT, R16, R59, PT ;  /* 0x0000003b1000720c */ /* 0x000fda0003f24070 */
[----:B------:R-:W-:Y:S01]  /*1e70*/  @!P1 IMAD.IADD R59, R59, 0x1, -R34 ;  /* 0x000000013b3b9824 */ /* 0x000fe200078e0a22 */
[----:B------:R-:W-:-:S04]  /*1e80*/  ISETP.GE.AND P1, PT, R53, UR43, PT ;  /* 0x0000002b35007c0c */ /* 0x000fc8000bf26270 */
[----:B------:R-:W-:Y:S02]  /*1e90*/  @!P2 IADD3 R59, PT, PT, -R59, RZ, RZ ;  /* 0x000000ff3b3ba210 */ /* 0x000fe40007ffe1ff */
[----:B------:R-:W-:-:S04]  /*1ea0*/  @!P3 LOP3.LUT R59, RZ, R12, RZ, 0x33, !PT ;  /* 0x0000000cff3bb212 */ /* 0x000fc800078e33ff */
[C---:B------:R-:W-:Y:S01]  /*1eb0*/  IADD3 R11, P2, PT, R59.reuse, UR45, RZ ;  /* 0x0000002d3b0b7c10 */ /* 0x040fe2000ff5e0ff */
[----:B------:R-:W-:-:S03]  /*1ec0*/  IMAD.SHL.U32 R13, R59, 0x4, RZ ;  /* 0x000000043b0d7824 */ /* 0x000fc600078e00ff */
[----:B------:R-:W-:Y:S01]  /*1ed0*/  IADD3.X R14, PT, PT, RZ, UR47, RZ, P2, !PT ;  /* 0x0000002fff0e7c10 */ /* 0x000fe200097fe4ff */
[----:B------:R-:W-:Y:S01]  /*1ee0*/  IMAD R56, R12, 0x8, R13 ;  /* 0x000000080c387824 */ /* 0x000fe200078e020d */
[----:B------:R-:W-:-:S04]  /*1ef0*/  LEA R54, P2, R11, UR12, 0x2 ;  /* 0x0000000c0b367c11 */ /* 0x000fc8000f8410ff */
[----:B------:R-:W-:Y:S02]  /*1f00*/  ISETP.GE.OR P5, PT, R56, R9, P1 ;  /* 0x000000093800720c */ /* 0x000fe40000fa6670 */
[----:B------:R-:W-:-:S11]  /*1f10*/  LEA.HI.X R55, R11, UR13, R14, 0x2, P2 ;  /* 0x0000000d0b377c11 */ /* 0x000fd600090f140e */
[----:B------:R-:W2:Y:S01]  /*1f20*/  @!P5 LDG.E R11, desc[UR36][R54.64] ;  /* 0x00000024360bd981 */ /* 0x000ea2000c1e1900 */
[C-C-:B------:R-:W-:Y:S01]  /*1f30*/  IMAD R35, R12.reuse, 0x10, R13.reuse ;  /* 0x000000100c237824 */ /* 0x140fe200078e020d */
[-C--:B------:R-:W-:Y:S01]  /*1f40*/  ISETP.GE.OR P3, PT, R13, R9.reuse, P1 ;  /* 0x000000090d00720c */ /* 0x080fe20000f66670 */
[----:B------:R-:W-:Y:S01]  /*1f50*/  IMAD R36, R12, 0x20, R13 ;  /* 0x000000200c247824 */ /* 0x000fe200078e020d */
[----:B------:R-:W1:Y:S02]  /*1f60*/  @!P5 LDC.64 R14, c[0x0][0x3b8] ;  /* 0x0000ee00ff0edb82 */ /* 0x000e640000000a00 */
[----:B------:R-:W-:-:S09]  /*1f70*/  ISETP.GE.OR P6, PT, R35, R9, P1 ;  /* 0x000000092300720c */ /* 0x000fd20000fc6670 */
[----:B------:R-:W3:Y:S04]  /*1f80*/  @!P3 LDG.E R34, desc[UR36][R54.64] ;  /* 0x000000243622b981 */ /* 0x000ee8000c1e1900 */
[----:B------:R-:W4:Y:S01]  /*1f90*/  @!P6 LDG.E R52, desc[UR36][R54.64] ;  /* 0x000000243634e981 */ /* 0x000f22000c1e1900 */
[----:B------:R-:W-:-:S13]  /*1fa0*/  ISETP.GE.OR P4, PT, R36, R9, P1 ;  /* 0x000000092400720c */ /* 0x000fda0000f86670 */
[----:B------:R-:W5:Y:S01]  /*1fb0*/  @!P4 LDG.E R37, desc[UR36][R54.64] ;  /* 0x000000243625c981 */ /* 0x000f62000c1e1900 */
[----:B------:R-:W-:Y:S01]  /*1fc0*/  IADD3 R59, PT, PT, R59, R12, RZ ;  /* 0x0000000c3b3b7210 */ /* 0x000fe20007ffe0ff */
[----:B--2---:R-:W-:Y:S01]  /*1fd0*/  @!P5 IMAD R56, R18, R11, R56 ;  /* 0x0000000b1238d224 */ /* 0x004fe200078e0238 */
[----:B------:R-:W-:-:S04]  /*1fe0*/  SHF.R.S32.HI R11, RZ, 0x1f, R7 ;  /* 0x0000001fff0b7819 */ /* 0x000fc80000011407 */
[----:B------:R-:W-:-:S04]  /*1ff0*/  @!P5 IADD3 R57, P2, PT, R7, R56, RZ ;  /* 0x000000380739d210 */ /* 0x000fc80007f5e0ff */
[----:B------:R-:W-:Y:S02]  /*2000*/  @!P5 LEA.HI.X.SX32 R58, R56, R11, 0x1, P2 ;  /* 0x0000000b383ad211 */ /* 0x000fe400010f0eff */
[----:B-1----:R-:W-:-:S04]  /*2010*/  @!P5 LEA R56, P2, R57, R14, 0x2 ;  /* 0x0000000e3938d211 */ /* 0x002fc800078410ff */
[----:B------:R-:W-:Y:S02]  /*2020*/  @!P5 LEA.HI.X R57, R57, R15, R58, 0x2, P2 ;  /* 0x0000000f3939d211 */ /* 0x000fe400010f143a */
[----:B------:R-:W1:Y:S01]  /*2030*/  @!P6 LDC.64 R14, c[0x0][0x3b8] ;  /* 0x0000ee00ff0eeb82 */ /* 0x000e620000000a00 */
[----:B------:R-:W-:Y:S01]  /*2040*/  ISETP.GE.AND P2, PT, R53, UR43, PT ;  /* 0x0000002b35007c0c */ /* 0x000fe2000bf46270 */
[----:B----4-:R-:W-:-:S03]  /*2050*/  @!P6 IMAD R52, R18, R52, R35 ;  /* 0x000000341234e224 */ /* 0x010fc600078e0223 */
[----:B------:R-:W-:-:S06]  /*2060*/  FSEL R20, R20, RZ, P2 ;  /* 0x000000ff14147208 */ /* 0x000fcc0001000000 */
[----:B------:R2:W4:Y:S01]  /*2070*/  @!P5 LDG.E R20, desc[UR36][R56.64] ;  /* 0x000000243814d981 */ /* 0x000522000c1e1900 */
[----:B------:R-:W-:-:S04]  /*2080*/  @!P6 IADD3 R35, P5, PT, R7, R52, RZ ;  /* 0x000000340723e210 */ /* 0x000fc80007fbe0ff */
[----:B------:R-:W-:Y:S02]  /*2090*/  @!P6 LEA.HI.X.SX32 R52, R52, R11, 0x1, P5 ;  /* 0x0000000b3434e211 */ /* 0x000fe400028f0eff */
[----:B-1----:R-:W-:-:S04]  /*20a0*/  @!P6 LEA R60, P5, R35, R14, 0x2 ;  /* 0x0000000e233ce211 */ /* 0x002fc800078a10ff */
[----:B------:R-:W-:Y:S02]  /*20b0*/  @!P6 LEA.HI.X R61, R35, R15, R52, 0x2, P5 ;  /* 0x0000000f233de211 */ /* 0x000fe400028f1434 */
[----:B------:R-:W1:Y:S01]  /*20c0*/  @!P3 LDC.64 R14, c[0x0][0x3b8] ;  /* 0x0000ee00ff0ebb82 */ /* 0x000e620000000a00 */
[----:B---3--:R-:W-:Y:S01]  /*20d0*/  @!P3 IMAD R34, R18, R34, R13 ;  /* 0x000000221222b224 */ /* 0x008fe200078e020d */
[----:B------:R-:W-:Y:S01]  /*20e0*/  FSEL R21, R21, RZ, P2 ;  /* 0x000000ff15157208 */ /* 0x000fe20001000000 */
[----:B--2---:R-:W-:-:S03]  /*20f0*/  IMAD.SHL.U32 R57, R59, 0x4, RZ ;  /* 0x000000043b397824 */ /* 0x004fc600078e00ff */
[----:B------:R-:W-:Y:S02]  /*2100*/  @!P3 IADD3 R13, P5, PT, R7, R34, RZ ;  /* 0x00000022070db210 */ /* 0x000fe40007fbe0ff */
[----:B------:R2:W3:Y:S01]  /*2110*/  @!P6 LDG.E R21, desc[UR36][R60.64] ;  /* 0x000000243c15e981 */ /* 0x0004e2000c1e1900 */
[----:B------:R-:W-:Y:S02]  /*2120*/  ISETP.GE.OR P6, PT, R57, R9, P1 ;  /* 0x000000093900720c */ /* 0x000fe40000fc6670 */
[----:B------:R-:W-:Y:S02]  /*2130*/  @!P3 LEA.HI.X.SX32 R52, R34, R11, 0x1, P5 ;  /* 0x0000000b2234b211 */ /* 0x000fe400028f0eff */
[----:B-1----:R-:W-:-:S04]  /*2140*/  @!P3 LEA R34, P5, R13, R14, 0x2 ;  /* 0x0000000e0d22b211 */ /* 0x002fc800078a10ff */
[----:B------:R-:W-:Y:S01]  /*2150*/  @!P3 LEA.HI.X R35, R13, R15, R52, 0x2, P5 ;  /* 0x0000000f0d23b211 */ /* 0x000fe200028f1434 */
[----:B------:R-:W-:Y:S01]  /*2160*/  IMAD R13, R12, 0x8, R57 ;  /* 0x000000080c0d7824 */ /* 0x000fe200078e0239 */
[----:B------:R-:W1:Y:S03]  /*2170*/  @!P4 LDC.64 R14, c[0x0][0x3b8] ;  /* 0x0000ee00ff0ecb82 */ /* 0x000e660000000a00 */
[----:B------:R-:W4:Y:S01]  /*2180*/  @!P6 LDG.E R52, desc[UR36][R54.64] ;  /* 0x000000243634e981 */ /* 0x000f22000c1e1900 */
[----:B------:R-:W-:Y:S02]  /*2190*/  ISETP.GE.OR P5, PT, R13, R9, P1 ;  /* 0x000000090d00720c */ /* 0x000fe40000fa6670 */
[----:B------:R-:W-:Y:S01]  /*21a0*/  FSEL R22, R22, RZ, P2 ;  /* 0x000000ff16167208 */ /* 0x000fe20001000000 */
[----:B-----5:R-:W-:-:S05]  /*21b0*/  @!P4 IMAD R36, R18, R37, R36 ;  /* 0x000000251224c224 */ /* 0x020fca00078e0224 */
[----:B------:R5:W3:Y:S05]  /*21c0*/  @!P3 LDG.E R22, desc[UR36][R34.64] ;  /* 0x000000242216b981 */ /* 0x000aea000c1e1900 */
[----:B------:R-:W3:Y:S01]  /*21d0*/  @!P5 LDG.E R56, desc[UR36][R54.64] ;  /* 0x000000243638d981 */ /* 0x000ee2000c1e1900 */
[----:B------:R-:W-:Y:S02]  /*21e0*/  @!P4 IADD3 R37, P3, PT, R7, R36, RZ ;  /* 0x000000240725c210 */ /* 0x000fe40007f7e0ff */
[----:B--2---:R-:W-:Y:S02]  /*21f0*/  LEA R61, R12, R59, 0x2 ;  /* 0x0000003b0c3d7211 */ /* 0x004fe400078e10ff */
[----:B------:R-:W-:Y:S01]  /*2200*/  @!P4 LEA.HI.X.SX32 R58, R36, R11, 0x1, P3 ;  /* 0x0000000b243ac211 */ /* 0x000fe200018f0eff */
[----:B-----5:R-:W2:Y:S01]  /*2210*/  @!P5 LDC.64 R34, c[0x0][0x3b8] ;  /* 0x0000ee00ff22db82 */ /* 0x020ea20000000a00 */
[----:B-1----:R-:W-:-:S04]  /*2220*/  @!P4 LEA R36, P3, R37, R14, 0x2 ;  /* 0x0000000e2524c211 */ /* 0x002fc800078610ff */
[----:B------:R-:W-:Y:S01]  /*2230*/  @!P4 LEA.HI.X R37, R37, R15, R58, 0x2, P3 ;  /* 0x0000000f2525c211 */ /* 0x000fe200018f143a */
[----:B------:R-:W-:Y:S02]  /*2240*/  IMAD.SHL.U32 R58, R61, 0x4, RZ ;  /* 0x000000043d3a7824 */ /* 0x000fe400078e00ff */
[----:B------:R-:W1:Y:S03]  /*2250*/  @!P6 LDC.64 R14, c[0x0][0x3b8] ;  /* 0x0000ee00ff0eeb82 */ /* 0x000e660000000a00 */
[----:B------:R-:W-:-:S13]  /*2260*/  ISETP.GE.OR P3, PT, R58, R9, P1 ;  /* 0x000000093a00720c */ /* 0x000fda0000f66670 */
[----:B------:R-:W5:Y:S01]  /*2270*/  @!P3 LDG.E R59, desc[UR36][R54.64] ;  /* 0x00000024363bb981 */ /* 0x000f62000c1e1900 */
[----:B------:R-:W-:-:S06]  /*2280*/  FSEL R23, R23, RZ, P2 ;  /* 0x000000ff17177208 */ /* 0x000fcc0001000000 */
[----:B------:R0:W5:Y:S01]  /*2290*/  @!P4 LDG.E R23, desc[UR36][R36.64] ;  /* 0x000000242417c981 */ /* 0x000162000c1e1900 */
[----:B------:R-:W-:Y:S01]  /*22a0*/  IMAD.IADD R61, R61, 0x1, R12 ;  /* 0x000000013d3d7824 */ /* 0x000fe200078e020c */
[----:B------:R-:W-:-:S04]  /*22b0*/  FSEL R24, R24, RZ, P2 ;  /* 0x000000ff18187208 */ /* 0x000fc80001000000 */
[C---:B0-----:R-:W-:Y:S01]  /*22c0*/  SHF.L.U32 R36, R61.reuse, 0x2, RZ ;  /* 0x000000023d247819 */ /* 0x041fe200000006ff */
[----:B------:R-:W-:Y:S01]  /*22d0*/  IMAD.IADD R37, R61, 0x1, R12 ;  /* 0x000000013d257824 */ /* 0x000fe200078e020c */
[----:B------:R-:W-:Y:S01]  /*22e0*/  FSEL R0, R0, RZ, P2 ;  /* 0x000000ff00007208 */ /* 0x000fe20001000000 */
[----:B----4-:R-:W-:-:S05]  /*22f0*/  @!P6 IMAD R52, R18, R52, R57 ;  /* 0x000000341234e224 */ /* 0x010fca00078e0239 */
[----:B------:R-:W-:-:S04]  /*2300*/  @!P6 IADD3 R57, P4, PT, R7, R52, RZ ;  /* 0x000000340739e210 */ /* 0x000fc80007f9e0ff */
[----:B------:R-:W-:Y:S02]  /*2310*/  @!P6 LEA.HI.X.SX32 R52, R52, R11, 0x1, P4 ;  /* 0x0000000b3434e211 */ /* 0x000fe400020f0eff */
[----:B-1----:R-:W-:Y:S01]  /*2320*/  @!P6 LEA R14, P4, R57, R14, 0x2 ;  /* 0x0000000e390ee211 */ /* 0x002fe200078810ff */
[----:B---3--:R-:W-:-:S03]  /*2330*/  @!P5 IMAD R56, R18, R56, R13 ;  /* 0x000000381238d224 */ /* 0x008fc600078e020d */
[----:B------:R-:W-:Y:S02]  /*2340*/  @!P6 LEA.HI.X R15, R57, R15, R52, 0x2, P4 ;  /* 0x0000000f390fe211 */ /* 0x000fe400020f1434 */
[----:B------:R-:W-:-:S03]  /*2350*/  @!P5 IADD3 R13, P4, PT, R7, R56, RZ ;  /* 0x00000038070dd210 */ /* 0x000fc60007f9e0ff */
[----:B------:R0:W3:Y:S01]  /*2360*/  @!P6 LDG.E R24, desc[UR36][R14.64] ;  /* 0x000000240e18e981 */ /* 0x0000e2000c1e1900 */
[----:B------:R-:W-:Y:S02]  /*2370*/  @!P5 LEA.HI.X.SX32 R56, R56, R11, 0x1, P4 ;  /* 0x0000000b3838d211 */ /* 0x000fe400020f0eff */
[----:B------:R-:W-:Y:S02]  /*2380*/  ISETP.GE.OR P4, PT, R36, R9, P1 ;  /* 0x000000092400720c */ /* 0x000fe40000f86670 */
[----:B--2---:R-:W-:Y:S01]  /*2390*/  @!P5 LEA R34, P6, R13, R34, 0x2 ;  /* 0x000000220d22d211 */ /* 0x004fe200078c10ff */
[----:B------:R-:W-:Y:S01]  /*23a0*/  IMAD.SHL.U32 R52, R37, 0x4, RZ ;  /* 0x0000000425347824 */ /* 0x000fe200078e00ff */
[----:B0-----:R-:W0:Y:S02]  /*23b0*/  @!P3 LDC.64 R14, c[0x0][0x3b8] ;  /* 0x0000ee00ff0ebb82 */ /* 0x001e240000000a00 */
[----:B------:R-:W-:Y:S02]  /*23c0*/  @!P5 LEA.HI.X R35, R13, R35, R56, 0x2, P6 ;  /* 0x000000230d23d211 */ /* 0x000fe400030f1438 */
[----:B------:R-:W-:-:S03]  /*23d0*/  ISETP.GE.OR P6, PT, R52, R9, P1 ;  /* 0x000000093400720c */ /* 0x000fc60000fc6670 */
[----:B------:R1:W2:Y:S04]  /*23e0*/  @!P5 LDG.E R0, desc[UR36][R34.64] ;  /* 0x000000242200d981 */ /* 0x0002a8000c1e1900 */
[----:B------:R-:W4:Y:S01]  /*23f0*/  @!P4 LDG.E R35, desc[UR36][R54.64] ;  /* 0x000000243623c981 */ /* 0x000f22000c1e1900 */
[----:B-----5:R-:W-:-:S05]  /*2400*/  @!P3 IMAD R58, R18, R59, R58 ;  /* 0x0000003b123ab224 */ /* 0x020fca00078e023a */
[----:B------:R-:W5:Y:S01]  /*2410*/  @!P6 LDG.E R61, desc[UR36][R54.64] ;  /* 0x00000024363de981 */ /* 0x000f62000c1e1900 */
[----:B------:R-:W-:Y:S02]  /*2420*/  @!P3 IADD3 R13, P5, PT, R7, R58, RZ ;  /* 0x0000003a070db210 */ /* 0x000fe40007fbe0ff */
[----:B------:R-:W-:Y:S02]  /*2430*/  LEA R59, R12, R37, 0x1 ;  /* 0x000000250c3b7211 */ /* 0x000fe400078e08ff */
[----:B------:R-:W-:Y:S02]  /*2440*/  @!P3 LEA.HI.X.SX32 R58, R58, R11, 0x1, P5 ;  /* 0x0000000b3a3ab211 */ /* 0x000fe400028f0eff */
[----:B0-----:R-:W-:-:S04]  /*2450*/  @!P3 LEA R56, P5, R13, R14, 0x2 ;  /* 0x0000000e0d38b211 */ /* 0x001fc800078a10ff */
[----:B------:R-:W-:Y:S01]  /*2460*/  @!P3 LEA.HI.X R57, R13, R15, R58, 0x2, P5 ;  /* 0x0000000f0d39b211 */ /* 0x000fe200028f143a */
[----:B------:R-:W-:Y:S01]  /*2470*/  IMAD.SHL.U32 R13, R59, 0x4, RZ ;  /* 0x000000043b0d7824 */ /* 0x000fe200078e00ff */
[----:B------:R-:W0:Y:S04]  /*2480*/  @!P4 LDC.64 R14, c[0x0][0x3b8] ;  /* 0x0000ee00ff0ecb82 */ /* 0x000e280000000a00 */
[----:B------:R-:W-:-:S13]  /*2490*/  ISETP.GE.OR P5, PT, R13, R9, P1 ;  /* 0x000000090d00720c */ /* 0x000fda0000fa6670 */
[----:B------:R-:W3:Y:S01]  /*24a0*/  @!P5 LDG.E R37, desc[UR36][R54.64] ;  /* 0x000000243625d981 */ /* 0x000ee2000c1e1900 */
[----:B------:R-:W-:-:S06]  /*24b0*/  FSEL R26, R26, RZ, P2 ;  /* 0x000000ff1a1a7208 */ /* 0x000fcc0001000000 */
[----:B------:R0:W2:Y:S01]  /*24c0*/  @!P3 LDG.E R26, desc[UR36][R56.64] ;  /* 0x00000024381ab981 */ /* 0x0000a2000c1e1900 */
[----:B------:R-:W-:Y:S02]  /*24d0*/  FSEL R25, R25, RZ, P2 ;  /* 0x000000ff19197208 */ /* 0x000fe40001000000 */
[----:B------:R-:W-:Y:S01]  /*24e0*/  FSEL R33, R33, RZ, P2 ;  /* 0x000000ff21217208 */ /* 0x000fe20001000000 */
[C---:B----4-:R-:W-:Y:S02]  /*24f0*/  @!P4 IMAD R36, R18.reuse, R35, R36 ;  /* 0x000000231224c224 */ /* 0x050fe400078e0224 */
[----:B-1----:R-:W1:Y:S03]  /*2500*/  @!P6 LDC.64 R34, c[0x0][0x3b8] ;  /* 0x0000ee00ff22eb82 */ /* 0x002e660000000a00 */
[----:B------:R-:W-:Y:S01]  /*2510*/  @!P4 IADD3 R58, P3, PT, R7, R36, RZ ;  /* 0x00000024073ac210 */ /* 0x000fe20007f7e0ff */
[----:B-----5:R-:W-:-:S03]  /*2520*/  @!P6 IMAD R52, R18, R61, R52 ;  /* 0x0000003d1234e224 */ /* 0x020fc600078e0234 */
[----:B------:R-:W-:Y:S01]  /*2530*/  @!P4 LEA.HI.X.SX32 R36, R36, R11, 0x1, P3 ;  /* 0x0000000b2424c211 */ /* 0x000fe200018f0eff */
[----:B------:R-:W-:Y:S01]  /*2540*/  IMAD.IADD R61, R59, 0x1, R12 ;  /* 0x000000013b3d7824 */ /* 0x000fe200078e020c */
[----:B0-----:R-:W-:-:S04]  /*2550*/  @!P4 LEA R14, P3, R58, R14, 0x2 ;  /* 0x0000000e3a0ec211 */ /* 0x001fc800078610ff */
[----:B------:R-:W-:Y:S02]  /*2560*/  @!P4 LEA.HI.X R15, R58, R15, R36, 0x2, P3 ;  /* 0x0000000f3a0fc211 */ /* 0x000fe400018f1424 */
[----:B------:R-:W-:Y:S02]  /*2570*/  SHF.L.U32 R36, R61, 0x2, RZ ;  /* 0x000000023d247819 */ /* 0x000fe400000006ff */
[----:B------:R-:W-:Y:S01]  /*2580*/  @!P6 IADD3 R56, P3, PT, R7, R52, RZ ;  /* 0x000000340738e210 */ /* 0x000fe20007f7e0ff */
[----:B------:R0:W4:Y:S01]  /*2590*/  @!P4 LDG.E R25, desc[UR36][R14.64] ;  /* 0x000000240e19c981 */ /* 0x000122000c1e1900 */
[----:B------:R-:W-:Y:S02]  /*25a0*/  ISETP.GE.OR P4, PT, R36, R9, P1 ;  /* 0x000000092400720c */ /* 0x000fe40000f86670 */
[----:B------:R-:W-:Y:S01]  /*25b0*/  @!P6 LEA.HI.X.SX32 R52, R52, R11, 0x1, P3 ;  /* 0x0000000b3434e211 */ /* 0x000fe200018f0eff */
[----:B------:R-:W-:Y:S01]  /*25c0*/  IMAD.IADD R57, R61, 0x1, R12 ;  /* 0x000000013d397824 */ /* 0x000fe200078e020c */
[----:B-1----:R-:W-:-:S04]  /*25d0*/  @!P6 LEA R58, P3, R56, R34, 0x2 ;  /* 0x00000022383ae211 */ /* 0x002fc800078610ff */
[----:B------:R-:W-:Y:S01]  /*25e0*/  @!P6 LEA.HI.X R59, R56, R35, R52, 0x2, P3 ;  /* 0x00000023383be211 */ /* 0x000fe200018f1434 */
[C---:B------:R-:W-:Y:S01]  /*25f0*/  IMAD.SHL.U32 R52, R57.reuse, 0x4, RZ ;  /* 0x0000000439347824 */ /* 0x040fe200078e00ff */
[----:B0-----:R-:W0:Y:S03]  /*2600*/  @!P5 LDC.64 R14, c[0x0][0x3b8] ;  /* 0x0000ee00ff0edb82 */ /* 0x001e260000000a00 */
[----:B------:R-:W5:Y:S01]  /*2610*/  @!P4 LDG.E R35, desc[UR36][R54.64] ;  /* 0x000000243623c981 */ /* 0x000f62000c1e1900 */
[----:B------:R-:W-:Y:S01]  /*2620*/  ISETP.GE.OR P3, PT, R52, R9, P1 ;  /* 0x000000093400720c */ /* 0x000fe20000f66670 */
[----:B---3--:R-:W-:Y:S02]  /*2630*/  @!P5 IMAD R34, R18, R37, R13 ;  /* 0x000000251222d224 */ /* 0x008fe400078e020d */
[----:B------:R1:W3:Y:S01]  /*2640*/  @!P6 LDG.E R33, desc[UR36][R58.64] ;  /* 0x000000243a21e981 */ /* 0x0002e2000c1e1900 */
[----:B------:R-:W-:-:S02]  /*2650*/  IADD3 R57, PT, PT, R57, R12, RZ ;  /* 0x0000000c39397210 */ /* 0x000fc40007ffe0ff */
[----:B------:R-:W-:-:S07]  /*2660*/  @!P5 IADD3 R37, P6, PT, R7, R34, RZ ;  /* 0x000000220725d210 */ /* 0x000fce0007fde0ff */
[----:B------:R-:W2:Y:S01]  /*2670*/  @!P3 LDG.E R13, desc[UR36][R54.64] ;  /* 0x00000024360db981 */ /* 0x000ea2000c1e1900 */
[----:B------:R-:W-:Y:S01]  /*2680*/  @!P5 LEA.HI.X.SX32 R34, R34, R11, 0x1, P6 ;  /* 0x0000000b2222d211 */ /* 0x000fe200030f0eff */
[----:B------:R-:W-:Y:S01]  /*2690*/  IMAD.SHL.U32 R56, R57, 0x4, RZ ;  /* 0x0000000439387824 */ /* 0x000fe200078e00ff */
[----:B0-----:R-:W-:-:S04]  /*26a0*/  @!P5 LEA R60, P6, R37, R14, 0x2 ;  /* 0x0000000e253cd211 */ /* 0x001fc800078c10ff */
[----:B------:R-:W-:Y:S02]  /*26b0*/  @!P5 LEA.HI.X R61, R37, R15, R34, 0x2, P6 ;  /* 0x0000000f253dd211 */ /* 0x000fe400030f1422 */
[----:B------:R-:W-:Y:S01]  /*26c0*/  ISETP.GE.OR P6, PT, R56, R9, P1 ;  /* 0x000000093800720c */ /* 0x000fe20000fc6670 */
[----:B------:R-:W0:-:S12]  /*26d0*/  @!P4 LDC.64 R14, c[0x0][0x3b8] ;  /* 0x0000ee00ff0ecb82 */ /* 0x000e180000000a00 */
[----:B------:R-:W4:Y:S01]  /*26e0*/  @!P6 LDG.E R59, desc[UR36][R54.64] ;  /* 0x00000024363be981 */ /* 0x000f22000c1e1900 */
[----:B------:R-:W-:-:S06]  /*26f0*/  FSEL R27, R27, RZ, P2 ;  /* 0x000000ff1b1b7208 */ /* 0x000fcc0001000000 */
[----:B------:R-:W3:Y:S01]  /*2700*/  @!P5 LDG.E R27, desc[UR36][R60.64] ;  /* 0x000000243c1bd981 */ /* 0x000ee2000c1e1900 */
[----:B------:R-:W-:Y:S01]  /*2710*/  FSEL R38, R38, RZ, P2 ;  /* 0x000000ff26267208 */ /* 0x000fe20001000000 */
[----:B------:R-:W-:Y:S01]  /*2720*/  IMAD.IADD R57, R57, 0x1, R12 ;  /* 0x0000000139397824 */ /* 0x000fe200078e020c */
[----:B------:R-:W-:Y:S01]  /*2730*/  FSEL R30, R30, RZ, P2 ;  /* 0x000000ff1e1e7208 */ /* 0x000fe20001000000 */
[----:B-----5:R-:W-:Y:S02]  /*2740*/  @!P4 IMAD R36, R18, R35, R36 ;  /* 0x000000231224c224 */ /* 0x020fe400078e0224 */
[----:B------:R-:W5:Y:S03]  /*2750*/  @!P3 LDC.64 R34, c[0x0][0x3b8] ;  /* 0x0000ee00ff22bb82 */ /* 0x000f660000000a00 */
[----:B------:R-:W-:-:S04]  /*2760*/  @!P4 IADD3 R37, P5, PT, R7, R36, RZ ;  /* 0x000000240725c210 */ /* 0x000fc80007fbe0ff */
[----:B-1----:R-:W-:Y:S02]  /*2770*/  @!P4 LEA.HI.X.SX32 R58, R36, R11, 0x1, P5 ;  /* 0x0000000b243ac211 */ /* 0x002fe400028f0eff */
[----:B0-----:R-:W-:-:S04]  /*2780*/  @!P4 LEA R36, P5, R37, R14, 0x2 ;  /* 0x0000000e2524c211 */ /* 0x001fc800078a10ff */
[----:B------:R-:W-:Y:S01]  /*2790*/  @!P4 LEA.HI.X R37, R37, R15, R58, 0x2, P5 ;  /* 0x0000000f2525c211 */ /* 0x000fe200028f143a */
[----:B--2---:R-:W-:Y:S01]  /*27a0*/  @!P3 IMAD R52, R18, R13, R52 ;  /* 0x0000000d1234b224 */ /* 0x004fe200078e0234 */
[----:B------:R-:W0:Y:S03]  /*27b0*/  @!P6 LDC.64 R14, c[0x0][0x3b8] ;  /* 0x0000ee00ff0eeb82 */ /* 0x000e260000000a00 */
[----:B------:R1:W2:Y:S01]  /*27c0*/  @!P4 LDG.E R38, desc[UR36][R36.64] ;  /* 0x000000242426c981 */ /* 0x0002a2000c1e1900 */
[----:B------:R-:W-:-:S04]  /*27d0*/  @!P3 IADD3 R13, P4, PT, R7, R52, RZ ;  /* 0x00000034070db210 */ /* 0x000fc80007f9e0ff */
[----:B------:R-:W-:Y:S02]  /*27e0*/  @!P3 LEA.HI.X.SX32 R52, R52, R11, 0x1, P4 ;  /* 0x0000000b3434b211 */ /* 0x000fe400020f0eff */
[----:B-----5:R-:W-:-:S04]  /*27f0*/  @!P3 LEA R34, P4, R13, R34, 0x2 ;  /* 0x000000220d22b211 */ /* 0x020fc800078810ff */
[----:B------:R-:W-:Y:S01]  /*2800*/  @!P3 LEA.HI.X R35, R13, R35, R52, 0x2, P4 ;  /* 0x000000230d23b211 */ /* 0x000fe200020f1434 */
[C---:B------:R-:W-:Y:S01]  /*2810*/  IMAD.IADD R13, R57.reuse, 0x1, R12 ;  /* 0x00000001390d7824 */ /* 0x040fe200078e020c */
[----:B------:R-:W-:-:S03]  /*2820*/  SHF.L.U32 R52, R57, 0x2, RZ ;  /* 0x0000000239347819 */ /* 0x000fc600000006ff */
[C---:B-1----:R-:W-:Y:S01]  /*2830*/  IMAD.SHL.U32 R36, R13.reuse, 0x4, RZ ;  /* 0x000000040d247824 */ /* 0x042fe200078e00ff */
[-C--:B------:R-:W-:Y:S01]  /*2840*/  ISETP.GE.OR P5, PT, R52, R9.reuse, P1 ;  /* 0x000000093400720c */ /* 0x080fe20000fa6670 */
[----:B------:R1:W5:Y:S03]  /*2850*/  @!P3 LDG.E R30, desc[UR36][R34.64] ;  /* 0x00000024221eb981 */ /* 0x000366000c1e1900 */
[----:B------:R-:W-:Y:S01]  /*2860*/  ISETP.GE.OR P4, PT, R36, R9, P1 ;  /* 0x000000092400720c */ /* 0x000fe20000f86670 */
[----:B----4-:R-:W-:Y:S01]  /*2870*/  @!P6 IMAD R56, R18, R59, R56 ;  /* 0x0000003b1238e224 */ /* 0x010fe200078e0238 */
[----:B------:R-:W-:-:S04]  /*2880*/  IADD3 R13, PT, PT, R13, R12, RZ ;  /* 0x0000000c0d0d7210 */ /* 0x000fc80007ffe0ff */
[----:B------:R-:W-:-:S03]  /*2890*/  @!P6 IADD3 R57, P3, PT, R7, R56, RZ ;  /* 0x000000380739e210 */ /* 0x000fc60007f7e0ff */
[----:B------:R-:W4:Y:S01]  /*28a0*/  @!P5 LDG.E R37, desc[UR36][R54.64] ;  /* 0x000000243625d981 */ /* 0x000f22000c1e1900 */
[----:B------:R-:W-:Y:S01]  /*28b0*/  @!P6 LEA.HI.X.SX32 R58, R56, R11, 0x1, P3 ;  /* 0x0000000b383ae211 */ /* 0x000fe200018f0eff */
[----:B------:R-:W-:Y:S01]  /*28c0*/  IMAD.SHL.U32 R56, R13, 0x4, RZ ;  /* 0x000000040d387824 */ /* 0x000fe200078e00ff */
[C---:B0-----:R-:W-:Y:S01]  /*28d0*/  @!P6 LEA R12, P3, R57.reuse, R14, 0x2 ;  /* 0x0000000e390ce211 */ /* 0x041fe200078610ff */
[----:B------:R-:W3:Y:S01]  /*28e0*/  @!P4 LDG.E R59, desc[UR36][R54.64] ;  /* 0x00000024363bc981 */ /* 0x000ee2000c1e1900 */
[----:B-1----:R-:W0:Y:S02]  /*28f0*/  @!P4 LDC.64 R34, c[0x0][0x3b8] ;  /* 0x0000ee00ff22cb82 */ /* 0x002e240000000a00 */
[----:B------:R-:W-:Y:S02]  /*2900*/  @!P6 LEA.HI.X R13, R57, R15, R58, 0x2, P3 ;  /* 0x0000000f390de211 */ /* 0x000fe400018f143a */
[----:B------:R-:W-:-:S04]  /*2910*/  ISETP.GE.OR P3, PT, R56, R9, P1 ;  /* 0x000000093800720c */ /* 0x000fc80000f66670 */
[----:B------:R-:W1:Y:S09]  /*2920*/  @!P5 LDC.64 R14, c[0x0][0x3b8] ;  /* 0x0000ee00ff0edb82 */ /* 0x000e720000000a00 */
[----:B------:R-:W2:Y:S01]  /*2930*/  @!P3 LDG.E R57, desc[UR36][R54.64] ;  /* 0x000000243639b981 */ /* 0x000ea2000c1e1900 */
[----:B------:R-:W-:-:S06]  /*2940*/  FSEL R31, R31, RZ, P2 ;  /* 0x000000ff1f1f7208 */ /* 0x000fcc0001000000 */
[----:B------:R0:W5:Y:S01]  /*2950*/  @!P6 LDG.E R31, desc[UR36][R12.64] ;  /* 0x000000240c1fe981 */ /* 0x000162000c1e1900 */
[----:B------:R-:W-:Y:S02]  /*2960*/  FSEL R28, R28, RZ, P2 ;  /* 0x000000ff1c1c7208 */ /* 0x000fe40001000000 */
[----:B------:R-:W-:Y:S02]  /*2970*/  FSEL R29, R29, RZ, P2 ;  /* 0x000000ff1d1d7208 */ /* 0x000fe40001000000 */
[----:B------:R-:W-:Y:S01]  /*2980*/  FSEL R32, R32, RZ, P2 ;  /* 0x000000ff20207208 */ /* 0x000fe20001000000 */
[----:B0-----:R-:W-:Y:S01]  /*2990*/  @P0 IMAD.MOV.U32 R12, RZ, RZ, R8 ;  /* 0x000000ffff0c0224 */ /* 0x001fe200078e0008 */
[----:B------:R-:W-:Y:S01]  /*29a0*/  @P0 MOV R13, R19 ;  /* 0x00000013000d0202 */ /* 0x000fe20000000f00 */
[C---:B----4-:R-:W-:Y:S02]  /*29b0*/  @!P5 IMAD R52, R18.reuse, R37, R52 ;  /* 0x000000251234d224 */ /* 0x050fe400078e0234 */
[----:B---3--:R-:W-:-:S02]  /*29c0*/  @!P4 IMAD R58, R18, R59, R36 ;  /* 0x0000003b123ac224 */ /* 0x008fc400078e0224 */
[----:B------:R-:W0:Y:S01]  /*29d0*/  @!P3 LDC.64 R36, c[0x0][0x3b8] ;  /* 0x0000ee00ff24bb82 */ /* 0x000e220000000a00 */
[----:B------:R-:W-:-:S04]  /*29e0*/  @!P5 IADD3 R59, P6, PT, R7, R52, RZ ;  /* 0x00000034073bd210 */ /* 0x000fc80007fde0ff */
[----:B------:R-:W-:Y:S02]  /*29f0*/  @!P5 LEA.HI.X.SX32 R52, R52, R11, 0x1, P6 ;  /* 0x0000000b3434d211 */ /* 0x000fe400030f0eff */
[----:B-1----:R-:W-:-:S04]  /*2a00*/  @!P5 LEA R14, P6, R59, R14, 0x2 ;  /* 0x0000000e3b0ed211 */ /* 0x002fc800078c10ff */
[----:B------:R-:W-:Y:S02]  /*2a10*/  @!P5 LEA.HI.X R15, R59, R15, R52, 0x2, P6 ;  /* 0x0000000f3b0fd211 */ /* 0x000fe400030f1434 */
[C---:B------:R-:W-:Y:S01]  /*2a20*/  @!P4 IADD3 R54, P6, PT, R7.reuse, R58, RZ ;  /* 0x0000003a0736c210 */ /* 0x040fe20007fde0ff */
[----:B--2---:R-:W-:Y:S02]  /*2a30*/  @!P3 IMAD R56, R18, R57, R56 ;  /* 0x000000391238b224 */ /* 0x004fe400078e0238 */
[----:B------:R1:W2:Y:S01]  /*2a40*/  @!P5 LDG.E R28, desc[UR36][R14.64] ;  /* 0x000000240e1cd981 */ /* 0x0002a2000c1e1900 */
[----:B------:R-:W-:Y:S02]  /*2a50*/  @!P4 LEA.HI.X.SX32 R58, R58, R11, 0x1, P6 ;  /* 0x0000000b3a3ac211 */ /* 0x000fe400030f0eff */
[----:B------:R-:W-:Y:S02]  /*2a60*/  @!P4 LEA R34, P5, R54, R34, 0x2 ;  /* 0x000000223622c211 */ /* 0x000fe400078a10ff */
[----:B------:R-:W-:-:S02]  /*2a70*/  @!P3 IADD3 R52, P6, PT, R7, R56, RZ ;  /* 0x000000380734b210 */ /* 0x000fc40007fde0ff */
[----:B------:R-:W-:Y:S02]  /*2a80*/  @!P4 LEA.HI.X R35, R54, R35, R58, 0x2, P5 ;  /* 0x000000233623c211 */ /* 0x000fe400028f143a */
[----:B------:R-:W-:Y:S02]  /*2a90*/  @!P3 LEA.HI.X.SX32 R56, R56, R11, 0x1, P6 ;  /* 0x0000000b3838b211 */ /* 0x000fe400030f0eff */
[C---:B0-----:R-:W-:Y:S01]  /*2aa0*/  @!P3 LEA R36, P5, R52.reuse, R36, 0x2 ;  /* 0x000000243424b211 */ /* 0x041fe200078a10ff */
[----:B------:R-:W3:Y:S03]  /*2ab0*/  @!P4 LDG.E R29, desc[UR36][R34.64] ;  /* 0x00000024221dc981 */ /* 0x000ee6000c1e1900 */
[----:B------:R-:W-:Y:S01]  /*2ac0*/  @!P3 LEA.HI.X R37, R52, R37, R56, 0x2, P5 ;  /* 0x000000253425b211 */ /* 0x000fe200028f1438 */
[----:B------:R0:W4:Y:S04]  /*2ad0*/  @P0 LDG.E.U8 R11, desc[UR36][R12.64] ;  /* 0x000000240c0b0981 */ /* 0x000128000c1e1100 */
[----:B------:R-:W4:Y:S01]  /*2ae0*/  @!P3 LDG.E R32, desc[UR36][R36.64] ;  /* 0x000000242420b981 */ /* 0x000f22000c1e1900 */
[----:B-1----:R-:W-:-:S04]  /*2af0*/  FMUL.FTZ R14, R49, R24 ;  /* 0x00000018310e7220 */ /* 0x002fc80000410000 */
[----:B------:R-:W-:-:S04]  /*2b00*/  FFMA.FTZ R14, R51, R22, R14 ;  /* 0x00000016330e7223 */ /* 0x000fc8000001000e */
[----:B------:R-:W-:-:S04]  /*2b10*/  FFMA.FTZ R14, R47, R20, R14 ;  /* 0x000000142f0e7223 */ /* 0x000fc8000001000e */
[----:B------:R-:W-:-:S04]  /*2b20*/  FFMA.FTZ R15, R45, R0, R14 ;  /* 0x000000002d0f7223 */ /* 0x000fc8000001000e */
[----:B------:R-:W-:-:S04]  /*2b30*/  FFMA.FTZ R14, R48, R21, R15 ;  /* 0x00000015300e7223 */ /* 0x000fc8000001000f */
[----:B------:R-:W-:-:S04]  /*2b40*/  FFMA.FTZ R15, R43, R26, R14 ;  /* 0x0000001a2b0f7223 */ /* 0x000fc8000001000e */
[----:B------:R-:W-:-:S04]  /*2b50*/  FFMA.FTZ R15, R46, R25, R15 ;  /* 0x000000192e0f7223 */ /* 0x000fc8000001000f */
[----:B------:R-:W-:-:S04]  /*2b60*/  FFMA.FTZ R15, R44, R33, R15 ;  /* 0x000000212c0f7223 */ /* 0x000fc8000001000f */
[----:B------:R-:W-:-:S04]  /*2b70*/  FFMA.FTZ R15, R42, R23, R15 ;  /* 0x000000172a0f7223 */ /* 0x000fc8000001000f */
[----:B0-----:R-:W-:-:S04]  /*2b80*/  FFMA.FTZ R12, R40, R27, R15 ;  /* 0x0000001b280c7223 */ /* 0x001fc8000001000f */
[----:B------:R-:W-:-:S04]  /*2b90*/  FFMA.FTZ R12, R41, R38, R12 ;  /* 0x00000026290c7223 */ /* 0x000fc8000001000c */
[----:B-----5:R-:W-:-:S04]  /*2ba0*/  FFMA.FTZ R13, R39, R30, R12 ;  /* 0x0000001e270d7223 */ /* 0x020fc8000001000c */
[----:B------:R-:W-:Y:S01]  /*2bb0*/  FFMA.FTZ R12, R2, R31, R13 ;  /* 0x0000001f020c7223 */ /* 0x000fe2000001000d */
[----:B------:R-:W-:-:S03]  /*2bc0*/  UMOV UR4, 0xffffffff ;  /* 0xffffffff00047882 */ /* 0x000fc60000000000 */
[----:B--2---:R-:W-:-:S04]  /*2bd0*/  FFMA.FTZ R13, R3, R28, R12 ;  /* 0x0000001c030d7223 */ /* 0x004fc8000001000c */
[----:B---3--:R-:W-:Y:S01]  /*2be0*/  FFMA.FTZ R12, R4, R29, R13 ;  /* 0x0000001d040c7223 */ /* 0x008fe2000001000d */
[----:B----4-:R-:W-:-:S03]  /*2bf0*/  ISETP.NE.AND P2, PT, R11, RZ, P0 ;  /* 0x000000ff0b00720c */ /* 0x010fc60000745270 */
[----:B------:R-:W-:Y:S01]  /*2c00*/  FFMA.FTZ R13, R5, R32, R12 ;  /* 0x00000020050d7223 */ /* 0x000fe2000001000c */
[----:B------:R-:W-:Y:S09]  /*2c10*/  BRA.DIV UR4, `(.L_x_2809) ;  /* 0x0000005e04c07947 */ /* 0x000ff2000b800000 */
[----:B------:R-:W0:Y:S02]  /*2c20*/  SHFL.BFLY PT, R14, R13, 0x2, 0x1f ;  /* 0x0c401f000d0e7f89 */ /* 0x000e2400000e0000 */
[----:B0-----:R-:W-:-:S05]  /*2c30*/  FADD.FTZ R13, R13, R14 ;  /* 0x0000000e0d0d7221 */ /* 0x001fca0000010000 */
[----:B------:R0:W1:Y:S02]  /*2c40*/  SHFL.BFLY PT, R14, R13, 0x1, 0x1f ;  /* 0x0c201f000d0e7f89 */ /* 0x00006400000e0000 */
.L_x_2889:
[----:B------:R-:W2:Y:S01]  /*2c50*/  S2R R11, SR_TID.X ;  /* 0x00000000000b7919 */ /* 0x000ea20000002100 */
[----:B-1----:R-:W-:Y:S01]  /*2c60*/  FADD.FTZ R14, R13, R14 ;  /* 0x0000000e0d0e7221 */ /* 0x002fe20000010000 */
[----:B------:R-:W-:Y:S01]  /*2c70*/  BSSY.RECONVERGENT B1, `(.L_x_2810) ;  /* 0x000001a000017945 */ /* 0x000fe20003800200 */
[----:B--2---:R-:W-:-:S04]  /*2c80*/  LOP3.LUT R11, R11, 0x3, RZ, 0xc0, !PT ;  /* 0x000000030b0b7812 */ /* 0x004fc800078ec0ff */
[----:B------:R-:W-:Y:S01]  /*2c90*/  ISETP.NE.OR P1, PT, R11, RZ, P1 ;  /* 0x000000ff0b00720c */ /* 0x000fe20000f25670 */
[----:B------:R-:W-:-:S12]  /*2ca0*/  FMUL.FTZ R11, R14, UR21 ;  /* 0x000000150e0b7c20 */ /* 0x000fd80008410000 */
        /* <DEDUP_REMOVED lines=9> */
[----:B------:R-:W-:Y:S02]  /*2d40*/  IMAD.U32 R12, RZ, RZ, UR8 ;  /* 0x00000008ff0c7e24 */ /* 0x000fe4000f8e00ff */
[----:B--2---:R-:W-:-:S04]  /*2d50*/  @P1 IMAD.WIDE R14, R17, 0x4, R14 ;  /* 0x00000004110e1825 */ /* 0x004fc800078e020e */
[----:B0-----:R-:W-:Y:S02]  /*2d60*/  IMAD.U32 R13, RZ, RZ, UR9 ;  /* 0x00000009ff0d7e24 */ /* 0x001fe4000f8e00ff */
        /* <DEDUP_REMOVED lines=10> */
.L_x_2811:
[----:B------:R-:W-:Y:S05]  /*2e10*/  BSYNC.RECONVERGENT B1 ;  /* 0x0000000000017941 */ /* 0x000fea0003800200 */
.L_x_2810:
[----:B-1----:R-:W-:Y:S01]  /*2e20*/  MOV R11, UR22 ;  /* 0x00000016000b7c02 */ /* 0x002fe20008000f00 */
[----:B------:R-:W-:Y:S01]  /*2e30*/  UIADD3 UR4, UPT, UPT, UR43, 0x1, URZ ;  /* 0x000000012b047890 */ /* 0x000fe2000fffe0ff */
[----:B------:R-:W-:Y:S01]  /*2e40*/  IADD3 R53, PT, PT, R53, 0x10, RZ ;  /* 0x0000001035357810 */ /* 0x000fe20007ffe0ff */
[----:B------:R-:W-:Y:S01]  /*2e50*/  VIADD R6, R6, 0x40 ;  /* 0x0000004006067836 */ /* 0x000fe20000000000 */
[----:B------:R-:W-:Y:S01]  /*2e60*/  IADD3 R8, P2, PT, R8, 0x10, RZ ;  /* 0x0000001008087810 */ /* 0x000fe20007f5e0ff */
[----:B------:R-:W-:Y:S01]  /*2e70*/  IMAD.MOV R11, RZ, RZ, -R11 ;  /* 0x000000ffff0b7224 */ /* 0x000fe200078e0a0b */
[----:B------:R-:W-:-:S03]  /*2e80*/  IADD3 R17, PT, PT, R17, 0x10, RZ ;  /* 0x0000001011117810 */ /* 0x000fc60007ffe0ff */
[----:B------:R-:W-:Y:S01]  /*2e90*/  IMAD.X R19, RZ, RZ, R19, P2 ;  /* 0x000000ffff137224 */ /* 0x000fe200010e0613 */
[----:B------:R-:W-:-:S04]  /*2ea0*/  VIADDMNMX R11, R11, UR4, RZ, !PT ;  /* 0x000000040b0b7c46 */ /* 0x000fc8000f8001ff */
[----:B------:R-:W-:-:S05]  /*2eb0*/  IADD3 R12, PT, PT, -R11, UR43, RZ ;  /* 0x0000002b0b0c7c10 */ /* 0x000fca000fffe1ff */
[----:B------:R-:W-:-:S05]  /*2ec0*/  VIADD R12, R12, 0x7 ;  /* 0x000000070c0c7836 */ /* 0x000fca0000000000 */
[----:B0-----:R-:W-:-:S04]  /*2ed0*/  SHF.R.S32.HI R13, RZ, 0x1f, R12 ;  /* 0x0000001fff0d7819 */ /* 0x001fc8000001140c */
[----:B------:R-:W-:-:S04]  /*2ee0*/  LEA.HI R13, R13, R12, RZ, 0x3 ;  /* 0x0000000c0d0d7211 */ /* 0x000fc800078f18ff */
[----:B------:R-:W-:-:S05]  /*2ef0*/  LOP3.LUT R12, R13, 0xfffffff8, RZ, 0xc0, !PT ;  /* 0xfffffff80d0c7812 */ /* 0x000fca00078ec0ff */
[----:B------:R-:W-:-:S05]  /*2f00*/  IMAD.IADD R12, R11, 0x1, R12 ;  /* 0x000000010b0c7824 */ /* 0x000fca00078e020c */
[----:B------:R-:W-:-:S13]  /*2f10*/  ISETP.GE.AND P1, PT, R53, R12, PT ;  /* 0x0000000c3500720c */ /* 0x000fda0003f26270 */
[----:B------:R-:W-:Y:S05]  /*2f20*/  @!P1 BRA `(.L_x_2812) ;  /* 0xffffffec00809947 */ /* 0x000fea000383ffff */
.L_x_2808:
[----:B0-----:R-:W-:Y:S05]  /*2f30*/  BSYNC B0 ;  /* 0x0000000000007941 */ /* 0x001fea0003800000 */
.L_x_2807:
[----:B------:R-:W1:Y:S01]  /*2f40*/  LDCU UR4, c[0x0][0x3f4] ;  /* 0x00007e80ff0477ac */ /* 0x000e620008000800 */
[----:B------:R-:W0:Y:S01]  /*2f50*/  S2R R3, SR_TID.X ;  /* 0x0000000000037919 */ /* 0x000e220000002100 */
[----:B------:R-:W-:-:S05]  /*2f60*/  IMAD.U32 R4, RZ, RZ, UR43 ;  /* 0x0000002bff047e24 */ /* 0x000fca000f8e00ff */
[----:B------:R-:W-:-:S04]  /*2f70*/  IADD3 R4, PT, PT, R4, 0x1, RZ ;  /* 0x0000000104047810 */ /* 0x000fc80007ffe0ff */
[----:B-1----:R-:W-:Y:S01]  /*2f80*/  VIADDMNMX R2, R4, -UR4, RZ, !PT ;  /* 0x8000000404027c46 */ /* 0x002fe2000f8001ff */
[----:B------:R-:W-:-:S03]  /*2f90*/  UMOV UR4, 0xffffffff ;  /* 0xffffffff00047882 */ /* 0x000fc60000000000 */
[----:B------:R-:W-:Y:S05]  /*2fa0*/  BRA.DIV UR4, `(.L_x_2813) ;  /* 0x0000005e041c7947 */ /* 0x000fea000b800000 */
[----:B------:R-:W1:Y:S02]  /*2fb0*/  SHFL.BFLY PT, R14, R50, 0x10, 0x1f ;  /* 0x0e001f00320e7f89 */ /* 0x000e6400000e0000 */
[----:B-1----:R-:W-:-:S05]  /*2fc0*/  FMNMX.FTZ R13, R14, R50, !PT ;  /* 0x000000320e0d7209 */ /* 0x002fca0007810000 */
[----:B------:R-:W1:Y:S02]  /*2fd0*/  SHFL.BFLY PT, R14, R13, 0x8, 0x1f ;  /* 0x0d001f000d0e7f89 */ /* 0x000e6400000e0000 */
[----:B-1----:R-:W-:-:S05]  /*2fe0*/  FMNMX.FTZ R0, R13, R14, !PT ;  /* 0x0000000e0d007209 */ /* 0x002fca0007810000 */
[----:B------:R1:W0:Y:S02]  /*2ff0*/  SHFL.BFLY PT, R14, R0, 0x4, 0x1f ;  /* 0x0c801f00000e7f89 */ /* 0x00022400000e0000 */
.L_x_2894:
[----:B------:R-:W5:Y:S01]  /*3000*/  S2R R16, SR_CgaCtaId ;  /* 0x0000000000107919 */ /* 0x000f620000008800 */
[----:B0-----:R-:W-:Y:S01]  /*3010*/  LOP3.LUT P0, R5, R3, 0x1f, RZ, 0xc0, !PT ;  /* 0x0000001f03057812 */ /* 0x001fe2000780c0ff */
[----:B------:R-:W-:Y:S05]  /*3020*/  WARPSYNC.ALL ;  /* 0x0000000000007948 */ /* 0x000fea0003800000 */
[----:B------:R-:W-:Y:S02]  /*3030*/  MOV R15, 0x400 ;  /* 0x00000400000f7802 */ /* 0x000fe40000000f00 */
[----:B------:R-:W-:Y:S02]  /*3040*/  FMNMX.FTZ R7, R0, R14, !PT ;  /* 0x0000000e00077209 */ /* 0x000fe40007810000 */
[----:B-----5:R-:W-:-:S04]  /*3050*/  LEA R6, R16, R15, 0x18 ;  /* 0x0000000f10067211 */ /* 0x020fc800078ec0ff */
[----:B-1----:R-:W-:-:S05]  /*3060*/  LEA.HI R0, R3, R6, RZ, 0x1d ;  /* 0x0000000603007211 */ /* 0x002fca00078fe8ff */
        /* <DEDUP_REMOVED lines=10> */
[----:B------:R-:W-:-:S05]  /*3110*/  IMAD.IADD R7, R2, 0x1, R3 ;  /* 0x0000000102077824 */ /* 0x000fca00078e0203 */
[----:B------:R-:W-:Y:S01]  /*3120*/  ISETP.GT.AND P0, PT, R7, UR43, PT ;  /* 0x0000002b07007c0c */ /* 0x000fe2000bf04270 */
        /* <DEDUP_REMOVED lines=19> */
[----:B------:R-:W-:Y:S01]  /*3260*/  LOP3.LUT R11, R9, 0x3, RZ, 0xc0, !PT ;  /* 0x00000003090b7812 */ /* 0x000fe200078ec0ff */
[----:B------:R-:W-:Y:S01]  /*3270*/  HFMA2 R9, -RZ, RZ, 0, 0 ;  /* 0x00000000ff097431 */ /* 0x000fe200000001ff */
[----:B------:R-:W-:-:S03]  /*3280*/  LEA R12, R16, R13, 0x18 ;  /* 0x0000000d100c7211 */ /* 0x000fc600078ec0ff */
[----:B------:R-:W-:Y:S01]  /*3290*/  IMAD.MOV R11, RZ, RZ, -R11 ;  /* 0x000000ffff0b7224 */ /* 0x000fe200078e0a0b */
[----:B------:R-:W-:-:S07]  /*32a0*/  LEA R12, R3, R12, 0x2 ;  /* 0x0000000c030c7211 */ /* 0x000fce00078e10ff */
.L_x_2819:
        /* <DEDUP_REMOVED lines=11> */
.L_x_2818:
[----:B------:R-:W-:Y:S05]  /*3360*/  BSYNC.RECONVERGENT B1 ;  /* 0x0000000000017941 */ /* 0x000fea0003800200 */
.L_x_2817:
[----:B------:R-:W-:Y:S05]  /*3370*/  @!P1 BRA `(.L_x_2815) ;  /* 0x0000001400089947 */ /* 0x000fea0003800000 */
[----:B------:R-:W-:Y:S01]  /*3380*/  SHF.L.U32 R11, R2, 0x2, RZ ;  /* 0x00000002020b7819 */ /* 0x000fe200000006ff */
[----:B------:R-:W-:-:S04]  /*3390*/  VIADD R15, R15, 0x110 ;  /* 0x000001100f0f7836 */ /* 0x000fc80000000000 */
[----:B------:R-:W-:Y:S01]  /*33a0*/  IMAD R11, R10, 0x4, -R11 ;  /* 0x000000040a0b7824 */ /* 0x000fe200078e0a0b */
[----:B------:R-:W-:Y:S01]  /*33b0*/  LEA R12, R16, R15, 0x18 ;  /* 0x0000000f100c7211 */ /* 0x000fe200078ec0ff */
[----:B------:R-:W-:-:S03]  /*33c0*/  VIADD R10, R10, 0x100 ;  /* 0x000001000a0a7836 */ /* 0x000fc60000000000 */
[----:B------:R-:W-:Y:S02]  /*33d0*/  IADD3 R12, PT, PT, R12, R11, RZ ;  /* 0x0000000b0c0c7210 */ /* 0x000fe40007ffe0ff */
[----:B------:R-:W-:-:S03]  /*33e0*/  ISETP.GT.AND P0, PT, R10, UR43, PT ;  /* 0x0000002b0a007c0c */ /* 0x000fc6000bf04270 */
[----:B------:R-:W0:Y:S04]  /*33f0*/  LDS R11, [R12] ;  /* 0x000000000c0b7984 */ /* 0x000e280000000800 */
[----:B------:R-:W1:Y:S04]  /*3400*/  LDS R13, [R12+0x100] ;  /* 0x000100000c0d7984 */ /* 0x000e680000000800 */
[----:B------:R-:W5:Y:S04]  /*3410*/  LDS R15, [R12+0x200] ;  /* 0x000200000c0f7984 */ /* 0x000f680000000800 */
        /* <DEDUP_REMOVED lines=12> */
[----:B0-----:R0:W-:Y:S01]  /*34e0*/  STS [R12], R11 ;  /* 0x0000000b0c007388 */ /* 0x0011e20000000800 */
[----:B------:R-:W-:-:S06]  /*34f0*/  FADD.FTZ R9, R9, R11 ;  /* 0x0000000b09097221 */ /* 0x000fcc0000010000 */
[----:B------:R-:W5:Y:S01]  /*3500*/  MUFU.EX2 R17, R17 ;  /* 0x0000001100117308 */ /* 0x000f620000000800 */
[----:B-1----:R0:W-:Y:S01]  /*3510*/  STS [R12+0x100], R13 ;  /* 0x0001000d0c007388 */ /* 0x0021e20000000800 */
[----:B------:R-:W-:-:S03]  /*3520*/  FADD.FTZ R9, R9, R13 ;  /* 0x0000000d09097221 */ /* 0x000fc60000010000 */
[----:B--2---:R0:W-:Y:S01]  /*3530*/  STS [R12+0x200], R15 ;  /* 0x0002000f0c007388 */ /* 0x0041e20000000800 */
[----:B------:R-:W-:-:S03]  /*3540*/  FADD.FTZ R9, R9, R15 ;  /* 0x0000000f09097221 */ /* 0x000fc60000010000 */
[----:B-----5:R0:W-:Y:S01]  /*3550*/  STS [R12+0x300], R17 ;  /* 0x000300110c007388 */ /* 0x0201e20000000800 */
[----:B------:R-:W-:Y:S01]  /*3560*/  FADD.FTZ R9, R9, R17 ;  /* 0x0000001109097221 */ /* 0x000fe20000010000 */
[----:B------:R-:W-:Y:S06]  /*3570*/  @P0 BRA `(.L_x_2815) ;  /* 0x0000001000880947 */ /* 0x000fec0003800000 */
[----:B0-----:R-:W-:Y:S01]  /*3580*/  MOV R11, R10 ;  /* 0x0000000a000b7202 */ /* 0x001fe20000000f00 */
[----:B------:R-:W-:Y:S01]  /*3590*/  BSSY.RECONVERGENT B1, `(.L_x_2820) ;  /* 0x000006d000017945 */ /* 0x000fe20003800200 */
[----:B------:R-:W-:Y:S02]  /*35a0*/  PLOP3.LUT P0, PT, PT, PT, PT, 0x80, 0x8 ;  /* 0x000000000008781c */ /* 0x000fe40003f0f070 */
[----:B------:R-:W-:-:S04]  /*35b0*/  IADD3 R10, PT, PT, -R11, UR43, RZ ;  /* 0x0000002b0b0a7c10 */ /* 0x000fc8000fffe1ff */
[----:B------:R-:W-:Y:S01]  /*35c0*/  ISETP.GT.AND P1, PT, R10, 0x2ff, PT ;  /* 0x000002ff0a00780c */ /* 0x000fe20003f24270 */
[----:B------:R-:W-:-:S12]  /*35d0*/  VIADD R10, R12, 0x600 ;  /* 0x000006000c0a7836 */ /* 0x000fd80000000000 */
[----:B------:R-:W-:Y:S05]  /*35e0*/  @!P1 BRA `(.L_x_2821) ;  /* 0x00000004009c9947 */ /* 0x000fea0003800000 */
[----:B------:R-:W-:Y:S02]  /*35f0*/  MOV R12, UR43 ;  /* 0x0000002b000c7c02 */ /* 0x000fe40008000f00 */
[----:B------:R-:W-:-:S03]  /*3600*/  PLOP3.LUT P0, PT, PT, PT, PT, 0x8, 0x80 ;  /* 0x000000000080781c */ /* 0x000fc60003f0e170 */
[----:B------:R-:W-:-:S10]  /*3610*/  VIADD R12, R12, 0xfffffd01 ;  /* 0xfffffd010c0c7836 */ /* 0x000fd40000000000 */
.L_x_2822:
[----:B------:R-:W0:Y:S01]  /*3620*/  LDS R13, [R10+-0x200] ;  /* 0xfffe00000a0d7984 */ /* 0x000e220000000800 */
[----:B------:R-:W-:-:S03]  /*3630*/  IADD3 R11, PT, PT, R11, 0x400, RZ ;  /* 0x000004000b0b7810 */ /* 0x000fc60007ffe0ff */
[----:B------:R-:W1:Y:S01]  /*3640*/  LDS R15, [R10+-0x100] ;  /* 0xffff00000a0f7984 */ /* 0x000e620000000800 */
[----:B------:R-:W-:-:S03]  /*3650*/  ISETP.GE.AND P1, PT, R11, R12, PT ;  /* 0x0000000c0b00720c */ /* 0x000fc60003f26270 */
[----:B------:R-:W2:Y:S04]  /*3660*/  LDS R17, [R10] ;  /* 0x000000000a117984 */ /* 0x000ea80000000800 */
[----:B---3--:R-:W3:Y:S04]  /*3670*/  LDS R19, [R10+0x100] ;  /* 0x000100000a137984 */ /* 0x008ee80000000800 */
        /* <DEDUP_REMOVED lines=48> */
[----:B--2---:R-:W-:Y:S01]  /*3980*/  FADD.FTZ R14, R14, R19 ;  /* 0x000000130e0e7221 */ /* 0x004fe20000010000 */
[C---:B------:R-:W-:Y:S01]  /*3990*/  FADD.FTZ R37, -R8.reuse, R37 ;  /* 0x0000002508257221 */ /* 0x040fe20000010100 */
[----:B---3--:R-:W-:Y:S01]  /*39a0*/  FADD.FTZ R39, -R8, R39 ;  /* 0x0000002708277221 */ /* 0x008fe20000010100 */
        /* <DEDUP_REMOVED lines=43> */
.L_x_2821:
[----:B------:R-:W-:Y:S05]  /*3c60*/  BSYNC.RECONVERGENT B1 ;  /* 0x0000000000017941 */ /* 0x000fea0003800200 */
.L_x_2820:
        /* <DEDUP_REMOVED lines=9> */
[----:B---3--:R-:W3:Y:S04]  /*3d00*/  LDS R19, [R10+0x100] ;  /* 0x000100000a137984 */ /* 0x008ee80000000800 */
[----:B------:R-:W5:Y:S04]  /*3d10*/  LDS R21, [R10+0x200] ;  /* 0x000200000a157984 */ /* 0x000f680000000800 */
[----:B------:R-:W4:Y:S04]  /*3d20*/  LDS R23, [R10+0x300] ;  /* 0x000300000a177984 */ /* 0x000f280000000800 */
[----:B------:R-:W4:Y:S04]  /*3d30*/  LDS R25, [R10+0x400] ;  /* 0x000400000a197984 */ /* 0x000f280000000800 */
[----:B------:R-:W4:Y:S01]  /*3d40*/  LDS R27, [R10+0x500] ;  /* 0x000500000a1b7984 */ /* 0x000f220000000800 */
        /* <DEDUP_REMOVED lines=41> */
.L_x_2824:
[----:B------:R-:W-:Y:S05]  /*3fe0*/  BSYNC.RECONVERGENT B1 ;  /* 0x0000000000017941 */ /* 0x000fea0003800200 */
.L_x_2823:
[----:B------:R-:W-:-:S13]  /*3ff0*/  ISETP.GT.AND P1, PT, R11, UR43, PT ;  /* 0x0000002b0b007c0c */ /* 0x000fda000bf24270 */
[----:B------:R-:W-:Y:S05]  /*4000*/  @!P0 BRA P1, `(.L_x_2815) ;  /* 0x0000000400e48947 */ /* 0x000fea0000800000 */
[----:B------:R-:W0:Y:S04]  /*4010*/  LDS R11, [R10+-0x200] ;  /* 0xfffe00000a0b7984 */ /* 0x000e280000000800 */
[----:B------:R-:W1:Y:S04]  /*4020*/  LDS R13, [R10+-0x100] ;  /* 0xffff00000a0d7984 */ /* 0x000e680000000800 */
[----:B------:R-:W2:Y:S04]  /*4030*/  LDS R15, [R10] ;  /* 0x000000000a0f7984 */ /* 0x000ea80000000800 */
[----:B------:R-:W5:Y:S01]  /*4040*/  LDS R17, [R10+0x100] ;  /* 0x000100000a117984 */ /* 0x000f620000000800 */
[C---:B0-----:R-:W-:Y:S01]  /*4050*/  FADD.FTZ R11, -R8.reuse, R11 ;  /* 0x0000000b080b7221 */ /* 0x041fe20000010100 */
[----:B-1----:R-:W-:-:S03]  /*4060*/  FADD.FTZ R13, -R8, R13 ;  /* 0x0000000d080d7221 */ /* 0x002fc60000010100 */
[----:B------:R-:W-:Y:S01]  /*4070*/  FMUL.FTZ R11, R11, 1.4426950216293334961 ;  /* 0x3fb8aa3b0b0b7820 */ /* 0x000fe20000410000 */
[----:B--2---:R-:W-:Y:S01]  /*4080*/  FADD.FTZ R15, -R8, R15 ;  /* 0x0000000f080f7221 */ /* 0x004fe20000010100 */
[----:B------:R-:W-:-:S04]  /*4090*/  FMUL.FTZ R13, R13, 1.4426950216293334961 ;  /* 0x3fb8aa3b0d0d7820 */ /* 0x000fc80000410000 */
[----:B------:R-:W0:Y:S01]  /*40a0*/  MUFU.EX2 R11, R11 ;  /* 0x0000000b000b7308 */ /* 0x000e220000000800 */
[----:B-----5:R-:W-:Y:S01]  /*40b0*/  FADD.FTZ R17, -R8, R17 ;  /* 0x0000001108117221 */ /* 0x020fe20000010100 */
        /* <DEDUP_REMOVED lines=14> */
.L_x_2816:
        /* <DEDUP_REMOVED lines=16> */
[----:B------:R-:W-:Y:S01]  /*42a0*/  IADD3.X R11, PT, PT, R11, UR47, RZ, P0, P2 ;  /* 0x0000002f0b0b7c10 */ /* 0x000fe200087e44ff */
[----:B------:R-:W-:Y:S01]  /*42b0*/  IMAD R13, R3, 0x4, R16 ;  /* 0x00000004030d7824 */ /* 0x000fe200078e0210 */
[----:B------:R-:W-:-:S02]  /*42c0*/  MOV R12, R7 ;  /* 0x00000007000c7202 */ /* 0x000fc40000000f00 */
[----:B------:R-:W-:-:S07]  /*42d0*/  IADD3 R14, PT, PT, -R10, RZ, RZ ;  /* 0x000000ff0a0e7210 */ /* 0x000fce0007ffe1ff */
.L_x_2827:
[----:B------:R-:W-:-:S06]  /*42e0*/  IMAD.MOV.U32 R10, RZ, RZ, R17 ;  /* 0x000000ffff0a7224 */ /* 0x000fcc00078e0011 */
[----:B------:R1:W5:Y:S01]  /*42f0*/  LDG.E.U8 R10, desc[UR36][R10.64] ;  /* 0x000000240a0a7981 */ /* 0x000362000c1e1100 */
[----:B------:R-:W-:Y:S01]  /*4300*/  MOV R16, RZ ;  /* 0x000000ff00107202 */ /* 0x000fe20000000f00 */
[----:B------:R-:W-:Y:S01]  /*4310*/  VIADD R14, R14, 0x1 ;  /* 0x000000010e0e7836 */ /* 0x000fe20000000000 */
[----:B------:R-:W-:Y:S02]  /*4320*/  IADD3 R17, P2, PT, R17, 0x40, RZ ;  /* 0x0000004011117810 */ /* 0x000fe40007f5e0ff */
[----:B------:R-:W-:-:S03]  /*4330*/  IADD3 R12, PT, PT, R12, 0x40, RZ ;  /* 0x000000400c0c7810 */ /* 0x000fc60007ffe0ff */
[----:B-1----:R-:W-:Y:S01]  /*4340*/  IMAD.X R11, RZ, RZ, R11, P2 ;  /* 0x000000ffff0b7224 */ /* 0x002fe200010e060b */
        /* <DEDUP_REMOVED lines=10> */
.L_x_2826:
[----:B------:R-:W-:Y:S05]  /*43f0*/  BSYNC.RECONVERGENT B1 ;  /* 0x0000000000017941 */ /* 0x000fea0003800200 */
.L_x_2825:
[----:B------:R-:W-:Y:S05]  /*4400*/  @!P1 BRA `(.L_x_2815) ;  /* 0x0000000000e49947 */ /* 0x000fea0003800000 */
[----:B------:R-:W1:Y:S01]  /*4410*/  S2R R13, SR_CgaCtaId ;  /* 0x00000000000d7919 */ /* 0x000e620000008800 */
[----:B------:R-:W5:Y:S01]  /*4420*/  LDCU.64 UR4, c[0x0][0x420] ;  /* 0x00008400ff0477ac */ /* 0x000f620008000a00 */
[----:B------:R-:W-:Y:S01]  /*4430*/  MOV R10, 0x400 ;  /* 0x00000400000a7802 */ /* 0x000fe20000000f00 */
[----:B------:R-:W-:-:S03]  /*4440*/  IMAD.SHL.U32 R11, R2, 0x4, RZ ;  /* 0x00000004020b7824 */ /* 0x000fc600078e00ff */
[----:B------:R-:W-:Y:S01]  /*4450*/  IADD3 R10, PT, PT, R10, 0x110, RZ ;  /* 0x000001100a0a7810 */ /* 0x000fe20007ffe0ff */
[----:B-----5:R-:W-:Y:S01]  /*4460*/  IMAD.U32 R15, RZ, RZ, UR4 ;  /* 0x00000004ff0f7e24 */ /* 0x020fe2000f8e00ff */
[----:B------:R-:W-:-:S04]  /*4470*/  MOV R14, UR5 ;  /* 0x00000005000e7c02 */ /* 0x000fc80008000f00 */
[----:B------:R-:W-:-:S04]  /*4480*/  IADD3 R15, P0, P1, R15, UR45, R12 ;  /* 0x0000002d0f0f7c10 */ /* 0x000fc8000f91e00c */
[----:B------:R-:W-:Y:S02]  /*4490*/  IADD3 R15, P2, PT, R15, 0x80, RZ ;  /* 0x000000800f0f7810 */ /* 0x000fe40007f5e0ff */
[----:B-1----:R-:W-:Y:S01]  /*44a0*/  LEA R13, R13, R10, 0x18 ;  /* 0x0000000a0d0d7211 */ /* 0x002fe200078ec0ff */
[----:B------:R-:W-:Y:S01]  /*44b0*/  IMAD R10, R12, 0x4, -R11 ;  /* 0x000000040c0a7824 */ /* 0x000fe200078e0a0b */
[----:B------:R-:W-:-:S04]  /*44c0*/  IADD3.X R11, PT, PT, R14, UR47, RZ, P0, P1 ;  /* 0x0000002f0e0b7c10 */ /* 0x000fc800087e24ff */
[----:B------:R-:W-:Y:S02]  /*44d0*/  IADD3 R13, PT, PT, R10, 0x200, R13 ;  /* 0x000002000a0d7810 */ /* 0x000fe40007ffe00d */
[----:B------:R-:W-:-:S07]  /*44e0*/  IADD3.X R11, PT, PT, RZ, R11, RZ, P2, !PT ;  /* 0x0000000bff0b7210 */ /* 0x000fce00017fe4ff */
.L_x_2828:
[----:B------:R-:W-:-:S05]  /*44f0*/  IMAD.MOV.U32 R10, RZ, RZ, R15 ;  /* 0x000000ffff0a7224 */ /* 0x000fca00078e000f */
[----:B------:R-:W5:Y:S04]  /*4500*/  LDG.E.U8 R15, desc[UR36][R10.64+-0x80] ;  /* 0xffff80240a0f7981 */ /* 0x000f68000c1e1100 */
[----:B------:R-:W2:Y:S04]  /*4510*/  LDG.E.U8 R14, desc[UR36][R10.64+-0x40] ;  /* 0xffffc0240a0e7981 */ /* 0x000ea8000c1e1100 */
[----:B------:R-:W4:Y:S04]  /*4520*/  LDG.E.U8 R16, desc[UR36][R10.64] ;  /* 0x000000240a107981 */ /* 0x000f28000c1e1100 */
[----:B---3--:R-:W3:Y:S01]  /*4530*/  LDG.E.U8 R18, desc[UR36][R10.64+0x40] ;  /* 0x000040240a127981 */ /* 0x008ee2000c1e1100 */
[----:B------:R-:W-:Y:S01]  /*4540*/  IMAD.MOV.U32 R20, RZ, RZ, RZ ;  /* 0x000000ffff147224 */ /* 0x000fe200078e00ff */
[----:B------:R-:W-:-:S02]  /*4550*/  IADD3 R12, PT, PT, R12, 0x100, RZ ;  /* 0x000001000c0c7810 */ /* 0x000fc40007ffe0ff */
[----:B-----5:R-:W-:Y:S02]  /*4560*/  ISETP.NE.AND P0, PT, R15, RZ, PT ;  /* 0x000000ff0f00720c */ /* 0x020fe40003f05270 */
[----:B--2---:R-:W-:Y:S01]  /*4570*/  ISETP.NE.AND P1, PT, R14, RZ, PT ;  /* 0x000000ff0e00720c */ /* 0x004fe20003f25270 */
[----:B------:R-:W-:Y:S01]  /*4580*/  HFMA2 R14, -RZ, RZ, 0, 0 ;  /* 0x00000000ff0e7431 */ /* 0x000fe200000001ff */
[----:B----4-:R-:W-:Y:S01]  /*4590*/  ISETP.NE.AND P2, PT, R16, RZ, PT ;  /* 0x000000ff1000720c */ /* 0x010fe20003f45270 */
        /* <DEDUP_REMOVED lines=32> */
.L_x_2815:
[----:B------:R-:W-:Y:S05]  /*47a0*/  BSYNC.RECONVERGENT B0 ;  /* 0x0000000000007941 */ /* 0x000fea0003800200 */
.L_x_2814:
[----:B0-----:R-:W0:Y:S01]  /*47b0*/  SHFL.BFLY PT, R8, R9, 0x10, 0x1f ;  /* 0x0e001f0009087f89 */ /* 0x001e2200000e0000 */
[C---:B------:R-:W-:Y:S01]  /*47c0*/  ISETP.NE.AND P0, PT, R5.reuse, RZ, PT ;  /* 0x000000ff0500720c */ /* 0x040fe20003f05270 */
[----:B------:R-:W1:Y:S01]  /*47d0*/  LDCU.U8 UR9, c[0x0][0x48c] ;  /* 0x00009180ff0977ac */ /* 0x000e620008000000 */
[----:B------:R-:W-:Y:S01]  /*47e0*/  ISETP.GT.U32.AND P1, PT, R5, 0x1, PT ;  /* 0x000000010500780c */ /* 0x000fe20003f24070 */
        /* <DEDUP_REMOVED lines=15> */
[----:B------:R-:W0:Y:S04]  /*48e0*/  @!P1 LDS R9, [R6+0x8] ;  /* 0x0000080006099984 */ /* 0x000e280000000800 */
[----:B0-----:R-:W0:Y:S02]  /*48f0*/  SHFL.BFLY PT, R8, R9, 0x1, 0x1f ;  /* 0x0c201f0009087f89 */ /* 0x001e2400000e0000 */
[----:B0-----:R-:W-:-:S06]  /*4900*/  FADD.FTZ R8, R8, R9 ;  /* 0x0000000908087221 */ /* 0x001fcc0000010000 */
[----:B------:R-:W0:Y:S02]  /*4910*/  SHFL.IDX PT, R8, R8, RZ, 0x1f ;  /* 0x00001fff08087589 */ /* 0x000e2400000e0000 */
[----:B0-----:R-:W-:-:S06]  /*4920*/  FADD.FTZ R5, R8, 9.9999999747524270788e-07 ;  /* 0x358637bd08057421 */ /* 0x001fcc0000010000 */
[----:B------:R-:W0:Y:S01]  /*4930*/  MUFU.RCP R5, R5 ;  /* 0x0000000500057308 */ /* 0x000e220000001000 */
[----:B------:R-:W-:Y:S05]  /*4940*/  BRA.U !UP0, `(.L_x_2829) ;  /* 0x0000000108187547 */ /* 0x000fea000b800000 */
[----:B------:R-:W1:Y:S01]  /*4950*/  LDCU UR4, c[0x0][0x488] ;  /* 0x00009100ff0477ac */ /* 0x000e620008000800 */
[----:B------:R-:W1:Y:S01]  /*4960*/  LDCU UR5, c[0x0][0x40c] ;  /* 0x00008180ff0577ac */ /* 0x000e620008000800 */
[----:B------:R-:W5:Y:S01]  /*4970*/  LDCU UR7, c[0x0][0x3f4] ;  /* 0x00007e80ff0777ac */ /* 0x000f620008000800 */
[----:B-1----:R-:W-:-:S04]  /*4980*/  UIMAD UR4, UR40, UR4, UR5 ;  /* 0x00000004280472a4 */ /* 0x002fc8000f8e0205 */
[----:B-----5:R-:W-:-:S04]  /*4990*/  UIMAD UR4, UR4, UR7, URZ ;  /* 0x00000007040472a4 */ /* 0x020fc8000f8e02ff */
[----:B------:R-:W-:-:S12]  /*49a0*/  USHF.R.S32.HI UR5, URZ, 0x1f, UR4 ;  /* 0x0000001fff057899 */ /* 0x000fd80008011404 */
.L_x_2829:
        /* <DEDUP_REMOVED lines=23> */
.L_x_2835:
[----:B------:R-:W0:Y:S01]  /*4b20*/  LDS R4, [R0] ;  /* 0x0000000000047984 */ /* 0x000e220000000800 */
[----:B------:R-:W-:-:S04]  /*4b30*/  IADD3 R6, PT, PT, R6, 0x1, RZ ;  /* 0x0000000106067810 */ /* 0x000fc80007ffe0ff */
[----:B------:R-:W-:Y:S01]  /*4b40*/  ISETP.NE.AND P0, PT, R6, RZ, PT ;  /* 0x000000ff0600720c */ /* 0x000fe20003f05270 */
[----:B0-----:R-:W-:-:S05]  /*4b50*/  FMUL.FTZ R9, R4, R5 ;  /* 0x0000000504097220 */ /* 0x001fca0000410000 */
[----:B------:R0:W-:Y:S02]  /*4b60*/  STS [R0], R9 ;  /* 0x0000000900007388 */ /* 0x0001e40000000800 */
[----:B0-----:R-:W-:-:S05]  /*4b70*/  VIADD R0, R0, 0x100 ;  /* 0x0000010000007836 */ /* 0x001fca0000000000 */
[----:B------:R-:W-:Y:S05]  /*4b80*/  @P0 BRA `(.L_x_2835) ;  /* 0xfffffffc00e40947 */ /* 0x000fea000383ffff */
.L_x_2834:
[----:B------:R-:W-:Y:S05]  /*4b90*/  BSYNC.RECONVERGENT B1 ;  /* 0x0000000000017941 */ /* 0x000fea0003800200 */
.L_x_2833:
[----:B------:R-:W-:Y:S05]  /*4ba0*/  @!P1 BRA `(.L_x_2831) ;  /* 0x0000001400189947 */ /* 0x000fea0003800000 */
[----:B------:R-:W1:Y:S01]  /*4bb0*/  S2UR UR8, SR_CgaCtaId ;  /* 0x00000000000879c3 */ /* 0x000e620000008800 */
[----:B------:R-:W-:Y:S01]  /*4bc0*/  UMOV UR7, 0x400 ;  /* 0x0000040000077882 */ /* 0x000fe20000000000 */
[----:B------:R-:W-:Y:S01]  /*4bd0*/  SHF.L.U32 R0, R2, 0x2, RZ ;  /* 0x0000000202007819 */ /* 0x000fe200000006ff */
[----:B------:R-:W-:-:S04]  /*4be0*/  UIADD3 UR7, UPT, UPT, UR7, 0x110, URZ ;  /* 0x0000011007077890 */ /* 0x000fc8000fffe0ff */
[C---:B------:R-:W-:Y:S01]  /*4bf0*/  IMAD R0, R7.reuse, 0x4, -R0 ;  /* 0x0000000407007824 */ /* 0x040fe200078e0a00 */
[----:B------:R-:W-:-:S04]  /*4c00*/  IADD3 R7, PT, PT, R7, 0x100, RZ ;  /* 0x0000010007077810 */ /* 0x000fc80007ffe0ff */
[----:B------:R-:W-:Y:S01]  /*4c10*/  ISETP.GT.AND P0, PT, R7, UR43, PT ;  /* 0x0000002b07007c0c */ /* 0x000fe2000bf04270 */
[----:B-1----:R-:W-:-:S09]  /*4c20*/  ULEA UR7, UR8, UR7, 0x18 ;  /* 0x0000000708077291 */ /* 0x002fd2000f8ec0ff */
[----:B------:R-:W0:Y:S04]  /*4c30*/  LDS R4, [R0+UR7] ;  /* 0x0000000700047984 */ /* 0x000e280008000800 */
[----:B------:R-:W1:Y:S04]  /*4c40*/  LDS R6, [R0+UR7+0x100] ;  /* 0x0001000700067984 */ /* 0x000e680008000800 */
[----:B------:R-:W5:Y:S04]  /*4c50*/  LDS R8, [R0+UR7+0x200] ;  /* 0x0002000700087984 */ /* 0x000f680008000800 */
[----:B------:R-:W2:Y:S01]  /*4c60*/  LDS R10, [R0+UR7+0x300] ;  /* 0x00030007000a7984 */ /* 0x000ea20008000800 */
[----:B0-----:R-:W-:Y:S01]  /*4c70*/  FMUL.FTZ R9, R4, R5 ;  /* 0x0000000504097220 */ /* 0x001fe20000410000 */
[----:B------:R-:W-:-:S02]  /*4c80*/  VIADD R4, R0, UR7 ;  /* 0x0000000700047c36 */ /* 0x000fc40008000000 */
[-C--:B-1----:R-:W-:Y:S02]  /*4c90*/  FMUL.FTZ R11, R6, R5.reuse ;  /* 0x00000005060b7220 */ /* 0x082fe40000410000 */
[----:B------:R0:W-:Y:S01]  /*4ca0*/  STS [R0+UR7], R9 ;  /* 0x0000000900007988 */ /* 0x0001e20008000807 */
[----:B-----5:R-:W-:-:S03]  /*4cb0*/  FMUL.FTZ R13, R8, R5 ;  /* 0x00000005080d7220 */ /* 0x020fc60000410000 */
[----:B------:R0:W-:Y:S01]  /*4cc0*/  STS [R0+UR7+0x100], R11 ;  /* 0x0001000b00007988 */ /* 0x0001e20008000807 */
[----:B--2---:R-:W-:-:S03]  /*4cd0*/  FMUL.FTZ R15, R10, R5 ;  /* 0x000000050a0f7220 */ /* 0x004fc60000410000 */
[----:B------:R0:W-:Y:S04]  /*4ce0*/  STS [R0+UR7+0x200], R13 ;  /* 0x0002000d00007988 */ /* 0x0001e80008000807 */
[----:B------:R0:W-:Y:S01]  /*4cf0*/  STS [R0+UR7+0x300], R15 ;  /* 0x0003000f00007988 */ /* 0x0001e20008000807 */
[----:B------:R-:W-:Y:S05]  /*4d00*/  @P0 BRA `(.L_x_2831) ;  /* 0x0000001000c00947 */ /* 0x000fea0003800000 */
[----:B0-----:R-:W-:Y:S01]  /*4d10*/  IADD3 R0, PT, PT, -R7, UR43, RZ ;  /* 0x0000002b07007c10 */ /* 0x001fe2000fffe1ff */
[----:B------:R-:W-:Y:S01]  /*4d20*/  BSSY.RECONVERGENT B1, `(.L_x_2836) ;  /* 0x000003c000017945 */ /* 0x000fe20003800200 */
[----:B------:R-:W-:Y:S02]  /*4d30*/  PLOP3.LUT P0, PT, PT, PT, PT, 0x80, 0x8 ;  /* 0x000000000008781c */ /* 0x000fe40003f0f070 */
[----:B------:R-:W-:Y:S02]  /*4d40*/  ISETP.GT.AND P1, PT, R0, 0x2ff, PT ;  /* 0x000002ff0000780c */ /* 0x000fe40003f24270 */
[----:B------:R-:W-:-:S11]  /*4d50*/  IADD3 R0, PT, PT, R4, 0x600, RZ ;  /* 0x0000060004007810 */ /* 0x000fd60007ffe0ff */
[----:B------:R-:W-:Y:S05]  /*4d60*/  @!P1 BRA `(.L_x_2837) ;  /* 0x0000000000dc9947 */ /* 0x000fea0003800000 */
[----:B------:R-:W-:Y:S01]  /*4d70*/  IMAD.U32 R36, RZ, RZ, UR43 ;  /* 0x0000002bff247e24 */ /* 0x000fe2000f8e00ff */
[----:B------:R-:W-:-:S04]  /*4d80*/  PLOP3.LUT P0, PT, PT, PT, PT, 0x8, 0x80 ;  /* 0x000000000080781c */ /* 0x000fc80003f0e170 */
[----:B------:R-:W-:-:S09]  /*4d90*/  IADD3 R36, PT, PT, R36, -0x2ff, RZ ;  /* 0xfffffd0124247810 */ /* 0x000fd20007ffe0ff */
.L_x_2838:
[----:B------:R-:W0:Y:S01]  /*4da0*/  LDS R4, [R0+-0x200] ;  /* 0xfffe000000047984 */ /* 0x000e220000000800 */
[----:B------:R-:W-:-:S03]  /*4db0*/  VIADD R7, R7, 0x400 ;  /* 0x0000040007077836 */ /* 0x000fc60000000000 */
[----:B------:R-:W1:Y:S02]  /*4dc0*/  LDS R6, [R0+-0x100] ;  /* 0xffff000000067984 */ /* 0x000e640000000800 */
[----:B------:R-:W-:Y:S02]  /*4dd0*/  ISETP.GE.AND P1, PT, R7, R36, PT ;  /* 0x000000240700720c */ /* 0x000fe40003f26270 */
[----:B------:R-:W2:Y:S04]  /*4de0*/  LDS R8, [R0] ;  /* 0x0000000000087984 */ /* 0x000ea80000000800 */
[----:B------:R-:W5:Y:S04]  /*4df0*/  LDS R10, [R0+0x100] ;  /* 0x00010000000a7984 */ /* 0x000f680000000800 */
[----:B------:R-:W4:Y:S04]  /*4e00*/  LDS R12, [R0+0x200] ;  /* 0x00020000000c7984 */ /* 0x000f280000000800 */
[----:B------:R-:W4:Y:S04]  /*4e10*/  LDS R14, [R0+0x300] ;  /* 0x00030000000e7984 */ /* 0x000f280000000800 */
        /* <DEDUP_REMOVED lines=11> */
[----:B-----5:R-:W-:-:S03]  /*4ed0*/  FMUL.FTZ R15, R5, R10 ;  /* 0x0000000a050f7220 */ /* 0x020fc60000410000 */
[----:B------:R-:W5:Y:S01]  /*4ee0*/  LDS R32, [R0+0xc00] ;  /* 0x000c000000207984 */ /* 0x000f620000000800 */
[----:B----4-:R-:W-:-:S03]  /*4ef0*/  FMUL.FTZ R17, R5, R12 ;  /* 0x0000000c05117220 */ /* 0x010fc60000410000 */
[----:B------:R-:W4:Y:S01]  /*4f00*/  LDS R34, [R0+0xd00] ;  /* 0x000d000000227984 */ /* 0x000f220000000800 */
        /* <DEDUP_REMOVED lines=17> */
[----:B-----5:R-:W-:-:S03]  /*5020*/  FMUL.FTZ R17, R5, R32 ;  /* 0x0000002005117220 */ /* 0x020fc60000410000 */
        /* <DEDUP_REMOVED lines=11> */
.L_x_2837:
[----:B------:R-:W-:Y:S05]  /*50e0*/  BSYNC.RECONVERGENT B1 ;  /* 0x0000000000017941 */ /* 0x000fea0003800200 */
.L_x_2836:
        /* <DEDUP_REMOVED lines=9> */
[----:B------:R-:W5:Y:S04]  /*5180*/  LDS R10, [R0+0x100] ;  /* 0x00010000000a7984 */ /* 0x000f680000000800 */
[----:B------:R-:W4:Y:S04]  /*5190*/  LDS R12, [R0+0x200] ;  /* 0x00020000000c7984 */ /* 0x000f280000000800 */
[----:B------:R-:W4:Y:S04]  /*51a0*/  LDS R14, [R0+0x300] ;  /* 0x00030000000e7984 */ /* 0x000f280000000800 */
[----:B------:R-:W4:Y:S04]  /*51b0*/  LDS R16, [R0+0x400] ;  /* 0x0004000000107984 */ /* 0x000f280000000800 */
[----:B---3--:R-:W3:Y:S01]  /*51c0*/  LDS R18, [R0+0x500] ;  /* 0x0005000000127984 */ /* 0x008ee20000000800 */
[C---:B0-----:R-:W-:Y:S01]  /*51d0*/  FMUL.FTZ R9, R5.reuse, R4 ;  /* 0x0000000405097220 */ /* 0x041fe20000410000 */
[----:B-1----:R-:W-:-:S04]  /*51e0*/  FMUL.FTZ R11, R5, R6 ;  /* 0x00000006050b7220 */ /* 0x002fc80000410000 */
[----:B------:R-:W-:Y:S01]  /*51f0*/  STS [R0+-0x200], R9 ;  /* 0xfffe000900007388 */ /* 0x000fe20000000800 */
[----:B--2---:R-:W-:-:S03]  /*5200*/  FMUL.FTZ R13, R5, R8 ;  /* 0x00000008050d7220 */ /* 0x004fc60000410000 */
        /* <DEDUP_REMOVED lines=12> */
[----:B0-----:R-:W-:-:S07]  /*52d0*/  IADD3 R0, PT, PT, R0, 0x800, RZ ;  /* 0x0000080000007810 */ /* 0x001fce0007ffe0ff */
.L_x_2840:
[----:B------:R-:W-:Y:S05]  /*52e0*/  BSYNC.RECONVERGENT B1 ;  /* 0x0000000000017941 */ /* 0x000fea0003800200 */
.L_x_2839:
[----:B------:R-:W-:-:S13]  /*52f0*/  ISETP.GT.AND P1, PT, R7, UR43, PT ;  /* 0x0000002b07007c0c */ /* 0x000fda000bf24270 */
[----:B------:R-:W-:Y:S05]  /*5300*/  @!P0 BRA P1, `(.L_x_2831) ;  /* 0x0000000c00408947 */ /* 0x000fea0000800000 */
[----:B------:R-:W0:Y:S04]  /*5310*/  LDS R4, [R0+-0x200] ;  /* 0xfffe000000047984 */ /* 0x000e280000000800 */
[----:B------:R-:W1:Y:S04]  /*5320*/  LDS R6, [R0+-0x100] ;  /* 0xffff000000067984 */ /* 0x000e680000000800 */
[----:B------:R-:W2:Y:S04]  /*5330*/  LDS R8, [R0] ;  /* 0x0000000000087984 */ /* 0x000ea80000000800 */
[----:B------:R-:W5:Y:S01]  /*5340*/  LDS R10, [R0+0x100] ;  /* 0x00010000000a7984 */ /* 0x000f620000000800 */
[C---:B0-----:R-:W-:Y:S01]  /*5350*/  FMUL.FTZ R7, R5.reuse, R4 ;  /* 0x0000000405077220 */ /* 0x041fe20000410000 */
[----:B-1----:R-:W-:-:S04]  /*5360*/  FMUL.FTZ R9, R5, R6 ;  /* 0x0000000605097220 */ /* 0x002fc80000410000 */
[----:B------:R0:W-:Y:S01]  /*5370*/  STS [R0+-0x200], R7 ;  /* 0xfffe000700007388 */ /* 0x0001e20000000800 */
[----:B--2---:R-:W-:-:S03]  /*5380*/  FMUL.FTZ R11, R5, R8 ;  /* 0x00000008050b7220 */ /* 0x004fc60000410000 */
[----:B------:R0:W-:Y:S01]  /*5390*/  STS [R0+-0x100], R9 ;  /* 0xffff000900007388 */ /* 0x0001e20000000800 */
[----:B-----5:R-:W-:-:S03]  /*53a0*/  FMUL.FTZ R5, R5, R10 ;  /* 0x0000000a05057220 */ /* 0x020fc60000410000 */
[----:B------:R0:W-:Y:S04]  /*53b0*/  STS [R0], R11 ;  /* 0x0000000b00007388 */ /* 0x0001e80000000800 */
[----:B------:R0:W-:Y:S01]  /*53c0*/  STS [R0+0x100], R5 ;  /* 0x0001000500007388 */ /* 0x0001e20000000800 */
[----:B------:R-:W-:Y:S05]  /*53d0*/  BRA `(.L_x_2831) ;  /* 0x0000000c000c7947 */ /* 0x000fea0003800000 */
.L_x_2832:
        /* <DEDUP_REMOVED lines=9> */
[----:B------:R-:W5:Y:S01]  /*5470*/  LDCU.64 UR10, c[0x0][0x480] ;  /* 0x00009000ff0a77ac */ /* 0x000f620008000a00 */
[----:B------:R-:W-:Y:S02]  /*5480*/  LEA.HI R0, R0, 0x1, RZ, 0x1a ;  /* 0x0000000100007811 */ /* 0x000fe400078fd0ff */
[----:B------:R-:W-:Y:S01]  /*5490*/  IADD3 R13, P0, PT, R7, UR4, RZ ;  /* 0x00000004070d7c10 */ /* 0x000fe2000ff1e0ff */
[----:B------:R-:W-:Y:S02]  /*54a0*/  UMOV UR7, 0x400 ;  /* 0x0000040000077882 */ /* 0x000fe40000000000 */
[C---:B------:R-:W-:Y:S01]  /*54b0*/  IMAD.SHL.U32 R4, R0.reuse, 0x40, RZ ;  /* 0x0000004000047824 */ /* 0x040fe200078e00ff */
[----:B------:R-:W-:Y:S01]  /*54c0*/  UIADD3 UR7, UPT, UPT, UR7, 0x110, URZ ;  /* 0x0000011007077890 */ /* 0x000fe2000fffe0ff */
[----:B------:R-:W-:Y:S02]  /*54d0*/  IADD3.X R6, PT, PT, RZ, UR5, RZ, P0, !PT ;  /* 0x00000005ff067c10 */ /* 0x000fe400087fe4ff */
[----:B------:R-:W-:-:S02]  /*54e0*/  LOP3.LUT R0, R0, 0x3, RZ, 0xc0, !PT ;  /* 0x0000000300007812 */ /* 0x000fc400078ec0ff */
[----:B------:R-:W-:-:S05]  /*54f0*/  LOP3.LUT R4, R4, 0xc0, RZ, 0xc0, !PT ;  /* 0x000000c004047812 */ /* 0x000fca00078ec0ff */
[----:B------:R-:W-:Y:S01]  /*5500*/  IMAD.IADD R7, R7, 0x1, R4 ;  /* 0x0000000107077824 */ /* 0x000fe200078e0204 */
[C---:B-----5:R-:W-:Y:S02]  /*5510*/  LEA R10, P0, R13.reuse, UR10, 0x2 ;  /* 0x0000000a0d0a7c11 */ /* 0x060fe4000f8010ff */
[----:B------:R-:W-:Y:S02]  /*5520*/  IADD3 R4, PT, PT, -R0, RZ, RZ ;  /* 0x000000ff00047210 */ /* 0x000fe40007ffe1ff */
[----:B------:R-:W-:Y:S01]  /*5530*/  LEA.HI.X R13, R13, UR11, R6, 0x2, P0 ;  /* 0x0000000b0d0d7c11 */ /* 0x000fe200080f1406 */
[----:B-1----:R-:W-:-:S06]  /*5540*/  ULEA UR7, UR8, UR7, 0x18 ;  /* 0x0000000708077291 */ /* 0x002fcc000f8ec0ff */
[----:B------:R-:W-:-:S07]  /*5550*/  LEA R0, R3, UR7, 0x2 ;  /* 0x0000000703007c11 */ /* 0x000fce000f8e10ff */
.L_x_2843:
[----:B------:R-:W0:Y:S01]  /*5560*/  LDS R6, [R0] ;  /* 0x0000000000067984 */ /* 0x000e220000000800 */
[----:B------:R-:W-:Y:S01]  /*5570*/  IMAD.MOV.U32 R8, RZ, RZ, R10 ;  /* 0x000000ffff087224 */ /* 0x000fe200078e000a */
[----:B------:R-:W-:Y:S01]  /*5580*/  MOV R9, R13 ;  /* 0x0000000d00097202 */ /* 0x000fe20000000f00 */
[----:B------:R-:W-:Y:S01]  /*5590*/  VIADD R4, R4, 0x1 ;  /* 0x0000000104047836 */ /* 0x000fe20000000000 */
[----:B------:R-:W-:-:S04]  /*55a0*/  IADD3 R10, P2, PT, R10, 0x100, RZ ;  /* 0x000001000a0a7810 */ /* 0x000fc80007f5e0ff */
[----:B------:R-:W-:Y:S02]  /*55b0*/  ISETP.NE.AND P0, PT, R4, RZ, PT ;  /* 0x000000ff0400720c */ /* 0x000fe40003f05270 */
[----:B------:R-:W-:Y:S01]  /*55c0*/  IADD3.X R13, PT, PT, RZ, R13, RZ, P2, !PT ;  /* 0x0000000dff0d7210 */ /* 0x000fe200017fe4ff */
[----:B0-----:R-:W-:-:S05]  /*55d0*/  FMUL.FTZ R11, R6, R5 ;  /* 0x00000005060b7220 */ /* 0x001fca0000410000 */
[----:B------:R-:W-:Y:S04]  /*55e0*/  STG.E desc[UR36][R8.64], R11 ;  /* 0x0000000b08007986 */ /* 0x000fe8000c101924 */
[----:B------:R0:W-:Y:S02]  /*55f0*/  STS [R0], R11 ;  /* 0x0000000b00007388 */ /* 0x0001e40000000800 */
[----:B0-----:R-:W-:Y:S01]  /*5600*/  VIADD R0, R0, 0x100 ;  /* 0x0000010000007836 */ /* 0x001fe20000000000 */
[----:B------:R-:W-:Y:S06]  /*5610*/  @P0 BRA `(.L_x_2843) ;  /* 0xfffffffc00d00947 */ /* 0x000fec000383ffff */
.L_x_2842:
[----:B------:R-:W-:Y:S05]  /*5620*/  BSYNC.RECONVERGENT B1 ;  /* 0x0000000000017941 */ /* 0x000fea0003800200 */
.L_x_2841:
[----:B------:R-:W-:Y:S05]  /*5630*/  @!P1 BRA `(.L_x_2831) ;  /* 0x0000000800749947 */ /* 0x000fea0003800000 */
[----:B------:R-:W1:Y:S01]  /*5640*/  S2R R9, SR_CgaCtaId ;  /* 0x0000000000097919 */ /* 0x000e620000008800 */
[----:B------:R-:W5:Y:S01]  /*5650*/  LDCU.64 UR10, c[0x0][0x480] ;  /* 0x00009000ff0a77ac */ /* 0x000f620008000a00 */
[C---:B------:R-:W-:Y:S01]  /*5660*/  IADD3 R4, P0, PT, R7.reuse, UR4, RZ ;  /* 0x0000000407047c10 */ /* 0x040fe2000ff1e0ff */
[----:B------:R-:W-:Y:S01]  /*5670*/  BSSY.RECONVERGENT B1, `(.L_x_2844) ;  /* 0x000005b000017945 */ /* 0x000fe20003800200 */
[----:B------:R-:W-:Y:S02]  /*5680*/  IADD3 R10, PT, PT, -R7, UR43, RZ ;  /* 0x0000002b070a7c10 */ /* 0x000fe4000fffe1ff */
[----:B------:R-:W-:Y:S02]  /*5690*/  IADD3.X R11, PT, PT, RZ, UR5, RZ, P0, !PT ;  /* 0x00000005ff0b7c10 */ /* 0x000fe400087fe4ff */
[----:B------:R-:W-:Y:S02]  /*56a0*/  MOV R0, 0x400 ;  /* 0x0000040000007802 */ /* 0x000fe40000000f00 */
[----:B------:R-:W-:-:S02]  /*56b0*/  ISETP.GT.AND P1, PT, R10, 0x2ff, PT ;  /* 0x000002ff0a00780c */ /* 0x000fc40003f24270 */
[----:B-----5:R-:W-:-:S04]  /*56c0*/  LEA R8, P0, R4, UR10, 0x2 ;  /* 0x0000000a04087c11 */ /* 0x020fc8000f8010ff */
        /* <DEDUP_REMOVED lines=10> */
[----:B------:R-:W-:Y:S01]  /*5770*/  IMAD.U32 R36, RZ, RZ, UR43 ;  /* 0x0000002bff247e24 */ /* 0x000fe2000f8e00ff */
[----:B------:R-:W-:-:S04]  /*5780*/  PLOP3.LUT P0, PT, PT, PT, PT, 0x8, 0x80 ;  /* 0x000000000080781c */ /* 0x000fc80003f0e170 */
[----:B------:R-:W-:-:S09]  /*5790*/  IADD3 R36, PT, PT, R36, -0x2ff, RZ ;  /* 0xfffffd0124247810 */ /* 0x000fd20007ffe0ff */
.L_x_2846:
[----:B------:R-:W0:Y:S01]  /*57a0*/  LDS R4, [R0+-0x200] ;  /* 0xfffe000000047984 */ /* 0x000e220000000800 */
[----:B------:R-:W-:-:S03]  /*57b0*/  VIADD R7, R7, 0x400 ;  /* 0x0000040007077836 */ /* 0x000fc60000000000 */
[----:B------:R-:W1:Y:S02]  /*57c0*/  LDS R6, [R0+-0x100] ;  /* 0xffff000000067984 */ /* 0x000e640000000800 */
[----:B------:R-:W-:Y:S02]  /*57d0*/  ISETP.GE.AND P1, PT, R7, R36, PT ;  /* 0x000000240700720c */ /* 0x000fe40003f26270 */
[----:B------:R-:W5:Y:S04]  /*57e0*/  LDS R10, [R0] ;  /* 0x00000000000a7984 */ /* 0x000f680000000800 */
[----:B--2---:R-:W-:Y:S04]  /*57f0*/  LDS R22, [R0+0x600] ;  /* 0x0006000000167984 */ /* 0x004fe80000000800 */
[----:B------:R-:W2:Y:S04]  /*5800*/  LDS R12, [R0+0x100] ;  /* 0x00010000000c7984 */ /* 0x000ea80000000800 */
[----:B------:R-:W4:Y:S04]  /*5810*/  LDS R14, [R0+0x200] ;  /* 0x00020000000e7984 */ /* 0x000f280000000800 */
[----:B------:R-:W4:Y:S04]  /*5820*/  LDS R16, [R0+0x300] ;  /* 0x0003000000107984 */ /* 0x000f280000000800 */
[----:B---3--:R-:W3:Y:S04]  /*5830*/  LDS R18, [R0+0x400] ;  /* 0x0004000000127984 */ /* 0x008ee80000000800 */
[----:B------:R-:W3:Y:S04]  /*5840*/  LDS R20, [R0+0x500] ;  /* 0x0005000000147984 */ /* 0x000ee80000000800 */
[----:B------:R-:W3:Y:S01]  /*5850*/  LDS R24, [R0+0x700] ;  /* 0x0007000000187984 */ /* 0x000ee20000000800 */
[----:B0-----:R-:W-:-:S03]  /*5860*/  FMUL.FTZ R11, R5, R4 ;  /* 0x00000004050b7220 */ /* 0x001fc60000410000 */
[----:B------:R-:W-:Y:S01]  /*5870*/  LDS R26, [R0+0x800] ;  /* 0x00080000001a7984 */ /* 0x000fe20000000800 */
[----:B-1----:R-:W-:-:S03]  /*5880*/  FMUL.FTZ R13, R5, R6 ;  /* 0x00000006050d7220 */ /* 0x002fc60000410000 */
[----:B------:R-:W0:Y:S01]  /*5890*/  LDS R4, [R0+0xd00] ;  /* 0x000d000000047984 */ /* 0x000e220000000800 */
[----:B-----5:R-:W-:-:S03]  /*58a0*/  FMUL.FTZ R15, R5, R10 ;  /* 0x0000000a050f7220 */ /* 0x020fc60000410000 */
[----:B------:R-:W1:Y:S04]  /*58b0*/  LDS R28, [R0+0x900] ;  /* 0x00090000001c7984 */ /* 0x000e680000000800 */
[----:B------:R-:W5:Y:S01]  /*58c0*/  LDS R30, [R0+0xa00] ;  /* 0x000a0000001e7984 */ /* 0x000f620000000800 */
[----:B--2---:R-:W-:-:S03]  /*58d0*/  FMUL.FTZ R17, R5, R12 ;  /* 0x0000000c05117220 */ /* 0x004fc60000410000 */
[----:B------:R-:W-:Y:S01]  /*58e0*/  LDS R32, [R0+0xb00] ;  /* 0x000b000000207984 */ /* 0x000fe20000000800 */
[----:B----4-:R-:W-:-:S03]  /*58f0*/  FMUL.FTZ R19, R5, R14 ;  /* 0x0000000e05137220 */ /* 0x010fc60000410000 */
[----:B------:R-:W2:Y:S01]  /*5900*/  LDS R34, [R0+0xc00] ;  /* 0x000c000000227984 */ /* 0x000ea20000000800 */
[----:B------:R-:W-:-:S03]  /*5910*/  FMUL.FTZ R21, R5, R16 ;  /* 0x0000001005157220 */ /* 0x000fc60000410000 */
[----:B------:R-:W-:Y:S01]  /*5920*/  STG.E desc[UR36][R8.64+-0x100], R13 ;  /* 0xffff000d08007986 */ /* 0x000fe2000c101924 */
[----:B---3--:R-:W-:-:S03]  /*5930*/  FMUL.FTZ R23, R5, R18 ;  /* 0x0000001205177220 */ /* 0x008fc60000410000 */
[----:B------:R3:W-:Y:S04]  /*5940*/  STS [R0+-0x100], R13 ;  /* 0xffff000d00007388 */ /* 0x0007e80000000800 */
[----:B------:R-:W-:Y:S04]  /*5950*/  STG.E desc[UR36][R8.64+-0x200], R11 ;  /* 0xfffe000b08007986 */ /* 0x000fe8000c101924 */
[----:B------:R4:W-:Y:S01]  /*5960*/  STS [R0+-0x200], R11 ;  /* 0xfffe000b00007388 */ /* 0x0009e20000000800 */
[----:B---3--:R-:W-:-:S03]  /*5970*/  FMUL.FTZ R13, R5, R22 ;  /* 0x00000016050d7220 */ /* 0x008fc60000410000 */
[----:B------:R-:W-:Y:S04]  /*5980*/  STG.E desc[UR36][R8.64], R15 ;  /* 0x0000000f08007986 */ /* 0x000fe8000c101924 */
[----:B------:R3:W-:Y:S01]  /*5990*/  STS [R0], R15 ;  /* 0x0000000f00007388 */ /* 0x0007e20000000800 */
[----:B----4-:R-:W-:-:S03]  /*59a0*/  FMUL.FTZ R11, R5, R20 ;  /* 0x00000014050b7220 */ /* 0x010fc60000410000 */
[----:B------:R-:W-:Y:S04]  /*59b0*/  STG.E desc[UR36][R8.64+0x600], R13 ;  /* 0x0006000d08007986 */ /* 0x000fe8000c101924 */
[----:B------:R0:W-:Y:S01]  /*59c0*/  STS [R0+0x600], R13 ;  /* 0x0006000d00007388 */ /* 0x0001e20000000800 */
[----:B---3--:R-:W-:-:S03]  /*59d0*/  FMUL.FTZ R15, R5, R24 ;  /* 0x00000018050f7220 */ /* 0x008fc60000410000 */
[----:B------:R-:W-:Y:S04]  /*59e0*/  STG.E desc[UR36][R8.64+0x100], R17 ;  /* 0x0001001108007986 */ /* 0x000fe8000c101924 */
[----:B------:R3:W-:Y:S01]  /*59f0*/  STS [R0+0x100], R17 ;  /* 0x0001001100007388 */ /* 0x0007e20000000800 */
[C---:B0-----:R-:W-:Y:S01]  /*5a00*/  FMUL.FTZ R13, R5.reuse, R4 ;  /* 0x00000004050d7220 */ /* 0x041fe20000410000 */
[----:B------:R-:W-:Y:S02]  /*5a10*/  IADD3 R4, P2, PT, R8, 0x1000, RZ ;  /* 0x0000100008047810 */ /* 0x000fe40007f5e0ff */
[----:B------:R-:W-:Y:S04]  /*5a20*/  STG.E desc[UR36][R8.64+0x200], R19 ;  /* 0x0002001308007986 */ /* 0x000fe8000c101924 */
[----:B------:R1:W-:Y:S01]  /*5a30*/  STS [R0+0x200], R19 ;  /* 0x0002001300007388 */ /* 0x0003e20000000800 */
[----:B---3--:R-:W-:-:S03]  /*5a40*/  FMUL.FTZ R17, R5, R26 ;  /* 0x0000001a05117220 */ /* 0x008fc60000410000 */
[----:B------:R-:W-:Y:S04]  /*5a50*/  STG.E desc[UR36][R8.64+0x300], R21 ;  /* 0x0003001508007986 */ /* 0x000fe8000c101924 */
[----:B------:R5:W-:Y:S01]  /*5a60*/  STS [R0+0x300], R21 ;  /* 0x0003001500007388 */ /* 0x000be20000000800 */
[----:B-1----:R-:W-:-:S03]  /*5a70*/  FMUL.FTZ R19, R5, R28 ;  /* 0x0000001c05137220 */ /* 0x002fc60000410000 */
[----:B------:R-:W-:Y:S04]  /*5a80*/  STG.E desc[UR36][R8.64+0x400], R23 ;  /* 0x0004001708007986 */ /* 0x000fe8000c101924 */
[----:B------:R2:W-:Y:S01]  /*5a90*/  STS [R0+0x400], R23 ;  /* 0x0004001700007388 */ /* 0x0005e20000000800 */
[----:B-----5:R-:W-:-:S03]  /*5aa0*/  FMUL.FTZ R21, R5, R30 ;  /* 0x0000001e05157220 */ /* 0x020fc60000410000 */
[----:B------:R-:W-:Y:S04]  /*5ab0*/  STG.E desc[UR36][R8.64+0x500], R11 ;  /* 0x0005000b08007986 */ /* 0x000fe8000c101924 */
[----:B------:R0:W-:Y:S01]  /*5ac0*/  STS [R0+0x500], R11 ;  /* 0x0005000b00007388 */ /* 0x0001e20000000800 */
[----:B--2---:R-:W-:-:S03]  /*5ad0*/  FMUL.FTZ R23, R5, R34 ;  /* 0x0000002205177220 */ /* 0x004fc60000410000 */
[----:B------:R-:W-:Y:S04]  /*5ae0*/  STG.E desc[UR36][R8.64+0x700], R15 ;  /* 0x0007000f08007986 */ /* 0x000fe8000c101924 */
[----:B------:R1:W-:Y:S01]  /*5af0*/  STS [R0+0x700], R15 ;  /* 0x0007000f00007388 */ /* 0x0003e20000000800 */
[----:B0-----:R-:W-:-:S03]  /*5b00*/  FMUL.FTZ R11, R5, R32 ;  /* 0x00000020050b7220 */ /* 0x001fc60000410000 */
[----:B------:R-:W-:Y:S04]  /*5b10*/  STG.E desc[UR36][R8.64+0x800], R17 ;  /* 0x0008001108007986 */ /* 0x000fe8000c101924 */
[----:B------:R-:W-:Y:S01]  /*5b20*/  STS [R0+0x800], R17 ;  /* 0x0008001100007388 */ /* 0x000fe20000000800 */
[----:B-1----:R-:W-:-:S03]  /*5b30*/  IADD3.X R15, PT, PT, RZ, R9, RZ, P2, !PT ;  /* 0x00000009ff0f7210 */ /* 0x002fc600017fe4ff */
        /* <DEDUP_REMOVED lines=14> */
.L_x_2845:
[----:B------:R-:W-:Y:S05]  /*5c20*/  BSYNC.RECONVERGENT B1 ;  /* 0x0000000000017941 */ /* 0x000fea0003800200 */
.L_x_2844:
        /* <DEDUP_REMOVED lines=10> */
[----:B------:R-:W4:Y:S04]  /*5cd0*/  LDS R14, [R0+0x200] ;  /* 0x00020000000e7984 */ /* 0x000f280000000800 */
[----:B------:R-:W4:Y:S04]  /*5ce0*/  LDS R16, [R0+0x300] ;  /* 0x0003000000107984 */ /* 0x000f280000000800 */
[----:B---3--:R-:W3:Y:S04]  /*5cf0*/  LDS R18, [R0+0x400] ;  /* 0x0004000000127984 */ /* 0x008ee80000000800 */
[----:B------:R-:W3:Y:S01]  /*5d00*/  LDS R20, [R0+0x500] ;  /* 0x0005000000147984 */ /* 0x000ee20000000800 */
[C---:B0-----:R-:W-:Y:S01]  /*5d10*/  FMUL.FTZ R11, R5.reuse, R4 ;  /* 0x00000004050b7220 */ /* 0x041fe20000410000 */
[----:B------:R-:W-:Y:S01]  /*5d20*/  IADD3 R4, P1, PT, R8, 0x800, RZ ;  /* 0x0000080008047810 */ /* 0x000fe20007f3e0ff */
[----:B-1----:R-:W-:-:S03]  /*5d30*/  FMUL.FTZ R13, R5, R6 ;  /* 0x00000006050d7220 */ /* 0x002fc60000410000 */
[----:B------:R-:W-:Y:S01]  /*5d40*/  STG.E desc[UR36][R8.64+-0x200], R11 ;  /* 0xfffe000b08007986 */ /* 0x000fe2000c101924 */
[----:B-----5:R-:W-:-:S03]  /*5d50*/  FMUL.FTZ R15, R5, R10 ;  /* 0x0000000a050f7220 */ /* 0x020fc60000410000 */
[----:B------:R-:W-:Y:S01]  /*5d60*/  STS [R0+-0x200], R11 ;  /* 0xfffe000b00007388 */ /* 0x000fe20000000800 */
[----:B--2---:R-:W-:-:S03]  /*5d70*/  FMUL.FTZ R17, R5, R12 ;  /* 0x0000000c05117220 */ /* 0x004fc60000410000 */
[----:B------:R-:W-:Y:S01]  /*5d80*/  STG.E desc[UR36][R8.64+-0x100], R13 ;  /* 0xffff000d08007986 */ /* 0x000fe2000c101924 */
[----:B----4-:R-:W-:-:S03]  /*5d90*/  FMUL.FTZ R19, R5, R14 ;  /* 0x0000000e05137220 */ /* 0x010fc60000410000 */
[----:B------:R0:W-:Y:S01]  /*5da0*/  STS [R0+-0x100], R13 ;  /* 0xffff000d00007388 */ /* 0x0001e20000000800 */
[----:B------:R-:W-:-:S03]  /*5db0*/  FMUL.FTZ R21, R5, R16 ;  /* 0x0000001005157220 */ /* 0x000fc60000410000 */
[----:B------:R-:W-:Y:S01]  /*5dc0*/  STG.E desc[UR36][R8.64], R15 ;  /* 0x0000000f08007986 */ /* 0x000fe2000c101924 */
[----:B---3--:R-:W-:-:S03]  /*5dd0*/  FMUL.FTZ R23, R5, R18 ;  /* 0x0000001205177220 */ /* 0x008fc60000410000 */
        /* <DEDUP_REMOVED lines=16> */
.L_x_2848:
[----:B------:R-:W-:Y:S05]  /*5ee0*/  BSYNC.RECONVERGENT B1 ;  /* 0x0000000000017941 */ /* 0x000fea0003800200 */
.L_x_2847:
[----:B------:R-:W-:-:S13]  /*5ef0*/  ISETP.LE.OR P0, PT, R7, UR43, P0 ;  /* 0x0000002b07007c0c */ /* 0x000fda0008703670 */
[----:B------:R-:W-:Y:S05]  /*5f00*/  @!P0 BRA `(.L_x_2831) ;  /* 0x0000000000408947 */ /* 0x000fea0003800000 */
[----:B------:R-:W0:Y:S04]  /*5f10*/  LDS R4, [R0+-0x200] ;  /* 0xfffe000000047984 */ /* 0x000e280000000800 */
[----:B------:R-:W1:Y:S04]  /*5f20*/  LDS R6, [R0+-0x100] ;  /* 0xffff000000067984 */ /* 0x000e680000000800 */
[----:B------:R-:W5:Y:S04]  /*5f30*/  LDS R10, [R0] ;  /* 0x00000000000a7984 */ /* 0x000f680000000800 */
[----:B------:R-:W2:Y:S01]  /*5f40*/  LDS R12, [R0+0x100] ;  /* 0x00010000000c7984 */ /* 0x000ea20000000800 */
[-C--:B0-----:R-:W-:Y:S01]  /*5f50*/  FMUL.FTZ R7, R4, R5.reuse ;  /* 0x0000000504077220 */ /* 0x081fe20000410000 */
[----:B-1----:R-:W-:-:S04]  /*5f60*/  FMUL.FTZ R11, R6, R5 ;  /* 0x00000005060b7220 */ /* 0x002fc80000410000 */
[----:B------:R1:W-:Y:S01]  /*5f70*/  STG.E desc[UR36][R8.64+-0x200], R7 ;  /* 0xfffe000708007986 */ /* 0x0003e2000c101924 */
[----:B-----5:R-:W-:-:S03]  /*5f80*/  FMUL.FTZ R13, R10, R5 ;  /* 0x000000050a0d7220 */ /* 0x020fc60000410000 */
[----:B------:R1:W-:Y:S01]  /*5f90*/  STS [R0+-0x200], R7 ;  /* 0xfffe000700007388 */ /* 0x0003e20000000800 */
[----:B--2---:R-:W-:-:S03]  /*5fa0*/  FMUL.FTZ R5, R12, R5 ;  /* 0x000000050c057220 */ /* 0x004fc60000410000 */
[----:B------:R1:W-:Y:S04]  /*5fb0*/  STG.E desc[UR36][R8.64+-0x100], R11 ;  /* 0xffff000b08007986 */ /* 0x0003e8000c101924 */
[----:B------:R1:W-:Y:S04]  /*5fc0*/  STS [R0+-0x100], R11 ;  /* 0xffff000b00007388 */ /* 0x0003e80000000800 */
[----:B------:R1:W-:Y:S04]  /*5fd0*/  STG.E desc[UR36][R8.64], R13 ;  /* 0x0000000d08007986 */ /* 0x0003e8000c101924 */
[----:B------:R1:W-:Y:S04]  /*5fe0*/  STS [R0], R13 ;  /* 0x0000000d00007388 */ /* 0x0003e80000000800 */
[----:B------:R1:W-:Y:S04]  /*5ff0*/  STG.E desc[UR36][R8.64+0x100], R5 ;  /* 0x0001000508007986 */ /* 0x0003e8000c101924 */
[----:B------:R1:W-:Y:S02]  /*6000*/  STS [R0+0x100], R5 ;  /* 0x0001000500007388 */ /* 0x0003e40000000800 */
.L_x_2831:
[----:B------:R-:W-:Y:S05]  /*6010*/  BSYNC.RECONVERGENT B0 ;  /* 0x0000000000007941 */ /* 0x000fea0003800200 */
.L_x_2830:
[----:B------:R-:W-:Y:S01]  /*6020*/  USHF.R.S32.HI UR4, URZ, 0x1f, UR43 ;  /* 0x0000001fff047899 */ /* 0x000fe2000801142b */
[----:B01----:R-:W-:Y:S01]  /*6030*/  IMAD.SHL.U32 R0, R3, 0x4, RZ ;  /* 0x0000000403007824 */ /* 0x003fe200078e00ff */
[----:B------:R-:W0:Y:S01]  /*6040*/  LDCU.64 UR8, c[0x0][0x3b0] ;  /* 0x00007600ff0877ac */ /* 0x000e220008000a00 */
[----:B------:R-:W-:Y:S02]  /*6050*/  SHF.R.U32.HI R31, RZ, 0x4, R3 ;  /* 0x00000004ff1f7819 */ /* 0x000fe40000011603 */
[----:B------:R-:W-:Y:S02]  /*6060*/  CS2R R6, SRZ ;  /* 0x0000000000067805 */ /* 0x000fe4000001ff00 */
[----:B------:R-:W-:Y:S01]  /*6070*/  MOV R5, UR44 ;  /* 0x0000002c00057c02 */ /* 0x000fe20008000f00 */
[----:B------:R-:W-:Y:S01]  /*6080*/  ULEA.HI UR4, UR4, UR43, URZ, 0x2 ;  /* 0x0000002b04047291 */ /* 0x000fe2000f8f10ff */
[----:B------:R-:W-:Y:S01]  /*6090*/  LOP3.LUT R0, R0, 0x3c, RZ, 0xc0, !PT ;  /* 0x0000003c00007812 */ /* 0x000fe200078ec0ff */
[----:B------:R-:W1:Y:S02]  /*60a0*/  LDCU.64 UR10, c[0x0][0x3c8] ;  /* 0x00007900ff0a77ac */ /* 0x000e640008000a00 */
[----:B------:R-:W-:-:S04]  /*60b0*/  ULOP3.LUT UR4, UR4, 0xfffffffc, URZ, 0xc0, !UPT ;  /* 0xfffffffc04047892 */ /* 0x000fc8000f8ec0ff */
[----:B------:R-:W-:Y:S01]  /*60c0*/  UIADD3 UR5, UPT, UPT, -UR4, UR43, URZ ;  /* 0x0000002b04057290 */ /* 0x000fe2000fffe1ff */
[----:B0-----:R-:W-:-:S05]  /*60d0*/  ISETP.EQ.U32.AND P1, PT, RZ, UR8, PT ;  /* 0x00000008ff007c0c */ /* 0x001fca000bf22070 */
[----:B------:R-:W-:-:S04]  /*60e0*/  ISETP.NE.AND P0, PT, R31, UR5, PT ;  /* 0x000000051f007c0c */ /* 0x000fc8000bf05270 */
[----:B------:R-:W-:-:S04]  /*60f0*/  ISETP.GT.U32.OR P0, PT, R0, 0x2f, P0 ;  /* 0x0000002f0000780c */ /* 0x000fc80000704470 */
[----:B------:R-:W-:Y:S01]  /*6100*/  ISETP.EQ.OR.EX P0, PT, RZ, UR9, P0, P1 ;  /* 0x00000009ff007c0c */ /* 0x000fe20008702710 */
[----:B------:R-:W0:-:S12]  /*6110*/  LDCU.64 UR8, c[0x0][0x3c8] ;  /* 0x00007900ff0877ac */ /* 0x000e180008000a00 */
[----:B------:R-:W2:Y:S01]  /*6120*/  @!P0 LDC.64 R12, c[0x0][0x3b0] ;  /* 0x0000ec00ff0c8b82 */ /* 0x000ea20000000a00 */
[----:B------:R-:W-:Y:S01]  /*6130*/  @!P0 IMAD R5, R5, 0x30, R0 ;  /* 0x0000003005058824 */ /* 0x000fe200078e0200 */
[----:B------:R-:W-:Y:S01]  /*6140*/  UIMAD UR40, UR40, 0x30, URZ ;  /* 0x00000030282878a4 */ /* 0x000fe2000f8e02ff */
[----:B------:R-:W-:Y:S02]  /*6150*/  BSSY.RECONVERGENT B0, `(.L_x_2849) ;  /* 0x0000234000007945 */ /* 0x000fe40003800200 */
[----:B--2---:R-:W-:Y:S01]  /*6160*/  @!P0 IMAD.WIDE.U32 R12, R5, 0x4, R12 ;  /* 0x00000004050c8825 */ /* 0x004fe200078e000c */
[----:B------:R-:W-:-:S06]  /*6170*/  CS2R R4, SRZ ;  /* 0x0000000000047805 */ /* 0x000fcc000001ff00 */
        /* <DEDUP_REMOVED lines=18> */
[----:B------:R-:W0:Y:S01]  /*62a0*/  LDCU UR4, c[0x0][0x3f8] ;  /* 0x00007f00ff0477ac */ /* 0x000e220008000800 */
[----:B------:R-:W-:Y:S01]  /*62b0*/  LOP3.LUT R8, RZ, R2, RZ, 0x33, !PT ;  /* 0x00000002ff087212 */ /* 0x000fe200078e33ff */
[----:B------:R-:W-:Y:S01]  /*62c0*/  BSSY.RECONVERGENT B2, `(.L_x_2853) ;  /* 0x000004b000027945 */ /* 0x000fe20003800200 */
[----:B------:R-:W-:Y:S01]  /*62d0*/  VIMNMX R34, PT, PT, R34, R37, !PT ;  /* 0x0000002522227248 */ /* 0x000fe20007fe0100 */
[----:B------:R-:W-:Y:S01]  /*62e0*/  IMAD.MOV.U32 R35, RZ, RZ, R30 ;  /* 0x000000ffff237224 */ /* 0x000fe200078e001e */
[----:B------:R-:W-:Y:S02]  /*62f0*/  CS2R R10, SRZ ;  /* 0x00000000000a7805 */ /* 0x000fe4000001ff00 */
[----:B------:R-:W-:Y:S02]  /*6300*/  IADD3 R34, PT, PT, -R31, R34, R8 ;  /* 0x000000221f227210 */ /* 0x000fe40007ffe108 */
[----:B------:R-:W-:-:S02]  /*6310*/  CS2R R8, SRZ ;  /* 0x0000000000087805 */ /* 0x000fc4000001ff00 */
[C---:B------:R-:W-:Y:S02]  /*6320*/  ISETP.GE.U32.AND P0, PT, R34.reuse, 0xc, PT ;  /* 0x0000000c2200780c */ /* 0x040fe40003f06070 */
[----:B------:R-:W-:-:S04]  /*6330*/  LEA.HI R36, R34, 0x1, RZ, 0x1e ;  /* 0x0000000122247811 */ /* 0x000fc800078ff0ff */
[----:B------:R-:W-:Y:S01]  /*6340*/  LOP3.LUT P1, R42, R36, 0x3, RZ, 0xc0, !PT ;  /* 0x00000003242a7812 */ /* 0x000fe2000782c0ff */
[----:B0-----:R-:W-:-:S06]  /*6350*/  IMAD R32, R33, UR4, RZ ;  /* 0x0000000421207c24 */ /* 0x001fcc000f8e02ff */
[----:B------:R-:W-:Y:S06]  /*6360*/  @!P0 BRA `(.L_x_2854) ;  /* 0x0000000400008947 */ /* 0x000fec0003800000 */
[----:B------:R-:W0:Y:S01]  /*6370*/  S2UR UR7, SR_CgaCtaId ;  /* 0x00000000000779c3 */ /* 0x000e220000008800 */
[----:B------:R-:W-:Y:S01]  /*6380*/  UMOV UR4, 0x400 ;  /* 0x0000040000047882 */ /* 0x000fe20000000000 */
[----:B------:R-:W-:Y:S01]  /*6390*/  LOP3.LUT R36, R36, 0x7ffffffc, RZ, 0xc0, !PT ;  /* 0x7ffffffc24247812 */ /* 0x000fe200078ec0ff */
[----:B------:R-:W-:Y:S01]  /*63a0*/  UIADD3 UR4, UPT, UPT, UR4, 0x110, URZ ;  /* 0x0000011004047890 */ /* 0x000fe2000fffe0ff */
[C---:B------:R-:W-:Y:S01]  /*63b0*/  IADD3 R41, PT, PT, R30.reuse, 0xc, RZ ;  /* 0x0000000c1e297810 */ /* 0x040fe20007ffe0ff */
[----:B------:R-:W-:Y:S01]  /*63c0*/  VIADD R39, R30, 0x8 ;  /* 0x000000081e277836 */ /* 0x000fe20000000000 */
[----:B------:R-:W-:Y:S01]  /*63d0*/  MOV R35, R30 ;  /* 0x0000001e00237202 */ /* 0x000fe20000000f00 */
[----:B------:R-:W-:Y:S01]  /*63e0*/  IMAD.MOV.U32 R8, RZ, RZ, RZ ;  /* 0x000000ffff087224 */ /* 0x000fe200078e00ff */
[----:B------:R-:W-:Y:S01]  /*63f0*/  IADD3 R36, PT, PT, -R36, RZ, RZ ;  /* 0x000000ff24247210 */ /* 0x000fe20007ffe1ff */
[----:B0-----:R-:W-:-:S06]  /*6400*/  ULEA UR4, UR7, UR4, 0x18 ;  /* 0x0000000407047291 */ /* 0x001fcc000f8ec0ff */
[----:B------:R-:W-:-:S05]  /*6410*/  LEA R38, R31, UR4, 0x2 ;  /* 0x000000041f267c11 */ /* 0x000fca000f8e10ff */
[----:B------:R-:W-:-:S07]  /*6420*/  VIADD R38, R38, 0x20 ;  /* 0x0000002026267836 */ /* 0x000fce0000000000 */
.L_x_2855:
[----:B------:R-:W-:Y:S01]  /*6430*/  IADD3 R12, P0, PT, R35, UR45, RZ ;  /* 0x0000002d230c7c10 */ /* 0x000fe2000ff1e0ff */
[----:B------:R-:W0:Y:S03]  /*6440*/  LDS R40, [R38+-0x20] ;  /* 0xffffe00026287984 */ /* 0x000e260000000800 */
[----:B------:R-:W-:Y:S01]  /*6450*/  IADD3.X R13, PT, PT, RZ, UR47, RZ, P0, !PT ;  /* 0x0000002fff0d7c10 */ /* 0x000fe200087fe4ff */
[----:B------:R-:W1:Y:S01]  /*6460*/  LDS R44, [R38+-0x10] ;  /* 0xfffff000262c7984 */ /* 0x000e620000000800 */
[----:B------:R-:W-:-:S03]  /*6470*/  LEA R16, P0, R12, UR8, 0x2 ;  /* 0x000000080c107c11 */ /* 0x000fc6000f8010ff */
[----:B------:R-:W2:Y:S01]  /*6480*/  LDS R45, [R38] ;  /* 0x00000000262d7984 */ /* 0x000ea20000000800 */
[----:B------:R-:W-:-:S03]  /*6490*/  LEA.HI.X R17, R12, UR9, R13, 0x2, P0 ;  /* 0x000000090c117c11 */ /* 0x000fc600080f140d */
[----:B------:R4:W2:Y:S04]  /*64a0*/  LDS R46, [R38+0x10] ;  /* 0x00001000262e7984 */ /* 0x0008a80000000800 */
[----:B------:R-:W4:Y:S04]  /*64b0*/  LDG.E R12, desc[UR36][R16.64] ;  /* 0x00000024100c7981 */ /* 0x000f28000c1e1900 */
[----:B------:R-:W2:Y:S04]  /*64c0*/  LDG.E R13, desc[UR36][R16.64+0x10] ;  /* 0x00001024100d7981 */ /* 0x000ea8000c1e1900 */
[----:B------:R-:W2:Y:S04]  /*64d0*/  LDG.E R15, desc[UR36][R16.64+0x20] ;  /* 0x00002024100f7981 */ /* 0x000ea8000c1e1900 */
[----:B---3--:R-:W3:Y:S01]  /*64e0*/  LDG.E R18, desc[UR36][R16.64+0x30] ;  /* 0x0000302410127981 */ /* 0x008ee2000c1e1900 */
[----:B----4-:R-:W-:-:S02]  /*64f0*/  IMAD R12, R32, R12, R35 ;  /* 0x0000000c200c7224 */ /* 0x010fc400078e0223 */
[----:B--2---:R-:W-:Y:S02]  /*6500*/  IMAD R14, R32, R13, R37 ;  /* 0x0000000d200e7224 */ /* 0x004fe400078e0225 */
[----:B------:R-:W-:Y:S02]  /*6510*/  IMAD R13, R12, 0x30, RZ ;  /* 0x000000300c0d7824 */ /* 0x000fe400078e02ff */
[----:B------:R-:W-:Y:S02]  /*6520*/  IMAD R15, R32, R15, R39 ;  /* 0x0000000f200f7224 */ /* 0x000fe400078e0227 */
[----:B------:R-:W-:-:S04]  /*6530*/  IMAD.WIDE R12, R13, 0x4, R28 ;  /* 0x000000040d0c7825 */ /* 0x000fc800078e021c */
[----:B------:R-:W-:Y:S02]  /*6540*/  IMAD R19, R14, 0x30, RZ ;  /* 0x000000300e137824 */ /* 0x000fe400078e02ff */
[----:B---3--:R-:W-:Y:S02]  /*6550*/  IMAD R20, R32, R18, R41 ;  /* 0x0000001220147224 */ /* 0x008fe400078e0229 */
[----:B------:R-:W-:Y:S02]  /*6560*/  IMAD R21, R15, 0x30, RZ ;  /* 0x000000300f157824 */ /* 0x000fe400078e02ff */
[----:B------:R-:W-:Y:S01]  /*6570*/  IMAD.WIDE R18, R19, 0x4, R28 ;  /* 0x0000000413127825 */ /* 0x000fe200078e021c */
[----:B------:R-:W0:Y:S03]  /*6580*/  LDG.E.128 R12, desc[UR36][R12.64] ;  /* 0x000000240c0c7981 */ /* 0x000e26000c1e1d00 */
[----:B------:R-:W-:-:S02]  /*6590*/  IMAD R25, R20, 0x30, RZ ;  /* 0x0000003014197824 */ /* 0x000fc400078e02ff */
[--C-:B------:R-:W-:Y:S01]  /*65a0*/  IMAD.WIDE R20, R21, 0x4, R28.reuse ;  /* 0x0000000415147825 */ /* 0x100fe200078e021c */
[----:B------:R-:W1:Y:S03]  /*65b0*/  LDG.E.128 R16, desc[UR36][R18.64] ;  /* 0x0000002412107981 */ /* 0x000e66000c1e1d00 */
[----:B------:R-:W-:Y:S02]  /*65c0*/  IMAD.WIDE R24, R25, 0x4, R28 ;  /* 0x0000000419187825 */ /* 0x000fe400078e021c */
[----:B------:R-:W2:Y:S04]  /*65d0*/  LDG.E.128 R20, desc[UR36][R20.64] ;  /* 0x0000002414147981 */ /* 0x000ea8000c1e1d00 */
[----:B------:R-:W3:Y:S01]  /*65e0*/  LDG.E.128 R24, desc[UR36][R24.64] ;  /* 0x0000002418187981 */ /* 0x000ee2000c1e1d00 */
[----:B------:R-:W-:Y:S01]  /*65f0*/  VIADD R36, R36, 0x4 ;  /* 0x0000000424247836 */ /* 0x000fe20000000000 */
[----:B------:R-:W-:Y:S01]  /*6600*/  IADD3 R38, PT, PT, R38, 0x40, RZ ;  /* 0x0000004026267810 */ /* 0x000fe20007ffe0ff */
[----:B------:R-:W-:Y:S01]  /*6610*/  VIADD R35, R35, 0x10 ;  /* 0x0000001023237836 */ /* 0x000fe20000000000 */
[----:B------:R-:W-:Y:S01]  /*6620*/  IADD3 R37, PT, PT, R37, 0x10, RZ ;  /* 0x0000001025257810 */ /* 0x000fe20007ffe0ff */
[----:B------:R-:W-:Y:S01]  /*6630*/  VIADD R39, R39, 0x10 ;  /* 0x0000001027277836 */ /* 0x000fe20000000000 */
[----:B------:R-:W-:-:S02]  /*6640*/  ISETP.NE.AND P0, PT, R36, RZ, PT ;  /* 0x000000ff2400720c */ /* 0x000fc40003f05270 */
[----:B------:R-:W-:Y:S01]  /*6650*/  IADD3 R41, PT, PT, R41, 0x10, RZ ;  /* 0x0000001029297810 */ /* 0x000fe20007ffe0ff */
[-C--:B0-----:R-:W-:Y:S01]  /*6660*/  FFMA.FTZ R43, R12, R40.reuse, R8 ;  /* 0x000000280c2b7223 */ /* 0x081fe20000010008 */
[-C--:B------:R-:W-:Y:S01]  /*6670*/  FFMA.FTZ R8, R13, R40.reuse, R9 ;  /* 0x000000280d087223 */ /* 0x080fe20000010009 */
[-C--:B------:R-:W-:Y:S01]  /*6680*/  FFMA.FTZ R9, R14, R40.reuse, R10 ;  /* 0x000000280e097223 */ /* 0x080fe2000001000a */
[----:B------:R-:W-:Y:S02]  /*6690*/  FFMA.FTZ R40, R15, R40, R11 ;  /* 0x000000280f287223 */ /* 0x000fe4000001000b */
        /* <DEDUP_REMOVED lines=12> */
[----:B------:R-:W-:Y:S06]  /*6760*/  @P0 BRA `(.L_x_2855) ;  /* 0xfffffffc00300947 */ /* 0x000fec000383ffff */
.L_x_2854:
[----:B------:R-:W-:Y:S05]  /*6770*/  BSYNC.RECONVERGENT B2 ;  /* 0x0000000000027941 */ /* 0x000fea0003800200 */
.L_x_2853:
[----:B------:R-:W-:Y:S05]  /*6780*/  @!P1 BRA `(.L_x_2852) ;  /* 0x0000000000f09947 */ /* 0x000fea0003800000 */
[----:B------:R-:W-:Y:S01]  /*6790*/  ISETP.NE.AND P1, PT, R42, 0x1, PT ;  /* 0x000000012a00780c */ /* 0x000fe20003f25270 */
[----:B------:R-:W-:Y:S01]  /*67a0*/  BSSY.RECONVERGENT B2, `(.L_x_2856) ;  /* 0x0000024000027945 */ /* 0x000fe20003800200 */
[----:B------:R-:W-:-:S11]  /*67b0*/  LOP3.LUT P0, RZ, R34, 0x4, RZ, 0xc0, !PT ;  /* 0x0000000422ff7812 */ /* 0x000fd6000780c0ff */
[----:B------:R-:W-:Y:S05]  /*67c0*/  @!P1 BRA `(.L_x_2857) ;  /* 0x0000000000849947 */ /* 0x000fea0003800000 */
[----:B------:R-:W0:Y:S01]  /*67d0*/  LDCU.64 UR12, c[0x0][0x3c8] ;  /* 0x00007900ff0c77ac */ /* 0x000e220008000a00 */
[----:B------:R-:W-:-:S05]  /*67e0*/  IADD3 R12, P1, PT, R35, UR45, RZ ;  /* 0x0000002d230c7c10 */ /* 0x000fca000ff3e0ff */
[----:B------:R-:W-:Y:S01]  /*67f0*/  IMAD.X R13, RZ, RZ, UR47, P1 ;  /* 0x0000002fff0d7e24 */ /* 0x000fe200088e06ff */
[----:B0-----:R-:W-:-:S04]  /*6800*/  LEA R20, P1, R12, UR12, 0x2 ;  /* 0x0000000c0c147c11 */ /* 0x001fc8000f8210ff */
[----:B------:R-:W-:-:S05]  /*6810*/  LEA.HI.X R21, R12, UR13, R13, 0x2, P1 ;  /* 0x0000000d0c157c11 */ /* 0x000fca00088f140d */
[----:B------:R-:W2:Y:S04]  /*6820*/  LDG.E R12, desc[UR36][R20.64] ;  /* 0x00000024140c7981 */ /* 0x000ea8000c1e1900 */
[----:B------:R0:W3:Y:S01]  /*6830*/  LDG.E R13, desc[UR36][R20.64+0x10] ;  /* 0x00001024140d7981 */ /* 0x0000e2000c1e1900 */
[----:B------:R-:W-:Y:S01]  /*6840*/  HFMA2 R17, -RZ, RZ, 0, 2.86102294921875e-06 ;  /* 0x00000030ff117431 */ /* 0x000fe200000001ff */
[----:B------:R-:W1:Y:S01]  /*6850*/  S2UR UR7, SR_CgaCtaId ;  /* 0x00000000000779c3 */ /* 0x000e620000008800 */
[----:B------:R-:W-:Y:S02]  /*6860*/  UMOV UR4, 0x400 ;  /* 0x0000040000047882 */ /* 0x000fe40000000000 */
[----:B------:R-:W-:Y:S01]  /*6870*/  UIADD3 UR4, UPT, UPT, UR4, 0x110, URZ ;  /* 0x0000011004047890 */ /* 0x000fe2000fffe0ff */
[----:B0-----:R-:W-:-:S03]  /*6880*/  IMAD.IADD R20, R35, 0x1, -R2 ;  /* 0x0000000123147824 */ /* 0x001fc600078e0a02 */
[----:B-1----:R-:W-:Y:S01]  /*6890*/  ULEA UR4, UR7, UR4, 0x18 ;  /* 0x0000000407047291 */ /* 0x002fe2000f8ec0ff */
        /* <DEDUP_REMOVED lines=8> */
[----:B------:R-:W-:Y:S02]  /*6920*/  LEA R20, R20, UR4, 0x2 ;  /* 0x0000000414147c11 */ /* 0x000fe4000f8e10ff */
[----:B------:R-:W-:-:S03]  /*6930*/  IADD3 R35, PT, PT, R35, 0x8, RZ ;  /* 0x0000000823237810 */ /* 0x000fc60007ffe0ff */
        /* <DEDUP_REMOVED lines=10> */
.L_x_2857:
[----:B------:R-:W-:Y:S05]  /*69e0*/  BSYNC.RECONVERGENT B2 ;  /* 0x0000000000027941 */ /* 0x000fea0003800200 */
.L_x_2856:
[----:B------:R-:W-:Y:S05]  /*69f0*/  @P0 BRA `(.L_x_2852) ;  /* 0x0000000000540947 */ /* 0x000fea0003800000 */
[----:B------:R-:W0:Y:S01]  /*6a00*/  LDCU.64 UR12, c[0x0][0x3c8] ;  /* 0x00007900ff0c77ac */ /* 0x000e220008000a00 */
        /* <DEDUP_REMOVED lines=15> */
[----:B---3--:R-:W0:Y:S02]  /*6b00*/  LDG.E.128 R16, desc[UR36][R12.64] ;  /* 0x000000240c107981 */ /* 0x008e24000c1e1d00 */
[-C--:B0-----:R-:W-:Y:S01]  /*6b10*/  FFMA.FTZ R8, R16, R20.reuse, R8 ;  /* 0x0000001410087223 */ /* 0x081fe20000010008 */
[-C--:B------:R-:W-:Y:S01]  /*6b20*/  FFMA.FTZ R9, R17, R20.reuse, R9 ;  /* 0x0000001411097223 */ /* 0x080fe20000010009 */
[-C--:B------:R-:W-:Y:S01]  /*6b30*/  FFMA.FTZ R10, R18, R20.reuse, R10 ;  /* 0x00000014120a7223 */ /* 0x080fe2000001000a */
[----:B------:R-:W-:-:S07]  /*6b40*/  FFMA.FTZ R11, R19, R20, R11 ;  /* 0x00000014130b7223 */ /* 0x000fce000001000b */
.L_x_2852:
[----:B------:R-:W-:Y:S05]  /*6b50*/  BSYNC.RECONVERGENT B1 ;  /* 0x0000000000017941 */ /* 0x000fea0003800200 */
.L_x_2851:
[----:B------:R-:W-:Y:S01]  /*6b60*/  ISETP.GE.AND P0, PT, R30, UR43, PT ;  /* 0x0000002b1e007c0c */ /* 0x000fe2000bf06270 */
[----:B------:R-:W-:-:S12]  /*6b70*/  BSSY.RECONVERGENT B3, `(.L_x_2858) ;  /* 0x0000151000037945 */ /* 0x000fd80003800200 */
[----:B------:R-:W-:Y:S05]  /*6b80*/  @P0 BRA `(.L_x_2859) ;  /* 0x00000014003c0947 */ /* 0x000fea0003800000 */
[----:B------:R-:W-:Y:S01]  /*6b90*/  IMAD.MOV.U32 R13, RZ, RZ, 0x4 ;  /* 0x00000004ff0d7424 */ /* 0x000fe200078e00ff */
[----:B------:R-:W-:Y:S01]  /*6ba0*/  LOP3.LUT R12, RZ, R2, RZ, 0x33, !PT ;  /* 0x00000002ff0c7212 */ /* 0x000fe200078e33ff */
[----:B------:R-:W0:Y:S01]  /*6bb0*/  LDCU UR4, c[0x0][0x3f8] ;  /* 0x00007f00ff0477ac */ /* 0x000e220008000800 */
[----:B------:R-:W-:Y:S02]  /*6bc0*/  BSSY.RECONVERGENT B2, `(.L_x_2860) ;  /* 0x00000bc000027945 */ /* 0x000fe40003800200 */
[----:B------:R-:W-:-:S04]  /*6bd0*/  VIADDMNMX R16, R30, R13, UR43, !PT ;  /* 0x0000002b1e107e46 */ /* 0x000fc8000f80010d */
[----:B------:R-:W-:-:S04]  /*6be0*/  IADD3 R16, PT, PT, -R31, R16, R12 ;  /* 0x000000101f107210 */ /* 0x000fc80007ffe10c */
[C---:B------:R-:W-:Y:S02]  /*6bf0*/  ISETP.GE.U32.AND P0, PT, R16.reuse, 0xc, PT ;  /* 0x0000000c1000780c */ /* 0x040fe40003f06070 */
[----:B---3--:R-:W-:Y:S01]  /*6c00*/  LEA.HI R18, R16, 0x1, RZ, 0x1e ;  /* 0x0000000110127811 */ /* 0x008fe200078ff0ff */
[----:B0-----:R-:W-:-:S10]  /*6c10*/  IMAD R17, R33, UR4, RZ ;  /* 0x0000000421117c24 */ /* 0x001fd4000f8e02ff */
        /* <DEDUP_REMOVED lines=12> */
.L_x_2871:
        /* <DEDUP_REMOVED lines=17> */
[----:B0-----:R-:W-:Y:S02]  /*6df0*/  VIADD R23, R21, 0xffffffe ;  /* 0x0ffffffe15177836 */ /* 0x001fe40000000000 */
[----:B------:R-:W0:Y:S04]  /*6e00*/  LDS R21, [R20+-0x20] ;  /* 0xffffe00014157984 */ /* 0x000e280000000800 */
[----:B------:R-:W1:Y:S02]  /*6e10*/  F2I.FTZ.U32.TRUNC.NTZ R13, R23 ;  /* 0x00000017000d7305 */ /* 0x000e64000021f000 */
[----:B-1----:R-:W-:-:S05]  /*6e20*/  IADD3 R12, PT, PT, RZ, -R13, RZ ;  /* 0x8000000dff0c7210 */ /* 0x002fca0007ffe0ff */
        /* <DEDUP_REMOVED lines=20> */
[----:B------:R-:W-:-:S06]  /*6f70*/  IMAD.WIDE R12, R13, 0x4, R28 ;  /* 0x000000040d0c7825 */ /* 0x000fcc00078e021c */
[----:B------:R-:W0:Y:S02]  /*6f80*/  LDG.E.128 R12, desc[UR36][R12.64] ;  /* 0x000000240c0c7981 */ /* 0x000e24000c1e1d00 */
[-C--:B0-----:R-:W-:Y:S01]  /*6f90*/  FFMA.FTZ R8, R12, R21.reuse, R8 ;  /* 0x000000150c087223 */ /* 0x081fe20000010008 */
[-C--:B------:R-:W-:Y:S01]  /*6fa0*/  FFMA.FTZ R9, R13, R21.reuse, R9 ;  /* 0x000000150d097223 */ /* 0x080fe20000010009 */
[-C--:B------:R-:W-:Y:S01]  /*6fb0*/  FFMA.FTZ R10, R14, R21.reuse, R10 ;  /* 0x000000150e0a7223 */ /* 0x080fe2000001000a */
[----:B------:R-:W-:-:S07]  /*6fc0*/  FFMA.FTZ R11, R15, R21, R11 ;  /* 0x000000150f0b7223 */ /* 0x000fce000001000b */
.L_x_2864:
[----:B------:R-:W-:Y:S05]  /*6fd0*/  BSYNC.RECONVERGENT B4 ;  /* 0x0000000000047941 */ /* 0x000fea0003800200 */
.L_x_2863:
        /* <DEDUP_REMOVED lines=10> */
[----:B0-----:R-:W0:Y:S01]  /*7080*/  LDS R21, [R20+-0x10] ;  /* 0xfffff00014157984 */ /* 0x001e220000000800 */
[----:B-1----:R-:W-:-:S04]  /*7090*/  IMAD.MOV R12, RZ, RZ, -R13 ;  /* 0x000000ffff0c7224 */ /* 0x002fc800078e0a0d */
        /* <DEDUP_REMOVED lines=26> */
.L_x_2866:
[----:B------:R-:W-:Y:S05]  /*7240*/  BSYNC.RECONVERGENT B4 ;  /* 0x0000000000047941 */ /* 0x000fea0003800200 */
.L_x_2865:
        /* <DEDUP_REMOVED lines=10> */
[----:B0-----:R-:W0:Y:S01]  /*72f0*/  LDS R21, [R20] ;  /* 0x0000000014157984 */ /* 0x001e220000000800 */
        /* <DEDUP_REMOVED lines=27> */
.L_x_2868:
[----:B------:R-:W-:Y:S05]  /*74b0*/  BSYNC.RECONVERGENT B4 ;  /* 0x0000000000047941 */ /* 0x000fea0003800200 */
.L_x_2867:
        /* <DEDUP_REMOVED lines=10> */
[----:B0-----:R-:W0:Y:S01]  /*7560*/  LDS R21, [R20+0x10] ;  /* 0x0000100014157984 */ /* 0x001e220000000800 */
        /* <DEDUP_REMOVED lines=27> */
.L_x_2870:
[----:B------:R-:W-:Y:S05]  /*7720*/  BSYNC.RECONVERGENT B4 ;  /* 0x0000000000047941 */ /* 0x000fea0003800200 */
.L_x_2869:
[----:B------:R-:W-:Y:S01]  /*7730*/  VIADD R30, R30, 0x10 ;  /* 0x000000101e1e7836 */ /* 0x000fe20000000000 */
[----:B------:R-:W-:Y:S01]  /*7740*/  IADD3 R20, PT, PT, R20, 0x40, RZ ;  /* 0x0000004014147810 */ /* 0x000fe20007ffe0ff */
[----:B------:R-:W-:Y:S06]  /*7750*/  @P0 BRA `(.L_x_2871) ;  /* 0xfffffff400600947 */ /* 0x000fec000383ffff */
[----:B------:R-:W-:Y:S05]  /*7760*/  BSYNC.RECONVERGENT B1 ;  /* 0x0000000000017941 */ /* 0x000fea0003800200 */
.L_x_2862:
[----:B------:R-:W-:-:S07]  /*7770*/  VIADD R30, R30, 0xfffffff8 ;  /* 0xfffffff81e1e7836 */ /* 0x000fce0000000000 */
.L_x_2861:
[----:B------:R-:W-:Y:S05]  /*7780*/  BSYNC.RECONVERGENT B2 ;  /* 0x0000000000027941 */ /* 0x000fea0003800200 */
.L_x_2860:
        /* <DEDUP_REMOVED lines=25> */
[----:B-1----:R-:W1:Y:S01]  /*7920*/  LDS R19, [R18] ;  /* 0x0000000012137984 */ /* 0x002e620000000800 */
        /* <DEDUP_REMOVED lines=21> */
[----:B------:R-:W-:-:S06]  /*7a80*/  IMAD.WIDE R12, R13, 0x4, R28 ;  /* 0x000000040d0c7825 */ /* 0x000fcc00078e021c */
[----:B------:R-:W1:Y:S02]  /*7a90*/  LDG.E.128 R12, desc[UR36][R12.64] ;  /* 0x000000240c0c7981 */ /* 0x000e64000c1e1d00 */
[-C--:B-1----:R-:W-:Y:S01]  /*7aa0*/  FFMA.FTZ R8, R12, R19.reuse, R8 ;  /* 0x000000130c087223 */ /* 0x082fe20000010008 */
[-C--:B------:R-:W-:Y:S01]  /*7ab0*/  FFMA.FTZ R9, R13, R19.reuse, R9 ;  /* 0x000000130d097223 */ /* 0x080fe20000010009 */
[-C--:B------:R-:W-:Y:S01]  /*7ac0*/  FFMA.FTZ R10, R14, R19.reuse, R10 ;  /* 0x000000130e0a7223 */ /* 0x080fe2000001000a */
[----:B------:R-:W-:-:S07]  /*7ad0*/  FFMA.FTZ R11, R15, R19, R11 ;  /* 0x000000130f0b7223 */ /* 0x000fce000001000b */
.L_x_2875:
[----:B------:R-:W-:Y:S05]  /*7ae0*/  BSYNC.RECONVERGENT B2 ;  /* 0x0000000000027941 */ /* 0x000fea0003800200 */
.L_x_2874:
        /* <DEDUP_REMOVED lines=39> */
.L_x_2877:
[----:B------:R-:W-:Y:S05]  /*7d60*/  BSYNC.RECONVERGENT B2 ;  /* 0x0000000000027941 */ /* 0x000fea0003800200 */
.L_x_2876:
[----:B------:R-:W-:-:S07]  /*7d70*/  IADD3 R30, PT, PT, R30, 0x8, RZ ;  /* 0x000000081e1e7810 */ /* 0x000fce0007ffe0ff */
.L_x_2873:
[----:B------:R-:W-:Y:S05]  /*7d80*/  BSYNC.RECONVERGENT B1 ;  /* 0x0000000000017941 */ /* 0x000fea0003800200 */
.L_x_2872:
        /* <DEDUP_REMOVED lines=24> */
[----:B------:R-:W-:-:S05]  /*7f10*/  MOV R14, R12 ;  /* 0x0000000c000e7202 */ /* 0x000fca0000000f00 */
[----:B------:R-:W-:Y:S01]  /*7f20*/  @!P1 IMAD.MOV R14, RZ, RZ, -R14 ;  /* 0x000000ffff0e9224 */ /* 0x000fe200078e0a0e */
[----:B------:R-:W-:-:S04]  /*7f30*/  @!P2 LOP3.LUT R14, RZ, R33, RZ, 0x33, !PT ;  /* 0x00000021ff0ea212 */ /* 0x000fc800078e33ff */
[----:B------:R-:W-:-:S04]  /*7f40*/  IADD3 R13, P0, PT, R14, UR45, RZ ;  /* 0x0000002d0e0d7c10 */ /* 0x000fc8000ff1e0ff */
[----:B------:R-:W-:Y:S02]  /*7f50*/  IADD3.X R16, PT, PT, RZ, UR47, RZ, P0, !PT ;  /* 0x0000002fff107c10 */ /* 0x000fe400087fe4ff */
[----:B0-----:R-:W-:-:S04]  /*7f60*/  LEA R12, P0, R13, UR12, 0x2 ;  /* 0x0000000c0d0c7c11 */ /* 0x001fc8000f8010ff */
[----:B------:R-:W-:-:S05]  /*7f70*/  LEA.HI.X R13, R13, UR13, R16, 0x2, P0 ;  /* 0x0000000d0d0d7c11 */ /* 0x000fca00080f1410 */
        /* <DEDUP_REMOVED lines=16> */
.L_x_2859:
[----:B------:R-:W-:Y:S05]  /*8080*/  BSYNC.RECONVERGENT B3 ;  /* 0x0000000000037941 */ /* 0x000fea0003800200 */
.L_x_2858:
[----:B------:R-:W-:-:S13]  /*8090*/  ISETP.NE.AND P0, PT, R31, UR5, PT ;  /* 0x000000051f007c0c */ /* 0x000fda000bf05270 */
[----:B------:R-:W-:Y:S05]  /*80a0*/  @P0 BRA `(.L_x_2850) ;  /* 0x0000000000f80947 */ /* 0x000fea0003800000 */
[----:B------:R-:W0:Y:S01]  /*80b0*/  LDC R12, c[0x0][0x478] ;  /* 0x00011e00ff0c7b82 */ /* 0x000e220000000800 */
[----:B------:R-:W-:Y:S01]  /*80c0*/  IADD3 R17, PT, PT, R0, UR46, RZ ;  /* 0x0000002e00117c10 */ /* 0x000fe2000fffe0ff */
[----:B------:R-:W1:Y:S01]  /*80d0*/  LDCU.64 UR12, c[0x0][0x460] ;  /* 0x00008c00ff0c77ac */ /* 0x000e620008000a00 */
[----:B0-----:R-:W-:-:S13]  /*80e0*/  ISETP.NE.AND P1, PT, R12, 0x2, PT ;  /* 0x000000020c00780c */ /* 0x001fda0003f25270 */
[----:B------:R-:W0:Y:S08]  /*80f0*/  @!P1 LDC.64 R12, c[0x0][0x3a8] ;  /* 0x0000ea00ff0c9b82 */ /* 0x000e300000000a00 */
[----:B------:R-:W2:Y:S01]  /*8100*/  @!P1 LDC.64 R14, c[0x0][0x468] ;  /* 0x00011a00ff0e9b82 */ /* 0x000ea20000000a00 */
[----:B-1----:R-:W-:-:S07]  /*8110*/  UISETP.NE.U32.AND UP0, UPT, UR12, URZ, UPT ;  /* 0x000000ff0c00728c */ /* 0x002fce000bf05070 */
[----:B------:R-:W1:Y:S01]  /*8120*/  @P1 LDC.64 R20, c[0x0][0x3a8] ;  /* 0x0000ea00ff141b82 */ /* 0x000e620000000a00 */
[----:B0-----:R-:W-:-:S04]  /*8130*/  @!P1 IADD3 R12, P0, PT, R17, R12, RZ ;  /* 0x0000000c110c9210 */ /* 0x001fc80007f1e0ff */
[----:B------:R-:W-:Y:S01]  /*8140*/  @!P1 LEA.HI.X.SX32 R13, R17, R13, 0x1, P0 ;  /* 0x0000000d110d9211 */ /* 0x000fe200000f0eff */
[----:B--2---:R-:W2:Y:S04]  /*8150*/  @!P1 LDG.E R15, desc[UR36][R14.64+0x8] ;  /* 0x000008240e0f9981 */ /* 0x004ea8000c1e1900 */
[----:B---3--:R-:W3:Y:S01]  /*8160*/  @!P1 LDG.E R18, desc[UR36][R12.64] ;  /* 0x000000240c129981 */ /* 0x008ee2000c1e1900 */
[----:B------:R-:W-:-:S11]  /*8170*/  UISETP.NE.AND.EX UP0, UPT, UR13, URZ, UPT, UP0 ;  /* 0x000000ff0d00728c */ /* 0x000fd6000bf05300 */
[----:B------:R-:W0:Y:S01]  /*8180*/  @UP0 LDCU UR4, c[0x0][0x3f8] ;  /* 0x00007f00ff0407ac */ /* 0x000e220008000800 */
[----:B------:R-:W4:Y:S01]  /*8190*/  @UP0 LDCU.64 UR12, c[0x0][0x458] ;  /* 0x00008b00ff0c07ac */ /* 0x000f220008000a00 */
[----:B------:R-:W-:Y:S01]  /*81a0*/  PLOP3.LUT P2, PT, PT, PT, UP0, 0x80, 0x8 ;  /* 0x000000000008781c */ /* 0x000fe20003f4f008 */
[----:B-1----:R-:W-:Y:S01]  /*81b0*/  @P1 IMAD.WIDE R20, R17, 0x4, R20 ;  /* 0x0000000411141825 */ /* 0x002fe200078e0214 */
[----:B0-----:R-:W-:-:S06]  /*81c0*/  @UP0 UIMAD UR4, UR38, UR4, UR44 ;  /* 0x00000004260402a4 */ /* 0x001fcc000f8e022c */
[----:B------:R-:W-:Y:S02]  /*81d0*/  IMAD.U32 R19, RZ, RZ, UR4 ;  /* 0x00000004ff137e24 */ /* 0x000fe4000f8e00ff */
[----:B----4-:R-:W-:-:S03]  /*81e0*/  IMAD.U32 R17, RZ, RZ, UR13 ;  /* 0x0000000dff117e24 */ /* 0x010fc6000f8e00ff */
[----:B------:R-:W-:Y:S01]  /*81f0*/  @P2 IMAD R19, R19, 0x30, R0 ;  /* 0x0000003013132824 */ /* 0x000fe200078e0200 */
[----:B---3--:R-:W2:Y:S08]  /*8200*/  @!P1 I2F.S8 R16, R18 ;  /* 0x0000001200109306 */ /* 0x008eb00000001400 */
[----:B------:R-:W0:Y:S08]  /*8210*/  @!P1 I2F.S8 R22, R18.B1 ;  /* 0x1000001200169306 */ /* 0x000e300000001400 */
[----:B------:R-:W1:Y:S08]  /*8220*/  @!P1 I2F.S8 R24, R18.B2 ;  /* 0x2000001200189306 */ /* 0x000e700000001400 */
[----:B------:R3:W4:Y:S01]  /*8230*/  @!P1 I2F.S8 R26, R18.B3 ;  /* 0x30000012001a9306 */ /* 0x0007220000001400 */
[C---:B--2---:R-:W-:Y:S01]  /*8240*/  @!P1 FMUL.FTZ R12, R15.reuse, R16 ;  /* 0x000000100f0c9220 */ /* 0x044fe20000410000 */
[C---:B0-----:R-:W-:Y:S01]  /*8250*/  @!P1 FMUL.FTZ R13, R15.reuse, R22 ;  /* 0x000000160f0d9220 */ /* 0x041fe20000410000 */
[----:B------:R-:W-:Y:S01]  /*8260*/  MOV R16, UR12 ;  /* 0x0000000c00107c02 */ /* 0x000fe20008000f00 */
[----:B------:R-:W0:Y:S01]  /*8270*/  S2R R23, SR_CgaCtaId ;  /* 0x0000000000177919 */ /* 0x000e220000008800 */
[----:B-1----:R-:W-:-:S03]  /*8280*/  @!P1 FMUL.FTZ R14, R15, R24 ;  /* 0x000000180f0e9220 */ /* 0x002fc60000410000 */
[----:B------:R-:W-:Y:S01]  /*8290*/  @P2 IMAD.WIDE R16, R19, 0x4, R16 ;  /* 0x0000000413102825 */ /* 0x000fe200078e0210 */
[----:B------:R-:W-:Y:S01]  /*82a0*/  MOV R22, 0x400 ;  /* 0x0000040000167802 */ /* 0x000fe20000000f00 */
[----:B------:R-:W1:Y:S04]  /*82b0*/  LDCU.64 UR12, c[0x0][0x3c0] ;  /* 0x00007800ff0c77ac */ /* 0x000e680008000a00 */
[----:B---3--:R-:W2:Y:S01]  /*82c0*/  @P2 LDG.E.128 R16, desc[UR36][R16.64] ;  /* 0x0000002410102981 */ /* 0x008ea2000c1e1d00 */
[----:B----4-:R-:W-:-:S06]  /*82d0*/  @!P1 FMUL.FTZ R15, R15, R26 ;  /* 0x0000001a0f0f9220 */ /* 0x010fcc0000410000 */
[----:B------:R3:W4:Y:S01]  /*82e0*/  @P1 LDG.E.128 R12, desc[UR36][R20.64] ;  /* 0x00000024140c1981 */ /* 0x000722000c1e1d00 */
[----:B------:R-:W-:Y:S02]  /*82f0*/  IADD3 R22, PT, PT, R22, 0x110, RZ ;  /* 0x0000011016167810 */ /* 0x000fe40007ffe0ff */
[----:B------:R-:W-:Y:S01]  /*8300*/  IADD3 R2, PT, PT, -R2, UR43, RZ ;  /* 0x0000002b02027c10 */ /* 0x000fe2000fffe1ff */
[----:B------:R-:W-:Y:S01]  /*8310*/  UIMAD UR4, UR41, 0x30, URZ ;  /* 0x00000030290478a4 */ /* 0x000fe2000f8e02ff */
[----:B0-----:R-:W-:-:S05]  /*8320*/  LEA R23, R23, R22, 0x18 ;  /* 0x0000001617177211 */ /* 0x001fca00078ec0ff */
[----:B------:R-:W-:Y:S02]  /*8330*/  IMAD R23, R2, 0x4, R23 ;  /* 0x0000000402177824 */ /* 0x000fe400078e0217 */
[----:B------:R-:W-:-:S04]  /*8340*/  IMAD R33, R33, UR40, R0 ;  /* 0x0000002821217c24 */ /* 0x000fc8000f8e0200 */
[----:B------:R-:W0:Y:S01]  /*8350*/  LDS R23, [R23] ;  /* 0x0000000017177984 */ /* 0x000e220000000800 */
[----:B------:R-:W-:Y:S02]  /*8360*/  SHF.R.S32.HI R2, RZ, 0x1f, R33 ;  /* 0x0000001fff027819 */ /* 0x000fe40000011421 */
[----:B------:R-:W-:Y:S02]  /*8370*/  IADD3 R33, P0, PT, R33, UR4, RZ ;  /* 0x0000000421217c10 */ /* 0x000fe4000ff1e0ff */
[----:B---3--:R-:W-:-:S04]  /*8380*/  MOV R21, UR4 ;  /* 0x0000000400157c02 */ /* 0x008fc80008000f00 */
[----:B------:R-:W-:Y:S02]  /*8390*/  LEA.HI.X.SX32 R2, R21, R2, 0x1, P0 ;  /* 0x0000000215027211 */ /* 0x000fe400000f0eff */
[----:B-1----:R-:W-:-:S04]  /*83a0*/  LEA R20, P0, R33, UR12, 0x2 ;  /* 0x0000000c21147c11 */ /* 0x002fc8000f8010ff */
[----:B------:R-:W-:Y:S01]  /*83b0*/  LEA.HI.X R21, R33, UR13, R2, 0x2, P0 ;  /* 0x0000000d21157c11 */ /* 0x000fe200080f1402 */
[----:B----45:R-:W-:Y:S01]  /*83c0*/  FADD.FTZ R4, R12, R4 ;  /* 0x000000040c047221 */ /* 0x030fe20000010000 */
        /* <DEDUP_REMOVED lines=8> */
[C---:B0-----:R-:W-:Y:S01]  /*8450*/  FFMA.FTZ R8, R23.reuse, R4, R8 ;  /* 0x0000000417087223 */ /* 0x041fe20000010008 */
[C---:B------:R-:W-:Y:S01]  /*8460*/  FFMA.FTZ R9, R23.reuse, R5, R9 ;  /* 0x0000000517097223 */ /* 0x040fe20000010009 */
[C---:B------:R-:W-:Y:S01]  /*8470*/  FFMA.FTZ R10, R23.reuse, R6, R10 ;  /* 0x00000006170a7223 */ /* 0x040fe2000001000a */
[----:B------:R-:W-:-:S07]  /*8480*/  FFMA.FTZ R11, R23, R7, R11 ;  /* 0x00000007170b7223 */ /* 0x000fce000001000b */
.L_x_2850:
[----:B------:R-:W-:Y:S05]  /*8490*/  BSYNC.RECONVERGENT B0 ;  /* 0x0000000000007941 */ /* 0x000fea0003800200 */
.L_x_2849:
[----:B------:R-:W-:Y:S01]  /*84a0*/  BAR.SYNC.DEFER_BLOCKING 0x0 ;  /* 0x0000000000007b1d */ /* 0x000fe20000010000 */
[----:B------:R-:W-:-:S04]  /*84b0*/  ISETP.GT.U32.AND P1, PT, R0, 0x2f, PT ;  /* 0x0000002f0000780c */ /* 0x000fc80003f24070 */
[----:B------:R-:W-:-:S09]  /*84c0*/  ISETP.GT.U32.OR P0, PT, R3, 0xf, P1 ;  /* 0x0000000f0300780c */ /* 0x000fd20000f04470 */
[----:B------:R-:W-:Y:S05]  /*84d0*/  @P1 BRA `(.L_x_2878) ;  /* 0x0000000000741947 */ /* 0x000fea0003800000 */
[----:B------:R-:W0:Y:S01]  /*84e0*/  S2UR UR5, SR_CgaCtaId ;  /* 0x00000000000579c3 */ /* 0x000e220000008800 */
        /* <DEDUP_REMOVED lines=14> */
[----:B-1---5:R-:W0:Y:S02]  /*85d0*/  @!P3 LDS.128 R4, [R31] ;  /* 0x000000001f04b984 */ /* 0x022e240000000c00 */
        /* <DEDUP_REMOVED lines=13> */
.L_x_2878:
[----:B------:R-:W-:Y:S05]  /*86b0*/  @P0 EXIT ;  /* 0x000000000000094d */ /* 0x000fea0003800000 */
[----:B------:R-:W0:Y:S02]  /*86c0*/  LDCU UR4, c[0x0][0x478] ;  /* 0x00008f00ff0477ac */ /* 0x000e240008000800 */
[----:B0-----:R-:W-:-:S09]  /*86d0*/  UISETP.NE.AND UP0, UPT, UR4, 0x2, UPT ;  /* 0x000000020400788c */ /* 0x001fd2000bf05270 */
[----:B------:R-:W-:Y:S05]  /*86e0*/  BRA.U UP0, `(.L_x_2879) ;  /* 0x00000001007c7547 */ /* 0x000fea000b800000 */
[----:B------:R-:W0:Y:S01]  /*86f0*/  LDC.64 R2, c[0x0][0x470] ;  /* 0x00011c00ff027b82 */ /* 0x000e220000000a00 */
[----:B------:R-:W2:Y:S01]  /*8700*/  LDCU.64 UR4, c[0x0][0x380] ;  /* 0x00007000ff0477ac */ /* 0x000ea20008000a00 */
[----:B0-----:R-:W3:Y:S01]  /*8710*/  LDG.E R2, desc[UR36][R2.64] ;  /* 0x0000002402027981 */ /* 0x001ee2000c1e1900 */
[----:B-1---5:R-:W-:Y:S02]  /*8720*/  VIADD R6, R0, UR40 ;  /* 0x0000002800067c36 */ /* 0x022fe40008000000 */
[C---:B---3--:R-:W-:Y:S01]  /*8730*/  FMUL.FTZ R10, R2.reuse, R10 ;  /* 0x0000000a020a7220 */ /* 0x048fe20000410000 */
        /* <DEDUP_REMOVED lines=10> */
[----:B------:R-:W-:Y:S01]  /*87e0*/  IMAD.U32 R2, R2, 0x10000, RZ ;  /* 0x0001000002027824 */ /* 0x000fe200078e00ff */
[----:B------:R-:W-:-:S04]  /*87f0*/  PRMT R3, R3, 0x7710, RZ ;  /* 0x0000771003037816 */ /* 0x000fc800000000ff */
[----:B------:R-:W-:Y:S02]  /*8800*/  LOP3.LUT R4, R2, 0xff0000, RZ, 0xc0, !PT ;  /* 0x00ff000002047812 */ /* 0x000fe400078ec0ff */
[----:B0-----:R-:W-:Y:S02]  /*8810*/  PRMT R9, R9, 0x8880, RZ ;  /* 0x0000888009097816 */ /* 0x001fe400000000ff */
[----:B------:R-:W-:Y:S02]  /*8820*/  LEA R3, R3, R4, 0x18 ;  /* 0x0000000403037211 */ /* 0x000fe400078ec0ff */
[----:B------:R-:W-:Y:S02]  /*8830*/  PRMT R2, R9, 0x7710, RZ ;  /* 0x0000771009027816 */ /* 0x000fe400000000ff */
[----:B-1----:R-:W-:Y:S02]  /*8840*/  PRMT R5, R8, 0x8880, RZ ;  /* 0x0000888008057816 */ /* 0x002fe400000000ff */
[----:B------:R-:W-:-:S02]  /*8850*/  LOP3.LUT R4, R2, 0xff, RZ, 0xc0, !PT ;  /* 0x000000ff02047812 */ /* 0x000fc400078ec0ff */
[----:B------:R-:W-:Y:S02]  /*8860*/  PRMT R0, R5, 0x7710, RZ ;  /* 0x0000771005007816 */ /* 0x000fe400000000ff */
[----:B------:R-:W-:Y:S02]  /*8870*/  LEA R4, R4, R3, 0x8 ;  /* 0x0000000304047211 */ /* 0x000fe400078e40ff */
[----:B------:R-:W-:Y:S02]  /*8880*/  LOP3.LUT R5, R0, 0xff, RZ, 0xc0, !PT ;  /* 0x000000ff00057812 */ /* 0x000fe400078ec0ff */
[----:B--2---:R-:W-:-:S03]  /*8890*/  IADD3 R2, P0, PT, R6, UR4, RZ ;  /* 0x0000000406027c10 */ /* 0x004fc6000ff1e0ff */
[----:B------:R-:W-:Y:S01]  /*88a0*/  IMAD.IADD R5, R4, 0x1, R5 ;  /* 0x0000000104057824 */ /* 0x000fe200078e0205 */
[----:B------:R-:W-:-:S05]  /*88b0*/  LEA.HI.X.SX32 R3, R6, UR5, 0x1, P0 ;  /* 0x0000000506037c11 */ /* 0x000fca00080f0eff */
[----:B------:R-:W-:Y:S01]  /*88c0*/  STG.E desc[UR36][R2.64], R5 ;  /* 0x0000000502007986 */ /* 0x000fe2000c101924 */
[----:B------:R-:W-:Y:S05]  /*88d0*/  EXIT ;  /* 0x000000000000794d */ /* 0x000fea0003800000 */
.L_x_2879:
[----:B------:R-:W0:Y:S01]  /*88e0*/  LDC.64 R2, c[0x0][0x380] ;  /* 0x0000e000ff027b82 */ /* 0x000e220000000a00 */
[----:B-1---5:R-:W-:-:S05]  /*88f0*/  IADD3 R5, PT, PT, R0, UR40, RZ ;  /* 0x0000002800057c10 */ /* 0x022fca000fffe0ff */
[----:B0-----:R-:W-:-:S05]  /*8900*/  IMAD.WIDE R2, R5, 0x4, R2 ;  /* 0x0000000405027825 */ /* 0x001fca00078e0202 */
[----:B------:R-:W-:Y:S01]  /*8910*/  STG.E.128 desc[UR36][R2.64], R8 ;  /* 0x0000000802007986 */ /* 0x000fe2000c101d24 */
[----:B------:R-:W-:Y:S05]  /*8920*/  EXIT ;  /* 0x000000000000794d */ /* 0x000fea0003800000 */
.L_x_2805:
[----:B------:R-:W-:Y:S02]  /*8930*/  HFMA2 R11, -RZ, RZ, 0, 1.847743988037109375e-06 ;  /* 0x0000001fff0b7431 */ /* 0x000fe400000001ff */
[----:B------:R-:W-:Y:S02]  /*8940*/  IMAD.MOV.U32 R12, RZ, RZ, 0x10 ;  /* 0x00000010ff0c7424 */ /* 0x000fe400078e00ff */
[----:B------:R-:W-:-:S07]  /*8950*/  IMAD.MOV.U32 R15, RZ, RZ, -0x1 ;  /* 0xffffffffff0f7424 */ /* 0x000fce00078e00ff */
[----:B-12---:R-:W-:Y:S05]  /*8960*/  WARPSYNC.COLLECTIVE R15, `(.L_x_2880) ;  /* 0x000000000f087348 */ /* 0x006fea0003c00000 */
[----:B------:R0:W3:Y:S02]  /*8970*/  SHFL.BFLY P6, R14, R13, R12, R11 ;  /* 0x0c00000c0d0e7389 */ /* 0x0000e400000c000b */
[----:B0123--:R-:W-:Y:S05]  /*8980*/  ENDCOLLECTIVE ;  /* 0x000000000000791b */ /* 0x00ffea0003800000 */
.L_x_2880:
[----:B------:R-:W-:Y:S02]  /*8990*/  IMAD.MOV.U32 R12, RZ, RZ, 0x8 ;  /* 0x00000008ff0c7424 */ /* 0x000fe400078e00ff */
[----:B------:R-:W-:-:S05]  /*89a0*/  FADD.FTZ R0, R13, R14 ;  /* 0x0000000e0d007221 */ /* 0x000fca0000010000 */
[----:B------:R-:W-:-:S07]  /*89b0*/  MOV R13, R0 ;  /* 0x00000000000d7202 */ /* 0x000fce0000000f00 */
[----:B------:R-:W-:Y:S05]  /*89c0*/  WARPSYNC.COLLECTIVE R15, `(.L_x_2881) ;  /* 0x000000000f087348 */ /* 0x000fea0003c00000 */
[----:B------:R0:W1:Y:S02]  /*89d0*/  SHFL.BFLY P6, R14, R13, R12, R11 ;  /* 0x0c00000c0d0e7389 */ /* 0x00006400000c000b */
[----:B01----:R-:W-:Y:S05]  /*89e0*/  ENDCOLLECTIVE ;  /* 0x000000000000791b */ /* 0x003fea0003800000 */
.L_x_2881:
[----:B------:R-:W-:Y:S02]  /*89f0*/  IMAD.MOV.U32 R12, RZ, RZ, 0x4 ;  /* 0x00000004ff0c7424 */ /* 0x000fe400078e00ff */
[----:B------:R-:W-:-:S05]  /*8a00*/  FADD.FTZ R2, R0, R14 ;  /* 0x0000000e00027221 */ /* 0x000fca0000010000 */
[----:B------:R-:W-:-:S07]  /*8a10*/  MOV R13, R2 ;  /* 0x00000002000d7202 */ /* 0x000fce0000000f00 */
[----:B------:R-:W-:Y:S05]  /*8a20*/  WARPSYNC.COLLECTIVE R15, `(.L_x_2882) ;  /* 0x000000000f087348 */ /* 0x000fea0003c00000 */
[----:B------:R0:W1:Y:S02]  /*8a30*/  SHFL.BFLY P6, R14, R13, R12, R11 ;  /* 0x0c00000c0d0e7389 */ /* 0x00006400000c000b */
[----:B01----:R-:W-:Y:S05]  /*8a40*/  ENDCOLLECTIVE ;  /* 0x000000000000791b */ /* 0x003fea0003800000 */
.L_x_2882:
[----:B------:R-:W-:Y:S02]  /*8a50*/  IMAD.MOV.U32 R12, RZ, RZ, 0x2 ;  /* 0x00000002ff0c7424 */ /* 0x000fe400078e00ff */
[----:B------:R-:W-:-:S05]  /*8a60*/  FADD.FTZ R3, R2, R14 ;  /* 0x0000000e02037221 */ /* 0x000fca0000010000 */
[----:B------:R-:W-:-:S07]  /*8a70*/  MOV R13, R3 ;  /* 0x00000003000d7202 */ /* 0x000fce0000000f00 */
[----:B------:R-:W-:Y:S05]  /*8a80*/  WARPSYNC.COLLECTIVE R15, `(.L_x_2883) ;  /* 0x000000000f087348 */ /* 0x000fea0003c00000 */
[----:B------:R0:W1:Y:S02]  /*8a90*/  SHFL.BFLY P6, R14, R13, R12, R11 ;  /* 0x0c00000c0d0e7389 */ /* 0x00006400000c000b */
[----:B01----:R-:W-:Y:S05]  /*8aa0*/  ENDCOLLECTIVE ;  /* 0x000000000000791b */ /* 0x003fea0003800000 */
.L_x_2883:
[----:B------:R-:W-:Y:S02]  /*8ab0*/  IMAD.MOV.U32 R12, RZ, RZ, 0x1 ;  /* 0x00000001ff0c7424 */ /* 0x000fe400078e00ff */
[----:B------:R-:W-:-:S05]  /*8ac0*/  FADD.FTZ R4, R3, R14 ;  /* 0x0000000e03047221 */ /* 0x000fca0000010000 */
[----:B------:R-:W-:-:S07]  /*8ad0*/  MOV R13, R4 ;  /* 0x00000004000d7202 */ /* 0x000fce0000000f00 */
[----:B------:R-:W-:Y:S05]  /*8ae0*/  WARPSYNC.COLLECTIVE R15, `(.L_x_2884) ;  /* 0x000000000f087348 */ /* 0x000fea0003c00000 */
[----:B------:R0:W1:Y:S02]  /*8af0*/  SHFL.BFLY P6, R14, R13, R12, R11 ;  /* 0x0c00000c0d0e7389 */ /* 0x00006400000c000b */
[----:B01----:R-:W-:Y:S05]  /*8b00*/  ENDCOLLECTIVE ;  /* 0x000000000000791b */ /* 0x003fea0003800000 */
.L_x_2884:
[----:B------:R-:W-:Y:S05]  /*8b10*/  BRA `(.L_x_2885) ;  /* 0xffffff8c00447947 */ /* 0x000fea000383ffff */
.L_x_2809:
[----:B------:R-:W-:Y:S01]  /*8b20*/  HFMA2 R12, -RZ, RZ, 0, 1.1920928955078125e-07 ;  /* 0x00000002ff0c7431 */ /* 0x000fe200000001ff */
[----:B------:R-:W-:Y:S01]  /*8b30*/  BSSY B1, `(.L_x_2886) ;  /* 0x0000006000017945 */ /* 0x000fe20003800000 */
[----:B------:R-:W-:Y:S01]  /*8b40*/  IMAD.MOV.U32 R11, RZ, RZ, 0x1f ;  /* 0x0000001fff0b7424 */ /* 0x000fe200078e00ff */
[----:B------:R-:W-:-:S07]  /*8b50*/  MOV R15, 0xffffffff ;  /* 0xffffffff000f7802 */ /* 0x000fce0000000f00 */
[----:B------:R-:W-:Y:S05]  /*8b60*/  WARPSYNC.COLLECTIVE R15, `(.L_x_2887) ;  /* 0x000000000f087348 */ /* 0x000fea0003c00000 */
[----:B------:R0:W1:Y:S02]  /*8b70*/  SHFL.BFLY P6, R14, R13, R12, R11 ;  /* 0x0c00000c0d0e7389 */ /* 0x00006400000c000b */
[----:B01----:R-:W-:Y:S05]  /*8b80*/  ENDCOLLECTIVE ;  /* 0x000000000000791b */ /* 0x003fea0003800000 */
.L_x_2887:
[----:B------:R-:W-:Y:S05]  /*8b90*/  BSYNC B1 ;  /* 0x0000000000017941 */ /* 0x000fea0003800000 */
.L_x_2886:
[----:B------:R-:W-:Y:S02]  /*8ba0*/  HFMA2 R11, -RZ, RZ, 0, 1.847743988037109375e-06 ;  /* 0x0000001fff0b7431 */ /* 0x000fe400000001ff */
[----:B------:R-:W-:Y:S01]  /*8bb0*/  FADD.FTZ R13, R13, R14 ;  /* 0x0000000e0d0d7221 */ /* 0x000fe20000010000 */
[----:B------:R-:W-:Y:S02]  /*8bc0*/  IMAD.MOV.U32 R12, RZ, RZ, 0x1 ;  /* 0x00000001ff0c7424 */ /* 0x000fe400078e00ff */
[----:B------:R-:W-:-:S07]  /*8bd0*/  IMAD.MOV.U32 R15, RZ, RZ, -0x1 ;  /* 0xffffffffff0f7424 */ /* 0x000fce00078e00ff */
[----:B------:R-:W-:Y:S05]  /*8be0*/  WARPSYNC.COLLECTIVE R15, `(.L_x_2888) ;  /* 0x000000000f087348 */ /* 0x000fea0003c00000 */
[----:B------:R0:W1:Y:S02]  /*8bf0*/  SHFL.BFLY P6, R14, R13, R12, R11 ;  /* 0x0c00000c0d0e7389 */ /* 0x00006400000c000b */
[----:B01----:R-:W-:Y:S05]  /*8c00*/  ENDCOLLECTIVE ;  /* 0x000000000000791b */ /* 0x003fea0003800000 */
.L_x_2888:
[----:B------:R-:W-:Y:S05]  /*8c10*/  BRA `(.L_x_2889) ;  /* 0xffffffa0000c7947 */ /* 0x000fea000383ffff */
.L_x_2813:
[----:B------:R-:W-:Y:S01]  /*8c20*/  HFMA2 R11, -RZ, RZ, 0, 1.847743988037109375e-06 ;  /* 0x0000001fff0b7431 */ /* 0x000fe200000001ff */
[----:B------:R-:W-:Y:S01]  /*8c30*/  BSSY B0, `(.L_x_2890) ;  /* 0x0000007000007945 */ /* 0x000fe20003800000 */
[----:B------:R-:W-:Y:S01]  /*8c40*/  MOV R13, R50 ;  /* 0x00000032000d7202 */ /* 0x000fe20000000f00 */
[----:B------:R-:W-:Y:S02]  /*8c50*/  IMAD.MOV.U32 R12, RZ, RZ, 0x10 ;  /* 0x00000010ff0c7424 */ /* 0x000fe400078e00ff */
[----:B------:R-:W-:-:S07]  /*8c60*/  IMAD.MOV.U32 R15, RZ, RZ, -0x1 ;  /* 0xffffffffff0f7424 */ /* 0x000fce00078e00ff */
[----:B0-234-:R-:W-:Y:S05]  /*8c70*/  WARPSYNC.COLLECTIVE R15, `(.L_x_2891) ;  /* 0x000000000f087348 */ /* 0x01dfea0003c00000 */
[----:B------:R1:W0:Y:S02]  /*8c80*/  SHFL.BFLY P6, R14, R13, R12, R11 ;  /* 0x0c00000c0d0e7389 */ /* 0x00022400000c000b */
[----:B01234-:R-:W-:Y:S05]  /*8c90*/  ENDCOLLECTIVE ;  /* 0x000000000000791b */ /* 0x01ffea0003800000 */
.L_x_2891:
[----:B------:R-:W-:Y:S05]  /*8ca0*/  BSYNC B0 ;  /* 0x0000000000007941 */ /* 0x000fea0003800000 */
.L_x_2890:
[----:B------:R-:W-:Y:S01]  /*8cb0*/  FMNMX.FTZ R13, R14, R50, !PT ;  /* 0x000000320e0d7209 */ /* 0x000fe20007810000 */
[----:B------:R-:W-:Y:S01]  /*8cc0*/  IMAD.MOV.U32 R11, RZ, RZ, 0x1f ;  /* 0x0000001fff0b7424 */ /* 0x000fe200078e00ff */
[----:B------:R-:W-:Y:S02]  /*8cd0*/  MOV R12, 0x8 ;  /* 0x00000008000c7802 */ /* 0x000fe40000000f00 */
[----:B------:R-:W-:-:S07]  /*8ce0*/  MOV R15, 0xffffffff ;  /* 0xffffffff000f7802 */ /* 0x000fce0000000f00 */
[----:B------:R-:W-:Y:S05]  /*8cf0*/  WARPSYNC.COLLECTIVE R15, `(.L_x_2892) ;  /* 0x000000000f087348 */ /* 0x000fea0003c00000 */
[----:B------:R0:W1:Y:S02]  /*8d00*/  SHFL.BFLY P6, R14, R13, R12, R11 ;  /* 0x0c00000c0d0e7389 */ /* 0x00006400000c000b */
[----:B01----:R-:W-:Y:S05]  /*8d10*/  ENDCOLLECTIVE ;  /* 0x000000000000791b */ /* 0x003fea0003800000 */
.L_x_2892:
[----:B------:R-:W-:Y:S01]  /*8d20*/  HFMA2 R12, -RZ, RZ, 0, 2.384185791015625e-07 ;  /* 0x00000004ff0c7431 */ /* 0x000fe200000001ff */
[----:B------:R-:W-:-:S05]  /*8d30*/  FMNMX.FTZ R0, R13, R14, !PT ;  /* 0x0000000e0d007209 */ /* 0x000fca0007810000 */
[----:B------:R-:W-:-:S07]  /*8d40*/  IMAD.MOV.U32 R13, RZ, RZ, R0 ;  /* 0x000000ffff0d7224 */ /* 0x000fce00078e0000 */
[----:B------:R-:W-:Y:S05]  /*8d50*/  WARPSYNC.COLLECTIVE R15, `(.L_x_2893) ;  /* 0x000000000f087348 */ /* 0x000fea0003c00000 */
[----:B------:R0:W1:Y:S02]  /*8d60*/  SHFL.BFLY P6, R14, R13, R12, R11 ;  /* 0x0c00000c0d0e7389 */ /* 0x00006400000c000b */
[----:B01----:R-:W-:Y:S05]  /*8d70*/  ENDCOLLECTIVE ;  /* 0x000000000000791b */ /* 0x003fea0003800000 */
.L_x_2893:
[----:B------:R-:W-:Y:S05]  /*8d80*/  BRA `(.L_x_2894) ;  /* 0xffffffa0009c7947 */ /* 0x000fea000383ffff */
.L_x_2895:
        /* <DEDUP_REMOVED lines=15> */
.L_x_3267:


//--------------------- .text._ZN4mmha33masked_multihead_attention_kernelIfLi48ELi64ELi1ELi16ELi256ELb0ELb0EEEv26Multihead_attention_paramsIT_XT5_EE --------------------------
	.section	.text._ZN4mmha33masked_multihead_attention_kernelIfLi48ELi64ELi1ELi16ELi256ELb0ELb0EEEv26Multihead_attention_paramsIT_XT5_EE,"ax",@progbits
	.align	128
        .global         _ZN4mmha33masked_multihead_attention_kernelIfLi48ELi64ELi1ELi16ELi256ELb0ELb0EEEv26Multihead_attention_paramsIT_XT5_EE
        .type           _ZN4mmha33masked_multihead_attention_kernelIfLi48ELi64ELi1ELi16ELi256ELb0ELb0EEEv26Multihead_attention_paramsIT_XT5_EE,@function
        .size           _ZN4mmha33masked_multihead_attention_kernelIfLi48ELi64ELi1ELi16ELi256ELb0ELb0EEEv26Multihead_attention_paramsIT_XT5_EE,(.L_x_3268 - _ZN4mmha33masked_multihead_attention_kernelIfLi48ELi64ELi1ELi16ELi256ELb0ELb0EEEv26Multihead_attention_paramsIT_XT5_EE)
        .other          _ZN4mmha33masked_multihead_attention_kernelIfLi48ELi64ELi1ELi16ELi256ELb0ELb0EEEv26Multihead_attention_paramsIT_XT5_EE,@"STO_CUDA_ENTRY STV_DEFAULT"
_ZN4mmha33masked_multihead_attention_kernelIfLi48ELi64ELi1ELi16ELi256ELb0ELb0EEEv26Multihead_attention_paramsIT_XT5_EE:
.text._ZN4mmha33masked_multihead_attention_kernelIfLi48ELi64ELi1ELi16ELi256ELb0ELb0EEEv26Multihead_attention_paramsIT_XT5_EE:
        /* <DEDUP_REMOVED lines=12> */
.L_x_2896:
[----:B------:R-:W1:Y:S08]  /*00c0*/  LDC R8, c[0x0][0x3f0] ;  /* 0x0000fc00ff087b82 */ /* 0x000e700000000800 */
[----:B------:R-:W3:Y:S08]  /*00d0*/  LDC.64 R2, c[0x0][0x4a0] ;  /* 0x00012800ff027b82 */ /* 0x000ef00000000a00 */
[----:B------:R-:W4:Y:S01]  /*00e0*/  LDC.64 R12, c[0x0][0x460] ;  /* 0x00011800ff0c7b82 */ /* 0x000f220000000a00 */
[----:B-1----:R-:W-:-:S07]  /*00f0*/  IABS R9, R8 ;  /* 0x0000000800097213 */ /* 0x002fce0000000000 */
[----:B------:R-:W1:Y:S01]  /*0100*/  LDC R17, c[0x0][0x3f4] ;  /* 0x0000fd00ff117b82 */ /* 0x000e620000000800 */
[----:B------:R-:W2:Y:S01]  /*0110*/  I2F.RP R0, R9 ;  /* 0x0000000900007306 */ /* 0x000ea20000209400 */
[----:B---3--:R-:W-:Y:S01]  /*0120*/  ISETP.NE.U32.AND P0, PT, R2, RZ, PT ;  /* 0x000000ff0200720c */ /* 0x008fe20003f05070 */
[----:B------:R-:W-:Y:S01]  /*0130*/  HFMA2 R23, -RZ, RZ, 0, 0 ;  /* 0x00000000ff177431 */ /* 0x000fe200000001ff */
[----:B------:R-:W3:Y:S04]  /*0140*/  S2R R144, SR_TID.X ;  /* 0x0000000000907919 */ /* 0x000ee80000002100 */
[----:B------:R-:W0:Y:S01]  /*0150*/  LDC R10, c[0x0][0x3f8] ;  /* 0x0000fe00ff0a7b82 */ /* 0x000e220000000800 */
[----:B------:R-:W-:Y:S01]  /*0160*/  ISETP.NE.AND.EX P0, PT, R3, RZ, PT, P0 ;  /* 0x000000ff0300720c */ /* 0x000fe20003f05300 */
[----:B--2---:R-:W2:-:S12]  /*0170*/  MUFU.RCP R0, R0 ;  /* 0x0000000000007308 */ /* 0x004e980000001000 */
[----:B------:R-:W4:Y:S01]  /*0180*/  @P0 LDC.64 R2, c[0x0][0x4a0] ;  /* 0x00012800ff020b82 */ /* 0x000f220000000a00 */
[----:B--2---:R-:W-:-:S04]  /*0190*/  VIADD R4, R0, 0xffffffe ;  /* 0x0ffffffe00047836 */ /* 0x004fc80000000000 */
[----:B------:R2:W3:Y:S02]  /*01a0*/  F2I.FTZ.U32.TRUNC.NTZ R5, R4 ;  /* 0x0000000400057305 */ /* 0x0004e4000021f000 */
[----:B--2---:R-:W-:Y:S02]  /*01b0*/  IMAD.MOV.U32 R4, RZ, RZ, RZ ;  /* 0x000000ffff047224 */ /* 0x004fe400078e00ff */
[----:B----4-:R-:W-:Y:S01]  /*01c0*/  @P0 IMAD.WIDE.U32 R2, R21, 0x4, R2 ;  /* 0x0000000415020825 */ /* 0x010fe200078e0002 */
[----:B---3--:R-:W-:-:S05]  /*01d0*/  IADD3 R6, PT, PT, RZ, -R5, RZ ;  /* 0x80000005ff067210 */ /* 0x008fca0007ffe0ff */
[----:B------:R-:W-:Y:S01]  /*01e0*/  IMAD R7, R6, R9, RZ ;  /* 0x0000000906077224 */ /* 0x000fe200078e02ff */
[----:B------:R-:W-:-:S03]  /*01f0*/  IABS R6, R21 ;  /* 0x0000001500067213 */ /* 0x000fc60000000000 */
[----:B------:R-:W-:Y:S02]  /*0200*/  IMAD.HI.U32 R5, R5, R7, R4 ;  /* 0x0000000705057227 */ /* 0x000fe400078e0004 */
[----:B------:R2:W3:Y:S04]  /*0210*/  @P0 LDG.E R7, desc[UR36][R2.64] ;  /* 0x0000002402070981 */ /* 0x0004e8000c1e1900 */
[----:B------:R-:W-:-:S05]  /*0220*/  IMAD.HI.U32 R0, R5, R6, RZ ;  /* 0x0000000605007227 */ /* 0x000fca00078e00ff */
[----:B------:R-:W-:-:S05]  /*0230*/  IADD3 R4, PT, PT, -R0, RZ, RZ ;  /* 0x000000ff00047210 */ /* 0x000fca0007ffe1ff */
[----:B------:R-:W-:-:S05]  /*0240*/  IMAD R4, R9, R4, R6 ;  /* 0x0000000409047224 */ /* 0x000fca00078e0206 */
[----:B------:R-:W-:-:S13]  /*0250*/  ISETP.GT.U32.AND P3, PT, R9, R4, PT ;  /* 0x000000040900720c */ /* 0x000fda0003f64070 */
[----:B------:R-:W-:-:S05]  /*0260*/  @!P3 IMAD.IADD R4, R4, 0x1, -R9 ;  /* 0x000000010404b824 */ /* 0x000fca00078e0a09 */
[----:B------:R-:W-:Y:S02]  /*0270*/  ISETP.GE.U32.AND P2, PT, R4, R9, PT ;  /* 0x000000090400720c */ /* 0x000fe40003f46070 */
[----:B------:R-:W-:Y:S02]  /*0280*/  @!P3 IADD3 R0, PT, PT, R0, 0x1, RZ ;  /* 0x000000010000b810 */ /* 0x000fe40007ffe0ff */
[----:B------:R-:W-:Y:S02]  /*0290*/  ISETP.NE.U32.AND P1, PT, R12, RZ, PT ;  /* 0x000000ff0c00720c */ /* 0x000fe40003f25070 */
[----:B-1----:R-:W-:Y:S02]  /*02a0*/  IABS R11, R17 ;  /* 0x00000011000b7213 */ /* 0x002fe40000000000 */
[----:B------:R-:W-:-:S05]  /*02b0*/  ISETP.NE.AND.EX P1, PT, R13, RZ, PT, P1 ;  /* 0x000000ff0d00720c */ /* 0x000fca0003f25310 */
[----:B------:R-:W-:-:S05]  /*02c0*/  @P2 VIADD R0, R0, 0x1 ;  /* 0x0000000100002836 */ /* 0x000fca0000000000 */
[----:B------:R-:W-:Y:S02]  /*02d0*/  MOV R15, R0 ;  /* 0x00000000000f7202 */ /* 0x000fe40000000f00 */
[----:B------:R-:W1:Y:S01]  /*02e0*/  I2F.RP R0, R11 ;  /* 0x0000000b00007306 */ /* 0x000e620000209400 */
[----:B------:R-:W2:Y:S01]  /*02f0*/  @P1 LDC.64 R4, c[0x0][0x460] ;  /* 0x00011800ff041b82 */ /* 0x000ea20000000a00 */
[----:B------:R-:W-:Y:S02]  /*0300*/  LOP3.LUT R6, R21, R8, RZ, 0x3c, !PT ;  /* 0x0000000815067212 */ /* 0x000fe400078e3cff */
[----:B------:R-:W-:Y:S02]  /*0310*/  ISETP.NE.AND P3, PT, R8, RZ, PT ;  /* 0x000000ff0800720c */ /* 0x000fe40003f65270 */
[----:B------:R-:W-:-:S03]  /*0320*/  ISETP.GE.AND P4, PT, R6, RZ, PT ;  /* 0x000000ff0600720c */ /* 0x000fc60003f86270 */
[----:B------:R-:W4:Y:S01]  /*0330*/  @!P0 LDC R22, c[0x0][0x40c] ;  /* 0x00010300ff168b82 */ /* 0x000f220000000800 */
[----:B-1----:R-:W1:Y:S07]  /*0340*/  MUFU.RCP R0, R0 ;  /* 0x0000000000007308 */ /* 0x002e6e0000001000 */
[----:B------:R-:W3:Y:S02]  /*0350*/  @P0 LDC R6, c[0x0][0x430] ;  /* 0x00010c00ff060b82 */ /* 0x000ee40000000800 */
[----:B------:R-:W-:Y:S01]  /*0360*/  @!P4 IMAD.MOV R15, RZ, RZ, -R15 ;  /* 0x000000ffff0fc224 */ /* 0x000fe200078e0a0f */
[----:B------:R-:W-:-:S05]  /*0370*/  @!P3 LOP3.LUT R15, RZ, R8, RZ, 0x33, !PT ;  /* 0x00000008ff0fb212 */ /* 0x000fca00078e33ff */
[----:B--2---:R-:W-:-:S05]  /*0380*/  @P1 IMAD.WIDE R2, R15, 0x4, R4 ;  /* 0x000000040f021825 */ /* 0x004fca00078e0204 */
[----:B------:R2:W5:Y:S01]  /*0390*/  @P1 LDG.E R23, desc[UR36][R2.64] ;  /* 0x0000002402171981 */ /* 0x000562000c1e1900 */
[----:B-1----:R-:W-:-:S04]  /*03a0*/  VIADD R4, R0, 0xffffffe ;  /* 0x0ffffffe00047836 */ /* 0x002fc80000000000 */
[----:B------:R1:W2:Y:S01]  /*03b0*/  F2I.FTZ.U32.TRUNC.NTZ R5, R4 ;  /* 0x0000000400057305 */ /* 0x0002a2000021f000 */
[----:B------:R-:W0:Y:S01]  /*03c0*/  S2R R77, SR_CTAID.X ;  /* 0x00000000004d7919 */ /* 0x000e220000002500 */
[----:B-1----:R-:W-:Y:S01]  /*03d0*/  HFMA2 R4, -RZ, RZ, 0, 0 ;  /* 0x00000000ff047431 */ /* 0x002fe200000001ff */
[----:B--2---:R-:W-:-:S05]  /*03e0*/  IADD3 R2, PT, PT, RZ, -R5, RZ ;  /* 0x80000005ff027210 */ /* 0x004fca0007ffe0ff */
[----:B------:R-:W-:Y:S02]  /*03f0*/  IMAD R3, R2, R11, RZ ;  /* 0x0000000b02037224 */ /* 0x000fe400078e02ff */
[----:B------:R-:W1:Y:S02]  /*0400*/  LDC R2, c[0x0][0x3e8] ;  /* 0x0000fa00ff027b82 */ /* 0x000e640000000800 */
[----:B------:R-:W-:Y:S01]  /*0410*/  IMAD.HI.U32 R5, R5, R3, R4 ;  /* 0x0000000305057227 */ /* 0x000fe200078e0004 */
[C---:B------:R-:W-:Y:S01]  /*0420*/  ISETP.GT.U32.AND P3, PT, R144.reuse, 0x17, PT ;  /* 0x000000179000780c */ /* 0x040fe20003f64070 */
[----:B------:R-:W-:Y:S02]  /*0430*/  BSSY.RECONVERGENT B0, `(.L_x_2897) ;  /* 0x0000021000007945 */ /* 0x000fe40003800200 */
[----:B------:R-:W-:Y:S02]  /*0440*/  IMAD.SHL.U32 R30, R144, 0x2, RZ ;  /* 0x00000002901e7824 */ /* 0x000fe400078e00ff */
[----:B0-----:R-:W-:Y:S01]  /*0450*/  IMAD R29, R21, R10, R77 ;  /* 0x0000000a151d7224 */ /* 0x001fe200078e024d */
[----:B------:R-:W-:Y:S01]  /*0460*/  CS2R R26, SRZ ;  /* 0x00000000001a7805 */ /* 0x000fe2000001ff00 */
[----:B---3--:R-:W-:-:S05]  /*0470*/  @P0 IMAD.IADD R22, R7, 0x1, R6 ;  /* 0x0000000107160824 */ /* 0x008fca00078e0206 */
[----:B----4-:R-:W-:-:S05]  /*0480*/  IABS R18, R22 ;  /* 0x0000001600127213 */ /* 0x010fca0000000000 */
[----:B------:R-:W-:-:S04]  /*0490*/  IMAD.HI.U32 R5, R5, R18, RZ ;  /* 0x0000001205057227 */ /* 0x000fc800078e00ff */
[----:B------:R-:W-:Y:S01]  /*04a0*/  IMAD.MOV R5, RZ, RZ, -R5 ;  /* 0x000000ffff057224 */ /* 0x000fe200078e0a05 */
[----:B-1----:R-:W-:-:S03]  /*04b0*/  ISETP.NE.AND P0, PT, R2, RZ, PT ;  /* 0x000000ff0200720c */ /* 0x002fc60003f05270 */
[----:B------:R-:W-:-:S05]  /*04c0*/  IMAD R18, R11, R5, R18 ;  /* 0x000000050b127224 */ /* 0x000fca00078e0212 */
[----:B------:R-:W-:-:S05]  /*04d0*/  ISETP.GT.U32.AND P1, PT, R11, R18, PT ;  /* 0x000000120b00720c */ /* 0x000fca0003f24070 */
        /* <DEDUP_REMOVED lines=22> */
.L_x_2898:
[----:B------:R-:W-:Y:S05]  /*0640*/  BSYNC.RECONVERGENT B0 ;  /* 0x0000000000007941 */ /* 0x000fea0003800200 */
.L_x_2897:
        /* <DEDUP_REMOVED lines=25> */
.L_x_2899:
[----:B------:R-:W-:Y:S01]  /*07e0*/  BSSY.RECONVERGENT B0, `(.L_x_2900) ;  /* 0x0000006000007945 */ /* 0x000fe20003800200 */
[----:B------:R-:W-:-:S03]  /*07f0*/  CS2R R24, SRZ ;  /* 0x0000000000187805 */ /* 0x000fc6000001ff00 */
[----:B------:R-:W-:Y:S05]  /*0800*/  @P3 BRA `(.L_x_2901) ;  /* 0x00000000000c3947 */ /* 0x000fea0003800000 */
[----:B------:R-:W1:Y:S02]  /*0810*/  LDC.64 R2, c[0x0][0x398] ;  /* 0x0000e600ff027b82 */ /* 0x000e640000000a00 */
[----:B-1----:R-:W-:-:S05]  /*0820*/  IMAD.WIDE R2, R31, 0x4, R2 ;  /* 0x000000041f027825 */ /* 0x002fca00078e0202 */
[----:B------:R1:W5:Y:S02]  /*0830*/  LDG.E.64 R24, desc[UR36][R2.64] ;  /* 0x0000002402187981 */ /* 0x000364000c1e1b00 */
.L_x_2901:
[----:B------:R-:W-:Y:S05]  /*0840*/  BSYNC.RECONVERGENT B0 ;  /* 0x0000000000007941 */ /* 0x000fea0003800200 */
.L_x_2900:
        /* <DEDUP_REMOVED lines=12> */
[----:B------:R-:W-:Y:S01]  /*0910*/  ISETP.NE.AND.EX P0, PT, RZ, UR5, PT, P0 ;  /* 0x00000005ff007c0c */ /* 0x000fe2000bf05300 */
[----:B------:R-:W-:Y:S01]  /*0920*/  IMAD.MOV.U32 R16, RZ, RZ, RZ ;  /* 0x000000ffff107224 */ /* 0x000fe200078e00ff */
[----:B------:R-:W-:Y:S01]  /*0930*/  ISETP.GT.U32.OR P1, PT, R144, 0x17, !P1 ;  /* 0x000000179000780c */ /* 0x000fe20004f24470 */
[----:B------:R-:W-:Y:S01]  /*0940*/  @!P2 IMAD R15, R0, 0x30, R11 ;  /* 0x00000030000fa824 */ /* 0x000fe200078e020b */
[----:B------:R-:W-:Y:S01]  /*0950*/  ISETP.GT.U32.OR P0, PT, R144, 0x17, !P0 ;  /* 0x000000179000780c */ /* 0x000fe20004704470 */
[----:B------:R-:W3:Y:S01]  /*0960*/  LDCU.U8 UR4, c[0x0][0x404] ;  /* 0x00008080ff0477ac */ /* 0x000ee20008000000 */
[----:B-1----:R-:W-:-:S04]  /*0970*/  ISETP.NE.U32.AND P3, PT, R2, RZ, PT ;  /* 0x000000ff0200720c */ /* 0x002fc80003f65070 */
[----:B------:R-:W-:-:S05]  /*0980*/  ISETP.NE.AND.EX P3, PT, R3, RZ, PT, P3 ;  /* 0x000000ff0300720c */ /* 0x000fca0003f65330 */
[----:B0-----:R-:W0:Y:S01]  /*0990*/  @!P1 LDC.64 R4, c[0x0][0x3a0] ;  /* 0x0000e800ff049b82 */ /* 0x001e220000000a00 */
[----:B--2---:R-:W-:-:S07]  /*09a0*/  @!P2 IMAD.WIDE R6, R15, 0x4, R6 ;  /* 0x000000040f06a825 */ /* 0x004fce00078e0206 */
[----:B------:R-:W1:Y:S01]  /*09b0*/  @!P0 LDC.64 R2, c[0x0][0x390] ;  /* 0x0000e400ff028b82 */ /* 0x000e620000000a00 */
[----:B------:R-:W2:Y:S07]  /*09c0*/  @!P2 LDG.E.64 R6, desc[UR36][R6.64] ;  /* 0x000000240606a981 */ /* 0x000eae000c1e1b00 */
[----:B------:R-:W4:Y:S01]  /*09d0*/  @P3 LDC.64 R8, c[0x0][0x418] ;  /* 0x00010600ff083b82 */ /* 0x000f220000000a00 */
[----:B0-----:R-:W-:-:S07]  /*09e0*/  @!P1 IMAD.WIDE.U32 R4, R11, 0x4, R4 ;  /* 0x000000040b049825 */ /* 0x001fce00078e0004 */
[----:B------:R-:W0:Y:S01]  /*09f0*/  LDC R15, c[0x0][0x400] ;  /* 0x00010000ff0f7b82 */ /* 0x000e220000000800 */
[----:B------:R-:W2:Y:S01]  /*0a00*/  @!P1 LDG.E.64 R12, desc[UR36][R4.64] ;  /* 0x00000024040c9981 */ /* 0x000ea2000c1e1b00 */
[----:B-1----:R-:W-:Y:S01]  /*0a10*/  @!P0 IMAD.WIDE.U32 R2, R11, 0x4, R2 ;  /* 0x000000040b028825 */ /* 0x002fe200078e0002 */
[----:B------:R-:W-:-:S06]  /*0a20*/  CS2R R10, SRZ ;  /* 0x00000000000a7805 */ /* 0x000fcc000001ff00 */
[----:B------:R-:W2:Y:S01]  /*0a30*/  @!P0 LDG.E.64 R10, desc[UR36][R2.64] ;  /* 0x00000024020a8981 */ /* 0x000ea2000c1e1b00 */
[----:B----4-:R-:W-:-:S05]  /*0a40*/  @P3 IMAD.WIDE.U32 R8, R21, 0x4, R8 ;  /* 0x0000000415083825 */ /* 0x010fca00078e0008 */
[----:B------:R1:W5:Y:S01]  /*0a50*/  @P3 LDG.E R16, desc[UR36][R8.64] ;  /* 0x0000002408103981 */ /* 0x000362000c1e1900 */
[----:B---3--:R-:W-:-:S04]  /*0a60*/  ISETP.NE.AND P0, PT, RZ, UR4, PT ;  /* 0x00000004ff007c0c */ /* 0x008fc8000bf05270 */
[----:B0-----:R-:W-:Y:S01]  /*0a70*/  ISETP.LT.OR P0, PT, R15, 0x1, P0 ;  /* 0x000000010f00780c */ /* 0x001fe20000701670 */
[----:B------:R-:W-:Y:S01]  /*0a80*/  BSSY.RECONVERGENT B6, `(.L_x_2902) ;  /* 0x000009a000067945 */ /* 0x000fe20003800200 */
[----:B--2---:R-:W-:Y:S01]  /*0a90*/  FADD.FTZ R24, R12, R24 ;  /* 0x000000180c187221 */ /* 0x004fe20000010000 */
[----:B------:R-:W-:-:S03]  /*0aa0*/  FADD.FTZ R25, R13, R25 ;  /* 0x000000190d197221 */ /* 0x000fc60000010000 */
[----:B------:R-:W-:Y:S01]  /*0ab0*/  @!P2 FMUL.FTZ R24, R24, R6 ;  /* 0x000000061818a220 */ /* 0x000fe20000410000 */
[----:B------:R-:W-:Y:S01]  /*0ac0*/  @!P2 FMUL.FTZ R25, R25, R7 ;  /* 0x000000071919a220 */ /* 0x000fe20000410000 */
[----:B------:R-:W-:Y:S01]  /*0ad0*/  FADD.FTZ R26, R10, R26 ;  /* 0x0000001a0a1a7221 */ /* 0x000fe20000010000 */
[----:B------:R-:W-:-:S04]  /*0ae0*/  FADD.FTZ R27, R11, R27 ;  /* 0x0000001b0b1b7221 */ /* 0x000fc80000010000 */
[----:B-1----:R-:W-:Y:S05]  /*0af0*/  @P0 BRA `(.L_x_2903) ;  /* 0x0000000000600947 */ /* 0x002fea0003800000 */
[----:B------:R-:W-:-:S13]  /*0b00*/  ISETP.GE.AND P0, PT, R30, R15, PT ;  /* 0x0000000f1e00720c */ /* 0x000fda0003f06270 */
[----:B------:R-:W-:Y:S05]  /*0b10*/  @P0 BRA `(.L_x_2904) ;  /* 0x0000000800400947 */ /* 0x000fea0003800000 */
[----:B------:R-:W-:Y:S01]  /*0b20*/  I2FP.F32.U32 R2, R15 ;  /* 0x0000000f00027245 */ /* 0x000fe20000201000 */
[----:B------:R-:W0:Y:S01]  /*0b30*/  LDCU UR4, c[0x0][0x40c] ;  /* 0x00008180ff0477ac */ /* 0x000e220008000800 */
[----:B------:R-:W-:Y:S02]  /*0b40*/  I2FP.F32.U32 R0, R30 ;  /* 0x0000001e00007245 */ /* 0x000fe40000201000 */
[----:B------:R-:W1:Y:S03]  /*0b50*/  MUFU.RCP R3, R2 ;  /* 0x0000000200037308 */ /* 0x000e660000001000 */
[----:B-1----:R-:W-:-:S04]  /*0b60*/  FMUL.FTZ R0, R0, R3 ;  /* 0x0000000300007220 */ /* 0x002fc80000410000 */
[----:B------:R-:W-:Y:S01]  /*0b70*/  FMUL.FTZ R3, R0, 13.28771209716796875 ;  /* 0x41549a7800037820 */ /* 0x000fe20000410000 */
[----:B0----5:R-:W-:-:S04]  /*0b80*/  IADD3 R0, PT, PT, -R16, UR4, RZ ;  /* 0x0000000410007c10 */ /* 0x021fc8000fffe1ff */
[----:B------:R-:W-:Y:S01]  /*0b90*/  I2FP.F32.S32 R0, R0 ;  /* 0x0000000000007245 */ /* 0x000fe20000201400 */
[----:B------:R-:W0:Y:S04]  /*0ba0*/  MUFU.EX2 R3, -R3 ;  /* 0x8000000300037308 */ /* 0x000e280000000800 */
        /* <DEDUP_REMOVED lines=13> */
.L_x_2903:
        /* <DEDUP_REMOVED lines=55> */
.L_x_2905:
        /* <DEDUP_REMOVED lines=8> */
[----:B-1----:R-:W-:Y:S01]  /*1070*/  IMAD R2, R6, 0x4, R0 ;  /* 0x0000000406027824 */ /* 0x002fe200078e0200 */
[----:B------:R-:W-:-:S03]  /*1080*/  @!P6 LEA R4, R3, R0, 0x2 ;  /* 0x000000000304e211 */ /* 0x000fc600078e10ff */
[----:B------:R-:W-:Y:S02]  /*1090*/  @!P6 IMAD R3, R3, 0x4, R2 ;  /* 0x000000040303e824 */ /* 0x000fe400078e0202 */
        /* <DEDUP_REMOVED lines=43> */
.L_x_2909:
[----:B------:R-:W-:Y:S05]  /*1350*/  BSYNC.RECONVERGENT B1 ;  /* 0x0000000000017941 */ /* 0x000fea0003800200 */
.L_x_2908:
[----:B--2---:R2:W-:Y:S04]  /*1360*/  STS [R13], R24 ;  /* 0x000000180d007388 */ /* 0x0045e80000000800 */
[----:B----4-:R2:W-:Y:S04]  /*1370*/  STS [R14], R25 ;  /* 0x000000190e007388 */ /* 0x0105e80000000800 */
[----:B-1----:R2:W-:Y:S04]  /*1380*/  STS [R11], R26 ;  /* 0x0000001a0b007388 */ /* 0x0025e80000000800 */
[----:B---3--:R2:W-:Y:S02]  /*1390*/  STS [R12], R27 ;  /* 0x0000001b0c007388 */ /* 0x0085e40000000800 */
.L_x_2907:
[----:B------:R-:W-:Y:S05]  /*13a0*/  BSYNC.RECONVERGENT B0 ;  /* 0x0000000000007941 */ /* 0x000fea0003800200 */
.L_x_2906:
[----:B------:R-:W-:Y:S01]  /*13b0*/  BAR.SYNC.DEFER_BLOCKING 0x0 ;  /* 0x0000000000007b1d */ /* 0x000fe20000010000 */
[----:B------:R-:W-:-:S04]  /*13c0*/  @!P6 IMAD R31, R31, R32, R33 ;  /* 0x000000201f1fe224 */ /* 0x000fc800078e0221 */
[C---:B------:R-:W-:Y:S01]  /*13d0*/  @!P6 IMAD R0, R31.reuse, 0x4, R0 ;  /* 0x000000041f00e824 */ /* 0x040fe200078e0200 */
[----:B------:R-:W-:-:S04]  /*13e0*/  @!P6 LEA R2, R31, R2, 0x2 ;  /* 0x000000021f02e211 */ /* 0x000fc800078e10ff */
[----:B--2---:R1:W2:Y:S04]  /*13f0*/  @!P6 LDS.64 R26, [R0] ;  /* 0x00000000001ae984 */ /* 0x0042a80000000a00 */
[----:B------:R1:W3:Y:S01]  /*1400*/  @!P6 LDS.64 R24, [R2] ;  /* 0x000000000218e984 */ /* 0x0002e20000000a00 */
[----:B------:R-:W-:Y:S06]  /*1410*/  BAR.SYNC.DEFER_BLOCKING 0x0 ;  /* 0x0000000000007b1d */ /* 0x000fec0000010000 */
.L_x_2904:
[----:B------:R-:W-:Y:S05]  /*1420*/  BSYNC.RECONVERGENT B6 ;  /* 0x0000000000067941 */ /* 0x000fea0003800200 */
.L_x_2902:
[----:B------:R-:W4:Y:S01]  /*1430*/  S2R R7, SR_CgaCtaId ;  /* 0x0000000000077919 */ /* 0x000f220000008800 */
[----:B------:R-:W-:Y:S01]  /*1440*/  ISETP.GT.U32.AND P0, PT, R144, 0x1f, PT ;  /* 0x0000001f9000780c */ /* 0x000fe20003f04070 */
[----:B------:R-:W-:Y:S01]  /*1450*/  IMAD.MOV.U32 R21, RZ, RZ, -0x800001 ;  /* 0xff7fffffff157424 */ /* 0x000fe200078e00ff */
[----:B------:R-:W-:Y:S02]  /*1460*/  MOV R76, 0x400 ;  /* 0x00000400004c7802 */ /* 0x000fe40000000f00 */
[----:B------:R-:W-:-:S03]  /*1470*/  IADD3 R6, PT, PT, -R17, R22, RZ ;  /* 0x0000001611067210 */ /* 0x000fc60007ffe1ff */
[----:B-1----:R-:W-:-:S05]  /*1480*/  VIADD R0, R76, 0x140 ;  /* 0x000001404c007836 */ /* 0x002fca0000000000 */
[----:B----4-:R-:W-:-:S04]  /*1490*/  LEA R79, R7, R0, 0x18 ;  /* 0x00000000074f7211 */ /* 0x010fc800078ec0ff */
        /* <DEDUP_REMOVED lines=20> */
.L_x_2912:
[----:B------:R-:W-:Y:S05]  /*15e0*/  BSYNC.RECONVERGENT B0 ;  /* 0x0000000000007941 */ /* 0x000fea0003800200 */
.L_x_2911:
[----:B------:R-:W-:Y:S01]  /*15f0*/  UMOV UR4, 0xffffffff ;  /* 0xffffffff00047882 */ /* 0x000fe20000000000 */
[----:B0-----:R-:W-:Y:S02]  /*1600*/  FFMA.FTZ R13, R25, R27, R4 ;  /* 0x0000001b190d7223 */ /* 0x001fe40000010004 */
[----:B------:R-:W-:Y:S05]  /*1610*/  BRA.DIV UR4, `(.L_x_2913) ;  /* 0x0000007604a07947 */ /* 0x000fea000b800000 */
[----:B------:R-:W0:Y:S02]  /*1620*/  SHFL.BFLY PT, R14, R13, 0x10, 0x1f ;  /* 0x0e001f000d0e7f89 */ /* 0x000e2400000e0000 */
[----:B0-----:R-:W-:-:S05]  /*1630*/  FADD.FTZ R0, R13, R14 ;  /* 0x0000000e0d007221 */ /* 0x001fca0000010000 */
[----:B------:R-:W2:Y:S02]  /*1640*/  SHFL.BFLY PT, R14, R0, 0x8, 0x1f ;  /* 0x0d001f00000e7f89 */ /* 0x000ea400000e0000 */
[----:B--2---:R-:W-:-:S05]  /*1650*/  FADD.FTZ R2, R0, R14 ;  /* 0x0000000e00027221 */ /* 0x004fca0000010000 */
[----:B------:R-:W1:Y:S02]  /*1660*/  SHFL.BFLY PT, R14, R2, 0x4, 0x1f ;  /* 0x0c801f00020e7f89 */ /* 0x000e6400000e0000 */
[----:B-1----:R-:W-:-:S05]  /*1670*/  FADD.FTZ R3, R2, R14 ;  /* 0x0000000e02037221 */ /* 0x002fca0000010000 */
[----:B------:R-:W0:Y:S02]  /*1680*/  SHFL.BFLY PT, R14, R3, 0x2, 0x1f ;  /* 0x0c401f00030e7f89 */ /* 0x000e2400000e0000 */
[----:B0-----:R-:W-:-:S05]  /*1690*/  FADD.FTZ R4, R3, R14 ;  /* 0x0000000e03047221 */ /* 0x001fca0000010000 */
[----:B------:R0:W1:Y:S02]  /*16a0*/  SHFL.BFLY PT, R14, R4, 0x1, 0x1f ;  /* 0x0c201f00040e7f89 */ /* 0x00006400000e0000 */
.L_x_3025:
        /* <DEDUP_REMOVED lines=11> */
[----:B-----5:R-:W-:-:S05]  /*1760*/  IADD3 R0, PT, PT, -R16, R22, RZ ;  /* 0x0000001610007210 */ /* 0x020fca0007ffe1ff */
[----:B-1----:R-:W-:-:S04]  /*1770*/  IMAD R5, R77, UR4, R0 ;  /* 0x000000044d057c24 */ /* 0x002fc8000f8e0200 */
[----:B------:R-:W-:-:S04]  /*1780*/  IMAD R5, R5, UR4, R0 ;  /* 0x0000000405057c24 */ /* 0x000fc8000f8e0200 */
[----:B--2---:R-:W-:-:S06]  /*1790*/  IMAD.WIDE R2, R5, 0x4, R2 ;  /* 0x0000000405027825 */ /* 0x004fcc00078e0202 */
[----:B------:R-:W2:Y:S02]  /*17a0*/  LDG.E R2, desc[UR36][R2.64] ;  /* 0x0000002402027981 */ /* 0x000ea4000c1e1900 */
[----:B--2---:R-:W-:-:S07]  /*17b0*/  FADD.FTZ R21, R21, R2 ;  /* 0x0000000215157221 */ /* 0x004fce0000010000 */
.L_x_2914:
[----:B------:R1:W-:Y:S02]  /*17c0*/  STS [R20], R21 ;  /* 0x0000001514007388 */ /* 0x0003e40000000800 */
.L_x_2910:
[----:B------:R-:W-:Y:S05]  /*17d0*/  WARPSYNC.ALL ;  /* 0x0000000000007948 */ /* 0x000fea0003800000 */
[----:B------:R-:W-:Y:S01]  /*17e0*/  VIADD R0, R6, 0x1f ;  /* 0x0000001f06007836 */ /* 0x000fe20000000000 */
[----:B------:R-:W4:Y:S01]  /*17f0*/  LDCU UR4, c[0x0][0x3f0] ;  /* 0x00007e00ff0477ac */ /* 0x000f220008000800 */
[----:B------:R-:W-:Y:S03]  /*1800*/  BSSY.RECONVERGENT B0, `(.L_x_2915) ;  /* 0x00001a4000007945 */ /* 0x000fe60003800200 */
[----:B------:R-:W-:Y:S01]  /*1810*/  SHF.R.S32.HI R3, RZ, 0x1f, R0 ;  /* 0x0000001fff037819 */ /* 0x000fe20000011400 */
[----:B------:R-:W0:Y:S03]  /*1820*/  LDCU UR11, c[0x0][0x410] ;  /* 0x00008200ff0b77ac */ /* 0x000e260008000800 */
[----:B------:R-:W-:Y:S01]  /*1830*/  LEA.HI R3, R3, R0, RZ, 0x5 ;  /* 0x0000000003037211 */ /* 0x000fe200078f28ff */
[----:B------:R-:W0:Y:S03]  /*1840*/  LDCU.64 UR6, c[0x0][0x3b8] ;  /* 0x00007700ff0677ac */ /* 0x000e260008000a00 */
[----:B------:R-:W-:Y:S01]  /*1850*/  LOP3.LUT R148, R3, 0xffffffe0, RZ, 0xc0, !PT ;  /* 0xffffffe003947812 */ /* 0x000fe200078ec0ff */
[----:B------:R-:W0:Y:S01]  /*1860*/  LDCU.64 UR12, c[0x0][0x438] ;  /* 0x00008700ff0c77ac */ /* 0x000e220008000a00 */
[----:B------:R-:W-:Y:S02]  /*1870*/  BAR.SYNC.DEFER_BLOCKING 0x0 ;  /* 0x0000000000007b1d */ /* 0x000fe40000010000 */
[----:B------:R-:W-:Y:S01]  /*1880*/  ISETP.GE.AND P0, PT, R144, R148, PT ;  /* 0x000000949000720c */ /* 0x000fe20003f06270 */
[----:B----4-:R-:W-:-:S03]  /*1890*/  IMAD R0, R28, UR4, R77 ;  /* 0x000000041c007c24 */ /* 0x010fc6000f8e024d */
[----:B------:R-:W4:Y:S01]  /*18a0*/  LDCU.64 UR8, c[0x0][0x448] ;  /* 0x00008900ff0877ac */ /* 0x000f220008000a00 */
[----:B------:R-:W-:-:S08]  /*18b0*/  IMAD R0, R0, 0x30, RZ ;  /* 0x0000003000007824 */ /* 0x000fd000078e02ff */
[----:B------:R-:W-:Y:S05]  /*18c0*/  @P0 BRA `(.L_x_2916) ;  /* 0x00000018005c0947 */ /* 0x000fea0003800000 */
[----:B------:R-:W1:Y:S01]  /*18d0*/  LDC R2, c[0x0][0x3f4] ;  /* 0x0000fd00ff027b82 */ /* 0x000e620000000800 */
[----:B------:R-:W4:Y:S01]  /*18e0*/  LDCU.64 UR4, c[0x0][0x420] ;  /* 0x00008400ff0477ac */ /* 0x000f220008000a00 */
[----:B------:R-:W-:Y:S01]  /*18f0*/  LEA R76, R7, R76, 0x18 ;  /* 0x0000004c074c7211 */ /* 0x000fe200078ec0ff */
[C---:B------:R-:W-:Y:S01]  /*1900*/  IMAD.IADD R148, R17.reuse, 0x1, R148 ;  /* 0x0000000111947824 */ /* 0x040fe200078e0294 */
[----:B------:R-:W-:Y:S01]  /*1910*/  IADD3 R143, PT, PT, R17, R144, RZ ;  /* 0x00000090118f7210 */ /* 0x000fe20007ffe0ff */
[----:B------:R-:W1:Y:S01]  /*1920*/  LDCU UR10, c[0x0][0x440] ;  /* 0x00008800ff0a77ac */ /* 0x000e620008000800 */
[----:B------:R-:W-:Y:S01]  /*1930*/  IMAD R144, R144, 0x4, R79 ;  /* 0x0000000490907824 */ /* 0x000fe200078e024f */
[----:B0-----:R-:W0:Y:S04]  /*1940*/  LDS.128 R4, [R76+0x40] ;  /* 0x000040004c047984 */ /* 0x001e280000000c00 */
[----:B------:R-:W0:Y:S04]  /*1950*/  LDS.128 R8, [R76+0x50] ;  /* 0x000050004c087984 */ /* 0x000e280000000c00 */
[----:B------:R-:W0:Y:S04]  /*1960*/  LDS.128 R12, [R76+0x60] ;  /* 0x000060004c0c7984 */ /* 0x000e280000000c00 */
[----:B--23--:R-:W2:Y:S01]  /*1970*/  LDS.128 R24, [R76+0x70] ;  /* 0x000070004c187984 */ /* 0x00cea20000000c00 */
[----:B----4-:R-:W-:-:S02]  /*1980*/  ISETP.NE.U32.AND P0, PT, RZ, UR4, PT ;  /* 0x00000004ff007c0c */ /* 0x010fc4000bf05070 */
[----:B------:R-:W-:Y:S01]  /*1990*/  IADD3 R146, P1, P2, R146, UR4, R143 ;  /* 0x0000000492927c10 */ /* 0x000fe2000fa3e08f */
[----:B------:R-:W3:Y:S01]  /*19a0*/  LDS.128 R28, [R76+0x80] ;  /* 0x000080004c1c7984 */ /* 0x000ee20000000c00 */
[----:B-1----:R-:W-:Y:S02]  /*19b0*/  IABS R142, R2 ;  /* 0x00000002008e7213 */ /* 0x002fe40000000000 */
[----:B------:R-:W-:Y:S01]  /*19c0*/  ISETP.NE.AND.EX P0, PT, RZ, UR5, PT, P0 ;  /* 0x00000005ff007c0c */ /* 0x000fe2000bf05300 */
[----:B------:R-:W1:Y:S01]  /*19d0*/  LDS.128 R32, [R76+0x90] ;  /* 0x000090004c207984 */ /* 0x000e620000000c00 */
[----:B------:R-:W4:Y:S01]  /*19e0*/  I2F.RP R2, R142 ;  /* 0x0000008e00027306 */ /* 0x000f220000209400 */
[----:B------:R-:W-:Y:S02]  /*19f0*/  IADD3.X R147, PT, PT, R147, UR5, RZ, P1, P2 ;  /* 0x0000000593937c10 */ /* 0x000fe40008fe44ff */
[----:B------:R-:W0:Y:S04]  /*1a00*/  LDS.128 R36, [R76+0xa0] ;  /* 0x0000a0004c247984 */ /* 0x000e280000000c00 */
[----:B------:R-:W0:Y:S04]  /*1a10*/  LDS.128 R40, [R76+0xb0] ;  /* 0x0000b0004c287984 */ /* 0x000e280000000c00 */
[----:B------:R-:W0:Y:S01]  /*1a20*/  LDS.128 R44, [R76+0xc0] ;  /* 0x0000c0004c2c7984 */ /* 0x000e220000000c00 */
[----:B----4-:R-:W4:Y:S03]  /*1a30*/  MUFU.RCP R2, R2 ;  /* 0x0000000200027308 */ /* 0x010f260000001000 */
[----:B------:R-:W0:Y:S04]  /*1a40*/  LDS.128 R48, [R76+0xd0] ;  /* 0x0000d0004c307984 */ /* 0x000e280000000c00 */
[----:B------:R-:W0:Y:S04]  /*1a50*/  LDS.128 R52, [R76+0xe0] ;  /* 0x0000e0004c347984 */ /* 0x000e280000000c00 */
[----:B------:R-:W0:Y:S04]  /*1a60*/  LDS.128 R56, [R76+0xf0] ;  /* 0x0000f0004c387984 */ /* 0x000e280000000c00 */
[----:B------:R-:W0:Y:S01]  /*1a70*/  LDS.128 R60, [R76+0x100] ;  /* 0x000100004c3c7984 */ /* 0x000e220000000c00 */
[----:B----4-:R-:W-:-:S03]  /*1a80*/  IADD3 R2, PT, PT, R2, 0xffffffe, RZ ;  /* 0x0ffffffe02027810 */ /* 0x010fc60007ffe0ff */
[----:B------:R-:W4:Y:S01]  /*1a90*/  LDS.128 R64, [R76+0x110] ;  /* 0x000110004c407984 */ /* 0x000f220000000c00 */
[----:B------:R2:W3:Y:S03]  /*1aa0*/  F2I.FTZ.U32.TRUNC.NTZ R3, R2 ;  /* 0x0000000200037305 */ /* 0x0004e6000021f000 */
[----:B------:R-:W0:Y:S04]  /*1ab0*/  LDS.128 R68, [R76+0x120] ;  /* 0x000120004c447984 */ /* 0x000e280000000c00 */
[----:B------:R1:W0:Y:S01]  /*1ac0*/  LDS.128 R72, [R76+0x130] ;  /* 0x000130004c487984 */ /* 0x0002220000000c00 */
[----:B--2---:R-:W-:Y:S02]  /*1ad0*/  HFMA2 R2, -RZ, RZ, 0, 0 ;  /* 0x00000000ff027431 */ /* 0x004fe400000001ff */
[----:B-1----:R-:W-:-:S02]  /*1ae0*/  IMAD R76, R77, UR10, R22 ;  /* 0x0000000a4d4c7c24 */ /* 0x002fc4000f8e0216 */
[----:B---3--:R-:W-:Y:S02]  /*1af0*/  IMAD.MOV R145, RZ, RZ, -R3 ;  /* 0x000000ffff917224 */ /* 0x008fe400078e0a03 */
[----:B------:R-:W-:Y:S02]  /*1b00*/  IMAD R149, R76, UR10, R143 ;  /* 0x0000000a4c957c24 */ /* 0x000fe4000f8e028f */
[----:B------:R-:W-:-:S04]  /*1b10*/  IMAD R145, R145, R142, RZ ;  /* 0x0000008e91917224 */ /* 0x000fc800078e02ff */
[----:B------:R-:W-:-:S07]  /*1b20*/  IMAD.HI.U32 R145, R3, R145, R2 ;  /* 0x0000009103917227 */ /* 0x000fce00078e0002 */
.L_x_2951:
[----:B------:R-:W2:Y:S01]  /*1b30*/  @P0 LDG.E.U8 R151, desc[UR36][R146.64] ;  /* 0x0000002492970981 */ /* 0x000ea2000c1e1100 */
[----:B------:R-:W1:Y:S01]  /*1b40*/  LDC R3, c[0x0][0x3f4] ;  /* 0x0000fd00ff037b82 */ /* 0x000e620000000800 */
        /* <DEDUP_REMOVED lines=16> */
[C---:B------:R-:W-:Y:S01]  /*1c50*/  IADD3 R150, PT, PT, R141.reuse, R3, RZ ;  /* 0x000000038d967210 */ /* 0x040fe20007ffe0ff */
[----:B------:R-:W-:Y:S01]  /*1c60*/  IMAD.SHL.U32 R140, R141, 0x4, RZ ;  /* 0x000000048d8c7824 */ /* 0x000fe200078e00ff */
[----:B--2---:R-:W-:-:S03]  /*1c70*/  ISETP.NE.AND P3, PT, R151, RZ, P0 ;  /* 0x000000ff9700720c */ /* 0x004fc60000765270 */
[----:B-----5:R-:W-:Y:S10]  /*1c80*/  @P1 BRA `(.L_x_2918) ;  /* 0x0000000000281947 */ /* 0x020ff40003800000 */
        /* <DEDUP_REMOVED lines=10> */
.L_x_2918:
[----:B------:R-:W-:Y:S05]  /*1d30*/  BSYNC.RECONVERGENT B1 ;  /* 0x0000000000017941 */ /* 0x000fea0003800200 */
.L_x_2917:
[----:B------:R-:W-:Y:S04]  /*1d40*/  BSSY.RECONVERGENT B1, `(.L_x_2919) ;  /* 0x000000e000017945 */ /* 0x000fe80003800200 */
        /* <DEDUP_REMOVED lines=13> */
.L_x_2920:
[----:B------:R-:W-:Y:S05]  /*1e20*/  BSYNC.RECONVERGENT B1 ;  /* 0x0000000000017941 */ /* 0x000fea0003800200 */
.L_x_2919:
[----:B------:R-:W-:Y:S04]  /*1e30*/  BSSY.RECONVERGENT B1, `(.L_x_2921) ;  /* 0x000000e000017945 */ /* 0x000fe80003800200 */
[----:B------:R-:W-:Y:S05]  /*1e40*/  @P1 BRA `(.L_x_2922) ;  /* 0x0000000000301947 */ /* 0x000fea0003800000 */
[----:B------:R-:W-:Y:S01]  /*1e50*/  IMAD R141, R3, 0x8, R140 ;  /* 0x00000008038d7824 */ /* 0x000fe200078e028c */
        /* <DEDUP_REMOVED lines=11> */
.L_x_2922:
[----:B------:R-:W-:Y:S05]  /*1f10*/  BSYNC.RECONVERGENT B1 ;  /* 0x0000000000017941 */ /* 0x000fea0003800200 */
.L_x_2921:
        /* <DEDUP_REMOVED lines=15> */
.L_x_2924:
[----:B------:R-:W-:Y:S05]  /*2010*/  BSYNC.RECONVERGENT B1 ;  /* 0x0000000000017941 */ /* 0x000fea0003800200 */
.L_x_2923:
        /* <DEDUP_REMOVED lines=15> */
.L_x_2926:
[----:B------:R-:W-:Y:S05]  /*2110*/  BSYNC.RECONVERGENT B1 ;  /* 0x0000000000017941 */ /* 0x000fea0003800200 */
.L_x_2925:
        /* <DEDUP_REMOVED lines=14> */
.L_x_2928:
[----:B------:R-:W-:Y:S05]  /*2200*/  BSYNC.RECONVERGENT B1 ;  /* 0x0000000000017941 */ /* 0x000fea0003800200 */
.L_x_2927:
        /* <DEDUP_REMOVED lines=15> */
.L_x_2930:
[----:B------:R-:W-:Y:S05]  /*2300*/  BSYNC.RECONVERGENT B1 ;  /* 0x0000000000017941 */ /* 0x000fea0003800200 */
.L_x_2929:
        /* <DEDUP_REMOVED lines=15> */
.L_x_2932:
[----:B------:R-:W-:Y:S05]  /*2400*/  BSYNC.RECONVERGENT B1 ;  /* 0x0000000000017941 */ /* 0x000fea0003800200 */
.L_x_2931:
[----:B------:R-:W-:Y:S01]  /*2410*/  BSSY.RECONVERGENT B1, `(.L_x_2933) ;  /* 0x000000f000017945 */ /* 0x000fe20003800200 */
[C---:B------:R-:W-:Y:S01]  /*2420*/  IMAD R150, R3.reuse, 0x2, R150 ;  /* 0x0000000203967824 */ /* 0x040fe200078e0296 */
[----:B------:R-:W-:Y:S02]  /*2430*/  LEA R141, R3, R140, 0x5 ;  /* 0x0000008c038d7211 */ /* 0x000fe400078e28ff */
        /* <DEDUP_REMOVED lines=12> */
.L_x_2934:
[----:B------:R-:W-:Y:S05]  /*2500*/  BSYNC.RECONVERGENT B1 ;  /* 0x0000000000017941 */ /* 0x000fea0003800200 */
.L_x_2933:
        /* <DEDUP_REMOVED lines=15> */
.L_x_2936:
[----:B------:R-:W-:Y:S05]  /*2600*/  BSYNC.RECONVERGENT B1 ;  /* 0x0000000000017941 */ /* 0x000fea0003800200 */
.L_x_2935:
        /* <DEDUP_REMOVED lines=15> */
.L_x_2938:
[----:B------:R-:W-:Y:S05]  /*2700*/  BSYNC.RECONVERGENT B1 ;  /* 0x0000000000017941 */ /* 0x000fea0003800200 */
.L_x_2937:
        /* <DEDUP_REMOVED lines=15> */
.L_x_2940:
[----:B------:R-:W-:Y:S05]  /*2800*/  BSYNC.RECONVERGENT B1 ;  /* 0x0000000000017941 */ /* 0x000fea0003800200 */
.L_x_2939:
        /* <DEDUP_REMOVED lines=15> */
.L_x_2942:
[----:B------:R-:W-:Y:S05]  /*2900*/  BSYNC.RECONVERGENT B1 ;  /* 0x0000000000017941 */ /* 0x000fea0003800200 */
.L_x_2941:
        /* <DEDUP_REMOVED lines=15> */
.L_x_2944:
[----:B------:R-:W-:Y:S05]  /*2a00*/  BSYNC.RECONVERGENT B1 ;  /* 0x0000000000017941 */ /* 0x000fea0003800200 */
.L_x_2943:
        /* <DEDUP_REMOVED lines=14> */
.L_x_2946:
[----:B------:R-:W-:Y:S05]  /*2af0*/  BSYNC.RECONVERGENT B1 ;  /* 0x0000000000017941 */ /* 0x000fea0003800200 */
.L_x_2945:
[----:B------:R-:W-:Y:S04]  /*2b00*/  BSSY.RECONVERGENT B1, `(.L_x_2947) ;  /* 0x000000f000017945 */ /* 0x000fe80003800200 */
[----:B------:R-:W-:Y:S05]  /*2b10*/  @P1 BRA `(.L_x_2948) ;  /* 0x0000000000341947 */ /* 0x000fea0003800000 */
[----:B------:R-:W-:Y:S02]  /*2b20*/  IADD3 R136, PT, PT, R140, R3, RZ ;  /* 0x000000038c887210 */ /* 0x000fe40007ffe0ff */
        /* <DEDUP_REMOVED lines=12> */
.L_x_2948:
[----:B------:R-:W-:Y:S05]  /*2bf0*/  BSYNC.RECONVERGENT B1 ;  /* 0x0000000000017941 */ /* 0x000fea0003800200 */
.L_x_2947:
        /* <DEDUP_REMOVED lines=8> */
[----:B------:R-:W2:Y:S01]  /*2c80*/  @P2 LDC.64 R140, c[0x0][0x438] ;  /* 0x00010e00ff8c2b82 */ /* 0x000ea20000000a00 */
[----:B0----5:R-:W-:-:S07]  /*2c90*/  FMUL.FTZ R150, R9, R81 ;  /* 0x0000005109967220 */ /* 0x021fce0000410000 */
[----:B------:R-:W0:Y:S01]  /*2ca0*/  @P1 LDC R154, c[0x0][0x430] ;  /* 0x00010c00ff9a1b82 */ /* 0x000e220000000800 */
[----:B-1----:R-:W-:-:S04]  /*2cb0*/  @P1 IMAD.WIDE.U32 R2, R151, 0x4, R2 ;  /* 0x0000000497021825 */ /* 0x002fc800078e0002 */
[----:B--2---:R-:W-:Y:S02]  /*2cc0*/  @P2 IMAD.WIDE R140, R149, 0x4, R140 ;  /* 0x00000004958c2825 */ /* 0x004fe400078e028c */
[----:B------:R1:W2:Y:S04]  /*2cd0*/  @P1 LDG.E R2, desc[UR36][R2.64] ;  /* 0x0000002402021981 */ /* 0x0002a8000c1e1900 */
[----:B------:R3:W2:Y:S01]  /*2ce0*/  @P2 LDG.E R140, desc[UR36][R140.64] ;  /* 0x000000248c8c2981 */ /* 0x0006a2000c1e1900 */
        /* <DEDUP_REMOVED lines=27> */
[----:B-1----:R-:W-:Y:S01]  /*2ea0*/  FMUL.FTZ R3, R10, R82 ;  /* 0x000000520a037220 */ /* 0x002fe20000410000 */
[----:B------:R-:W-:Y:S02]  /*2eb0*/  FFMA.FTZ R150, R69, R133, R150 ;  /* 0x0000008545967223 */ /* 0x000fe40000010096 */
[----:B------:R-:W-:Y:S01]  /*2ec0*/  FFMA.FTZ R151, R68, R132, R151 ;  /* 0x0000008444977223 */ /* 0x000fe20000010097 */
[----:B------:R-:W-:Y:S01]  /*2ed0*/  FFMA.FTZ R3, R6, R78, R3 ;  /* 0x0000004e06037223 */ /* 0x000fe20000010003 */
[----:B------:R-:W-:Y:S02]  /*2ee0*/  FFMA.FTZ R150, R73, R137, R150 ;  /* 0x0000008949967223 */ /* 0x000fe40000010096 */
[----:B------:R-:W-:Y:S01]  /*2ef0*/  FFMA.FTZ R151, R72, R136, R151 ;  /* 0x0000008848977223 */ /* 0x000fe20000010097 */
[----:B---3--:R-:W-:-:S03]  /*2f00*/  FFMA.FTZ R141, R14, R86, R3 ;  /* 0x000000560e8d7223 */ /* 0x008fc60000010003 */
        /* <DEDUP_REMOVED lines=30> */
[----:B0-----:R-:W-:Y:S02]  /*30f0*/  @P1 IADD3 R152, PT, PT, R154, R151, RZ ;  /* 0x000000979a981210 */ /* 0x001fe40007ffe0ff */
[----:B------:R-:W-:Y:S02]  /*3100*/  FFMA.FTZ R150, R71, R135, R150 ;  /* 0x0000008747967223 */ /* 0x000fe40000010096 */
[----:B------:R-:W-:Y:S02]  /*3110*/  @P1 ISETP.GE.AND P4, PT, R143, R152, PT ;  /* 0x000000988f00120c */ /* 0x000fe40003f86270 */
[----:B------:R-:W-:Y:S02]  /*3120*/  FFMA.FTZ R150, R75, R139, R150 ;  /* 0x0000008b4b967223 */ /* 0x000fe40000010096 */
[----:B------:R-:W-:-:S02]  /*3130*/  @P1 SEL R141, R16, RZ, !P4 ;  /* 0x000000ff108d1207 */ /* 0x000fc40006000000 */
[----:B------:R-:W-:Y:S02]  /*3140*/  FADD.FTZ R3, R150, R3 ;  /* 0x0000000396037221 */ /* 0x000fe40000010000 */
[----:B------:R-:W-:Y:S02]  /*3150*/  @P1 IADD3 R141, PT, PT, R143, R141, -R22 ;  /* 0x0000008d8f8d1210 */ /* 0x000fe40007ffe816 */
[----:B------:R-:W-:Y:S02]  /*3160*/  FMUL.FTZ R3, R3, UR11 ;  /* 0x0000000b03037c20 */ /* 0x000fe40008410000 */
[----:B------:R-:W-:Y:S02]  /*3170*/  @P1 I2FP.F32.S32 R150, R141 ;  /* 0x0000008d00961245 */ /* 0x000fe40000201400 */
[----:B--2---:R-:W-:-:S04]  /*3180*/  @P2 FADD.FTZ R3, R3, R140 ;  /* 0x0000008c03032221 */ /* 0x004fc80000010000 */
[----:B------:R-:W-:-:S05]  /*3190*/  @P1 FFMA.FTZ R3, R150, R2, R3 ;  /* 0x0000000296031223 */ /* 0x000fca0000010003 */
[----:B------:R1:W-:Y:S01]  /*31a0*/  STS [R144], R3 ;  /* 0x0000000390007388 */ /* 0x0003e20000000800 */
[----:B------:R-:W-:-:S07]  /*31b0*/  @!P3 FMNMX.FTZ R21, R21, R3, !PT ;  /* 0x000000031515b209 */ /* 0x000fce0007810000 */
.L_x_2950:
[----:B------:R-:W-:Y:S05]  /*31c0*/  BSYNC.RECONVERGENT B1 ;  /* 0x0000000000017941 */ /* 0x000fea0003800200 */
.L_x_2949:
[----:B------:R-:W-:Y:S01]  /*31d0*/  VIADD R143, R143, 0x100 ;  /* 0x000001008f8f7836 */ /* 0x000fe20000000000 */
[----:B------:R-:W-:Y:S01]  /*31e0*/  IADD3 R146, P2, PT, R146, 0x100, RZ ;  /* 0x0000010092927810 */ /* 0x000fe20007f5e0ff */
[----:B------:R-:W-:Y:S01]  /*31f0*/  VIADD R149, R149, 0x100 ;  /* 0x0000010095957836 */ /* 0x000fe20000000000 */
[----:B-1----:R-:W-:Y:S02]  /*3200*/  IADD3 R144, PT, PT, R144, 0x400, RZ ;  /* 0x0000040090907810 */ /* 0x002fe40007ffe0ff */
[----:B------:R-:W-:Y:S02]  /*3210*/  ISETP.GE.AND P1, PT, R143, R148, PT ;  /* 0x000000948f00720c */ /* 0x000fe40003f26270 */
[----:B------:R-:W-:-:S11]  /*3220*/  IADD3.X R147, PT, PT, RZ, R147, RZ, P2, !PT ;  /* 0x00000093ff937210 */ /* 0x000fd600017fe4ff */
[----:B------:R-:W-:Y:S05]  /*3230*/  @!P1 BRA `(.L_x_2951) ;  /* 0xffffffe8003c9947 */ /* 0x000fea000383ffff */
.L_x_2916:
[----:B0---4-:R-:W-:Y:S05]  /*3240*/  BSYNC.RECONVERGENT B0 ;  /* 0x0000000000007941 */ /* 0x011fea0003800200 */
.L_x_2915:
[----:B------:R-:W0:Y:S01]  /*3250*/  SHFL.BFLY PT, R2, R21, 0x10, 0x1f ;  /* 0x0e001f0015027f89 */ /* 0x000e2200000e0000 */
[----:B------:R-:W4:Y:S01]  /*3260*/  S2UR UR6, SR_CgaCtaId ;  /* 0x00000000000679c3 */ /* 0x000f220000008800 */
[----:B------:R-:W-:Y:S01]  /*3270*/  UMOV UR5, 0x400 ;  /* 0x0000040000057882 */ /* 0x000fe20000000000 */
[----:B------:R-:W-:Y:S01]  /*3280*/  IMAD.MOV.U32 R10, RZ, RZ, -0x800001 ;  /* 0xff7fffffff0a7424 */ /* 0x000fe200078e00ff */
[----:B------:R-:W-:Y:S01]  /*3290*/  BSSY.RECONVERGENT B0, `(.L_x_2952) ;  /* 0x0000184000007945 */ /* 0x000fe20003800200 */
[----:B0-----:R-:W-:Y:S01]  /*32a0*/  FMNMX.FTZ R3, R2, R21, !PT ;  /* 0x0000001502037209 */ /* 0x001fe20007810000 */
[----:B----4-:R-:W-:-:S04]  /*32b0*/  ULEA UR4, UR6, UR5, 0x18 ;  /* 0x0000000506047291 */ /* 0x010fc8000f8ec0ff */
[----:B------:R-:W0:Y:S02]  /*32c0*/  SHFL.BFLY PT, R2, R3, 0x8, 0x1f ;  /* 0x0d001f0003027f89 */ /* 0x000e2400000e0000 */
[----:B0-----:R-:W-:Y:S02]  /*32d0*/  FMNMX.FTZ R4, R3, R2, !PT ;  /* 0x0000000203047209 */ /* 0x001fe40007810000 */
[----:B------:R-:W0:Y:S03]  /*32e0*/  S2R R2, SR_TID.X ;  /* 0x0000000000027919 */ /* 0x000e260000002100 */
[----:B------:R-:W4:Y:S02]  /*32f0*/  SHFL.BFLY PT, R5, R4, 0x4, 0x1f ;  /* 0x0c801f0004057f89 */ /* 0x000f2400000e0000 */
[----:B----4-:R-:W-:Y:S02]  /*3300*/  FMNMX.FTZ R7, R4, R5, !PT ;  /* 0x0000000504077209 */ /* 0x010fe40007810000 */
[----:B0-----:R-:W-:-:S03]  /*3310*/  LEA.HI R5, R2, UR4, RZ, 0x1d ;  /* 0x0000000402057c11 */ /* 0x001fc6000f8fe8ff */
[----:B------:R-:W0:Y:S02]  /*3320*/  SHFL.BFLY PT, R6, R7, 0x2, 0x1f ;  /* 0x0c401f0007067f89 */ /* 0x000e2400000e0000 */
[----:B0-----:R-:W-:Y:S02]  /*3330*/  FMNMX.FTZ R8, R7, R6, !PT ;  /* 0x0000000607087209 */ /* 0x001fe40007810000 */
[----:B------:R-:W-:-:S03]  /*3340*/  LOP3.LUT P0, R6, R2, 0x1f, RZ, 0xc0, !PT ;  /* 0x0000001f02067812 */ /* 0x000fc6000780c0ff */
[----:B------:R-:W0:Y:S01]  /*3350*/  SHFL.BFLY PT, R9, R8, 0x1, 0x1f ;  /* 0x0c201f0008097f89 */ /* 0x000e2200000e0000 */
[C---:B------:R-:W-:Y:S02]  /*3360*/  ISETP.GT.U32.AND P1, PT, R6.reuse, 0x7, PT ;  /* 0x000000070600780c */ /* 0x040fe40003f24070 */
[----:B------:R-:W-:Y:S02]  /*3370*/  LEA R7, R6, UR4, 0x2 ;  /* 0x0000000406077c11 */ /* 0x000fe4000f8e10ff */
[----:B0-----:R-:W-:Y:S02]  /*3380*/  FMNMX.FTZ R14, R8, R9, !PT ;  /* 0x00000009080e7209 */ /* 0x001fe40007810000 */
[----:B------:R-:W-:-:S03]  /*3390*/  MOV R9, RZ ;  /* 0x000000ff00097202 */ /* 0x000fc60000000f00 */
[----:B------:R-:W-:Y:S01]  /*33a0*/  @!P0 STS [R5], R14 ;  /* 0x0000000e05008388 */ /* 0x000fe20000000800 */
[----:B------:R-:W-:Y:S06]  /*33b0*/  BAR.SYNC.DEFER_BLOCKING 0x0 ;  /* 0x0000000000007b1d */ /* 0x000fec0000010000 */
        /* <DEDUP_REMOVED lines=12> */
[----:B------:R-:W4:Y:S02]  /*3480*/  LDC.64 R10, c[0x0][0x420] ;  /* 0x00010800ff0a7b82 */ /* 0x000f240000000a00 */
[----:B----4-:R-:W-:-:S04]  /*3490*/  ISETP.NE.U32.AND P0, PT, R10, RZ, PT ;  /* 0x000000ff0a00720c */ /* 0x010fc80003f05070 */
        /* <DEDUP_REMOVED lines=12> */
[----:B------:R-:W-:Y:S01]  /*3560*/  UIADD3 UR4, UPT, UPT, UR5, 0x140, URZ ;  /* 0x0000014005047890 */ /* 0x000fe2000fffe0ff */
[----:B------:R-:W-:Y:S02]  /*3570*/  LEA.HI R9, R11, 0x1, RZ, 0x18 ;  /* 0x000000010b097811 */ /* 0x000fe400078fc0ff */
[----:B------:R-:W-:Y:S01]  /*3580*/  MOV R10, R3 ;  /* 0x00000003000a7202 */ /* 0x000fe20000000f00 */
[----:B------:R-:W-:Y:S01]  /*3590*/  ULEA UR4, UR6, UR4, 0x18 ;  /* 0x0000000406047291 */ /* 0x000fe2000f8ec0ff */
[----:B------:R-:W-:Y:S01]  /*35a0*/  LOP3.LUT R11, R9, 0x3, RZ, 0xc0, !PT ;  /* 0x00000003090b7812 */ /* 0x000fe200078ec0ff */
[----:B------:R-:W-:-:S04]  /*35b0*/  IMAD.MOV.U32 R9, RZ, RZ, RZ ;  /* 0x000000ffff097224 */ /* 0x000fc800078e00ff */
[----:B------:R-:W-:Y:S01]  /*35c0*/  IMAD.MOV R12, RZ, RZ, -R11 ;  /* 0x000000ffff0c7224 */ /* 0x000fe200078e0a0b */
[----:B------:R-:W-:-:S07]  /*35d0*/  LEA R11, R2, UR4, 0x2 ;  /* 0x00000004020b7c11 */ /* 0x000fce000f8e10ff */
.L_x_2957:
[----:B------:R-:W0:Y:S01]  /*35e0*/  LDS R13, [R11] ;  /* 0x000000000b0d7984 */ /* 0x000e220000000800 */
[----:B------:R-:W-:Y:S01]  /*35f0*/  IADD3 R12, PT, PT, R12, 0x1, RZ ;  /* 0x000000010c0c7810 */ /* 0x000fe20007ffe0ff */
[----:B------:R-:W-:-:S03]  /*3600*/  VIADD R10, R10, 0x100 ;  /* 0x000001000a0a7836 */ /* 0x000fc60000000000 */
        /* <DEDUP_REMOVED lines=8> */
.L_x_2956:
[----:B------:R-:W-:Y:S05]  /*3690*/  BSYNC.RECONVERGENT B1 ;  /* 0x0000000000017941 */ /* 0x000fea0003800200 */
.L_x_2955:
[----:B------:R-:W-:Y:S05]  /*36a0*/  @!P1 BRA `(.L_x_2953) ;  /* 0x0000001400089947 */ /* 0x000fea0003800000 */
[----:B------:R-:W-:Y:S01]  /*36b0*/  UIADD3 UR4, UPT, UPT, UR5, 0x140, URZ ;  /* 0x0000014005047890 */ /* 0x000fe2000fffe0ff */
[----:B------:R-:W-:-:S03]  /*36c0*/  IMAD.SHL.U32 R11, R17, 0x4, RZ ;  /* 0x00000004110b7824 */ /* 0x000fc600078e00ff */
[----:B------:R-:W-:Y:S02]  /*36d0*/  ULEA UR4, UR6, UR4, 0x18 ;  /* 0x0000000406047291 */ /* 0x000fe4000f8ec0ff */
[----:B------:R-:W-:-:S07]  /*36e0*/  LEA R11, R10, -R11, 0x2 ;  /* 0x8000000b0a0b7211 */ /* 0x000fce00078e10ff */
[----:B------:R-:W0:Y:S04]  /*36f0*/  LDS R13, [R11+UR4] ;  /* 0x000000040b0d7984 */ /* 0x000e280008000800 */
[----:B------:R-:W4:Y:S04]  /*3700*/  LDS R15, [R11+UR4+0x400] ;  /* 0x000400040b0f7984 */ /* 0x000f280008000800 */
[----:B-1----:R-:W1:Y:S04]  /*3710*/  LDS R21, [R11+UR4+0x800] ;  /* 0x000800040b157984 */ /* 0x002e680008000800 */
[----:B---3--:R-:W3:Y:S01]  /*3720*/  LDS R25, [R11+UR4+0xc00] ;  /* 0x000c00040b197984 */ /* 0x008ee20008000800 */
[----:B0-----:R-:W-:-:S04]  /*3730*/  FADD.FTZ R13, -R8, R13 ;  /* 0x0000000d080d7221 */ /* 0x001fc80000010100 */
[----:B------:R-:W-:Y:S01]  /*3740*/  FMUL.FTZ R13, R13, 1.4426950216293334961 ;  /* 0x3fb8aa3b0d0d7820 */ /* 0x000fe20000410000 */
[----:B----4-:R-:W-:-:S03]  /*3750*/  FADD.FTZ R15, -R8, R15 ;  /* 0x0000000f080f7221 */ /* 0x010fc60000010100 */
[----:B------:R0:W4:Y:S01]  /*3760*/  MUFU.EX2 R12, R13 ;  /* 0x0000000d000c7308 */ /* 0x0001220000000800 */
[----:B------:R-:W-:Y:S01]  /*3770*/  FMUL.FTZ R15, R15, 1.4426950216293334961 ;  /* 0x3fb8aa3b0f0f7820 */ /* 0x000fe20000410000 */
[C---:B-1----:R-:W-:Y:S01]  /*3780*/  FADD.FTZ R21, -R8.reuse, R21 ;  /* 0x0000001508157221 */ /* 0x042fe20000010100 */
[----:B---3--:R-:W-:-:S03]  /*3790*/  FADD.FTZ R25, -R8, R25 ;  /* 0x0000001908197221 */ /* 0x008fc60000010100 */
[----:B------:R-:W-:Y:S02]  /*37a0*/  FMUL.FTZ R21, R21, 1.4426950216293334961 ;  /* 0x3fb8aa3b15157820 */ /* 0x000fe40000410000 */
[----:B------:R-:W1:Y:S01]  /*37b0*/  MUFU.EX2 R14, R15 ;  /* 0x0000000f000e7308 */ /* 0x000e620000000800 */
[----:B------:R-:W-:Y:S01]  /*37c0*/  FMUL.FTZ R25, R25, 1.4426950216293334961 ;  /* 0x3fb8aa3b19197820 */ /* 0x000fe20000410000 */
[----:B0-----:R-:W-:Y:S01]  /*37d0*/  VIADD R13, R10, 0x400 ;  /* 0x000004000a0d7836 */ /* 0x001fe20000000000 */
[----:B------:R-:W-:-:S04]  /*37e0*/  IADD3 R10, PT, PT, R11, UR4, RZ ;  /* 0x000000040b0a7c10 */ /* 0x000fc8000fffe0ff */
[----:B------:R-:W-:Y:S01]  /*37f0*/  ISETP.GT.AND P0, PT, R13, R22, PT ;  /* 0x000000160d00720c */ /* 0x000fe20003f04270 */
[----:B-----5:R-:W0:Y:S01]  /*3800*/  MUFU.EX2 R16, R21 ;  /* 0x0000001500107308 */ /* 0x020e220000000800 */
[----:B----4-:R-:W-:Y:S01]  /*3810*/  FADD.FTZ R9, R9, R12 ;  /* 0x0000000c09097221 */ /* 0x010fe20000010000 */
[----:B------:R4:W-:Y:S06]  /*3820*/  STS [R11+UR4], R12 ;  /* 0x0000000c0b007988 */ /* 0x0009ec0008000804 */
[----:B------:R-:W3:Y:S01]  /*3830*/  MUFU.EX2 R24, R25 ;  /* 0x0000001900187308 */ /* 0x000ee20000000800 */
[----:B-1----:R-:W-:Y:S01]  /*3840*/  FADD.FTZ R9, R9, R14 ;  /* 0x0000000e09097221 */ /* 0x002fe20000010000 */
[----:B------:R4:W-:Y:S03]  /*3850*/  STS [R11+UR4+0x400], R14 ;  /* 0x0004000e0b007988 */ /* 0x0009e60008000804 */
[----:B0-----:R-:W-:Y:S01]  /*3860*/  FADD.FTZ R9, R9, R16 ;  /* 0x0000001009097221 */ /* 0x001fe20000010000 */
[----:B------:R4:W-:Y:S04]  /*3870*/  STS [R11+UR4+0x800], R16 ;  /* 0x000800100b007988 */ /* 0x0009e80008000804 */
[----:B---3--:R4:W-:Y:S01]  /*3880*/  STS [R11+UR4+0xc00], R24 ;  /* 0x000c00180b007988 */ /* 0x0089e20008000804 */
[----:B------:R-:W-:Y:S01]  /*3890*/  FADD.FTZ R9, R9, R24 ;  /* 0x0000001809097221 */ /* 0x000fe20000010000 */
[----:B------:R-:W-:Y:S06]  /*38a0*/  @P0 BRA `(.L_x_2953) ;  /* 0x0000001000880947 */ /* 0x000fec0003800000 */
[----:B----4-:R-:W-:Y:S01]  /*38b0*/  IMAD.IADD R11, R22, 0x1, -R13 ;  /* 0x00000001160b7824 */ /* 0x010fe200078e0a0d */
[----:B------:R-:W-:Y:S01]  /*38c0*/  BSSY.RECONVERGENT B1, `(.L_x_2958) ;  /* 0x000006b000017945 */ /* 0x000fe20003800200 */
[----:B------:R-:W-:Y:S02]  /*38d0*/  IADD3 R10, PT, PT, R10, 0x1800, RZ ;  /* 0x000018000a0a7810 */ /* 0x000fe40007ffe0ff */
[----:B------:R-:W-:Y:S02]  /*38e0*/  PLOP3.LUT P0, PT, PT, PT, PT, 0x80, 0x8 ;  /* 0x000000000008781c */ /* 0x000fe40003f0f070 */
[----:B------:R-:W-:-:S13]  /*38f0*/  ISETP.GT.AND P1, PT, R11, 0xbff, PT ;  /* 0x00000bff0b00780c */ /* 0x000fda0003f24270 */
[----:B------:R-:W-:Y:S05]  /*3900*/  @!P1 BRA `(.L_x_2959) ;  /* 0x0000000400989947 */ /* 0x000fea0003800000 */
[----:B------:R-:W-:Y:S01]  /*3910*/  PLOP3.LUT P0, PT, PT, PT, PT, 0x8, 0x80 ;  /* 0x000000000080781c */ /* 0x000fe20003f0e170 */
[----:B------:R-:W-:-:S12]  /*3920*/  VIADD R12, R22, 0xfffff401 ;  /* 0xfffff401160c7836 */ /* 0x000fd80000000000 */
.L_x_2960:
[----:B------:R-:W0:Y:S01]  /*3930*/  LDS R11, [R10+-0x800] ;  /* 0xfff800000a0b7984 */ /* 0x000e220000000800 */
[----:B------:R-:W-:-:S03]  /*3940*/  IADD3 R13, PT, PT, R13, 0x1000, RZ ;  /* 0x000010000d0d7810 */ /* 0x000fc60007ffe0ff */
[----:B------:R-:W1:Y:S01]  /*3950*/  LDS R15, [R10+-0x400] ;  /* 0xfffc00000a0f7984 */ /* 0x000e620000000800 */
[----:B------:R-:W-:-:S03]  /*3960*/  ISETP.GE.AND P1, PT, R13, R12, PT ;  /* 0x0000000c0d00720c */ /* 0x000fc60003f26270 */
[----:B------:R-:W3:Y:S04]  /*3970*/  LDS R21, [R10] ;  /* 0x000000000a157984 */ /* 0x000ee80000000800 */
[----:B------:R-:W4:Y:S04]  /*3980*/  LDS R25, [R10+0x400] ;  /* 0x000400000a197984 */ /* 0x000f280000000800 */
[----:B--2---:R-:W2:Y:S04]  /*3990*/  LDS R27, [R10+0x800] ;  /* 0x000800000a1b7984 */ /* 0x004ea80000000800 */
        /* <DEDUP_REMOVED lines=13> */
[----:B------:R-:W5:Y:S01]  /*3a70*/  MUFU.EX2 R11, R11 ;  /* 0x0000000b000b7308 */ /* 0x000f620000000800 */
        /* <DEDUP_REMOVED lines=33> */
[----:B---3--:R-:W-:Y:S01]  /*3c90*/  FADD.FTZ R9, R9, R25 ;  /* 0x0000001909097221 */ /* 0x008fe20000010000 */
[C---:B------:R-:W-:Y:S01]  /*3ca0*/  FADD.FTZ R43, -R8.reuse, R43 ;  /* 0x0000002b082b7221 */ /* 0x040fe20000010100 */
[C---:B----4-:R-:W-:Y:S01]  /*3cb0*/  FADD.FTZ R45, -R8.reuse, R45 ;  /* 0x0000002d082d7221 */ /* 0x050fe20000010100 */
[----:B------:R-:W-:Y:S02]  /*3cc0*/  STS [R10+0x400], R25 ;  /* 0x000400190a007388 */ /* 0x000fe40000000800 */
[----:B------:R-:W-:Y:S01]  /*3cd0*/  FMUL.FTZ R43, R43, 1.4426950216293334961 ;  /* 0x3fb8aa3b2b2b7820 */ /* 0x000fe20000410000 */
[----:B------:R-:W-:Y:S01]  /*3ce0*/  FMUL.FTZ R45, R45, 1.4426950216293334961 ;  /* 0x3fb8aa3b2d2d7820 */ /* 0x000fe20000410000 */
[----:B------:R-:W3:Y:S01]  /*3cf0*/  MUFU.EX2 R31, R31 ;  /* 0x0000001f001f7308 */ /* 0x000ee20000000800 */
[----:B0-----:R-:W-:Y:S01]  /*3d00*/  FADD.FTZ R9, R9, R27 ;  /* 0x0000001b09097221 */ /* 0x001fe20000010000 */
[C---:B--2---:R-:W-:Y:S01]  /*3d10*/  FADD.FTZ R47, -R8.reuse, R47 ;  /* 0x0000002f082f7221 */ /* 0x044fe20000010100 */
        /* <DEDUP_REMOVED lines=37> */
.L_x_2959:
[----:B------:R-:W-:Y:S05]  /*3f70*/  BSYNC.RECONVERGENT B1 ;  /* 0x0000000000017941 */ /* 0x000fea0003800200 */
.L_x_2958:
        /* <DEDUP_REMOVED lines=55> */
.L_x_2962:
[----:B------:R-:W-:Y:S05]  /*42f0*/  BSYNC.RECONVERGENT B1 ;  /* 0x0000000000017941 */ /* 0x000fea0003800200 */
.L_x_2961:
        /* <DEDUP_REMOVED lines=27> */
.L_x_2954:
        /* <DEDUP_REMOVED lines=8> */
[----:B------:R-:W-:Y:S02]  /*4530*/  ISETP.NE.AND P0, PT, R13, 0x300, PT ;  /* 0x000003000d00780c */ /* 0x000fe40003f05270 */
[----:B------:R-:W-:Y:S01]  /*4540*/  MOV R13, R3 ;  /* 0x00000003000d7202 */ /* 0x000fe20000000f00 */
[----:B---3--:R-:W-:-:S02]  /*4550*/  IMAD R24, R9, UR4, RZ ;  /* 0x0000000409187c24 */ /* 0x008fc4000f8e02ff */
[----:B------:R-:W-:-:S03]  /*4560*/  IMAD.MOV.U32 R9, RZ, RZ, RZ ;  /* 0x000000ffff097224 */ /* 0x000fc600078e00ff */
[----:B--2---:R-:W-:-:S05]  /*4570*/  SHF.R.S32.HI R26, RZ, 0x1f, R24 ;  /* 0x0000001fff1a7819 */ /* 0x004fca0000011418 */
[----:B------:R-:W-:Y:S05]  /*4580*/  @!P0 BRA `(.L_x_2964) ;  /* 0x00000000006c8947 */ /* 0x000fea0003800000 */
[----:B------:R-:W-:Y:S01]  /*4590*/  UIADD3 UR4, UPT, UPT, UR5, 0x140, URZ ;  /* 0x0000014005047890 */ /* 0x000fe2000fffe0ff */
[----:B------:R-:W-:Y:S02]  /*45a0*/  LEA.HI R9, R12, 0x1, RZ, 0x18 ;  /* 0x000000010c097811 */ /* 0x000fe400078fc0ff */
[----:B-1----:R-:W-:Y:S01]  /*45b0*/  IADD3 R21, P0, P2, R24, R10, R3 ;  /* 0x0000000a18157210 */ /* 0x002fe20007a1e003 */
[----:B------:R-:W-:Y:S01]  /*45c0*/  ULEA UR4, UR6, UR4, 0x18 ;  /* 0x0000000406047291 */ /* 0x000fe2000f8ec0ff */
[----:B------:R-:W-:Y:S01]  /*45d0*/  LOP3.LUT R10, R9, 0x3, RZ, 0xc0, !PT ;  /* 0x00000003090a7812 */ /* 0x000fe200078ec0ff */
[----:B------:R-:W-:Y:S01]  /*45e0*/  IMAD.MOV.U32 R9, RZ, RZ, RZ ;  /* 0x000000ffff097224 */ /* 0x000fe200078e00ff */
[----:B------:R-:W-:Y:S02]  /*45f0*/  IADD3.X R11, PT, PT, R26, R11, RZ, P0, P2 ;  /* 0x0000000b1a0b7210 */ /* 0x000fe400007e44ff */
[----:B------:R-:W-:Y:S02]  /*4600*/  MOV R13, R3 ;  /* 0x00000003000d7202 */ /* 0x000fe40000000f00 */
[----:B------:R-:W-:-:S02]  /*4610*/  IADD3 R14, PT, PT, -R10, RZ, RZ ;  /* 0x000000ff0a0e7210 */ /* 0x000fc40007ffe1ff */
[----:B------:R-:W-:-:S07]  /*4620*/  LEA R12, R2, UR4, 0x2 ;  /* 0x00000004020c7c11 */ /* 0x000fce000f8e10ff */
.L_x_2965:
[----:B------:R-:W-:-:S06]  /*4630*/  IMAD.MOV.U32 R10, RZ, RZ, R21 ;  /* 0x000000ffff0a7224 */ /* 0x000fcc00078e0015 */
[----:B------:R1:W2:Y:S01]  /*4640*/  LDG.E.U8 R10, desc[UR36][R10.64] ;  /* 0x000000240a0a7981 */ /* 0x0002a2000c1e1100 */
[----:B------:R-:W-:Y:S01]  /*4650*/  IADD3 R14, PT, PT, R14, 0x1, RZ ;  /* 0x000000010e0e7810 */ /* 0x000fe20007ffe0ff */
[----:B------:R-:W-:Y:S01]  /*4660*/  VIADD R13, R13, 0x100 ;  /* 0x000001000d0d7836 */ /* 0x000fe20000000000 */
[----:B------:R-:W-:-:S04]  /*4670*/  IADD3 R21, P2, PT, R21, 0x100, RZ ;  /* 0x0000010015157810 */ /* 0x000fc80007f5e0ff */
[----:B-1----:R-:W-:Y:S02]  /*4680*/  IADD3.X R11, PT, PT, RZ, R11, RZ, P2, !PT ;  /* 0x0000000bff0b7210 */ /* 0x002fe400017fe4ff */
[----:B--2---:R-:W-:-:S13]  /*4690*/  ISETP.NE.AND P0, PT, R10, RZ, PT ;  /* 0x000000ff0a00720c */ /* 0x004fda0003f05270 */
[----:B------:R-:W0:Y:S02]  /*46a0*/  @!P0 LDS R15, [R12] ;  /* 0x000000000c0f8984 */ /* 0x000e240000000800 */
[----:B0----5:R-:W-:Y:S01]  /*46b0*/  @!P0 FADD.FTZ R16, -R8, R15 ;  /* 0x0000000f08108221 */ /* 0x021fe20000010100 */
        /* <DEDUP_REMOVED lines=8> */
.L_x_2964:
[----:B------:R-:W-:Y:S05]  /*4740*/  BSYNC.RECONVERGENT B1 ;  /* 0x0000000000017941 */ /* 0x000fea0003800200 */
.L_x_2963:
[----:B------:R-:W-:Y:S05]  /*4750*/  @!P1 BRA `(.L_x_2953) ;  /* 0x0000000000dc9947 */ /* 0x000fea0003800000 */
[----:B------:R-:W1:Y:S01]  /*4760*/  S2R R12, SR_CgaCtaId ;  /* 0x00000000000c7919 */ /* 0x000e620000008800 */
[----:B------:R-:W2:Y:S01]  /*4770*/  LDCU.64 UR8, c[0x0][0x420] ;  /* 0x00008400ff0877ac */ /* 0x000ea20008000a00 */
[----:B------:R-:W-:Y:S01]  /*4780*/  MOV R11, 0x400 ;  /* 0x00000400000b7802 */ /* 0x000fe20000000f00 */
[----:B------:R-:W-:-:S03]  /*4790*/  IMAD.SHL.U32 R10, R17, 0x4, RZ ;  /* 0x00000004110a7824 */ /* 0x000fc600078e00ff */
[----:B------:R-:W-:Y:S02]  /*47a0*/  IADD3 R11, PT, PT, R11, 0x140, RZ ;  /* 0x000001400b0b7810 */ /* 0x000fe40007ffe0ff */
[----:B------:R-:W-:Y:S02]  /*47b0*/  LEA R10, R13, -R10, 0x2 ;  /* 0x8000000a0d0a7211 */ /* 0x000fe400078e10ff */
[----:B--2---:R-:W-:-:S04]  /*47c0*/  IADD3 R15, P0, P1, R24, UR8, R13 ;  /* 0x00000008180f7c10 */ /* 0x004fc8000f91e00d */
[----:B------:R-:W-:Y:S02]  /*47d0*/  IADD3 R15, P2, PT, R15, 0x200, RZ ;  /* 0x000002000f0f7810 */ /* 0x000fe40007f5e0ff */
[----:B-1----:R-:W-:Y:S02]  /*47e0*/  LEA R21, R12, R11, 0x18 ;  /* 0x0000000b0c157211 */ /* 0x002fe400078ec0ff */
[----:B------:R-:W-:Y:S02]  /*47f0*/  IADD3.X R11, PT, PT, R26, UR9, RZ, P0, P1 ;  /* 0x000000091a0b7c10 */ /* 0x000fe400087e24ff */
[----:B------:R-:W-:-:S03]  /*4800*/  IADD3 R12, PT, PT, R10, 0x800, R21 ;  /* 0x000008000a0c7810 */ /* 0x000fc60007ffe015 */
[----:B------:R-:W-:-:S07]  /*4810*/  IMAD.X R11, RZ, RZ, R11, P2 ;  /* 0x000000ffff0b7224 */ /* 0x000fce00010e060b */
.L_x_2966:
[----:B------:R-:W-:-:S05]  /*4820*/  MOV R10, R15 ;  /* 0x0000000f000a7202 */ /* 0x000fca0000000f00 */
[----:B------:R-:W2:Y:S04]  /*4830*/  LDG.E.U8 R15, desc[UR36][R10.64+-0x200] ;  /* 0xfffe00240a0f7981 */ /* 0x000ea8000c1e1100 */
[----:B------:R-:W3:Y:S04]  /*4840*/  LDG.E.U8 R14, desc[UR36][R10.64+-0x100] ;  /* 0xffff00240a0e7981 */ /* 0x000ee8000c1e1100 */
[----:B-----5:R-:W4:Y:S04]  /*4850*/  LDG.E.U8 R16, desc[UR36][R10.64] ;  /* 0x000000240a107981 */ /* 0x020f28000c1e1100 */
[----:B------:R-:W4:Y:S01]  /*4860*/  LDG.E.U8 R24, desc[UR36][R10.64+0x100] ;  /* 0x000100240a187981 */ /* 0x000f22000c1e1100 */
[----:B------:R-:W-:Y:S01]  /*4870*/  VIADD R13, R13, 0x400 ;  /* 0x000004000d0d7836 */ /* 0x000fe20000000000 */
[----:B--2---:R-:W-:-:S02]  /*4880*/  ISETP.NE.AND P0, PT, R15, RZ, PT ;  /* 0x000000ff0f00720c */ /* 0x004fc40003f05270 */
[----:B---3--:R-:W-:Y:S01]  /*4890*/  ISETP.NE.AND P1, PT, R14, RZ, PT ;  /* 0x000000ff0e00720c */ /* 0x008fe20003f25270 */
[----:B------:R-:W-:Y:S01]  /*48a0*/  HFMA2 R14, -RZ, RZ, 0, 0 ;  /* 0x00000000ff0e7431 */ /* 0x000fe200000001ff */
[----:B----4-:R-:W-:Y:S02]  /*48b0*/  ISETP.NE.AND P2, PT, R16, RZ, PT ;  /* 0x000000ff1000720c */ /* 0x010fe40003f45270 */
[----:B------:R-:W-:-:S07]  /*48c0*/  ISETP.NE.AND P3, PT, R24, RZ, PT ;  /* 0x000000ff1800720c */ /* 0x000fce0003f65270 */
[----:B------:R-:W0:Y:S04]  /*48d0*/  @!P0 LDS R15, [R12+-0x800] ;  /* 0xfff800000c0f8984 */ /* 0x000e280000000800 */
[----:B------:R-:W1:Y:S04]  /*48e0*/  @!P1 LDS R21, [R12+-0x400] ;  /* 0xfffc00000c159984 */ /* 0x000e680000000800 */
[----:B------:R-:W2:Y:S04]  /*48f0*/  @!P2 LDS R25, [R12] ;  /* 0x000000000c19a984 */ /* 0x000ea80000000800 */
[----:B------:R-:W3:Y:S01]  /*4900*/  @!P3 LDS R27, [R12+0x400] ;  /* 0x000400000c1bb984 */ /* 0x000ee20000000800 */
[----:B0-----:R-:W-:-:S04]  /*4910*/  @!P0 FADD.FTZ R15, -R8, R15 ;  /* 0x0000000f080f8221 */ /* 0x001fc80000010100 */
[----:B------:R-:W-:Y:S01]  /*4920*/  @!P0 FMUL.FTZ R15, R15, 1.4426950216293334961 ;  /* 0x3fb8aa3b0f0f8820 */ /* 0x000fe20000410000 */
[----:B-1----:R-:W-:Y:S01]  /*4930*/  @!P1 FADD.FTZ R16, -R8, R21 ;  /* 0x0000001508109221 */ /* 0x002fe20000010100 */
[----:B------:R-:W-:Y:S02]  /*4940*/  IMAD.MOV.U32 R21, RZ, RZ, RZ ;  /* 0x000000ffff157224 */ /* 0x000fe400078e00ff */
[----:B------:R0:W1:Y:S01]  /*4950*/  @!P0 MUFU.EX2 R14, R15 ;  /* 0x0000000f000e8308 */ /* 0x0000620000000800 */
[----:B------:R-:W-:Y:S01]  /*4960*/  @!P1 FMUL.FTZ R16, R16, 1.4426950216293334961 ;  /* 0x3fb8aa3b10109820 */ /* 0x000fe20000410000 */
[C---:B--2---:R-:W-:Y:S01]  /*4970*/  @!P2 FADD.FTZ R24, -R8.reuse, R25 ;  /* 0x000000190818a221 */ /* 0x044fe20000010100 */
[----:B------:R-:W-:Y:S01]  /*4980*/  MOV R25, RZ ;  /* 0x000000ff00197202 */ /* 0x000fe20000000f00 */
[----:B---3--:R-:W-:Y:S01]  /*4990*/  @!P3 FADD.FTZ R26, -R8, R27 ;  /* 0x0000001b081ab221 */ /* 0x008fe20000010100 */
[----:B------:R-:W-:Y:S02]  /*49a0*/  HFMA2 R27, -RZ, RZ, 0, 0 ;  /* 0x00000000ff1b7431 */ /* 0x000fe400000001ff */
[----:B------:R-:W-:Y:S01]  /*49b0*/  @!P2 FMUL.FTZ R24, R24, 1.4426950216293334961 ;  /* 0x3fb8aa3b1818a820 */ /* 0x000fe20000410000 */
[----:B------:R-:W-:Y:S01]  /*49c0*/  ISETP.GT.AND P0, PT, R13, R22, PT ;  /* 0x000000160d00720c */ /* 0x000fe20003f04270 */
[----:B------:R1:W2:Y:S01]  /*49d0*/  @!P1 MUFU.EX2 R21, R16 ;  /* 0x0000001000159308 */ /* 0x0002a20000000800 */
        /* <DEDUP_REMOVED lines=15> */
.L_x_2953:
[----:B------:R-:W-:Y:S05]  /*4ad0*/  BSYNC.RECONVERGENT B0 ;  /* 0x0000000000007941 */ /* 0x000fea0003800200 */
.L_x_2952:
[----:B0-----:R-:W0:Y:S01]  /*4ae0*/  SHFL.BFLY PT, R8, R9, 0x10, 0x1f ;  /* 0x0e001f0009087f89 */ /* 0x001e2200000e0000 */
[C---:B------:R-:W-:Y:S01]  /*4af0*/  ISETP.NE.AND P0, PT, R6.reuse, RZ, PT ;  /* 0x000000ff0600720c */ /* 0x040fe20003f05270 */
[----:B------:R-:W1:Y:S01]  /*4b00*/  LDCU.U8 UR6, c[0x0][0x48c] ;  /* 0x00009180ff0677ac */ /* 0x000e620008000000 */
[----:B------:R-:W-:Y:S01]  /*4b10*/  ISETP.GT.U32.AND P1, PT, R6, 0x7, PT ;  /* 0x000000070600780c */ /* 0x000fe20003f24070 */
[----:B------:R-:W2:Y:S01]  /*4b20*/  S2UR UR4, SR_CTAID.Y ;  /* 0x00000000000479c3 */ /* 0x000ea20000002600 */
[----:B-1----:R-:W-:Y:S01]  /*4b30*/  UISETP.NE.AND UP0, UPT, UR6, URZ, UPT ;  /* 0x000000ff0600728c */ /* 0x002fe2000bf05270 */
[----:B0-----:R-:W-:-:S05]  /*4b40*/  FADD.FTZ R8, R8, R9 ;  /* 0x0000000908087221 */ /* 0x001fca0000010000 */
[----:B----4-:R-:W0:Y:S02]  /*4b50*/  SHFL.BFLY PT, R11, R8, 0x8, 0x1f ;  /* 0x0d001f00080b7f89 */ /* 0x010e2400000e0000 */
[----:B0-----:R-:W-:-:S05]  /*4b60*/  FADD.FTZ R11, R8, R11 ;  /* 0x0000000b080b7221 */ /* 0x001fca0000010000 */
[----:B------:R-:W0:Y:S02]  /*4b70*/  SHFL.BFLY PT, R10, R11, 0x4, 0x1f ;  /* 0x0c801f000b0a7f89 */ /* 0x000e2400000e0000 */
[----:B0-----:R-:W-:-:S05]  /*4b80*/  FADD.FTZ R10, R11, R10 ;  /* 0x0000000a0b0a7221 */ /* 0x001fca0000010000 */
[----:B------:R-:W0:Y:S02]  /*4b90*/  SHFL.BFLY PT, R13, R10, 0x2, 0x1f ;  /* 0x0c401f000a0d7f89 */ /* 0x000e2400000e0000 */
[----:B0-----:R-:W-:-:S05]  /*4ba0*/  FADD.FTZ R13, R10, R13 ;  /* 0x0000000d0a0d7221 */ /* 0x001fca0000010000 */
[----:B------:R-:W0:Y:S02]  /*4bb0*/  SHFL.BFLY PT, R12, R13, 0x1, 0x1f ;  /* 0x0c201f000d0c7f89 */ /* 0x000e2400000e0000 */
[----:B0-----:R-:W-:Y:S02]  /*4bc0*/  FADD.FTZ R6, R13, R12 ;  /* 0x0000000c0d067221 */ /* 0x001fe40000010000 */
[----:B------:R-:W2:Y:S01]  /*4bd0*/  S2R R12, SR_CTAID.X ;  /* 0x00000000000c7919 */ /* 0x000ea20000002500 */
[----:B------:R-:W2:Y:S02]  /*4be0*/  LDC R13, c[0x0][0x3f8] ;  /* 0x0000fe00ff0d7b82 */ /* 0x000ea40000000800 */
[----:B------:R-:W-:Y:S06]  /*4bf0*/  @!P0 STS [R5+0x20], R6 ;  /* 0x0000200605008388 */ /* 0x000fec0000000800 */
[----:B------:R-:W-:Y:S01]  /*4c00*/  BAR.SYNC.DEFER_BLOCKING 0x0 ;  /* 0x0000000000007b1d */ /* 0x000fe20000010000 */
[----:B------:R-:W-:-:S05]  /*4c10*/  ISETP.GT.AND P0, PT, R3, R22, PT ;  /* 0x000000160300720c */ /* 0x000fca0003f04270 */
[----:B------:R-:W0:Y:S01]  /*4c20*/  @!P1 LDS R6, [R7+0x20] ;  /* 0x0000200007069984 */ /* 0x000e220000000800 */
[----:B--2---:R-:W-:-:S03]  /*4c30*/  IMAD R52, R13, UR4, R12 ;  /* 0x000000040d347c24 */ /* 0x004fc6000f8e020c */
[----:B0-----:R-:W0:Y:S02]  /*4c40*/  SHFL.BFLY PT, R9, R6, 0x4, 0x1f ;  /* 0x0c801f0006097f89 */ /* 0x001e2400000e0000 */
[----:B0-----:R-:W-:Y:S01]  /*4c50*/  FADD.FTZ R9, R9, R6 ;  /* 0x0000000609097221 */ /* 0x001fe20000010000 */
[----:B------:R-:W-:-:S04]  /*4c60*/  CS2R R6, SRZ ;  /* 0x0000000000067805 */ /* 0x000fc8000001ff00 */
[----:B------:R-:W0:Y:S02]  /*4c70*/  SHFL.BFLY PT, R8, R9, 0x2, 0x1f ;  /* 0x0c401f0009087f89 */ /* 0x000e2400000e0000 */
[----:B0-----:R-:W-:-:S05]  /*4c80*/  FADD.FTZ R8, R9, R8 ;  /* 0x0000000809087221 */ /* 0x001fca0000010000 */
        /* <DEDUP_REMOVED lines=12> */
.L_x_2967:
        /* <DEDUP_REMOVED lines=21> */
[----:B-1----:R-:W-:-:S06]  /*4ea0*/  ULEA UR4, UR5, UR4, 0x18 ;  /* 0x0000000405047291 */ /* 0x002fcc000f8ec0ff */
[----:B------:R-:W-:-:S07]  /*4eb0*/  LEA R4, R2, UR4, 0x2 ;  /* 0x0000000402047c11 */ /* 0x000fce000f8e10ff */
.L_x_2973:
[----:B------:R-:W0:Y:S01]  /*4ec0*/  LDS R6, [R4] ;  /* 0x0000000004067984 */ /* 0x000e220000000800 */
[----:B------:R-:W-:-:S05]  /*4ed0*/  VIADD R7, R7, 0x1 ;  /* 0x0000000107077836 */ /* 0x000fca0000000000 */
[----:B------:R-:W-:Y:S01]  /*4ee0*/  ISETP.NE.AND P0, PT, R7, RZ, PT ;  /* 0x000000ff0700720c */ /* 0x000fe20003f05270 */
[----:B0-----:R-:W-:-:S05]  /*4ef0*/  FMUL.FTZ R9, R6, R5 ;  /* 0x0000000506097220 */ /* 0x001fca0000410000 */
[----:B------:R0:W-:Y:S02]  /*4f00*/  STS [R4], R9 ;  /* 0x0000000904007388 */ /* 0x0001e40000000800 */
[----:B0-----:R-:W-:-:S05]  /*4f10*/  IADD3 R4, PT, PT, R4, 0x400, RZ ;  /* 0x0000040004047810 */ /* 0x001fca0007ffe0ff */
[----:B------:R-:W-:Y:S05]  /*4f20*/  @P0 BRA `(.L_x_2973) ;  /* 0xfffffffc00e40947 */ /* 0x000fea000383ffff */
.L_x_2972:
[----:B------:R-:W-:Y:S05]  /*4f30*/  BSYNC.RECONVERGENT B1 ;  /* 0x0000000000017941 */ /* 0x000fea0003800200 */
.L_x_2971:
        /* <DEDUP_REMOVED lines=23> */
[----:B-1----:R-:W-:Y:S01]  /*50b0*/  IMAD.IADD R4, R22, 0x1, -R15 ;  /* 0x0000000116047824 */ /* 0x002fe200078e0a0f */
[----:B------:R-:W-:Y:S01]  /*50c0*/  BSSY.RECONVERGENT B1, `(.L_x_2974) ;  /* 0x000003b000017945 */ /* 0x000fe20003800200 */
[----:B------:R-:W-:Y:S02]  /*50d0*/  IADD3 R3, PT, PT, R3, 0x1800, RZ ;  /* 0x0000180003037810 */ /* 0x000fe40007ffe0ff */
[----:B------:R-:W-:Y:S02]  /*50e0*/  PLOP3.LUT P0, PT, PT, PT, PT, 0x80, 0x8 ;  /* 0x000000000008781c */ /* 0x000fe40003f0f070 */
[----:B------:R-:W-:-:S13]  /*50f0*/  ISETP.GT.AND P1, PT, R4, 0xbff, PT ;  /* 0x00000bff0400780c */ /* 0x000fda0003f24270 */
[----:B------:R-:W-:Y:S05]  /*5100*/  @!P1 BRA `(.L_x_2975) ;  /* 0x0000000000d89947 */ /* 0x000fea0003800000 */
[----:B------:R-:W-:Y:S02]  /*5110*/  PLOP3.LUT P0, PT, PT, PT, PT, 0x8, 0x80 ;  /* 0x000000000080781c */ /* 0x000fe40003f0e170 */
[----:B------:R-:W-:-:S11]  /*5120*/  IADD3 R44, PT, PT, R22, -0xbff, RZ ;  /* 0xfffff401162c7810 */ /* 0x000fd60007ffe0ff */
.L_x_2976:
[----:B------:R-:W0:Y:S01]  /*5130*/  LDS R4, [R3+-0x800] ;  /* 0xfff8000003047984 */ /* 0x000e220000000800 */
[----:B------:R-:W-:-:S03]  /*5140*/  VIADD R15, R15, 0x1000 ;  /* 0x000010000f0f7836 */ /* 0x000fc60000000000 */
[----:B------:R-:W1:Y:S02]  /*5150*/  LDS R6, [R3+-0x400] ;  /* 0xfffc000003067984 */ /* 0x000e640000000800 */
[----:B------:R-:W-:Y:S02]  /*5160*/  ISETP.GE.AND P1, PT, R15, R44, PT ;  /* 0x0000002c0f00720c */ /* 0x000fe40003f26270 */
[----:B------:R-:W2:Y:S04]  /*5170*/  LDS R8, [R3] ;  /* 0x0000000003087984 */ /* 0x000ea80000000800 */
[----:B------:R-:W4:Y:S04]  /*5180*/  LDS R10, [R3+0x400] ;  /* 0x00040000030a7984 */ /* 0x000f280000000800 */
[----:B------:R-:W4:Y:S04]  /*5190*/  LDS R14, [R3+0x800] ;  /* 0x00080000030e7984 */ /* 0x000f280000000800 */
[----:B-----5:R-:W4:Y:S04]  /*51a0*/  LDS R16, [R3+0xc00] ;  /* 0x000c000003107984 */ /* 0x020f280000000800 */
        /* <DEDUP_REMOVED lines=13> */
[----:B------:R-:W-:-:S03]  /*5280*/  FMUL.FTZ R14, R5, R14 ;  /* 0x0000000e050e7220 */ /* 0x000fc60000410000 */
[----:B------:R-:W4:Y:S01]  /*5290*/  LDS R42, [R3+0x3400] ;  /* 0x00340000032a7984 */ /* 0x000f220000000800 */
[C---:B------:R-:W-:Y:S01]  /*52a0*/  FMUL.FTZ R16, R5.reuse, R16 ;  /* 0x0000001005107220 */ /* 0x040fe20000410000 */
[C---:B---3--:R-:W-:Y:S02]  /*52b0*/  FMUL.FTZ R24, R5.reuse, R24 ;  /* 0x0000001805187220 */ /* 0x048fe40000410000 */
[----:B------:R-:W-:Y:S01]  /*52c0*/  STS [R3+-0x800], R4 ;  /* 0xfff8000403007388 */ /* 0x000fe20000000800 */
[----:B------:R-:W-:-:S03]  /*52d0*/  FMUL.FTZ R26, R5, R26 ;  /* 0x0000001a051a7220 */ /* 0x000fc60000410000 */
[----:B------:R-:W-:Y:S01]  /*52e0*/  STS [R3+-0x400], R6 ;  /* 0xfffc000603007388 */ /* 0x000fe20000000800 */
[----:B------:R-:W-:-:S03]  /*52f0*/  FMUL.FTZ R28, R5, R28 ;  /* 0x0000001c051c7220 */ /* 0x000fc60000410000 */
[----:B------:R-:W-:Y:S01]  /*5300*/  STS [R3], R8 ;  /* 0x0000000803007388 */ /* 0x000fe20000000800 */
[----:B------:R-:W-:-:S03]  /*5310*/  FMUL.FTZ R30, R5, R30 ;  /* 0x0000001e051e7220 */ /* 0x000fc60000410000 */
[----:B------:R-:W-:Y:S01]  /*5320*/  STS [R3+0x400], R10 ;  /* 0x0004000a03007388 */ /* 0x000fe20000000800 */
[----:B------:R-:W-:-:S03]  /*5330*/  FMUL.FTZ R32, R5, R32 ;  /* 0x0000002005207220 */ /* 0x000fc60000410000 */
[----:B------:R-:W-:Y:S01]  /*5340*/  STS [R3+0x800], R14 ;  /* 0x0008000e03007388 */ /* 0x000fe20000000800 */
[----:B0-----:R-:W-:-:S03]  /*5350*/  FMUL.FTZ R34, R5, R34 ;  /* 0x0000002205227220 */ /* 0x001fc60000410000 */
[----:B------:R-:W-:Y:S01]  /*5360*/  STS [R3+0xc00], R16 ;  /* 0x000c001003007388 */ /* 0x000fe20000000800 */
[----:B-1----:R-:W-:-:S03]  /*5370*/  FMUL.FTZ R36, R5, R36 ;  /* 0x0000002405247220 */ /* 0x002fc60000410000 */
[----:B------:R-:W-:Y:S01]  /*5380*/  STS [R3+0x1000], R24 ;  /* 0x0010001803007388 */ /* 0x000fe20000000800 */
[----:B--2---:R-:W-:-:S03]  /*5390*/  FMUL.FTZ R38, R5, R38 ;  /* 0x0000002605267220 */ /* 0x004fc60000410000 */
[----:B------:R-:W-:Y:S01]  /*53a0*/  STS [R3+0x1400], R26 ;  /* 0x0014001a03007388 */ /* 0x000fe20000000800 */
[----:B----4-:R-:W-:-:S03]  /*53b0*/  FMUL.FTZ R40, R5, R40 ;  /* 0x0000002805287220 */ /* 0x010fc60000410000 */
        /* <DEDUP_REMOVED lines=11> */
.L_x_2975:
[----:B------:R-:W-:Y:S05]  /*5470*/  BSYNC.RECONVERGENT B1 ;  /* 0x0000000000017941 */ /* 0x000fea0003800200 */
.L_x_2974:
        /* <DEDUP_REMOVED lines=10> */
[----:B------:R-:W4:Y:S04]  /*5520*/  LDS R14, [R3+0x800] ;  /* 0x00080000030e7984 */ /* 0x000f280000000800 */
[----:B-----5:R-:W4:Y:S04]  /*5530*/  LDS R16, [R3+0xc00] ;  /* 0x000c000003107984 */ /* 0x020f280000000800 */
[----:B---3--:R-:W3:Y:S04]  /*5540*/  LDS R24, [R3+0x1000] ;  /* 0x0010000003187984 */ /* 0x008ee80000000800 */
[----:B------:R-:W3:Y:S01]  /*5550*/  LDS R26, [R3+0x1400] ;  /* 0x00140000031a7984 */ /* 0x000ee20000000800 */
[C---:B0-----:R-:W-:Y:S01]  /*5560*/  FMUL.FTZ R4, R5.reuse, R4 ;  /* 0x0000000405047220 */ /* 0x041fe20000410000 */
[----:B-1----:R-:W-:-:S04]  /*5570*/  FMUL.FTZ R6, R5, R6 ;  /* 0x0000000605067220 */ /* 0x002fc80000410000 */
[----:B------:R-:W-:Y:S01]  /*5580*/  STS [R3+-0x800], R4 ;  /* 0xfff8000403007388 */ /* 0x000fe20000000800 */
[----:B--2---:R-:W-:-:S03]  /*5590*/  FMUL.FTZ R8, R5, R8 ;  /* 0x0000000805087220 */ /* 0x004fc60000410000 */
[----:B------:R-:W-:Y:S01]  /*55a0*/  STS [R3+-0x400], R6 ;  /* 0xfffc000603007388 */ /* 0x000fe20000000800 */
[----:B----4-:R-:W-:-:S03]  /*55b0*/  FMUL.FTZ R10, R5, R10 ;  /* 0x0000000a050a7220 */ /* 0x010fc60000410000 */
[----:B------:R-:W-:Y:S01]  /*55c0*/  STS [R3], R8 ;  /* 0x0000000803007388 */ /* 0x000fe20000000800 */
[----:B------:R-:W-:-:S03]  /*55d0*/  FMUL.FTZ R14, R5, R14 ;  /* 0x0000000e050e7220 */ /* 0x000fc60000410000 */
[----:B------:R-:W-:Y:S01]  /*55e0*/  STS [R3+0x400], R10 ;  /* 0x0004000a03007388 */ /* 0x000fe20000000800 */
[----:B------:R-:W-:-:S03]  /*55f0*/  FMUL.FTZ R16, R5, R16 ;  /* 0x0000001005107220 */ /* 0x000fc60000410000 */
[----:B------:R-:W-:Y:S01]  /*5600*/  STS [R3+0x800], R14 ;  /* 0x0008000e03007388 */ /* 0x000fe20000000800 */
[----:B---3--:R-:W-:-:S03]  /*5610*/  FMUL.FTZ R24, R5, R24 ;  /* 0x0000001805187220 */ /* 0x008fc60000410000 */
[----:B------:R-:W-:Y:S01]  /*5620*/  STS [R3+0xc00], R16 ;  /* 0x000c001003007388 */ /* 0x000fe20000000800 */
[----:B------:R-:W-:-:S03]  /*5630*/  FMUL.FTZ R26, R5, R26 ;  /* 0x0000001a051a7220 */ /* 0x000fc60000410000 */
[----:B------:R-:W-:Y:S04]  /*5640*/  STS [R3+0x1000], R24 ;  /* 0x0010001803007388 */ /* 0x000fe80000000800 */
[----:B------:R0:W-:Y:S02]  /*5650*/  STS [R3+0x1400], R26 ;  /* 0x0014001a03007388 */ /* 0x0001e40000000800 */
[----:B0-----:R-:W-:-:S07]  /*5660*/  IADD3 R3, PT, PT, R3, 0x2000, RZ ;  /* 0x0000200003037810 */ /* 0x001fce0007ffe0ff */
.L_x_2978:
[----:B------:R-:W-:Y:S05]  /*5670*/  BSYNC.RECONVERGENT B1 ;  /* 0x0000000000017941 */ /* 0x000fea0003800200 */
.L_x_2977:
[----:B------:R-:W-:-:S13]  /*5680*/  ISETP.GT.AND P1, PT, R15, R22, PT ;  /* 0x000000160f00720c */ /* 0x000fda0003f24270 */
        /* <DEDUP_REMOVED lines=14> */
.L_x_2970:
        /* <DEDUP_REMOVED lines=20> */
[----:B--2---:R-:W-:-:S04]  /*58b0*/  LEA R13, P0, R14, UR8, 0x2 ;  /* 0x000000080e0d7c11 */ /* 0x004fc8000f8010ff */
[----:B------:R-:W-:Y:S01]  /*58c0*/  LEA.HI.X R14, R14, UR9, R9, 0x2, P0 ;  /* 0x000000090e0e7c11 */ /* 0x000fe200080f1409 */
[----:B-1----:R-:W-:-:S06]  /*58d0*/  ULEA UR4, UR5, UR4, 0x18 ;  /* 0x0000000405047291 */ /* 0x002fcc000f8ec0ff */
[----:B------:R-:W-:-:S07]  /*58e0*/  LEA R4, R2, UR4, 0x2 ;  /* 0x0000000402047c11 */ /* 0x000fce000f8e10ff */
.L_x_2981:
[----:B-1----:R-:W0:Y:S01]  /*58f0*/  LDS R8, [R4] ;  /* 0x0000000004087984 */ /* 0x002e220000000800 */
[----:B------:R-:W-:Y:S02]  /*5900*/  MOV R9, R14 ;  /* 0x0000000e00097202 */ /* 0x000fe40000000f00 */
[----:B------:R-:W-:-:S04]  /*5910*/  IADD3 R10, PT, PT, R10, 0x1, RZ ;  /* 0x000000010a0a7810 */ /* 0x000fc80007ffe0ff */
[----:B------:R-:W-:Y:S01]  /*5920*/  ISETP.NE.AND P0, PT, R10, RZ, PT ;  /* 0x000000ff0a00720c */ /* 0x000fe20003f05270 */
[----:B0-----:R-:W-:Y:S01]  /*5930*/  FMUL.FTZ R11, R8, R5 ;  /* 0x00000005080b7220 */ /* 0x001fe20000410000 */
[----:B------:R-:W-:Y:S01]  /*5940*/  IMAD.MOV.U32 R8, RZ, RZ, R13 ;  /* 0x000000ffff087224 */ /* 0x000fe200078e000d */
[----:B------:R-:W-:-:S03]  /*5950*/  IADD3 R13, P2, PT, R13, 0x400, RZ ;  /* 0x000004000d0d7810 */ /* 0x000fc60007f5e0ff */
[----:B------:R0:W-:Y:S02]  /*5960*/  STS [R4], R11 ;  /* 0x0000000b04007388 */ /* 0x0001e40000000800 */
[----:B------:R-:W-:Y:S02]  /*5970*/  IMAD.X R14, RZ, RZ, R14, P2 ;  /* 0x000000ffff0e7224 */ /* 0x000fe400010e060e */
[----:B------:R1:W-:Y:S01]  /*5980*/  STG.E desc[UR36][R8.64], R11 ;  /* 0x0000000b08007986 */ /* 0x0003e2000c101924 */
[----:B0-----:R-:W-:Y:S02]  /*5990*/  IADD3 R4, PT, PT, R4, 0x400, RZ ;  /* 0x0000040004047810 */ /* 0x001fe40007ffe0ff */
[----:B------:R-:W-:Y:S05]  /*59a0*/  @P0 BRA `(.L_x_2981) ;  /* 0xfffffffc00d00947 */ /* 0x000fea000383ffff */
.L_x_2980:
[----:B------:R-:W-:Y:S05]  /*59b0*/  BSYNC.RECONVERGENT B1 ;  /* 0x0000000000017941 */ /* 0x000fea0003800200 */
.L_x_2979:
[----:B------:R-:W-:Y:S05]  /*59c0*/  @!P1 BRA `(.L_x_2969) ;  /* 0x0000000800709947 */ /* 0x000fea0003800000 */
[----:B-1----:R-:W1:Y:S01]  /*59d0*/  S2R R8, SR_CgaCtaId ;  /* 0x0000000000087919 */ /* 0x002e620000008800 */
[----:B------:R-:W2:Y:S01]  /*59e0*/  LDCU.64 UR4, c[0x0][0x480] ;  /* 0x00009000ff0477ac */ /* 0x000ea20008000a00 */
[----:B------:R-:W-:Y:S01]  /*59f0*/  IADD3 R6, P0, PT, R3, R6, RZ ;  /* 0x0000000603067210 */ /* 0x000fe20007f1e0ff */
[----:B------:R-:W-:Y:S01]  /*5a00*/  IMAD.IADD R11, R22, 0x1, -R3 ;  /* 0x00000001160b7824 */ /* 0x000fe200078e0a03 */
[----:B------:R-:W-:Y:S01]  /*5a10*/  MOV R4, 0x400 ;  /* 0x0000040000047802 */ /* 0x000fe20000000f00 */
[----:B------:R-:W-:Y:S01]  /*5a20*/  BSSY.RECONVERGENT B1, `(.L_x_2982) ;  /* 0x0000058000017945 */ /* 0x000fe20003800200 */
[----:B------:R-:W-:Y:S02]  /*5a30*/  IADD3.X R7, PT, PT, RZ, R7, RZ, P0, !PT ;  /* 0x00000007ff077210 */ /* 0x000fe400007fe4ff */
[----:B------:R-:W-:Y:S02]  /*5a40*/  ISETP.GT.AND P1, PT, R11, 0xbff, PT ;  /* 0x00000bff0b00780c */ /* 0x000fe40003f24270 */
[----:B--2---:R-:W-:-:S04]  /*5a50*/  LEA R9, P0, R6, UR4, 0x2 ;  /* 0x0000000406097c11 */ /* 0x004fc8000f8010ff */
[----:B------:R-:W-:Y:S02]  /*5a60*/  LEA.HI.X R10, R6, UR5, R7, 0x2, P0 ;  /* 0x00000005060a7c11 */ /* 0x000fe400080f1407 */
[----:B------:R-:W-:Y:S02]  /*5a70*/  IADD3 R7, PT, PT, R4, 0x140, RZ ;  /* 0x0000014004077810 */ /* 0x000fe40007ffe0ff */
        /* <DEDUP_REMOVED lines=8> */
[----:B------:R-:W-:Y:S02]  /*5b00*/  PLOP3.LUT P0, PT, PT, PT, PT, 0x8, 0x80 ;  /* 0x000000000080781c */ /* 0x000fe40003f0e170 */
[----:B------:R-:W-:-:S11]  /*5b10*/  IADD3 R46, PT, PT, R22, -0xbff, RZ ;  /* 0xfffff401162e7810 */ /* 0x000fd60007ffe0ff */
.L_x_2984:
[----:B------:R-:W0:Y:S01]  /*5b20*/  LDS R8, [R4+-0x800] ;  /* 0xfff8000004087984 */ /* 0x000e220000000800 */
[----:B------:R-:W-:-:S03]  /*5b30*/  VIADD R3, R3, 0x1000 ;  /* 0x0000100003037836 */ /* 0x000fc60000000000 */
[----:B------:R-:W1:Y:S02]  /*5b40*/  LDS R10, [R4+-0x400] ;  /* 0xfffc0000040a7984 */ /* 0x000e640000000800 */
[----:B------:R-:W-:Y:S02]  /*5b50*/  ISETP.GE.AND P1, PT, R3, R46, PT ;  /* 0x0000002e0300720c */ /* 0x000fe40003f26270 */
[----:B------:R-:W2:Y:S04]  /*5b60*/  LDS R14, [R4] ;  /* 0x00000000040e7984 */ /* 0x000ea80000000800 */
[----:B------:R-:W-:Y:S04]  /*5b70*/  LDS R32, [R4+0x1800] ;  /* 0x0018000004207984 */ /* 0x000fe80000000800 */
[----:B-----5:R-:W4:Y:S04]  /*5b80*/  LDS R16, [R4+0x400] ;  /* 0x0004000004107984 */ /* 0x020f280000000800 */
[----:B---3--:R-:W3:Y:S04]  /*5b90*/  LDS R24, [R4+0x800] ;  /* 0x0008000004187984 */ /* 0x008ee80000000800 */
[----:B------:R-:W3:Y:S04]  /*5ba0*/  LDS R26, [R4+0xc00] ;  /* 0x000c0000041a7984 */ /* 0x000ee80000000800 */
[----:B------:R-:W3:Y:S04]  /*5bb0*/  LDS R28, [R4+0x1000] ;  /* 0x00100000041c7984 */ /* 0x000ee80000000800 */
[----:B------:R-:W3:Y:S04]  /*5bc0*/  LDS R30, [R4+0x1400] ;  /* 0x00140000041e7984 */ /* 0x000ee80000000800 */
[----:B------:R-:W3:Y:S01]  /*5bd0*/  LDS R34, [R4+0x1c00] ;  /* 0x001c000004227984 */ /* 0x000ee20000000800 */
[----:B0-----:R-:W-:-:S03]  /*5be0*/  FMUL.FTZ R9, R5, R8 ;  /* 0x0000000805097220 */ /* 0x001fc60000410000 */
[----:B------:R-:W-:Y:S01]  /*5bf0*/  LDS R36, [R4+0x2000] ;  /* 0x0020000004247984 */ /* 0x000fe20000000800 */
[----:B-1----:R-:W-:-:S03]  /*5c00*/  FMUL.FTZ R11, R5, R10 ;  /* 0x0000000a050b7220 */ /* 0x002fc60000410000 */
[----:B------:R-:W0:Y:S01]  /*5c10*/  LDS R8, [R4+0x3400] ;  /* 0x0034000004087984 */ /* 0x000e220000000800 */
[----:B--2---:R-:W-:-:S03]  /*5c20*/  FMUL.FTZ R13, R5, R14 ;  /* 0x0000000e050d7220 */ /* 0x004fc60000410000 */
[----:B------:R-:W1:Y:S04]  /*5c30*/  LDS R38, [R4+0x2400] ;  /* 0x0024000004267984 */ /* 0x000e680000000800 */
[----:B------:R-:W2:Y:S01]  /*5c40*/  LDS R40, [R4+0x2800] ;  /* 0x0028000004287984 */ /* 0x000ea20000000800 */
[----:B----4-:R-:W-:-:S03]  /*5c50*/  FMUL.FTZ R15, R5, R16 ;  /* 0x00000010050f7220 */ /* 0x010fc60000410000 */
[----:B------:R-:W-:Y:S01]  /*5c60*/  LDS R42, [R4+0x2c00] ;  /* 0x002c0000042a7984 */ /* 0x000fe20000000800 */
[----:B---3--:R-:W-:-:S03]  /*5c70*/  FMUL.FTZ R21, R5, R24 ;  /* 0x0000001805157220 */ /* 0x008fc60000410000 */
[----:B------:R-:W3:Y:S01]  /*5c80*/  LDS R44, [R4+0x3000] ;  /* 0x00300000042c7984 */ /* 0x000ee20000000800 */
[----:B------:R-:W-:-:S03]  /*5c90*/  FMUL.FTZ R25, R5, R26 ;  /* 0x0000001a05197220 */ /* 0x000fc60000410000 */
[----:B------:R-:W-:Y:S01]  /*5ca0*/  STG.E desc[UR36][R6.64+-0x400], R11 ;  /* 0xfffc000b06007986 */ /* 0x000fe2000c101924 */
[----:B------:R-:W-:-:S03]  /*5cb0*/  FMUL.FTZ R27, R5, R28 ;  /* 0x0000001c051b7220 */ /* 0x000fc60000410000 */
[----:B------:R4:W-:Y:S04]  /*5cc0*/  STS [R4+-0x400], R11 ;  /* 0xfffc000b04007388 */ /* 0x0009e80000000800 */
[----:B------:R-:W-:Y:S04]  /*5cd0*/  STG.E desc[UR36][R6.64+-0x800], R9 ;  /* 0xfff8000906007986 */ /* 0x000fe8000c101924 */
[----:B------:R0:W-:Y:S01]  /*5ce0*/  STS [R4+-0x800], R9 ;  /* 0xfff8000904007388 */ /* 0x0001e20000000800 */
[----:B----4-:R-:W-:-:S03]  /*5cf0*/  FMUL.FTZ R11, R5, R32 ;  /* 0x00000020050b7220 */ /* 0x010fc60000410000 */
[----:B------:R-:W-:Y:S04]  /*5d00*/  STG.E desc[UR36][R6.64], R13 ;  /* 0x0000000d06007986 */ /* 0x000fe8000c101924 */
[----:B------:R4:W-:Y:S01]  /*5d10*/  STS [R4], R13 ;  /* 0x0000000d04007388 */ /* 0x0009e20000000800 */
[----:B0-----:R-:W-:-:S03]  /*5d20*/  FMUL.FTZ R9, R5, R30 ;  /* 0x0000001e05097220 */ /* 0x001fc60000410000 */
[----:B------:R-:W-:Y:S04]  /*5d30*/  STG.E desc[UR36][R6.64+0x1800], R11 ;  /* 0x0018000b06007986 */ /* 0x000fe8000c101924 */
[----:B------:R0:W-:Y:S01]  /*5d40*/  STS [R4+0x1800], R11 ;  /* 0x0018000b04007388 */ /* 0x0001e20000000800 */
[----:B----4-:R-:W-:-:S03]  /*5d50*/  FMUL.FTZ R13, R5, R34 ;  /* 0x00000022050d7220 */ /* 0x010fc60000410000 */
[----:B------:R-:W-:Y:S04]  /*5d60*/  STG.E desc[UR36][R6.64+0x400], R15 ;  /* 0x0004000f06007986 */ /* 0x000fe8000c101924 */
[----:B------:R4:W-:Y:S01]  /*5d70*/  STS [R4+0x400], R15 ;  /* 0x0004000f04007388 */ /* 0x0009e20000000800 */
[C---:B0-----:R-:W-:Y:S01]  /*5d80*/  FMUL.FTZ R11, R5.reuse, R8 ;  /* 0x00000008050b7220 */ /* 0x041fe20000410000 */
[----:B------:R-:W-:Y:S02]  /*5d90*/  IADD3 R8, P2, PT, R6, 0x4000, RZ ;  /* 0x0000400006087810 */ /* 0x000fe40007f5e0ff */
[----:B------:R-:W-:Y:S04]  /*5da0*/  STG.E desc[UR36][R6.64+0x800], R21 ;  /* 0x0008001506007986 */ /* 0x000fe8000c101924 */
[----:B------:R1:W-:Y:S01]  /*5db0*/  STS [R4+0x800], R21 ;  /* 0x0008001504007388 */ /* 0x0003e20000000800 */
[----:B----4-:R-:W-:-:S03]  /*5dc0*/  FMUL.FTZ R15, R5, R36 ;  /* 0x00000024050f7220 */ /* 0x010fc60000410000 */
[----:B------:R-:W-:Y:S04]  /*5dd0*/  STG.E desc[UR36][R6.64+0xc00], R25 ;  /* 0x000c001906007986 */ /* 0x000fe8000c101924 */
[----:B------:R2:W-:Y:S01]  /*5de0*/  STS [R4+0xc00], R25 ;  /* 0x000c001904007388 */ /* 0x0005e20000000800 */
[----:B-1----:R-:W-:-:S03]  /*5df0*/  FMUL.FTZ R21, R5, R38 ;  /* 0x0000002605157220 */ /* 0x002fc60000410000 */
[----:B------:R-:W-:Y:S04]  /*5e00*/  STG.E desc[UR36][R6.64+0x1000], R27 ;  /* 0x0010001b06007986 */ /* 0x000fe8000c101924 */
[----:B------:R3:W-:Y:S01]  /*5e10*/  STS [R4+0x1000], R27 ;  /* 0x0010001b04007388 */ /* 0x0007e20000000800 */
[----:B--2---:R-:W-:-:S03]  /*5e20*/  FMUL.FTZ R25, R5, R40 ;  /* 0x0000002805197220 */ /* 0x004fc60000410000 */
[----:B------:R-:W-:Y:S04]  /*5e30*/  STG.E desc[UR36][R6.64+0x1400], R9 ;  /* 0x0014000906007986 */ /* 0x000fe8000c101924 */
[----:B------:R0:W-:Y:S01]  /*5e40*/  STS [R4+0x1400], R9 ;  /* 0x0014000904007388 */ /* 0x0001e20000000800 */
[----:B---3--:R-:W-:-:S03]  /*5e50*/  FMUL.FTZ R27, R5, R44 ;  /* 0x0000002c051b7220 */ /* 0x008fc60000410000 */
        /* <DEDUP_REMOVED lines=20> */
.L_x_2983:
[----:B------:R-:W-:Y:S05]  /*5fa0*/  BSYNC.RECONVERGENT B1 ;  /* 0x0000000000017941 */ /* 0x000fea0003800200 */
.L_x_2982:
        /* <DEDUP_REMOVED lines=9> */
[----:B-----5:R-:W4:Y:S04]  /*6040*/  LDS R16, [R4+0x400] ;  /* 0x0004000004107984 */ /* 0x020f280000000800 */
[----:B---3--:R-:W3:Y:S04]  /*6050*/  LDS R24, [R4+0x800] ;  /* 0x0008000004187984 */ /* 0x008ee80000000800 */
[----:B------:R-:W3:Y:S04]  /*6060*/  LDS R26, [R4+0xc00] ;  /* 0x000c0000041a7984 */ /* 0x000ee80000000800 */
[----:B------:R-:W3:Y:S04]  /*6070*/  LDS R28, [R4+0x1000] ;  /* 0x00100000041c7984 */ /* 0x000ee80000000800 */
[----:B------:R-:W3:Y:S01]  /*6080*/  LDS R30, [R4+0x1400] ;  /* 0x00140000041e7984 */ /* 0x000ee20000000800 */
[C---:B0-----:R-:W-:Y:S01]  /*6090*/  FMUL.FTZ R9, R5.reuse, R8 ;  /* 0x0000000805097220 */ /* 0x041fe20000410000 */
[----:B------:R-:W-:Y:S01]  /*60a0*/  IADD3 R8, P1, PT, R6, 0x2000, RZ ;  /* 0x0000200006087810 */ /* 0x000fe20007f3e0ff */
[----:B-1----:R-:W-:-:S03]  /*60b0*/  FMUL.FTZ R11, R5, R10 ;  /* 0x0000000a050b7220 */ /* 0x002fc60000410000 */
[----:B------:R-:W-:Y:S01]  /*60c0*/  STG.E desc[UR36][R6.64+-0x800], R9 ;  /* 0xfff8000906007986 */ /* 0x000fe2000c101924 */
[----:B--2---:R-:W-:-:S03]  /*60d0*/  FMUL.FTZ R13, R5, R14 ;  /* 0x0000000e050d7220 */ /* 0x004fc60000410000 */
[----:B------:R-:W-:Y:S01]  /*60e0*/  STS [R4+-0x800], R9 ;  /* 0xfff8000904007388 */ /* 0x000fe20000000800 */
[----:B----4-:R-:W-:-:S03]  /*60f0*/  FMUL.FTZ R15, R5, R16 ;  /* 0x00000010050f7220 */ /* 0x010fc60000410000 */
[----:B------:R-:W-:Y:S01]  /*6100*/  STG.E desc[UR36][R6.64+-0x400], R11 ;  /* 0xfffc000b06007986 */ /* 0x000fe2000c101924 */
[----:B---3--:R-:W-:-:S03]  /*6110*/  FMUL.FTZ R21, R5, R24 ;  /* 0x0000001805157220 */ /* 0x008fc60000410000 */
[----:B------:R0:W-:Y:S01]  /*6120*/  STS [R4+-0x400], R11 ;  /* 0xfffc000b04007388 */ /* 0x0001e20000000800 */
[----:B------:R-:W-:-:S03]  /*6130*/  FMUL.FTZ R25, R5, R26 ;  /* 0x0000001a05197220 */ /* 0x000fc60000410000 */
[----:B------:R-:W-:Y:S01]  /*6140*/  STG.E desc[UR36][R6.64], R13 ;  /* 0x0000000d06007986 */ /* 0x000fe2000c101924 */
[----:B------:R-:W-:-:S03]  /*6150*/  FMUL.FTZ R27, R5, R28 ;  /* 0x0000001c051b7220 */ /* 0x000fc60000410000 */
[----:B------:R-:W-:Y:S01]  /*6160*/  STS [R4], R13 ;  /* 0x0000000d04007388 */ /* 0x000fe20000000800 */
[----:B0-----:R-:W-:Y:S02]  /*6170*/  IMAD.X R11, RZ, RZ, R7, P1 ;  /* 0x000000ffff0b7224 */ /* 0x001fe400008e0607 */
[----:B------:R-:W-:Y:S01]  /*6180*/  FMUL.FTZ R9, R5, R30 ;  /* 0x0000001e05097220 */ /* 0x000fe20000410000 */
        /* <DEDUP_REMOVED lines=13> */
.L_x_2986:
[----:B------:R-:W-:Y:S05]  /*6260*/  BSYNC.RECONVERGENT B1 ;  /* 0x0000000000017941 */ /* 0x000fea0003800200 */
.L_x_2985:
[----:B------:R-:W-:-:S13]  /*6270*/  ISETP.LE.OR P0, PT, R3, R22, P0 ;  /* 0x000000160300720c */ /* 0x000fda0000703670 */
[----:B------:R-:W-:Y:S05]  /*6280*/  @!P0 BRA `(.L_x_2969) ;  /* 0x0000000000408947 */ /* 0x000fea0003800000 */
[----:B------:R-:W0:Y:S04]  /*6290*/  LDS R8, [R4+-0x800] ;  /* 0xfff8000004087984 */ /* 0x000e280000000800 */
[----:B------:R-:W1:Y:S04]  /*62a0*/  LDS R10, [R4+-0x400] ;  /* 0xfffc0000040a7984 */ /* 0x000e680000000800 */
[----:B------:R-:W2:Y:S04]  /*62b0*/  LDS R14, [R4] ;  /* 0x00000000040e7984 */ /* 0x000ea80000000800 */
[----:B-----5:R-:W4:Y:S01]  /*62c0*/  LDS R16, [R4+0x400] ;  /* 0x0004000004107984 */ /* 0x020f220000000800 */
        /* <DEDUP_REMOVED lines=12> */
.L_x_2969:
[----:B------:R-:W-:Y:S05]  /*6390*/  BSYNC.RECONVERGENT B0 ;  /* 0x0000000000007941 */ /* 0x000fea0003800200 */
.L_x_2968:
[----:B0-----:R-:W-:Y:S01]  /*63a0*/  SHF.R.S32.HI R3, RZ, 0x1f, R22 ;  /* 0x0000001fff037819 */ /* 0x001fe20000011416 */
[----:B------:R-:W0:Y:S01]  /*63b0*/  LDCU.64 UR4, c[0x0][0x3b0] ;  /* 0x00007600ff0477ac */ /* 0x000e220008000a00 */
[----:B-----5:R-:W-:Y:S02]  /*63c0*/  SHF.R.U32.HI R16, RZ, 0x4, R2 ;  /* 0x00000004ff107819 */ /* 0x020fe40000011602 */
[----:B-1----:R-:W-:Y:S02]  /*63d0*/  CS2R R6, SRZ ;  /* 0x0000000000067805 */ /* 0x002fe4000001ff00 */
[----:B------:R-:W-:-:S04]  /*63e0*/  LEA.HI R3, R3, R22, RZ, 0x4 ;  /* 0x0000001603037211 */ /* 0x000fc800078f20ff */
[----:B------:R-:W-:Y:S02]  /*63f0*/  LOP3.LUT R21, R3, 0xfffffff0, RZ, 0xc0, !PT ;  /* 0xfffffff003157812 */ /* 0x000fe400078ec0ff */
[----:B------:R-:W-:-:S03]  /*6400*/  SHF.L.U32 R3, R2, 0x2, RZ ;  /* 0x0000000202037819 */ /* 0x000fc600000006ff */
[----:B------:R-:W-:Y:S01]  /*6410*/  IMAD.IADD R21, R22, 0x1, -R21 ;  /* 0x0000000116157824 */ /* 0x000fe200078e0a15 */
[----:B------:R-:W-:-:S04]  /*6420*/  LOP3.LUT R3, R3, 0x3c, RZ, 0xc0, !PT ;  /* 0x0000003c03037812 */ /* 0x000fc800078ec0ff */
        /* <DEDUP_REMOVED lines=15> */
[----:B0-----:R-:W-:Y:S05]  /*6520*/  @P0 BRA `(.L_x_2988) ;  /* 0x00000020005c0947 */ /* 0x001fea0003800000 */
[----:B------:R-:W0:Y:S01]  /*6530*/  LDCU UR4, c[0x0][0x3f4] ;  /* 0x00007e80ff0477ac */ /* 0x000e220008000800 */
[----:B------:R-:W1:Y:S01]  /*6540*/  LDC.64 R14, c[0x0][0x3c0] ;  /* 0x0000f000ff0e7b82 */ /* 0x000e620000000a00 */
[----:B------:R-:W-:Y:S01]  /*6550*/  IADD3 R54, PT, PT, R17, R16, RZ ;  /* 0x0000001011367210 */ /* 0x000fe20007ffe0ff */
[----:B------:R-:W-:Y:S01]  /*6560*/  BSSY.RECONVERGENT B1, `(.L_x_2989) ;  /* 0x00000bc000017945 */ /* 0x000fe20003800200 */
[----:B------:R-:W-:Y:S01]  /*6570*/  IMAD.MOV.U32 R11, RZ, RZ, RZ ;  /* 0x000000ffff0b7224 */ /* 0x000fe200078e00ff */
[----:B0-----:R-:W-:-:S04]  /*6580*/  MOV R13, UR4 ;  /* 0x00000004000d7c02 */ /* 0x001fc80008000f00 */
[-C--:B------:R-:W-:Y:S01]  /*6590*/  VIMNMX R53, PT, PT, R22, R13.reuse, PT ;  /* 0x0000000d16357248 */ /* 0x080fe20003fe0100 */
[----:B---3--:R-:W-:-:S03]  /*65a0*/  IMAD R25, R0, R13, R3 ;  /* 0x0000000d00197224 */ /* 0x008fc600078e0203 */
[----:B------:R-:W-:Y:S01]  /*65b0*/  ISETP.GE.AND P0, PT, R54, R53, PT ;  /* 0x000000353600720c */ /* 0x000fe20003f06270 */
[----:B-1----:R-:W-:-:S12]  /*65c0*/  IMAD.WIDE R14, R25, 0x4, R14 ;  /* 0x00000004190e7825 */ /* 0x002fd800078e020e */
[----:B------:R-:W-:Y:S05]  /*65d0*/  @P0 BRA `(.L_x_2990) ;  /* 0x0000000800d00947 */ /* 0x000fea0003800000 */
[----:B------:R-:W-:Y:S01]  /*65e0*/  VIADDMNMX R53, R54, 0x10, R53, !PT ;  /* 0x0000001036357846 */ /* 0x000fe20007800135 */
[----:B------:R-:W-:Y:S01]  /*65f0*/  BSSY.RECONVERGENT B2, `(.L_x_2991) ;  /* 0x0000059000027945 */ /* 0x000fe20003800200 */
[----:B------:R-:W-:Y:S02]  /*6600*/  LOP3.LUT R0, RZ, R17, RZ, 0x33, !PT ;  /* 0x00000011ff007212 */ /* 0x000fe400078e33ff */
[----:B------:R-:W-:Y:S02]  /*6610*/  CS2R R8, SRZ ;  /* 0x0000000000087805 */ /* 0x000fe4000001ff00 */
[----:B------:R-:W-:Y:S02]  /*6620*/  CS2R R10, SRZ ;  /* 0x00000000000a7805 */ /* 0x000fe4000001ff00 */
[----:B------:R-:W-:Y:S02]  /*6630*/  IADD3 R53, PT, PT, -R16, R53, R0 ;  /* 0x0000003510357210 */ /* 0x000fe40007ffe100 */
[----:B------:R-:W-:-:S02]  /*6640*/  MOV R0, R54 ;  /* 0x0000003600007202 */ /* 0x000fc40000000f00 */
[C---:B------:R-:W-:Y:S02]  /*6650*/  ISETP.GE.U32.AND P0, PT, R53.reuse, 0x70, PT ;  /* 0x000000703500780c */ /* 0x040fe40003f06070 */
[----:B------:R-:W-:-:S04]  /*6660*/  LEA.HI R70, R53, 0x1, RZ, 0x1c ;  /* 0x0000000135467811 */ /* 0x000fc800078fe0ff */
[----:B------:R-:W-:-:S04]  /*6670*/  LOP3.LUT R73, R70, 0x7, RZ, 0xc0, !PT ;  /* 0x0000000746497812 */ /* 0x000fc800078ec0ff */
[----:B------:R-:W-:-:S03]  /*6680*/  ISETP.NE.AND P1, PT, R73, RZ, PT ;  /* 0x000000ff4900720c */ /* 0x000fc60003f25270 */
[----:B------:R-:W-:Y:S10]  /*6690*/  @!P0 BRA `(.L_x_2992) ;  /* 0x0000000400388947 */ /* 0x000ff40003800000 */
[----:B------:R-:W0:Y:S01]  /*66a0*/  S2R R25, SR_CgaCtaId ;  /* 0x0000000000197919 */ /* 0x000e220000008800 */
[----:B------:R-:W-:Y:S01]  /*66b0*/  MOV R0, 0x400 ;  /* 0x0000040000007802 */ /* 0x000fe20000000f00 */
[----:B------:R-:W-:Y:S01]  /*66c0*/  HFMA2 R8, -RZ, RZ, 0, 0 ;  /* 0x00000000ff087431 */ /* 0x000fe200000001ff */
[----:B------:R-:W-:Y:S01]  /*66d0*/  LOP3.LUT R72, R70, 0x1ffffff8, RZ, 0xc0, !PT ;  /* 0x1ffffff846487812 */ /* 0x000fe200078ec0ff */
[----:B------:R-:W-:Y:S01]  /*66e0*/  IMAD.MOV.U32 R55, RZ, RZ, RZ ;  /* 0x000000ffff377224 */ /* 0x000fe200078e00ff */
[----:B------:R-:W-:-:S04]  /*66f0*/  IADD3 R0, PT, PT, R0, 0x140, RZ ;  /* 0x0000014000007810 */ /* 0x000fc80007ffe0ff */
[----:B0-----:R-:W-:Y:S02]  /*6700*/  LEA R71, R25, R0, 0x18 ;  /* 0x0000000019477211 */ /* 0x001fe400078ec0ff */
[----:B------:R-:W-:-:S07]  /*6710*/  MOV R0, R54 ;  /* 0x0000003600007202 */ /* 0x000fce0000000f00 */
.L_x_2993:
[----:B------:R-:W-:-:S04]  /*6720*/  IMAD R47, R0, 0x30, RZ ;  /* 0x00000030002f7824 */ /* 0x000fc800078e02ff */
[C---:B------:R-:W-:Y:S01]  /*6730*/  IMAD.WIDE.U32 R24, R47.reuse, 0x4, R14 ;  /* 0x000000042f187825 */ /* 0x040fe200078e000e */
[----:B------:R-:W-:-:S03]  /*6740*/  IADD3 R33, PT, PT, R47, 0x600, RZ ;  /* 0x000006002f217810 */ /* 0x000fc60007ffe0ff */
[----:B------:R-:W-:Y:S02]  /*6750*/  VIADD R29, R47, 0x300 ;  /* 0x000003002f1d7836 */ /* 0x000fe40000000000 */
[----:B------:R-:W2:Y:S02]  /*6760*/  LDG.E.128 R24, desc[UR36][R24.64] ;  /* 0x0000002418187981 */ /* 0x000ea4000c1e1d00 */
[----:B------:R-:W-:Y:S01]  /*6770*/  IMAD.WIDE.U32 R28, R29, 0x4, R14 ;  /* 0x000000041d1c7825 */ /* 0x000fe200078e000e */
[----:B------:R-:W-:-:S03]  /*6780*/  IADD3 R37, PT, PT, R47, 0x900, RZ ;  /* 0x000009002f257810 */ /* 0x000fc60007ffe0ff */
[--C-:B------:R-:W-:Y:S02]  /*6790*/  IMAD.WIDE.U32 R32, R33, 0x4, R14.reuse ;  /* 0x0000000421207825 */ /* 0x100fe400078e000e */
[----:B------:R-:W3:Y:S02]  /*67a0*/  LDG.E.128 R28, desc[UR36][R28.64] ;  /* 0x000000241c1c7981 */ /* 0x000ee4000c1e1d00 */
[----:B------:R-:W-:Y:S02]  /*67b0*/  VIADD R41, R47, 0xc00 ;  /* 0x00000c002f297836 */ /* 0x000fe40000000000 */
[--C-:B------:R-:W-:Y:S01]  /*67c0*/  IMAD.WIDE.U32 R36, R37, 0x4, R14.reuse ;  /* 0x0000000425247825 */ /* 0x100fe200078e000e */
[----:B------:R-:W4:Y:S01]  /*67d0*/  LDG.E.128 R32, desc[UR36][R32.64] ;  /* 0x0000002420207981 */ /* 0x000f22000c1e1d00 */
[----:B------:R-:W-:Y:S02]  /*67e0*/  IADD3 R45, PT, PT, R47, 0xf00, RZ ;  /* 0x00000f002f2d7810 */ /* 0x000fe40007ffe0ff */
[--C-:B------:R-:W-:Y:S01]  /*67f0*/  IMAD.WIDE.U32 R40, R41, 0x4, R14.reuse ;  /* 0x0000000429287825 */ /* 0x100fe200078e000e */
[----:B------:R-:W-:Y:S01]  /*6800*/  IADD3 R49, PT, PT, R47, 0x1200, RZ ;  /* 0x000012002f317810 */ /* 0x000fe20007ffe0ff */
[----:B------:R-:W4:Y:S02]  /*6810*/  LDG.E.128 R36, desc[UR36][R36.64] ;  /* 0x0000002424247981 */ /* 0x000f24000c1e1d00 */
[----:B------:R-:W-:-:S02]  /*6820*/  IMAD.WIDE.U32 R44, R45, 0x4, R14 ;  /* 0x000000042d2c7825 */ /* 0x000fc400078e000e */
[----:B------:R-:W4:Y:S02]  /*6830*/  LDG.E.128 R40, desc[UR36][R40.64] ;  /* 0x0000002428287981 */ /* 0x000f24000c1e1d00 */
[----:B------:R-:W-:Y:S02]  /*6840*/  VIADD R57, R47, 0x1500 ;  /* 0x000015002f397836 */ /* 0x000fe40000000000 */
[--C-:B------:R-:W-:Y:S01]  /*6850*/  IMAD.WIDE.U32 R48, R49, 0x4, R14.reuse ;  /* 0x0000000431307825 */ /* 0x100fe200078e000e */
[----:B------:R-:W4:Y:S03]  /*6860*/  LDG.E.128 R44, desc[UR36][R44.64] ;  /* 0x000000242c2c7981 */ /* 0x000f26000c1e1d00 */
[----:B------:R-:W-:Y:S02]  /*6870*/  IMAD.WIDE.U32 R56, R57, 0x4, R14 ;  /* 0x0000000439387825 */ /* 0x000fe400078e000e */
[----:B------:R-:W4:Y:S04]  /*6880*/  LDG.E.128 R48, desc[UR36][R48.64] ;  /* 0x0000002430307981 */ /* 0x000f28000c1e1d00 */
[----:B------:R-:W4:Y:S01]  /*6890*/  LDG.E.128 R56, desc[UR36][R56.64] ;  /* 0x0000002438387981 */ /* 0x000f22000c1e1d00 */
[----:B------:R-:W-:-:S04]  /*68a0*/  IADD3 R60, PT, PT, -R17, R0, RZ ;  /* 0x00000000113c7210 */ /* 0x000fc80007ffe1ff */
[----:B------:R-:W-:-:S05]  /*68b0*/  LEA R60, R60, R71, 0x2 ;  /* 0x000000473c3c7211 */ /* 0x000fca00078e10ff */
[----:B------:R-:W2:Y:S04]  /*68c0*/  LDS R61, [R60] ;  /* 0x000000003c3d7984 */ /* 0x000ea80000000800 */
[----:B------:R-:W3:Y:S04]  /*68d0*/  LDS R62, [R60+0x40] ;  /* 0x000040003c3e7984 */ /* 0x000ee80000000800 */
[----:B------:R-:W4:Y:S04]  /*68e0*/  LDS R64, [R60+0x80] ;  /* 0x000080003c407984 */ /* 0x000f280000000800 */
[----:B------:R-:W0:Y:S04]  /*68f0*/  LDS R65, [R60+0xc0] ;  /* 0x0000c0003c417984 */ /* 0x000e280000000800 */
[----:B------:R-:W1:Y:S04]  /*6900*/  LDS R66, [R60+0x100] ;  /* 0x000100003c427984 */ /* 0x000e680000000800 */
[----:B------:R-:W1:Y:S04]  /*6910*/  LDS R67, [R60+0x140] ;  /* 0x000140003c437984 */ /* 0x000e680000000800 */
[----:B------:R-:W1:Y:S04]  /*6920*/  LDS R68, [R60+0x180] ;  /* 0x000180003c447984 */ /* 0x000e680000000800 */
[----:B------:R-:W1:Y:S01]  /*6930*/  LDS R69, [R60+0x1c0] ;  /* 0x0001c0003c457984 */ /* 0x000e620000000800 */
[----:B------:R-:W-:-:S05]  /*6940*/  VIADD R55, R55, 0x8 ;  /* 0x0000000837377836 */ /* 0x000fca0000000000 */
[----:B------:R-:W-:Y:S02]  /*6950*/  ISETP.NE.AND P0, PT, R55, R72, PT ;  /* 0x000000483700720c */ /* 0x000fe40003f05270 */
[----:B------:R-:W-:Y:S01]  /*6960*/  IADD3 R0, PT, PT, R0, 0x80, RZ ;  /* 0x0000008000007810 */ /* 0x000fe20007ffe0ff */
        /* <DEDUP_REMOVED lines=12> */
[-C--:B0-----:R-:W-:Y:S01]  /*6a30*/  FFMA.FTZ R63, R36, R65.reuse, R63 ;  /* 0x00000041243f7223 */ /* 0x081fe2000001003f */
[-C--:B------:R-:W-:Y:S01]  /*6a40*/  FFMA.FTZ R8, R37, R65.reuse, R8 ;  /* 0x0000004125087223 */ /* 0x080fe20000010008 */
[-C--:B------:R-:W-:Y:S01]  /*6a50*/  FFMA.FTZ R9, R38, R65.reuse, R9 ;  /* 0x0000004126097223 */ /* 0x080fe20000010009 */
[----:B------:R-:W-:Y:S01]  /*6a60*/  FFMA.FTZ R10, R39, R65, R10 ;  /* 0x00000041270a7223 */ /* 0x000fe2000001000a */
[-C--:B-1----:R-:W-:Y:S01]  /*6a70*/  FFMA.FTZ R63, R40, R66.reuse, R63 ;  /* 0x00000042283f7223 */ /* 0x082fe2000001003f */
        /* <DEDUP_REMOVED lines=16> */
.L_x_2992:
[----:B------:R-:W-:Y:S05]  /*6b80*/  BSYNC.RECONVERGENT B2 ;  /* 0x0000000000027941 */ /* 0x000fea0003800200 */
.L_x_2991:
        /* <DEDUP_REMOVED lines=8> */
[----:B------:R-:W-:Y:S01]  /*6c10*/  VIADD R29, R25, 0x600 ;  /* 0x00000600191d7836 */ /* 0x000fe20000000000 */
[----:B------:R0:W2:Y:S01]  /*6c20*/  LDG.E.128 R36, desc[UR36][R32.64] ;  /* 0x0000002420247981 */ /* 0x0000a2000c1e1d00 */
[----:B------:R-:W-:Y:S01]  /*6c30*/  IMAD.WIDE.U32 R34, R35, 0x4, R14 ;  /* 0x0000000423227825 */ /* 0x000fe200078e000e */
[----:B------:R-:W-:-:S03]  /*6c40*/  IADD3 R25, PT, PT, R25, 0x900, RZ ;  /* 0x0000090019197810 */ /* 0x000fc60007ffe0ff */
[--C-:B------:R-:W-:Y:S01]  /*6c50*/  IMAD.WIDE.U32 R28, R29, 0x4, R14.reuse ;  /* 0x000000041d1c7825 */ /* 0x100fe200078e000e */
[----:B------:R1:W3:Y:S03]  /*6c60*/  LDG.E.128 R40, desc[UR36][R34.64] ;  /* 0x0000002422287981 */ /* 0x0002e6000c1e1d00 */
[----:B------:R-:W-:Y:S02]  /*6c70*/  IMAD.WIDE.U32 R24, R25, 0x4, R14 ;  /* 0x0000000419187825 */ /* 0x000fe400078e000e */
[----:B------:R-:W4:Y:S04]  /*6c80*/  LDG.E.128 R28, desc[UR36][R28.64] ;  /* 0x000000241c1c7981 */ /* 0x000f28000c1e1d00 */
[----:B------:R-:W4:Y:S01]  /*6c90*/  LDG.E.128 R24, desc[UR36][R24.64] ;  /* 0x0000002418187981 */ /* 0x000f22000c1e1d00 */
[----:B------:R-:W1:Y:S01]  /*6ca0*/  S2UR UR5, SR_CgaCtaId ;  /* 0x00000000000579c3 */ /* 0x000e620000008800 */
[----:B------:R-:W-:-:S02]  /*6cb0*/  UMOV UR4, 0x400 ;  /* 0x0000040000047882 */ /* 0x000fc40000000000 */
[----:B------:R-:W-:Y:S01]  /*6cc0*/  UIADD3 UR4, UPT, UPT, UR4, 0x140, URZ ;  /* 0x0000014004047890 */ /* 0x000fe2000fffe0ff */
[----:B0-----:R-:W-:-:S03]  /*6cd0*/  IADD3 R32, PT, PT, -R17, R0, RZ ;  /* 0x0000000011207210 */ /* 0x001fc60007ffe1ff */
[----:B-1----:R-:W-:-:S06]  /*6ce0*/  ULEA UR4, UR5, UR4, 0x18 ;  /* 0x0000000405047291 */ /* 0x002fcc000f8ec0ff */
[----:B------:R-:W-:-:S05]  /*6cf0*/  LEA R32, R32, UR4, 0x2 ;  /* 0x0000000420207c11 */ /* 0x000fca000f8e10ff */
[----:B------:R-:W2:Y:S04]  /*6d00*/  LDS R33, [R32] ;  /* 0x0000000020217984 */ /* 0x000ea80000000800 */
[----:B------:R-:W3:Y:S04]  /*6d10*/  LDS R34, [R32+0x40] ;  /* 0x0000400020227984 */ /* 0x000ee80000000800 */
[----:B------:R-:W4:Y:S04]  /*6d20*/  LDS R44, [R32+0x80] ;  /* 0x00008000202c7984 */ /* 0x000f280000000800 */
[----:B------:R-:W0:Y:S01]  /*6d30*/  LDS R45, [R32+0xc0] ;  /* 0x0000c000202d7984 */ /* 0x000e220000000800 */
[----:B------:R-:W-:-:S02]  /*6d40*/  VIADD R0, R0, 0x40 ;  /* 0x0000004000007836 */ /* 0x000fc40000000000 */
        /* <DEDUP_REMOVED lines=15> */
[----:B------:R-:W-:-:S07]  /*6e40*/  FFMA.FTZ R11, R27, R45, R44 ;  /* 0x0000002d1b0b7223 */ /* 0x000fce000001002c */
.L_x_2995:
[----:B------:R-:W-:Y:S05]  /*6e50*/  BSYNC.RECONVERGENT B2 ;  /* 0x0000000000027941 */ /* 0x000fea0003800200 */
.L_x_2994:
[----:B------:R-:W-:Y:S05]  /*6e60*/  @!P1 BRA `(.L_x_2990) ;  /* 0x0000000000ac9947 */ /* 0x000fea0003800000 */
[----:B------:R-:W-:Y:S01]  /*6e70*/  ISETP.NE.AND P1, PT, R70, 0x1, PT ;  /* 0x000000014600780c */ /* 0x000fe20003f25270 */
[----:B------:R-:W-:Y:S01]  /*6e80*/  BSSY.RECONVERGENT B2, `(.L_x_2996) ;  /* 0x000001a000027945 */ /* 0x000fe20003800200 */
[----:B------:R-:W-:-:S11]  /*6e90*/  LOP3.LUT P0, RZ, R53, 0x10, RZ, 0xc0, !PT ;  /* 0x0000001035ff7812 */ /* 0x000fd6000780c0ff */
[----:B------:R-:W-:Y:S05]  /*6ea0*/  @!P1 BRA `(.L_x_2997) ;  /* 0x00000000005c9947 */ /* 0x000fea0003800000 */
[----:B------:R-:W-:-:S05]  /*6eb0*/  IMAD R25, R0, 0x30, RZ ;  /* 0x0000003000197824 */ /* 0x000fca00078e02ff */
[C---:B------:R-:W-:Y:S01]  /*6ec0*/  IADD3 R27, PT, PT, R25.reuse, 0x300, RZ ;  /* 0x00000300191b7810 */ /* 0x040fe20007ffe0ff */
[----:B------:R-:W-:-:S04]  /*6ed0*/  IMAD.WIDE.U32 R24, R25, 0x4, R14 ;  /* 0x0000000419187825 */ /* 0x000fc800078e000e */
[----:B------:R-:W-:Y:S01]  /*6ee0*/  IMAD.WIDE.U32 R26, R27, 0x4, R14 ;  /* 0x000000041b1a7825 */ /* 0x000fe200078e000e */
[----:B------:R-:W2:Y:S04]  /*6ef0*/  LDG.E.128 R28, desc[UR36][R24.64] ;  /* 0x00000024181c7981 */ /* 0x000ea8000c1e1d00 */
[----:B------:R0:W3:Y:S01]  /*6f00*/  LDG.E.128 R36, desc[UR36][R26.64] ;  /* 0x000000241a247981 */ /* 0x0000e2000c1e1d00 */
[----:B------:R-:W1:Y:S01]  /*6f10*/  S2UR UR5, SR_CgaCtaId ;  /* 0x00000000000579c3 */ /* 0x000e620000008800 */
[----:B------:R-:W-:Y:S01]  /*6f20*/  UMOV UR4, 0x400 ;  /* 0x0000040000047882 */ /* 0x000fe20000000000 */
[----:B------:R-:W-:Y:S01]  /*6f30*/  IADD3 R32, PT, PT, -R17, R0, RZ ;  /* 0x0000000011207210 */ /* 0x000fe20007ffe1ff */
[----:B------:R-:W-:Y:S01]  /*6f40*/  UIADD3 UR4, UPT, UPT, UR4, 0x140, URZ ;  /* 0x0000014004047890 */ /* 0x000fe2000fffe0ff */
[----:B------:R-:W-:-:S03]  /*6f50*/  VIADD R0, R0, 0x20 ;  /* 0x0000002000007836 */ /* 0x000fc60000000000 */
[----:B-1----:R-:W-:-:S06]  /*6f60*/  ULEA UR4, UR5, UR4, 0x18 ;  /* 0x0000000405047291 */ /* 0x002fcc000f8ec0ff */
[----:B------:R-:W-:-:S05]  /*6f70*/  LEA R32, R32, UR4, 0x2 ;  /* 0x0000000420207c11 */ /* 0x000fca000f8e10ff */
        /* <DEDUP_REMOVED lines=10> */
.L_x_2997:
[----:B------:R-:W-:Y:S05]  /*7020*/  BSYNC.RECONVERGENT B2 ;  /* 0x0000000000027941 */ /* 0x000fea0003800200 */
.L_x_2996:
[----:B------:R-:W-:Y:S05]  /*7030*/  @P0 BRA `(.L_x_2990) ;  /* 0x0000000000380947 */ /* 0x000fea0003800000 */
[----:B------:R-:W-:-:S04]  /*7040*/  IMAD R25, R0, 0x30, RZ ;  /* 0x0000003000197824 */ /* 0x000fc800078e02ff */
[----:B------:R-:W-:-:S06]  /*7050*/  IMAD.WIDE.U32 R24, R25, 0x4, R14 ;  /* 0x0000000419187825 */ /* 0x000fcc00078e000e */
[----:B------:R-:W2:Y:S01]  /*7060*/  LDG.E.128 R24, desc[UR36][R24.64] ;  /* 0x0000002418187981 */ /* 0x000ea2000c1e1d00 */
[----:B------:R-:W0:Y:S01]  /*7070*/  S2UR UR5, SR_CgaCtaId ;  /* 0x00000000000579c3 */ /* 0x000e220000008800 */
[----:B------:R-:W-:Y:S01]  /*7080*/  UMOV UR4, 0x400 ;  /* 0x0000040000047882 */ /* 0x000fe20000000000 */
[----:B------:R-:W-:Y:S01]  /*7090*/  IADD3 R0, PT, PT, -R17, R0, RZ ;  /* 0x0000000011007210 */ /* 0x000fe20007ffe1ff */
[----:B------:R-:W-:-:S04]  /*70a0*/  UIADD3 UR4, UPT, UPT, UR4, 0x140, URZ ;  /* 0x0000014004047890 */ /* 0x000fc8000fffe0ff */
[----:B0-----:R-:W-:-:S06]  /*70b0*/  ULEA UR4, UR5, UR4, 0x18 ;  /* 0x0000000405047291 */ /* 0x001fcc000f8ec0ff */
[----:B------:R-:W-:-:S06]  /*70c0*/  LEA R0, R0, UR4, 0x2 ;  /* 0x0000000400007c11 */ /* 0x000fcc000f8e10ff */
[----:B------:R-:W2:Y:S02]  /*70d0*/  LDS R0, [R0] ;  /* 0x0000000000007984 */ /* 0x000ea40000000800 */
[-C--:B--2---:R-:W-:Y:S01]  /*70e0*/  FFMA.FTZ R8, R24, R0.reuse, R8 ;  /* 0x0000000018087223 */ /* 0x084fe20000010008 */
[-C--:B------:R-:W-:Y:S01]  /*70f0*/  FFMA.FTZ R9, R25, R0.reuse, R9 ;  /* 0x0000000019097223 */ /* 0x080fe20000010009 */
[-C--:B------:R-:W-:Y:S01]  /*7100*/  FFMA.FTZ R10, R26, R0.reuse, R10 ;  /* 0x000000001a0a7223 */ /* 0x080fe2000001000a */
[----:B------:R-:W-:-:S07]  /*7110*/  FFMA.FTZ R11, R27, R0, R11 ;  /* 0x000000001b0b7223 */ /* 0x000fce000001000b */
.L_x_2990:
[----:B------:R-:W-:Y:S05]  /*7120*/  BSYNC.RECONVERGENT B1 ;  /* 0x0000000000017941 */ /* 0x000fea0003800200 */
.L_x_2989:
[----:B------:R-:W-:Y:S01]  /*7130*/  ISETP.GE.AND P0, PT, R54, R22, PT ;  /* 0x000000163600720c */ /* 0x000fe20003f06270 */
[----:B------:R-:W-:-:S12]  /*7140*/  BSSY.RECONVERGENT B3, `(.L_x_2998) ;  /* 0x0000120000037945 */ /* 0x000fd80003800200 */
[----:B------:R-:W-:Y:S05]  /*7150*/  @P0 BRA `(.L_x_2999) ;  /* 0x0000001000780947 */ /* 0x000fea0003800000 */
[----:B------:R-:W-:Y:S01]  /*7160*/  VIADDMNMX R25, R54, 0x10, R22, !PT ;  /* 0x0000001036197846 */ /* 0x000fe20007800116 */
[----:B------:R-:W-:Y:S01]  /*7170*/  BSSY.RECONVERGENT B2, `(.L_x_3000) ;  /* 0x00000a4000027945 */ /* 0x000fe20003800200 */
[----:B------:R-:W-:-:S04]  /*7180*/  LOP3.LUT R0, RZ, R17, RZ, 0x33, !PT ;  /* 0x00000011ff007212 */ /* 0x000fc800078e33ff */
        /* <DEDUP_REMOVED lines=15> */
.L_x_3011:
[C---:B------:R-:W-:Y:S01]  /*7280*/  VIADD R28, R54.reuse, 0xffffffe0 ;  /* 0xffffffe0361c7836 */ /* 0x040fe20000000000 */
[----:B-1----:R-:W-:Y:S01]  /*7290*/  MOV R13, R33 ;  /* 0x00000021000d7202 */ /* 0x002fe20000000f00 */
[----:B------:R-:W-:Y:S01]  /*72a0*/  VIADD R36, R54, 0x10 ;  /* 0x0000001036247836 */ /* 0x000fe20000000000 */
[----:B------:R-:W-:Y:S01]  /*72b0*/  IADD3 R26, PT, PT, R26, 0x4, RZ ;  /* 0x000000041a1a7810 */ /* 0x000fe20007ffe0ff */
[----:B------:R-:W-:Y:S01]  /*72c0*/  BSSY.RECONVERGENT B4, `(.L_x_3003) ;  /* 0x0000026000047945 */ /* 0x000fe20003800200 */
[-C--:B------:R-:W-:Y:S02]  /*72d0*/  ISETP.GE.AND P4, PT, R28, R13.reuse, PT ;  /* 0x0000000d1c00720c */ /* 0x080fe40003f86270 */
[----:B------:R-:W-:Y:S02]  /*72e0*/  IADD3 R34, PT, PT, R54, -0x10, RZ ;  /* 0xfffffff036227810 */ /* 0x000fe40007ffe0ff */
[----:B------:R-:W-:Y:S02]  /*72f0*/  ISETP.NE.AND P0, PT, R26, RZ, PT ;  /* 0x000000ff1a00720c */ /* 0x000fe40003f05270 */
[----:B------:R-:W-:-:S02]  /*7300*/  ISETP.GE.AND P1, PT, R34, R13, PT ;  /* 0x0000000d2200720c */ /* 0x000fc40003f26270 */
[-C--:B------:R-:W-:Y:S02]  /*7310*/  ISETP.GE.AND P2, PT, R54, R13.reuse, PT ;  /* 0x0000000d3600720c */ /* 0x080fe40003f46270 */
[----:B------:R-:W-:-:S03]  /*7320*/  ISETP.GE.AND P3, PT, R36, R13, PT ;  /* 0x0000000d2400720c */ /* 0x000fc60003f66270 */
        /* <DEDUP_REMOVED lines=20> */
[----:B------:R-:W-:Y:S02]  /*7470*/  @!P4 IADD3 R24, PT, PT, R24, -R27, RZ ;  /* 0x8000001b1818c210 */ /* 0x000fe40007ffe0ff */
[----:B------:R-:W0:Y:S02]  /*7480*/  LDS R27, [R22+-0x80] ;  /* 0xffff8000161b7984 */ /* 0x000e240000000800 */
[----:B------:R-:W-:Y:S02]  /*7490*/  @!P5 IADD3 R24, PT, PT, -R24, RZ, RZ ;  /* 0x000000ff1818d210 */ /* 0x000fe40007ffe1ff */
[----:B------:R-:W-:-:S05]  /*74a0*/  @!P6 LOP3.LUT R24, RZ, R13, RZ, 0x33, !PT ;  /* 0x0000000dff18e212 */ /* 0x000fca00078e33ff */
[----:B------:R-:W-:-:S04]  /*74b0*/  IMAD R25, R24, 0x30, RZ ;  /* 0x0000003018197824 */ /* 0x000fc800078e02ff */
[----:B------:R-:W-:-:S05]  /*74c0*/  IMAD.WIDE.U32 R24, R25, 0x4, R14 ;  /* 0x0000000419187825 */ /* 0x000fca00078e000e */
[----:B------:R-:W0:Y:S02]  /*74d0*/  LDG.E.128 R28, desc[UR36][R24.64] ;  /* 0x00000024181c7981 */ /* 0x000e24000c1e1d00 */
[-C--:B0-----:R-:W-:Y:S01]  /*74e0*/  FFMA.FTZ R8, R28, R27.reuse, R8 ;  /* 0x0000001b1c087223 */ /* 0x081fe20000010008 */
[-C--:B------:R-:W-:Y:S01]  /*74f0*/  FFMA.FTZ R9, R29, R27.reuse, R9 ;  /* 0x0000001b1d097223 */ /* 0x080fe20000010009 */
[-C--:B------:R-:W-:Y:S01]  /*7500*/  FFMA.FTZ R10, R30, R27.reuse, R10 ;  /* 0x0000001b1e0a7223 */ /* 0x080fe2000001000a */
[----:B------:R-:W-:-:S07]  /*7510*/  FFMA.FTZ R11, R31, R27, R11 ;  /* 0x0000001b1f0b7223 */ /* 0x000fce000001000b */
.L_x_3004:
[----:B------:R-:W-:Y:S05]  /*7520*/  BSYNC.RECONVERGENT B4 ;  /* 0x0000000000047941 */ /* 0x000fea0003800200 */
.L_x_3003:
        /* <DEDUP_REMOVED lines=21> */
[----:B------:R-:W-:Y:S02]  /*7680*/  @!P1 IMAD.IADD R24, R24, 0x1, -R27 ;  /* 0x0000000118189824 */ /* 0x000fe400078e0a1b */
[----:B------:R-:W0:Y:S03]  /*7690*/  LDS R27, [R22+-0x40] ;  /* 0xffffc000161b7984 */ /* 0x000e260000000800 */
        /* <DEDUP_REMOVED lines=9> */
.L_x_3006:
[----:B------:R-:W-:Y:S05]  /*7730*/  BSYNC.RECONVERGENT B4 ;  /* 0x0000000000047941 */ /* 0x000fea0003800200 */
.L_x_3005:
        /* <DEDUP_REMOVED lines=21> */
[----:B------:R-:W-:Y:S02]  /*7890*/  @!P1 IADD3 R24, PT, PT, R24, -R27, RZ ;  /* 0x8000001b18189210 */ /* 0x000fe40007ffe0ff */
[----:B------:R-:W0:Y:S03]  /*78a0*/  LDS R27, [R22] ;  /* 0x00000000161b7984 */ /* 0x000e260000000800 */
[----:B------:R-:W-:Y:S01]  /*78b0*/  @!P2 IMAD.MOV R24, RZ, RZ, -R24 ;  /* 0x000000ffff18a224 */ /* 0x000fe200078e0a18 */
        /* <DEDUP_REMOVED lines=8> */
.L_x_3008:
[----:B------:R-:W-:Y:S05]  /*7940*/  BSYNC.RECONVERGENT B4 ;  /* 0x0000000000047941 */ /* 0x000fea0003800200 */
.L_x_3007:
        /* <DEDUP_REMOVED lines=22> */
[----:B------:R-:W0:Y:S02]  /*7ab0*/  LDS R27, [R22+0x40] ;  /* 0x00004000161b7984 */ /* 0x000e240000000800 */
        /* <DEDUP_REMOVED lines=9> */
.L_x_3010:
[----:B------:R-:W-:Y:S05]  /*7b50*/  BSYNC.RECONVERGENT B4 ;  /* 0x0000000000047941 */ /* 0x000fea0003800200 */
.L_x_3009:
[----:B------:R-:W-:Y:S01]  /*7b60*/  VIADD R54, R54, 0x40 ;  /* 0x0000004036367836 */ /* 0x000fe20000000000 */
[----:B------:R-:W-:Y:S01]  /*7b70*/  IADD3 R22, PT, PT, R22, 0x100, RZ ;  /* 0x0000010016167810 */ /* 0x000fe20007ffe0ff */
[----:B------:R-:W-:Y:S06]  /*7b80*/  @P0 BRA `(.L_x_3011) ;  /* 0xfffffff400bc0947 */ /* 0x000fec000383ffff */
[----:B------:R-:W-:Y:S05]  /*7b90*/  BSYNC.RECONVERGENT B1 ;  /* 0x0000000000017941 */ /* 0x000fea0003800200 */
.L_x_3002:
[----:B------:R-:W-:-:S07]  /*7ba0*/  IADD3 R54, PT, PT, R54, -0x20, RZ ;  /* 0xffffffe036367810 */ /* 0x000fce0007ffe0ff */
.L_x_3001:
[----:B------:R-:W-:Y:S05]  /*7bb0*/  BSYNC.RECONVERGENT B2 ;  /* 0x0000000000027941 */ /* 0x000fea0003800200 */
.L_x_3000:
        /* <DEDUP_REMOVED lines=9> */
[----:B------:R-:W-:Y:S01]  /*7c50*/  IADD3 R22, PT, PT, -R17, R54, RZ ;  /* 0x0000003611167210 */ /* 0x000fe20007ffe1ff */
[----:B------:R-:W-:Y:S01]  /*7c60*/  VIADD R30, R54, 0x10 ;  /* 0x00000010361e7836 */ /* 0x000fe20000000000 */
[----:B------:R-:W-:Y:S04]  /*7c70*/  BSSY.RECONVERGENT B2, `(.L_x_3014) ;  /* 0x0000023000027945 */ /* 0x000fe80003800200 */
[----:B------:R-:W-:Y:S01]  /*7c80*/  ISETP.GE.AND P2, PT, R30, R13, PT ;  /* 0x0000000d1e00720c */ /* 0x000fe20003f46270 */
[----:B0-----:R-:W-:-:S06]  /*7c90*/  ULEA UR4, UR5, UR4, 0x18 ;  /* 0x0000000405047291 */ /* 0x001fcc000f8ec0ff */
[----:B------:R-:W-:Y:S01]  /*7ca0*/  LEA R28, R22, UR4, 0x2 ;  /* 0x00000004161c7c11 */ /* 0x000fe2000f8e10ff */
[----:B------:R-:W-:Y:S06]  /*7cb0*/  @!P0 BRA `(.L_x_3015) ;  /* 0x0000000000788947 */ /* 0x000fec0003800000 */
[----:B------:R-:W-:Y:S01]  /*7cc0*/  IABS R27, R13 ;  /* 0x0000000d001b7213 */ /* 0x000fe20000000000 */
[----:B------:R-:W-:Y:S01]  /*7cd0*/  HFMA2 R24, -RZ, RZ, 0, 0 ;  /* 0x00000000ff187431 */ /* 0x000fe200000001ff */
[----:B------:R-:W-:Y:S02]  /*7ce0*/  ISETP.GE.AND P1, PT, R54, RZ, PT ;  /* 0x000000ff3600720c */ /* 0x000fe40003f26270 */
[----:B------:R-:W0:Y:S01]  /*7cf0*/  I2F.RP R26, R27 ;  /* 0x0000001b001a7306 */ /* 0x000e220000209400 */
[----:B------:R-:W-:-:S07]  /*7d00*/  ISETP.NE.AND P3, PT, R13, RZ, PT ;  /* 0x000000ff0d00720c */ /* 0x000fce0003f65270 */
[----:B0-----:R-:W0:Y:S02]  /*7d10*/  MUFU.RCP R26, R26 ;  /* 0x0000001a001a7308 */ /* 0x001e240000001000 */
[----:B0-----:R-:W-:-:S06]  /*7d20*/  IADD3 R29, PT, PT, R26, 0xffffffe, RZ ;  /* 0x0ffffffe1a1d7810 */ /* 0x001fcc0007ffe0ff */
[----:B------:R-:W0:Y:S02]  /*7d30*/  F2I.FTZ.U32.TRUNC.NTZ R25, R29 ;  /* 0x0000001d00197305 */ /* 0x000e24000021f000 */
[----:B0-----:R-:W-:-:S04]  /*7d40*/  IMAD.MOV R22, RZ, RZ, -R25 ;  /* 0x000000ffff167224 */ /* 0x001fc800078e0a19 */
        /* <DEDUP_REMOVED lines=13> */
[----:B------:R-:W-:Y:S02]  /*7e20*/  IMAD R25, R22, 0x30, RZ ;  /* 0x0000003016197824 */ /* 0x000fe400078e02ff */
[----:B------:R-:W0:Y:S02]  /*7e30*/  LDS R22, [R28] ;  /* 0x000000001c167984 */ /* 0x000e240000000800 */
[----:B------:R-:W-:-:S06]  /*7e40*/  IMAD.WIDE.U32 R24, R25, 0x4, R14 ;  /* 0x0000000419187825 */ /* 0x000fcc00078e000e */
[----:B------:R-:W0:Y:S02]  /*7e50*/  LDG.E.128 R24, desc[UR36][R24.64] ;  /* 0x0000002418187981 */ /* 0x000e24000c1e1d00 */
[-C--:B0-----:R-:W-:Y:S01]  /*7e60*/  FFMA.FTZ R8, R24, R22.reuse, R8 ;  /* 0x0000001618087223 */ /* 0x081fe20000010008 */
[-C--:B------:R-:W-:Y:S01]  /*7e70*/  FFMA.FTZ R9, R25, R22.reuse, R9 ;  /* 0x0000001619097223 */ /* 0x080fe20000010009 */
[-C--:B------:R-:W-:Y:S01]  /*7e80*/  FFMA.FTZ R10, R26, R22.reuse, R10 ;  /* 0x000000161a0a7223 */ /* 0x080fe2000001000a */
[----:B------:R-:W-:-:S07]  /*7e90*/  FFMA.FTZ R11, R27, R22, R11 ;  /* 0x000000161b0b7223 */ /* 0x000fce000001000b */
.L_x_3015:
[----:B------:R-:W-:Y:S05]  /*7ea0*/  BSYNC.RECONVERGENT B2 ;  /* 0x0000000000027941 */ /* 0x000fea0003800200 */
.L_x_3014:
[----:B------:R-:W-:Y:S04]  /*7eb0*/  BSSY.RECONVERGENT B2, `(.L_x_3016) ;  /* 0x0000020000027945 */ /* 0x000fe80003800200 */
[----:B------:R-:W-:Y:S05]  /*7ec0*/  @!P2 BRA `(.L_x_3017) ;  /* 0x000000000078a947 */ /* 0x000fea0003800000 */
[----:B------:R-:W-:Y:S01]  /*7ed0*/  IABS R27, R13 ;  /* 0x0000000d001b7213 */ /* 0x000fe20000000000 */
[----:B------:R-:W-:Y:S01]  /*7ee0*/  IMAD.MOV.U32 R24, RZ, RZ, RZ ;  /* 0x000000ffff187224 */ /* 0x000fe200078e00ff */
[----:B------:R-:W-:Y:S02]  /*7ef0*/  ISETP.GE.AND P1, PT, R30, RZ, PT ;  /* 0x000000ff1e00720c */ /* 0x000fe40003f26270 */
[----:B------:R-:W0:Y:S01]  /*7f00*/  I2F.RP R26, R27 ;  /* 0x0000001b001a7306 */ /* 0x000e220000209400 */
[----:B------:R-:W-:-:S07]  /*7f10*/  ISETP.NE.AND P2, PT, R13, RZ, PT ;  /* 0x000000ff0d00720c */ /* 0x000fce0003f45270 */
[----:B0-----:R-:W0:Y:S02]  /*7f20*/  MUFU.RCP R26, R26 ;  /* 0x0000001a001a7308 */ /* 0x001e240000001000 */
[----:B0-----:R-:W-:-:S06]  /*7f30*/  IADD3 R29, PT, PT, R26, 0xffffffe, RZ ;  /* 0x0ffffffe1a1d7810 */ /* 0x001fcc0007ffe0ff */
[----:B------:R-:W0:Y:S02]  /*7f40*/  F2I.FTZ.U32.TRUNC.NTZ R25, R29 ;  /* 0x0000001d00197305 */ /* 0x000e24000021f000 */
[----:B0-----:R-:W-:-:S05]  /*7f50*/  IADD3 R22, PT, PT, RZ, -R25, RZ ;  /* 0x80000019ff167210 */ /* 0x001fca0007ffe0ff */
[----:B------:R-:W-:Y:S01]  /*7f60*/  IMAD R31, R22, R27, RZ ;  /* 0x0000001b161f7224 */ /* 0x000fe200078e02ff */
[----:B------:R-:W-:-:S03]  /*7f70*/  IABS R22, R30 ;  /* 0x0000001e00167213 */ /* 0x000fc60000000000 */
        /* <DEDUP_REMOVED lines=11> */
[----:B------:R-:W-:Y:S02]  /*8030*/  IMAD R25, R22, 0x30, RZ ;  /* 0x0000003016197824 */ /* 0x000fe400078e02ff */
[----:B------:R-:W0:Y:S02]  /*8040*/  LDS R22, [R28+0x40] ;  /* 0x000040001c167984 */ /* 0x000e240000000800 */
[----:B------:R-:W-:-:S06]  /*8050*/  IMAD.WIDE.U32 R24, R25, 0x4, R14 ;  /* 0x0000000419187825 */ /* 0x000fcc00078e000e */
[----:B------:R-:W0:Y:S02]  /*8060*/  LDG.E.128 R24, desc[UR36][R24.64] ;  /* 0x0000002418187981 */ /* 0x000e24000c1e1d00 */
[-C--:B0-----:R-:W-:Y:S01]  /*8070*/  FFMA.FTZ R8, R24, R22.reuse, R8 ;  /* 0x0000001618087223 */ /* 0x081fe20000010008 */
[-C--:B------:R-:W-:Y:S01]  /*8080*/  FFMA.FTZ R9, R25, R22.reuse, R9 ;  /* 0x0000001619097223 */ /* 0x080fe20000010009 */
[-C--:B------:R-:W-:Y:S01]  /*8090*/  FFMA.FTZ R10, R26, R22.reuse, R10 ;  /* 0x000000161a0a7223 */ /* 0x080fe2000001000a */
[----:B------:R-:W-:-:S07]  /*80a0*/  FFMA.FTZ R11, R27, R22, R11 ;  /* 0x000000161b0b7223 */ /* 0x000fce000001000b */
.L_x_3017:
[----:B------:R-:W-:Y:S05]  /*80b0*/  BSYNC.RECONVERGENT B2 ;  /* 0x0000000000027941 */ /* 0x000fea0003800200 */
.L_x_3016:
[----:B------:R-:W-:-:S07]  /*80c0*/  VIADD R54, R54, 0x20 ;  /* 0x0000002036367836 */ /* 0x000fce0000000000 */
.L_x_3013:
[----:B------:R-:W-:Y:S05]  /*80d0*/  BSYNC.RECONVERGENT B1 ;  /* 0x0000000000017941 */ /* 0x000fea0003800200 */
.L_x_3012:
[----:B------:R-:W-:-:S04]  /*80e0*/  LOP3.LUT P0, RZ, R0, 0x10, RZ, 0xc0, !PT ;  /* 0x0000001000ff7812 */ /* 0x000fc8000780c0ff */
[----:B------:R-:W-:-:S13]  /*80f0*/  ISETP.LT.OR P0, PT, R54, R13, P0 ;  /* 0x0000000d3600720c */ /* 0x000fda0000701670 */
[----:B------:R-:W-:Y:S05]  /*8100*/  @P0 BRA `(.L_x_2999) ;  /* 0x00000000008c0947 */ /* 0x000fea0003800000 */
        /* <DEDUP_REMOVED lines=8> */
[----:B0-----:R-:W-:Y:S01]  /*8190*/  IMAD.MOV.U32 R24, RZ, RZ, RZ ;  /* 0x000000ffff187224 */ /* 0x001fe200078e00ff */
[----:B-1----:R-:W-:-:S05]  /*81a0*/  IADD3 R0, PT, PT, RZ, -R25, RZ ;  /* 0x80000019ff007210 */ /* 0x002fca0007ffe0ff */
[----:B------:R-:W-:-:S04]  /*81b0*/  IMAD R29, R0, R27, RZ ;  /* 0x0000001b001d7224 */ /* 0x000fc800078e02ff */
[----:B------:R-:W-:-:S06]  /*81c0*/  IMAD.HI.U32 R29, R25, R29, R24 ;  /* 0x0000001d191d7227 */ /* 0x000fcc00078e0018 */
        /* <DEDUP_REMOVED lines=23> */
.L_x_2999:
[----:B------:R-:W-:Y:S05]  /*8340*/  BSYNC.RECONVERGENT B3 ;  /* 0x0000000000037941 */ /* 0x000fea0003800200 */
.L_x_2998:
[----:B------:R-:W-:-:S13]  /*8350*/  ISETP.NE.AND P0, PT, R16, R21, PT ;  /* 0x000000151000720c */ /* 0x000fda0003f05270 */
[----:B------:R-:W-:Y:S05]  /*8360*/  @P0 BRA `(.L_x_2988) ;  /* 0x0000000000cc0947 */ /* 0x000fea0003800000 */
[----:B------:R-:W0:Y:S01]  /*8370*/  LDC R0, c[0x0][0x478] ;  /* 0x00011e00ff007b82 */ /* 0x000e220000000800 */
[----:B------:R-:W-:Y:S01]  /*8380*/  IMAD.IADD R33, R3, 0x1, R19 ;  /* 0x0000000103217824 */ /* 0x000fe200078e0213 */
        /* <DEDUP_REMOVED lines=11> */
[----:B------:R-:W0:-:S12]  /*8440*/  LDCU.64 UR4, c[0x0][0x3c0] ;  /* 0x00007800ff0477ac */ /* 0x000e180008000a00 */
[----:B------:R-:W1:Y:S08]  /*8450*/  @P0 LDC R22, c[0x0][0x3f8] ;  /* 0x0000fe00ff160b82 */ /* 0x000e700000000800 */
[----:B------:R-:W0:Y:S01]  /*8460*/  @P0 LDC.64 R26, c[0x0][0x458] ;  /* 0x00011600ff1a0b82 */ /* 0x000e220000000a00 */
[----:B---3--:R-:W-:-:S04]  /*8470*/  @P1 IMAD.WIDE R14, R33, 0x4, R24 ;  /* 0x00000004210e1825 */ /* 0x008fc800078e0218 */
[----:B-1----:R-:W-:-:S04]  /*8480*/  @P0 IMAD R12, R23, R22, R12 ;  /* 0x00000016170c0224 */ /* 0x002fc800078e020c */
[----:B------:R-:W-:-:S04]  /*8490*/  @P0 IMAD R23, R12, 0x30, R3 ;  /* 0x000000300c170824 */ /* 0x000fc800078e0203 */
[----:B0-----:R-:W-:-:S05]  /*84a0*/  @P0 IMAD.WIDE R22, R23, 0x4, R26 ;  /* 0x0000000417160825 */ /* 0x001fca00078e021a */
[----:B------:R-:W3:Y:S01]  /*84b0*/  @P0 LDG.E.128 R24, desc[UR36][R22.64] ;  /* 0x0000002416180981 */ /* 0x000ee2000c1e1d00 */
[----:B----4-:R-:W2:Y:S08]  /*84c0*/  @!P1 I2F.S8 R17, R0 ;  /* 0x0000000000119306 */ /* 0x010eb00000001400 */
[----:B------:R-:W0:Y:S08]  /*84d0*/  @!P1 I2F.S8 R19, R0.B1 ;  /* 0x1000000000139306 */ /* 0x000e300000001400 */
[----:B------:R-:W1:Y:S08]  /*84e0*/  @!P1 I2F.S8 R21, R0.B2 ;  /* 0x2000000000159306 */ /* 0x000e700000001400 */
[----:B------:R-:W4:Y:S01]  /*84f0*/  @!P1 I2F.S8 R31, R0.B3 ;  /* 0x30000000001f9306 */ /* 0x000f220000001400 */
[C---:B--2---:R-:W-:Y:S01]  /*8500*/  @!P1 FMUL.FTZ R32, R28.reuse, R17 ;  /* 0x000000111c209220 */ /* 0x044fe20000410000 */
[----:B0-----:R-:W-:Y:S01]  /*8510*/  @!P1 FMUL.FTZ R33, R28, R19 ;  /* 0x000000131c219220 */ /* 0x001fe20000410000 */
[----:B------:R-:W-:Y:S01]  /*8520*/  IMAD R13, R52, R13, R3 ;  /* 0x0000000d340d7224 */ /* 0x000fe200078e0203 */
[----:B------:R-:W0:Y:S01]  /*8530*/  LDS R17, [R20] ;  /* 0x0000000014117984 */ /* 0x000e220000000800 */
[C---:B-1----:R-:W-:Y:S01]  /*8540*/  @!P1 FMUL.FTZ R34, R28.reuse, R21 ;  /* 0x000000151c229220 */ /* 0x042fe20000410000 */
[----:B----4-:R-:W-:-:S06]  /*8550*/  @!P1 FMUL.FTZ R35, R28, R31 ;  /* 0x0000001f1c239220 */ /* 0x010fcc0000410000 */
[----:B------:R-:W2:Y:S01]  /*8560*/  @P1 LDG.E.128 R32, desc[UR36][R14.64] ;  /* 0x000000240e201981 */ /* 0x000ea2000c1e1d00 */
[----:B------:R-:W-:Y:S01]  /*8570*/  IMAD R18, R18, 0x30, RZ ;  /* 0x0000003012127824 */ /* 0x000fe200078e02ff */
[----:B------:R-:W-:-:S04]  /*8580*/  SHF.R.S32.HI R19, RZ, 0x1f, R13 ;  /* 0x0000001fff137819 */ /* 0x000fc8000001140d */
[----:B------:R-:W-:-:S04]  /*8590*/  IADD3 R13, P1, PT, R18, R13, RZ ;  /* 0x0000000d120d7210 */ /* 0x000fc80007f3e0ff */
[----:B------:R-:W-:Y:S02]  /*85a0*/  LEA.HI.X.SX32 R18, R18, R19, 0x1, P1 ;  /* 0x0000001312127211 */ /* 0x000fe400008f0eff */
[----:B------:R-:W-:-:S04]  /*85b0*/  LEA R12, P1, R13, UR4, 0x2 ;  /* 0x000000040d0c7c11 */ /* 0x000fc8000f8210ff */
[----:B------:R-:W-:Y:S01]  /*85c0*/  LEA.HI.X R13, R13, UR5, R18, 0x2, P1 ;  /* 0x000000050d0d7c11 */ /* 0x000fe200088f1412 */
[----:B--2--5:R-:W-:Y:S01]  /*85d0*/  FADD.FTZ R4, R32, R4 ;  /* 0x0000000420047221 */ /* 0x024fe20000010000 */
[----:B------:R-:W-:Y:S01]  /*85e0*/  FADD.FTZ R5, R33, R5 ;  /* 0x0000000521057221 */ /* 0x000fe20000010000 */
[----:B------:R-:W-:Y:S01]  /*85f0*/  FADD.FTZ R6, R34, R6 ;  /* 0x0000000622067221 */ /* 0x000fe20000010000 */
[----:B------:R-:W-:Y:S01]  /*8600*/  FADD.FTZ R7, R35, R7 ;  /* 0x0000000723077221 */ /* 0x000fe20000010000 */
[----:B---3--:R-:W-:Y:S01]  /*8610*/  @P0 FMUL.FTZ R4, R4, R24 ;  /* 0x0000001804040220 */ /* 0x008fe20000410000 */
        /* <DEDUP_REMOVED lines=8> */
.L_x_2988:
[----:B------:R-:W-:Y:S05]  /*86a0*/  BSYNC.RECONVERGENT B0 ;  /* 0x0000000000007941 */ /* 0x000fea0003800200 */
.L_x_2987:
        /* <DEDUP_REMOVED lines=14> */
[----:B0-----:R-:W-:-:S06]  /*8790*/  ULEA UR4, UR5, UR4, 0x18 ;  /* 0x0000000405047291 */ /* 0x001fcc000f8ec0ff */
[----:B------:R-:W-:Y:S01]  /*87a0*/  LEA R16, R16, UR4, 0x2 ;  /* 0x0000000410107c11 */ /* 0x000fe2000f8e10ff */
[----:B------:R-:W-:Y:S05]  /*87b0*/  WARPSYNC.ALL ;  /* 0x0000000000007948 */ /* 0x000fea0003800000 */
[----:B------:R-:W-:Y:S01]  /*87c0*/  @!P1 STS.128 [R16+-0x600], R8 ;  /* 0xfffa000810009388 */ /* 0x000fe20000000c00 */
[----:B------:R-:W-:Y:S01]  /*87d0*/  BAR.SYNC.DEFER_BLOCKING 0x0 ;  /* 0x0000000000007b1d */ /* 0x000fe20000010000 */
[----:B------:R-:W-:Y:S02]  /*87e0*/  ISETP.NE.AND P1, PT, R0, 0x40, PT ;  /* 0x000000400000780c */ /* 0x000fe40003f25270 */
[----:B------:R-:W-:-:S03]  /*87f0*/  LOP3.LUT R0, R2, 0x3e0, RZ, 0xc0, !PT ;  /* 0x000003e002007812 */ /* 0x000fc600078ec0ff */
[----:B-1---5:R-:W0:Y:S02]  /*8800*/  @!P2 LDS.128 R4, [R16] ;  /* 0x000000001004a984 */ /* 0x022e240000000c00 */
        /* <DEDUP_REMOVED lines=33> */
.L_x_3018:
[----:B------:R-:W-:Y:S05]  /*8a20*/  @P0 EXIT ;  /* 0x000000000000094d */ /* 0x000fea0003800000 */
[----:B------:R-:W0:Y:S02]  /*8a30*/  LDCU UR4, c[0x0][0x478] ;  /* 0x00008f00ff0477ac */ /* 0x000e240008000800 */
[----:B0-----:R-:W-:-:S09]  /*8a40*/  UISETP.NE.AND UP0, UPT, UR4, 0x2, UPT ;  /* 0x000000020400788c */ /* 0x001fd2000bf05270 */
[----:B------:R-:W-:Y:S05]  /*8a50*/  BRA.U UP0, `(.L_x_3019) ;  /* 0x00000001007c7547 */ /* 0x000fea000b800000 */
[----:B-1---5:R-:W0:Y:S01]  /*8a60*/  LDC.64 R4, c[0x0][0x470] ;  /* 0x00011c00ff047b82 */ /* 0x022e220000000a00 */
[----:B------:R-:W1:Y:S01]  /*8a70*/  LDCU.64 UR4, c[0x0][0x380] ;  /* 0x00007000ff0477ac */ /* 0x000e620008000a00 */
[----:B0-----:R-:W2:Y:S01]  /*8a80*/  LDG.E R4, desc[UR36][R4.64] ;  /* 0x0000002404047981 */ /* 0x001ea2000c1e1900 */
[----:B------:R-:W-:Y:S01]  /*8a90*/  IADD3 R3, PT, PT, R52, R3, RZ ;  /* 0x0000000334037210 */ /* 0x000fe20007ffe0ff */
        /* <DEDUP_REMOVED lines=14> */
[----:B0-----:R-:W-:-:S03]  /*8b80*/  PRMT R9, R9, 0x8880, RZ ;  /* 0x0000888009097816 */ /* 0x001fc600000000ff */
[----:B------:R-:W-:Y:S01]  /*8b90*/  IMAD R5, R0, 0x1000000, R5 ;  /* 0x0100000000057824 */ /* 0x000fe200078e0205 */
[----:B------:R-:W-:Y:S02]  /*8ba0*/  PRMT R2, R9, 0x7710, RZ ;  /* 0x0000771009027816 */ /* 0x000fe400000000ff */
[----:B--2---:R-:W-:-:S04]  /*8bb0*/  PRMT R4, R8, 0x8880, RZ ;  /* 0x0000888008047816 */ /* 0x004fc800000000ff */
[----:B------:R-:W-:Y:S02]  /*8bc0*/  PRMT R0, R4, 0x7710, RZ ;  /* 0x0000771004007816 */ /* 0x000fe400000000ff */
[----:B------:R-:W-:Y:S02]  /*8bd0*/  LOP3.LUT R4, R2, 0xff, RZ, 0xc0, !PT ;  /* 0x000000ff02047812 */ /* 0x000fe400078ec0ff */
[C---:B-1----:R-:W-:Y:S02]  /*8be0*/  IADD3 R2, P0, PT, R3.reuse, UR4, RZ ;  /* 0x0000000403027c10 */ /* 0x042fe4000ff1e0ff */
[----:B------:R-:W-:Y:S02]  /*8bf0*/  LOP3.LUT R7, R0, 0xff, RZ, 0xc0, !PT ;  /* 0x000000ff00077812 */ /* 0x000fe400078ec0ff */
[----:B------:R-:W-:Y:S02]  /*8c00*/  LEA R4, R4, R5, 0x8 ;  /* 0x0000000504047211 */ /* 0x000fe400078e40ff */
[----:B------:R-:W-:-:S02]  /*8c10*/  LEA.HI.X.SX32 R3, R3, UR5, 0x1, P0 ;  /* 0x0000000503037c11 */ /* 0x000fc400080f0eff */
[----:B------:R-:W-:-:S05]  /*8c20*/  IADD3 R7, PT, PT, R4, R7, RZ ;  /* 0x0000000704077210 */ /* 0x000fca0007ffe0ff */
[----:B------:R-:W-:Y:S01]  /*8c30*/  STG.E desc[UR36][R2.64], R7 ;  /* 0x0000000702007986 */ /* 0x000fe2000c101924 */
[----:B------:R-:W-:Y:S05]  /*8c40*/  EXIT ;  /* 0x000000000000794d */ /* 0x000fea0003800000 */
.L_x_3019:
[----:B-1---5:R-:W0:Y:S01]  /*8c50*/  LDC.64 R4, c[0x0][0x380] ;  /* 0x0000e000ff047b82 */ /* 0x022e220000000a00 */
[----:B------:R-:W-:-:S04]  /*8c60*/  IMAD.IADD R3, R52, 0x1, R3 ;  /* 0x0000000134037824 */ /* 0x000fc800078e0203 */
[----:B0-----:R-:W-:-:S05]  /*8c70*/  IMAD.WIDE R2, R3, 0x4, R4 ;  /* 0x0000000403027825 */ /* 0x001fca00078e0204 */
[----:B------:R-:W-:Y:S01]  /*8c80*/  STG.E.128 desc[UR36][R2.64], R8 ;  /* 0x0000000802007986 */ /* 0x000fe2000c101d24 */
[----:B------:R-:W-:Y:S05]  /*8c90*/  EXIT ;  /* 0x000000000000794d */ /* 0x000fea0003800000 */
.L_x_2913:
[----:B------:R-:W-:Y:S01]  /*8ca0*/  HFMA2 R12, -RZ, RZ, 0, 9.5367431640625e-07 ;  /* 0x00000010ff0c7431 */ /* 0x000fe200000001ff */
[----:B------:R-:W-:Y:S01]  /*8cb0*/  MOV R11, 0x1f ;  /* 0x0000001f000b7802 */ /* 0x000fe20000000f00 */
[----:B------:R-:W-:-:S07]  /*8cc0*/  IMAD.MOV.U32 R15, RZ, RZ, -0x1 ;  /* 0xffffffffff0f7424 */ /* 0x000fce00078e00ff */
[----:B-12--5:R-:W-:Y:S05]  /*8cd0*/  WARPSYNC.COLLECTIVE R15, `(.L_x_3020) ;  /* 0x000000000f087348 */ /* 0x026fea0003c00000 */
[----:B------:R0:W3:Y:S02]  /*8ce0*/  SHFL.BFLY P6, R14, R13, R12, R11 ;  /* 0x0c00000c0d0e7389 */ /* 0x0000e400000c000b */
[----:B0123-5:R-:W-:Y:S05]  /*8cf0*/  ENDCOLLECTIVE ;  /* 0x000000000000791b */ /* 0x02ffea0003800000 */
.L_x_3020:
[----:B------:R-:W-:Y:S02]  /*8d00*/  HFMA2 R12, -RZ, RZ, 0, 4.76837158203125e-07 ;  /* 0x00000008ff0c7431 */ /* 0x000fe400000001ff */
[----:B------:R-:W-:-:S05]  /*8d10*/  FADD.FTZ R0, R13, R14 ;  /* 0x0000000e0d007221 */ /* 0x000fca0000010000 */
[----:B------:R-:W-:-:S07]  /*8d20*/  MOV R13, R0 ;  /* 0x00000000000d7202 */ /* 0x000fce0000000f00 */
[----:B------:R-:W-:Y:S05]  /*8d30*/  WARPSYNC.COLLECTIVE R15, `(.L_x_3021) ;  /* 0x000000000f087348 */ /* 0x000fea0003c00000 */
[----:B------:R0:W1:Y:S02]  /*8d40*/  SHFL.BFLY P6, R14, R13, R12, R11 ;  /* 0x0c00000c0d0e7389 */ /* 0x00006400000c000b */
[----:B01----:R-:W-:Y:S05]  /*8d50*/  ENDCOLLECTIVE ;  /* 0x000000000000791b */ /* 0x003fea0003800000 */
.L_x_3021:
[----:B------:R-:W-:Y:S01]  /*8d60*/  MOV R12, 0x4 ;  /* 0x00000004000c7802 */ /* 0x000fe20000000f00 */
[----:B------:R-:W-:-:S04]  /*8d70*/  FADD.FTZ R2, R0, R14 ;  /* 0x0000000e00027221 */ /* 0x000fc80000010000 */
[----:B------:R-:W-:-:S07]  /*8d80*/  IMAD.MOV.U32 R13, RZ, RZ, R2 ;  /* 0x000000ffff0d7224 */ /* 0x000fce00078e0002 */
[----:B------:R-:W-:Y:S05]  /*8d90*/  WARPSYNC.COLLECTIVE R15, `(.L_x_3022) ;  /* 0x000000000f087348 */ /* 0x000fea0003c00000 */
[----:B------:R0:W1:Y:S02]  /*8da0*/  SHFL.BFLY P6, R14, R13, R12, R11 ;  /* 0x0c00000c0d0e7389 */ /* 0x00006400000c000b */
[----:B01----:R-:W-:Y:S05]  /*8db0*/  ENDCOLLECTIVE ;  /* 0x000000000000791b */ /* 0x003fea0003800000 */
.L_x_3022:
[----:B------:R-:W-:Y:S02]  /*8dc0*/  IMAD.MOV.U32 R12, RZ, RZ, 0x2 ;  /* 0x00000002ff0c7424 */ /* 0x000fe400078e00ff */
[----:B------:R-:W-:-:S05]  /*8dd0*/  FADD.FTZ R3, R2, R14 ;  /* 0x0000000e02037221 */ /* 0x000fca0000010000 */
[----:B------:R-:W-:-:S07]  /*8de0*/  MOV R13, R3 ;  /* 0x00000003000d7202 */ /* 0x000fce0000000f00 */
[----:B------:R-:W-:Y:S05]  /*8df0*/  WARPSYNC.COLLECTIVE R15, `(.L_x_3023) ;  /* 0x000000000f087348 */ /* 0x000fea0003c00000 */
[----:B------:R0:W1:Y:S02]  /*8e00*/  SHFL.BFLY P6, R14, R13, R12, R11 ;  /* 0x0c00000c0d0e7389 */ /* 0x00006400000c000b */
[----:B01----:R-:W-:Y:S05]  /*8e10*/  ENDCOLLECTIVE ;  /* 0x000000000000791b */ /* 0x003fea0003800000 */
.L_x_3023:
[----:B------:R-:W-:Y:S02]  /*8e20*/  HFMA2 R12, -RZ, RZ, 0, 5.9604644775390625e-08 ;  /* 0x00000001ff0c7431 */ /* 0x000fe400000001ff */
[----:B------:R-:W-:-:S05]  /*8e30*/  FADD.FTZ R4, R3, R14 ;  /* 0x0000000e03047221 */ /* 0x000fca0000010000 */
[----:B------:R-:W-:-:S07]  /*8e40*/  MOV R13, R4 ;  /* 0x00000004000d7202 */ /* 0x000fce0000000f00 */
[----:B------:R-:W-:Y:S05]  /*8e50*/  WARPSYNC.COLLECTIVE R15, `(.L_x_3024) ;  /* 0x000000000f087348 */ /* 0x000fea0003c00000 */
[----:B------:R0:W1:Y:S02]  /*8e60*/  SHFL.BFLY P6, R14, R13, R12, R11 ;  /* 0x0c00000c0d0e7389 */ /* 0x00006400000c000b */
[----:B01----:R-:W-:Y:S05]  /*8e70*/  ENDCOLLECTIVE ;  /* 0x000000000000791b */ /* 0x003fea0003800000 */
.L_x_3024:
[----:B------:R-:W-:Y:S05]  /*8e80*/  BRA `(.L_x_3025) ;  /* 0xffffff8800087947 */ /* 0x000fea000383ffff */
.L_x_3026:
        /* <DEDUP_REMOVED lines=15> */
.L_x_3268:


//--------------------- .text._ZN4mmha33masked_multihead_attention_kernelIfLi48ELi64ELi2ELi16ELi128ELb0ELb0EEEv26Multihead_attention_paramsIT_XT5_EE --------------------------
	.section	.text._ZN4mmha33masked_multihead_attention_kernelIfLi48ELi64ELi2ELi16ELi128ELb0ELb0EEEv26Multihead_attention_paramsIT_XT5_EE,"ax",@progbits
	.align	128
        .global         _ZN4mmha33masked_multihead_attention_kernelIfLi48ELi64ELi2ELi16ELi128ELb0ELb0EEEv26Multihead_attention_paramsIT_XT5_EE
        .type           _ZN4mmha33masked_multihead_attention_kernelIfLi48ELi64ELi2ELi16ELi128ELb0ELb0EEEv26Multihead_attention_paramsIT_XT5_EE,@function
        .size           _ZN4mmha33masked_multihead_attention_kernelIfLi48ELi64ELi2ELi16ELi128ELb0ELb0EEEv26Multihead_attention_paramsIT_XT5_EE,(.L_x_3269 - _ZN4mmha33masked_multihead_attention_kernelIfLi48ELi64ELi2ELi16ELi128ELb0ELb0EEEv26Multihead_attention_paramsIT_XT5_EE)
        .other          _ZN4mmha33masked_multihead_attention_kernelIfLi48ELi64ELi2ELi16ELi128ELb0ELb0EEEv26Multihead_attention_paramsIT_XT5_EE,@"STO_CUDA_ENTRY STV_DEFAULT"
_ZN4mmha33masked_multihead_attention_kernelIfLi48ELi64ELi2ELi16ELi128ELb0ELb0EEEv26Multihead_attention_paramsIT_XT5_EE:
.text._ZN4mmha33masked_multihead_attention_kernelIfLi48ELi64ELi2ELi16ELi128ELb0ELb0EEEv26Multihead_attention_paramsIT_XT5_EE:
        /* <DEDUP_REMOVED lines=12> */
.L_x_3027:
[----:B------:R-:W1:Y:S08]  /*00c0*/  LDC.64 R2, c[0x0][0x4a0] ;  /* 0x00012800ff027b82 */ /* 0x000e700000000a00 */
[----:B------:R-:W3:Y:S01]  /*00d0*/  LDC R9, c[0x0][0x3f0] ;  /* 0x0000fc00ff097b82 */ /* 0x000ee20000000800 */
[----:B--2---:R-:W-:Y:S01]  /*00e0*/  IABS R10, R52 ;  /* 0x00000034000a7213 */ /* 0x004fe20000000000 */
[----:B------:R-:W2:Y:S01]  /*00f0*/  LDCU UR4, c[0x0][0x3f4] ;  /* 0x00007e80ff0477ac */ /* 0x000ea20008000800 */
[----:B------:R-:W-:Y:S01]  /*0100*/  IMAD.MOV.U32 R18, RZ, RZ, RZ ;  /* 0x000000ffff127224 */ /* 0x000fe200078e00ff */
[----:B------:R-:W4:Y:S04]  /*0110*/  S2R R53, SR_CTAID.X ;  /* 0x0000000000357919 */ /* 0x000f280000002500 */
[----:B------:R-:W4:Y:S01]  /*0120*/  LDC R15, c[0x0][0x3f8] ;  /* 0x0000fe00ff0f7b82 */ /* 0x000f220000000800 */
[----:B-1----:R-:W-:-:S04]  /*0130*/  ISETP.NE.U32.AND P0, PT, R2, RZ, PT ;  /* 0x000000ff0200720c */ /* 0x002fc80003f05070 */
[----:B------:R-:W-:Y:S02]  /*0140*/  ISETP.NE.AND.EX P0, PT, R3, RZ, PT, P0 ;  /* 0x000000ff0300720c */ /* 0x000fe40003f05300 */
[----:B---3--:R-:W-:-:S04]  /*0150*/  IABS R7, R9 ;  /* 0x0000000900077213 */ /* 0x008fc80000000000 */
[----:B------:R-:W1:Y:S07]  /*0160*/  I2F.RP R0, R7 ;  /* 0x0000000700007306 */ /* 0x000e6e0000209400 */
[----:B------:R-:W3:Y:S01]  /*0170*/  @P0 LDC.64 R4, c[0x0][0x4a0] ;  /* 0x00012800ff040b82 */ /* 0x000ee20000000a00 */
[----:B-1----:R-:W1:Y:S01]  /*0180*/  MUFU.RCP R0, R0 ;  /* 0x0000000000007308 */ /* 0x002e620000001000 */
[----:B---3--:R-:W-:-:S04]  /*0190*/  @P0 IMAD.WIDE.U32 R4, R52, 0x4, R4 ;  /* 0x0000000434040825 */ /* 0x008fc800078e0004 */
[----:B-1----:R-:W-:Y:S01]  /*01a0*/  VIADD R6, R0, 0xffffffe ;  /* 0x0ffffffe00067836 */ /* 0x002fe20000000000 */
[----:B------:R1:W3:Y:S03]  /*01b0*/  @P0 LDG.E R8, desc[UR36][R4.64] ;  /* 0x0000002404080981 */ /* 0x0002e6000c1e1900 */
[----:B------:R-:W0:Y:S02]  /*01c0*/  F2I.FTZ.U32.TRUNC.NTZ R3, R6 ;  /* 0x0000000600037305 */ /* 0x000e24000021f000 */
[----:B0-----:R-:W-:-:S05]  /*01d0*/  IADD3 R2, PT, PT, RZ, -R3, RZ ;  /* 0x80000003ff027210 */ /* 0x001fca0007ffe0ff */
[----:B------:R-:W-:Y:S02]  /*01e0*/  IMAD R11, R2, R7, RZ ;  /* 0x00000007020b7224 */ /* 0x000fe400078e02ff */
[----:B------:R-:W-:-:S04]  /*01f0*/  IMAD.MOV.U32 R2, RZ, RZ, RZ ;  /* 0x000000ffff027224 */ /* 0x000fc800078e00ff */
[----:B------:R-:W-:Y:S02]  /*0200*/  IMAD.HI.U32 R0, R3, R11, R2 ;  /* 0x0000000b03007227 */ /* 0x000fe400078e0002 */
[----:B------:R-:W0:Y:S04]  /*0210*/  LDC.64 R2, c[0x0][0x460] ;  /* 0x00011800ff027b82 */ /* 0x000e280000000a00 */
[----:B------:R-:W-:-:S04]  /*0220*/  IMAD.HI.U32 R0, R0, R10, RZ ;  /* 0x0000000a00007227 */ /* 0x000fc800078e00ff */
[----:B------:R-:W-:-:S04]  /*0230*/  IMAD.MOV R6, RZ, RZ, -R0 ;  /* 0x000000ffff067224 */ /* 0x000fc800078e0a00 */
[----:B-1----:R-:W-:-:S05]  /*0240*/  IMAD R4, R7, R6, R10 ;  /* 0x0000000607047224 */ /* 0x002fca00078e020a */
[----:B------:R-:W-:-:S13]  /*0250*/  ISETP.GT.U32.AND P3, PT, R7, R4, PT ;  /* 0x000000040700720c */ /* 0x000fda0003f64070 */
[----:B------:R-:W-:-:S04]  /*0260*/  @!P3 IADD3 R4, PT, PT, R4, -R7, RZ ;  /* 0x800000070404b210 */ /* 0x000fc80007ffe0ff */
[----:B------:R-:W-:Y:S01]  /*0270*/  ISETP.GE.U32.AND P2, PT, R4, R7, PT ;  /* 0x000000070400720c */ /* 0x000fe20003f46070 */
[----:B------:R-:W-:-:S12]  /*0280*/  @!P3 VIADD R0, R0, 0x1 ;  /* 0x000000010000b836 */ /* 0x000fd80000000000 */
[----:B------:R-:W-:-:S05]  /*0290*/  @P2 VIADD R0, R0, 0x1 ;  /* 0x0000000100002836 */ /* 0x000fca0000000000 */
[----:B------:R-:W-:Y:S02]  /*02a0*/  MOV R24, R0 ;  /* 0x0000000000187202 */ /* 0x000fe40000000f00 */
[----:B--2---:R-:W-:-:S04]  /*02b0*/  MOV R0, UR4 ;  /* 0x0000000400007c02 */ /* 0x004fc80008000f00 */
[----:B------:R-:W-:Y:S02]  /*02c0*/  IABS R11, R0 ;  /* 0x00000000000b7213 */ /* 0x000fe40000000000 */
[----:B------:R-:W-:Y:S02]  /*02d0*/  LOP3.LUT R6, R52, R9, RZ, 0x3c, !PT ;  /* 0x0000000934067212 */ /* 0x000fe400078e3cff */
[----:B------:R-:W1:Y:S01]  /*02e0*/  I2F.RP R0, R11 ;  /* 0x0000000b00007306 */ /* 0x000e620000209400 */
[----:B0-----:R-:W-:Y:S02]  /*02f0*/  ISETP.NE.U32.AND P1, PT, R2, RZ, PT ;  /* 0x000000ff0200720c */ /* 0x001fe40003f25070 */
[----:B------:R-:W-:Y:S02]  /*0300*/  ISETP.GE.AND P4, PT, R6, RZ, PT ;  /* 0x000000ff0600720c */ /* 0x000fe40003f86270 */
[----:B------:R-:W-:Y:S02]  /*0310*/  ISETP.NE.AND P3, PT, R9, RZ, PT ;  /* 0x000000ff0900720c */ /* 0x000fe40003f65270 */
[----:B------:R-:W-:Y:S01]  /*0320*/  ISETP.NE.AND.EX P1, PT, R3, RZ, PT, P1 ;  /* 0x000000ff0300720c */ /* 0x000fe20003f25310 */
[----:B-1----:R-:W0:Y:S08]  /*0330*/  MUFU.RCP R0, R0 ;  /* 0x0000000000007308 */ /* 0x002e300000001000 */
[----:B------:R-:W-:-:S02]  /*0340*/  @!P4 IMAD.MOV R24, RZ, RZ, -R24 ;  /* 0x000000ffff18c224 */ /* 0x000fc400078e0a18 */
[----:B------:R-:W-:Y:S02]  /*0350*/  @!P3 LOP3.LUT R24, RZ, R9, RZ, 0x33, !PT ;  /* 0x00000009ff18b212 */ /* 0x000fe400078e33ff */
[----:B------:R-:W3:Y:S08]  /*0360*/  @P0 LDC R9, c[0x0][0x430] ;  /* 0x00010c00ff090b82 */ /* 0x000ef00000000800 */
[----:B------:R-:W1:Y:S08]  /*0370*/  @P1 LDC.64 R4, c[0x0][0x460] ;  /* 0x00011800ff041b82 */ /* 0x000e700000000a00 */
[----:B------:R-:W2:Y:S01]  /*0380*/  @!P0 LDC R10, c[0x0][0x40c] ;  /* 0x00010300ff0a8b82 */ /* 0x000ea20000000800 */
[----:B0-----:R-:W-:-:S04]  /*0390*/  VIADD R6, R0, 0xffffffe ;  /* 0x0ffffffe00067836 */ /* 0x001fc80000000000 */
[----:B------:R0:W4:Y:S01]  /*03a0*/  F2I.FTZ.U32.TRUNC.NTZ R7, R6 ;  /* 0x0000000600077305 */ /* 0x000122000021f000 */
[----:B-1----:R-:W-:-:S05]  /*03b0*/  @P1 IMAD.WIDE R4, R24, 0x4, R4 ;  /* 0x0000000418041825 */ /* 0x002fca00078e0204 */
[----:B------:R4:W5:Y:S01]  /*03c0*/  @P1 LDG.E R18, desc[UR36][R4.64] ;  /* 0x0000002404121981 */ /* 0x000962000c1e1900 */
[----:B--2---:R-:W-:Y:S01]  /*03d0*/  @!P0 R2UR UR39, R10 ;  /* 0x000000000a2782ca */ /* 0x004fe200000e0000 */
[----:B0-----:R-:W-:Y:S01]  /*03e0*/  IMAD.MOV.U32 R6, RZ, RZ, RZ ;  /* 0x000000ffff067224 */ /* 0x001fe200078e00ff */
[----:B----4-:R-:W-:-:S05]  /*03f0*/  IADD3 R4, PT, PT, RZ, -R7, RZ ;  /* 0x80000007ff047210 */ /* 0x010fca0007ffe0ff */
[----:B------:R-:W-:-:S04]  /*0400*/  IMAD R5, R4, R11, RZ ;  /* 0x0000000b04057224 */ /* 0x000fc800078e02ff */
[----:B------:R-:W-:Y:S02]  /*0410*/  IMAD.HI.U32 R7, R7, R5, R6 ;  /* 0x0000000507077227 */ /* 0x000fe400078e0006 */
[----:B------:R-:W0:Y:S01]  /*0420*/  LDC R5, c[0x0][0x3e8] ;  /* 0x0000fa00ff057b82 */ /* 0x000e220000000800 */
[----:B------:R-:W1:Y:S01]  /*0430*/  S2R R22, SR_TID.X ;  /* 0x0000000000167919 */ /* 0x000e620000002100 */
[----:B------:R-:W-:Y:S01]  /*0440*/  IMAD R23, R52, R15, R53 ;  /* 0x0000000f34177224 */ /* 0x000fe200078e0235 */
[----:B0-----:R-:W-:-:S13]  /*0450*/  ISETP.NE.AND P1, PT, R5, RZ, PT ;  /* 0x000000ff0500720c */ /* 0x001fda0003f25270 */
[----:B------:R-:W-:Y:S02]  /*0460*/  @P1 IMAD R0, R52, R5, RZ ;  /* 0x0000000534001224 */ /* 0x000fe400078e02ff */
[----:B------:R-:W-:Y:S02]  /*0470*/  @!P1 IMAD R17, R23, 0x30, RZ ;  /* 0x0000003017119824 */ /* 0x000fe400078e02ff */
[----:B------:R-:W-:Y:S01]  /*0480*/  @P1 IMAD R17, R53, 0x30, R0 ;  /* 0x0000003035111824 */ /* 0x000fe200078e0200 */
[C---:B-1----:R-:W-:Y:S01]  /*0490*/  ISETP.GT.U32.AND P1, PT, R22.reuse, 0x17, PT ;  /* 0x000000171600780c */ /* 0x042fe20003f24070 */
[----:B------:R-:W-:Y:S01]  /*04a0*/  IMAD.SHL.U32 R26, R22, 0x2, RZ ;  /* 0x00000002161a7824 */ /* 0x000fe200078e00ff */
[----:B------:R-:W-:Y:S01]  /*04b0*/  BSSY.RECONVERGENT B0, `(.L_x_3028) ;  /* 0x0000024000007945 */ /* 0x000fe20003800200 */
[----:B------:R-:W-:Y:S02]  /*04c0*/  CS2R R30, SRZ ;  /* 0x00000000001e7805 */ /* 0x000fe4000001ff00 */
[----:B------:R-:W-:-:S02]  /*04d0*/  IMAD.IADD R19, R26, 0x1, R17 ;  /* 0x000000011a137824 */ /* 0x000fc400078e0211 */
[----:B---3--:R-:W-:-:S05]  /*04e0*/  @P0 IMAD.IADD R8, R8, 0x1, R9 ;  /* 0x0000000108080824 */ /* 0x008fca00078e0209 */
[----:B------:R-:W-:-:S13]  /*04f0*/  @P0 R2UR UR39, R8 ;  /* 0x00000000082702ca */ /* 0x000fda00000e0000 */
[----:B------:R-:W-:-:S05]  /*0500*/  IABS R16, UR39 ;  /* 0x0000002700107c13 */ /* 0x000fca0008000000 */
[----:B------:R-:W-:-:S04]  /*0510*/  IMAD.HI.U32 R7, R7, R16, RZ ;  /* 0x0000001007077227 */ /* 0x000fc800078e00ff */
[----:B------:R-:W-:-:S04]  /*0520*/  IMAD.MOV R7, RZ, RZ, -R7 ;  /* 0x000000ffff077224 */ /* 0x000fc800078e0a07 */
[----:B------:R-:W-:-:S05]  /*0530*/  IMAD R16, R11, R7, R16 ;  /* 0x000000070b107224 */ /* 0x000fca00078e0210 */
[----:B------:R-:W-:Y:S02]  /*0540*/  ISETP.GT.U32.AND P0, PT, R11, R16, PT ;  /* 0x000000100b00720c */ /* 0x000fe40003f04070 */
[----:B------:R-:W-:-:S11]  /*0550*/  ISETP.LE.AND P3, PT, RZ, UR39, PT ;  /* 0x00000027ff007c0c */ /* 0x000fd6000bf63270 */
[----:B------:R-:W-:-:S04]  /*0560*/  @!P0 IADD3 R16, PT, PT, R16, -R11, RZ ;  /* 0x8000000b10108210 */ /* 0x000fc80007ffe0ff */
[----:B------:R-:W-:Y:S02]  /*0570*/  ISETP.GT.U32.AND P2, PT, R11, R16, PT ;  /* 0x000000100b00720c */ /* 0x000fe40003f44070 */
[----:B------:R-:W-:Y:S01]  /*0580*/  ISETP.NE.AND P0, PT, RZ, UR4, PT ;  /* 0x00000004ff007c0c */ /* 0x000fe2000bf05270 */
[----:B------:R-:W-:-:S04]  /*0590*/  UIADD3 UR38, UPT, UPT, UR39, 0x1, -UR4 ;  /* 0x0000000127267890 */ /* 0x000fc8000fffe804 */
[----:B------:R-:W-:-:S06]  /*05a0*/  UISETP.LT.AND UP0, UPT, URZ, UR38, UPT ;  /* 0x00000026ff00728c */ /* 0x000fcc000bf01270 */
[----:B------:R-:W-:Y:S01]  /*05b0*/  @!P2 IMAD.IADD R16, R16, 0x1, -R11 ;  /* 0x000000011010a824 */ /* 0x000fe200078e0a0b */
[----:B------:R-:W-:-:S04]  /*05c0*/  USEL UR38, URZ, UR38, !UP0 ;  /* 0x00000026ff267287 */ /* 0x000fc8000c000000 */
[----:B------:R-:W-:Y:S02]  /*05d0*/  @!P3 IADD3 R16, PT, PT, -R16, RZ, RZ ;  /* 0x000000ff1010b210 */ /* 0x000fe40007ffe1ff */
[----:B------:R-:W-:Y:S01]  /*05e0*/  @!P0 LOP3.LUT R16, RZ, UR4, RZ, 0x33, !PT ;  /* 0x00000004ff108c12 */ /* 0x000fe2000f8e33ff */
[----:B------:R-:W-:Y:S06]  /*05f0*/  @P1 BRA `(.L_x_3029) ;  /* 0x00000000003c1947 */ /* 0x000fec0003800000 */
        /* <DEDUP_REMOVED lines=15> */
.L_x_3029:
[----:B------:R-:W-:Y:S05]  /*06f0*/  BSYNC.RECONVERGENT B0 ;  /* 0x0000000000007941 */ /* 0x000fea0003800200 */
.L_x_3028:
[----:B------:R-:W1:Y:S01]  /*0700*/  LDCU UR4, c[0x0][0x478] ;  /* 0x00008f00ff0477ac */ /* 0x000e620008000800 */
[----:B------:R-:W-:Y:S02]  /*0710*/  IMAD R13, R53, 0x30, R26 ;  /* 0x00000030350d7824 */ /* 0x000fe400078e021a */
[----:B------:R-:W-:Y:S01]  /*0720*/  IMAD R24, R24, R15, RZ ;  /* 0x0000000f18187224 */ /* 0x000fe200078e02ff */
        /* <DEDUP_REMOVED lines=13> */
.L_x_3030:
[----:B------:R-:W-:Y:S01]  /*0800*/  BSSY.RECONVERGENT B0, `(.L_x_3031) ;  /* 0x0000006000007945 */ /* 0x000fe20003800200 */
[----:B------:R-:W-:-:S03]  /*0810*/  CS2R R28, SRZ ;  /* 0x00000000001c7805 */ /* 0x000fc6000001ff00 */
[----:B------:R-:W-:Y:S05]  /*0820*/  @P1 BRA `(.L_x_3032) ;  /* 0x00000000000c1947 */ /* 0x000fea0003800000 */
[----:B------:R-:W1:Y:S02]  /*0830*/  LDC.64 R4, c[0x0][0x398] ;  /* 0x0000e600ff047b82 */ /* 0x000e640000000a00 */
[----:B-1----:R-:W-:-:S05]  /*0840*/  IMAD.WIDE R4, R19, 0x4, R4 ;  /* 0x0000000413047825 */ /* 0x002fca00078e0204 */
[----:B------:R1:W5:Y:S02]  /*0850*/  LDG.E.64 R28, desc[UR36][R4.64] ;  /* 0x00000024041c7981 */ /* 0x000364000c1e1b00 */
.L_x_3032:
[----:B------:R-:W-:Y:S05]  /*0860*/  BSYNC.RECONVERGENT B0 ;  /* 0x0000000000007941 */ /* 0x000fea0003800200 */
.L_x_3031:
[----:B------:R-:W2:Y:S01]  /*0870*/  LDCU.64 UR6, c[0x0][0x3a0] ;  /* 0x00007400ff0677ac */ /* 0x000ea20008000a00 */
[----:B------:R-:W3:Y:S01]  /*0880*/  LDC.64 R8, c[0x0][0x418] ;  /* 0x00010600ff087b82 */ /* 0x000ee20000000a00 */
[----:B------:R-:W-:Y:S01]  /*0890*/  ISETP.EQ.U32.AND P3, PT, R2, RZ, PT ;  /* 0x000000ff0200720c */ /* 0x000fe20003f62070 */
[----:B------:R-:W4:Y:S01]  /*08a0*/  LDCU.64 UR4, c[0x0][0x390] ;  /* 0x00007200ff0477ac */ /* 0x000f220008000a00 */
[----:B------:R-:W-:-:S04]  /*08b0*/  ISETP.GT.U32.AND P2, PT, R22, 0x1f, PT ;  /* 0x0000001f1600780c */ /* 0x000fc80003f44070 */
[----:B------:R-:W-:Y:S02]  /*08c0*/  ISETP.EQ.OR.EX P2, PT, R3, RZ, P2, P3 ;  /* 0x000000ff0300720c */ /* 0x000fe40001742730 */
[----:B--2---:R-:W-:Y:S02]  /*08d0*/  ISETP.NE.U32.AND P1, PT, RZ, UR6, PT ;  /* 0x00000006ff007c0c */ /* 0x004fe4000bf25070 */
[----:B----4-:R-:W-:-:S09]  /*08e0*/  ISETP.NE.U32.AND P0, PT, RZ, UR4, PT ;  /* 0x00000004ff007c0c */ /* 0x010fd2000bf05070 */
[----:B-----5:R-:W-:Y:S01]  /*08f0*/  @!P2 IMAD R0, R18, R15, RZ ;  /* 0x0000000f1200a224 */ /* 0x020fe200078e02ff */
[----:B------:R-:W-:Y:S02]  /*0900*/  ISETP.NE.AND.EX P1, PT, RZ, UR7, PT, P1 ;  /* 0x00000007ff007c0c */ /* 0x000fe4000bf25310 */
[----:B------:R-:W-:Y:S02]  /*0910*/  CS2R R14, SRZ ;  /* 0x00000000000e7805 */ /* 0x000fe4000001ff00 */
[----:B------:R-:W-:Y:S01]  /*0920*/  ISETP.NE.AND.EX P0, PT, RZ, UR5, PT, P0 ;  /* 0x00000005ff007c0c */ /* 0x000fe2000bf05300 */
[----:B------:R-:W-:Y:S01]  /*0930*/  @!P2 IMAD R3, R0, 0x30, R13 ;  /* 0x000000300003a824 */ /* 0x000fe200078e020d */
[C---:B------:R-:W-:Y:S01]  /*0940*/  ISETP.GT.U32.OR P1, PT, R22.reuse, 0x17, !P1 ;  /* 0x000000171600780c */ /* 0x040fe20004f24470 */
[----:B------:R-:W-:Y:S01]  /*0950*/  IMAD.MOV.U32 R2, RZ, RZ, RZ ;  /* 0x000000ffff027224 */ /* 0x000fe200078e00ff */
[----:B------:R-:W-:Y:S01]  /*0960*/  ISETP.GT.U32.OR P0, PT, R22, 0x17, !P0 ;  /* 0x000000171600780c */ /* 0x000fe20004704470 */
[----:B------:R-:W2:Y:S01]  /*0970*/  LDCU.U8 UR4, c[0x0][0x404] ;  /* 0x00008080ff0477ac */ /* 0x000ea20008000000 */
[----:B---3--:R-:W-:-:S04]  /*0980*/  ISETP.NE.U32.AND P3, PT, R8, RZ, PT ;  /* 0x000000ff0800720c */ /* 0x008fc80003f65070 */
[----:B------:R-:W-:Y:S02]  /*0990*/  ISETP.NE.AND.EX P3, PT, R9, RZ, PT, P3 ;  /* 0x000000ff0900720c */ /* 0x000fe40003f65330 */
[----:B------:R-:W3:Y:S08]  /*09a0*/  @!P2 LDC.64 R8, c[0x0][0x450] ;  /* 0x00011400ff08ab82 */ /* 0x000ef00000000a00 */
[----:B0-----:R-:W0:Y:S08]  /*09b0*/  @!P1 LDC.64 R6, c[0x0][0x3a0] ;  /* 0x0000e800ff069b82 */ /* 0x001e300000000a00 */
[----:B-1----:R-:W1:Y:S08]  /*09c0*/  @!P0 LDC.64 R4, c[0x0][0x390] ;  /* 0x0000e400ff048b82 */ /* 0x002e700000000a00 */
[----:B------:R-:W4:Y:S01]  /*09d0*/  @P3 LDC.64 R10, c[0x0][0x418] ;  /* 0x00010600ff0a3b82 */ /* 0x000f220000000a00 */
[----:B---3--:R-:W-:-:S06]  /*09e0*/  @!P2 IMAD.WIDE R8, R3, 0x4, R8 ;  /* 0x000000040308a825 */ /* 0x008fcc00078e0208 */
[----:B------:R-:W3:Y:S01]  /*09f0*/  @!P2 LDG.E.64 R8, desc[UR36][R8.64] ;  /* 0x000000240808a981 */ /* 0x000ee2000c1e1b00 */
[C---:B0-----:R-:W-:Y:S01]  /*0a00*/  @!P1 IMAD.WIDE.U32 R6, R13.reuse, 0x4, R6 ;  /* 0x000000040d069825 */ /* 0x041fe200078e0006 */
[----:B------:R-:W0:Y:S04]  /*0a10*/  LDC R3, c[0x0][0x400] ;  /* 0x00010000ff037b82 */ /* 0x000e280000000800 */
[----:B------:R-:W3:Y:S01]  /*0a20*/  @!P1 LDG.E.64 R14, desc[UR36][R6.64] ;  /* 0x00000024060e9981 */ /* 0x000ee2000c1e1b00 */
[----:B-1----:R-:W-:Y:S01]  /*0a30*/  @!P0 IMAD.WIDE.U32 R4, R13, 0x4, R4 ;  /* 0x000000040d048825 */ /* 0x002fe200078e0004 */
[----:B------:R-:W-:-:S06]  /*0a40*/  CS2R R12, SRZ ;  /* 0x00000000000c7805 */ /* 0x000fcc000001ff00 */
[----:B------:R-:W3:Y:S01]  /*0a50*/  @!P0 LDG.E.64 R12, desc[UR36][R4.64] ;  /* 0x00000024040c8981 */ /* 0x000ee2000c1e1b00 */
[----:B----4-:R-:W-:-:S05]  /*0a60*/  @P3 IMAD.WIDE.U32 R10, R52, 0x4, R10 ;  /* 0x00000004340a3825 */ /* 0x010fca00078e000a */
[----:B------:R1:W5:Y:S01]  /*0a70*/  @P3 LDG.E R2, desc[UR36][R10.64] ;  /* 0x000000240a023981 */ /* 0x000362000c1e1900 */
[----:B--2---:R-:W-:-:S04]  /*0a80*/  ISETP.NE.AND P0, PT, RZ, UR4, PT ;  /* 0x00000004ff007c0c */ /* 0x004fc8000bf05270 */
[----:B0-----:R-:W-:Y:S01]  /*0a90*/  ISETP.LT.OR P0, PT, R3, 0x1, P0 ;  /* 0x000000010300780c */ /* 0x001fe20000701670 */
[----:B------:R-:W-:Y:S01]  /*0aa0*/  BSSY.RECONVERGENT B6, `(.L_x_3033) ;  /* 0x000009a000067945 */ /* 0x000fe20003800200 */
[----:B---3--:R-:W-:Y:S01]  /*0ab0*/  FADD.FTZ R28, R14, R28 ;  /* 0x0000001c0e1c7221 */ /* 0x008fe20000010000 */
        /* <DEDUP_REMOVED lines=30> */
.L_x_3034:
        /* <DEDUP_REMOVED lines=10> */
[----:B0-----:R-:W-:Y:S01]  /*0d40*/  IADD3 R4, PT, PT, R0, 0xffffffe, RZ ;  /* 0x0ffffffe00047810 */ /* 0x001fe20007ffe0ff */
[----:B------:R-:W-:-:S05]  /*0d50*/  IMAD.MOV R0, RZ, RZ, -R10 ;  /* 0x000000ffff007224 */ /* 0x000fca00078e0a0a */
[----:B------:R0:W1:Y:S02]  /*0d60*/  F2I.FTZ.U32.TRUNC.NTZ R5, R4 ;  /* 0x0000000400057305 */ /* 0x000064000021f000 */
[----:B0-----:R-:W-:Y:S02]  /*0d70*/  HFMA2 R4, -RZ, RZ, 0, 0 ;  /* 0x00000000ff047431 */ /* 0x001fe400000001ff */
        /* <DEDUP_REMOVED lines=15> */
[----:B------:R-:W-:-:S03]  /*0e70*/  ISETP.GE.AND P0, PT, R26, R3, PT ;  /* 0x000000031a00720c */ /* 0x000fc60003f06270 */
[----:B------:R-:W-:-:S05]  /*0e80*/  IMAD.MOV.U32 R32, RZ, RZ, R5 ;  /* 0x000000ffff207224 */ /* 0x000fca00078e0005 */
        /* <DEDUP_REMOVED lines=10> */
[----:B------:R-:W-:Y:S01]  /*0f30*/  MOV R8, 0x53f ;  /* 0x0000053f00087802 */ /* 0x000fe20000000f00 */
        /* <DEDUP_REMOVED lines=12> */
[----:B--2--5:R-:W-:Y:S05]  /*1000*/  CALL.ABS.NOINC R14 ;  /* 0x000000000e007343 */ /* 0x024fea0003c00000 */
.L_x_3036:
        /* <DEDUP_REMOVED lines=8> */
[----:B-1----:R-:W-:Y:S01]  /*1090*/  LEA R3, R7, R0, 0x2 ;  /* 0x0000000007037211 */ /* 0x002fe200078e10ff */
        /* <DEDUP_REMOVED lines=15> */
[----:B------:R-:W-:Y:S02]  /*1190*/  IMAD.SHL.U32 R4, R4, 0x2, RZ ;  /* 0x0000000204047824 */ /* 0x000fe400078e00ff */
        /* <DEDUP_REMOVED lines=29> */
.L_x_3040:
[----:B------:R-:W-:Y:S05]  /*1370*/  BSYNC.RECONVERGENT B1 ;  /* 0x0000000000017941 */ /* 0x000fea0003800200 */
.L_x_3039:
[----:B--2---:R2:W-:Y:S04]  /*1380*/  STS [R13], R28 ;  /* 0x0000001c0d007388 */ /* 0x0045e80000000800 */
[----:B----4-:R2:W-:Y:S04]  /*1390*/  STS [R14], R29 ;  /* 0x0000001d0e007388 */ /* 0x0105e80000000800 */
[----:B-1----:R2:W-:Y:S04]  /*13a0*/  STS [R11], R30 ;  /* 0x0000001e0b007388 */ /* 0x0025e80000000800 */
[----:B---3--:R2:W-:Y:S02]  /*13b0*/  STS [R12], R31 ;  /* 0x0000001f0c007388 */ /* 0x0085e40000000800 */
.L_x_3038:
[----:B------:R-:W-:Y:S05]  /*13c0*/  BSYNC.RECONVERGENT B0 ;  /* 0x0000000000007941 */ /* 0x000fea0003800200 */
.L_x_3037:
[----:B------:R-:W-:Y:S01]  /*13d0*/  BAR.SYNC.DEFER_BLOCKING 0x0 ;  /* 0x0000000000007b1d */ /* 0x000fe20000010000 */
[----:B------:R-:W-:-:S04]  /*13e0*/  @!P6 IMAD R19, R19, R32, R25 ;  /* 0x000000201313e224 */ /* 0x000fc800078e0219 */
[C---:B------:R-:W-:Y:S01]  /*13f0*/  @!P6 IMAD R3, R19.reuse, 0x4, R3 ;  /* 0x000000041303e824 */ /* 0x040fe200078e0203 */
[----:B------:R-:W-:-:S05]  /*1400*/  @!P6 LEA R0, R19, R0, 0x2 ;  /* 0x000000001300e211 */ /* 0x000fca00078e10ff */
[----:B--2---:R1:W2:Y:S04]  /*1410*/  @!P6 LDS.64 R30, [R0] ;  /* 0x00000000001ee984 */ /* 0x0042a80000000a00 */
[----:B------:R1:W3:Y:S01]  /*1420*/  @!P6 LDS.64 R28, [R3] ;  /* 0x00000000031ce984 */ /* 0x0002e20000000a00 */
[----:B------:R-:W-:Y:S06]  /*1430*/  BAR.SYNC.DEFER_BLOCKING 0x0 ;  /* 0x0000000000007b1d */ /* 0x000fec0000010000 */
.L_x_3035:
[----:B------:R-:W-:Y:S05]  /*1440*/  BSYNC.RECONVERGENT B6 ;  /* 0x0000000000067941 */ /* 0x000fea0003800200 */
.L_x_3033:
[----:B------:R-:W4:Y:S01]  /*1450*/  S2UR UR6, SR_CgaCtaId ;  /* 0x00000000000679c3 */ /* 0x000f220000008800 */
[----:B------:R-:W-:Y:S01]  /*1460*/  ISETP.GT.U32.AND P0, PT, R22, 0x1f, PT ;  /* 0x0000001f1600780c */ /* 0x000fe20003f04070 */
[----:B------:R-:W-:Y:S01]  /*1470*/  UMOV UR5, 0x400 ;  /* 0x0000040000057882 */ /* 0x000fe20000000000 */
[----:B------:R-:W-:Y:S01]  /*1480*/  MOV R7, UR38 ;  /* 0x0000002600077c02 */ /* 0x000fe20008000f00 */
[----:B------:R-:W-:Y:S01]  /*1490*/  UIADD3 UR4, UPT, UPT, UR5, 0x120, URZ ;  /* 0x0000012005047890 */ /* 0x000fe2000fffe0ff */
[----:B------:R-:W-:Y:S02]  /*14a0*/  IMAD.MOV.U32 R19, RZ, RZ, -0x800001 ;  /* 0xff7fffffff137424 */ /* 0x000fe400078e00ff */
[----:B------:R-:W-:Y:S01]  /*14b0*/  IADD3 R7, PT, PT, -R7, UR39, RZ ;  /* 0x0000002707077c10 */ /* 0x000fe2000fffe1ff */
[----:B----4-:R-:W-:-:S06]  /*14c0*/  ULEA UR7, UR6, UR4, 0x18 ;  /* 0x0000000406077291 */ /* 0x010fcc000f8ec0ff */
[----:B------:R-:W-:Y:S01]  /*14d0*/  LEA R8, R7, UR7, 0x2 ;  /* 0x0000000707087c11 */ /* 0x000fe2000f8e10ff */
[----:B------:R-:W-:Y:S06]  /*14e0*/  @P0 BRA `(.L_x_3041) ;  /* 0x0000000000c40947 */ /* 0x000fec0003800000 */
        /* <DEDUP_REMOVED lines=10> */
[----:B------:R-:W-:Y:S02]  /*1590*/  SHF.R.U32.HI R3, RZ, 0x1, R22 ;  /* 0x00000001ff037819 */ /* 0x000fe40000011616 */
[----:B------:R-:W-:Y:S01]  /*15a0*/  LOP3.LUT R26, R26, 0x2, RZ, 0xc0, !PT ;  /* 0x000000021a1a7812 */ /* 0x000fe200078ec0ff */
[----:B--2---:R-:W-:Y:S02]  /*15b0*/  IMAD R23, R23, UR4, RZ ;  /* 0x0000000417177c24 */ /* 0x004fe4000f8e02ff */
[----:B-1----:R-:W-:Y:S02]  /*15c0*/  IMAD R0, R3, UR4, R16 ;  /* 0x0000000403007c24 */ /* 0x002fe4000f8e0210 */
[----:B------:R-:W-:-:S05]  /*15d0*/  IMAD R23, R23, 0x30, R26 ;  /* 0x0000003017177824 */ /* 0x000fca00078e021a */
[----:B------:R-:W-:-:S05]  /*15e0*/  LEA R23, R0, R23, 0x2 ;  /* 0x0000001700177211 */ /* 0x000fca00078e10ff */
[----:B---3--:R-:W-:-:S05]  /*15f0*/  IMAD.WIDE R4, R23, 0x4, R4 ;  /* 0x0000000417047825 */ /* 0x008fca00078e0204 */
[----:B------:R2:W-:Y:S02]  /*1600*/  STG.E.64 desc[UR36][R4.64], R28 ;  /* 0x0000001c04007986 */ /* 0x0005e4000c101b24 */
.L_x_3043:
[----:B------:R-:W-:Y:S05]  /*1610*/  BSYNC.RECONVERGENT B0 ;  /* 0x0000000000007941 */ /* 0x000fea0003800200 */
.L_x_3042:
[----:B------:R-:W-:Y:S01]  /*1620*/  UMOV UR4, 0xffffffff ;  /* 0xffffffff00047882 */ /* 0x000fe20000000000 */
[----:B0-----:R-:W-:Y:S02]  /*1630*/  FFMA.FTZ R13, R29, R31, R6 ;  /* 0x0000001f1d0d7223 */ /* 0x001fe40000010006 */
[----:B------:R-:W-:Y:S05]  /*1640*/  BRA.DIV UR4, `(.L_x_3044) ;  /* 0x0000007604447947 */ /* 0x000fea000b800000 */
[----:B------:R-:W1:Y:S02]  /*1650*/  SHFL.BFLY PT, R14, R13, 0x10, 0x1f ;  /* 0x0e001f000d0e7f89 */ /* 0x000e6400000e0000 */
[----:B-1----:R-:W-:-:S05]  /*1660*/  FADD.FTZ R0, R13, R14 ;  /* 0x0000000e0d007221 */ /* 0x002fca0000010000 */
[----:B------:R-:W0:Y:S02]  /*1670*/  SHFL.BFLY PT, R14, R0, 0x8, 0x1f ;  /* 0x0d001f00000e7f89 */ /* 0x000e2400000e0000 */
[----:B0-----:R-:W-:-:S05]  /*1680*/  FADD.FTZ R3, R0, R14 ;  /* 0x0000000e00037221 */ /* 0x001fca0000010000 */
[----:B------:R-:W2:Y:S02]  /*1690*/  SHFL.BFLY PT, R14, R3, 0x4, 0x1f ;  /* 0x0c801f00030e7f89 */ /* 0x000ea400000e0000 */
[----:B--2---:R-:W-:-:S05]  /*16a0*/  FADD.FTZ R4, R3, R14 ;  /* 0x0000000e03047221 */ /* 0x004fca0000010000 */
[----:B------:R-:W0:Y:S02]  /*16b0*/  SHFL.BFLY PT, R14, R4, 0x2, 0x1f ;  /* 0x0c401f00040e7f89 */ /* 0x000e2400000e0000 */
[----:B0-----:R-:W-:-:S05]  /*16c0*/  FADD.FTZ R5, R4, R14 ;  /* 0x0000000e04057221 */ /* 0x001fca0000010000 */
[----:B------:R0:W1:Y:S02]  /*16d0*/  SHFL.BFLY PT, R14, R5, 0x1, 0x1f ;  /* 0x0c201f00050e7f89 */ /* 0x00006400000e0000 */
.L_x_3126:
        /* <DEDUP_REMOVED lines=17> */
.L_x_3045:
[----:B------:R4:W-:Y:S02]  /*17f0*/  STS [R8], R19 ;  /* 0x0000001308007388 */ /* 0x0009e40000000800 */
.L_x_3041:
[----:B------:R-:W-:Y:S05]  /*1800*/  WARPSYNC.ALL ;  /* 0x0000000000007948 */ /* 0x000fea0003800000 */
[----:B-1----:R-:W-:Y:S01]  /*1810*/  VIADD R0, R7, 0xf ;  /* 0x0000000f07007836 */ /* 0x002fe20000000000 */
[----:B------:R-:W1:Y:S01]  /*1820*/  LDCU UR4, c[0x0][0x3f0] ;  /* 0x00007e00ff0477ac */ /* 0x000e620008000800 */
[----:B0-----:R-:W-:Y:S01]  /*1830*/  SHF.R.U32.HI R12, RZ, 0x1, R22 ;  /* 0x00000001ff0c7819 */ /* 0x001fe20000011616 */
[----:B------:R-:W-:Y:S01]  /*1840*/  BSSY B0, `(.L_x_3046) ;  /* 0x0000189000007945 */ /* 0x000fe20003800000 */
[----:B------:R-:W-:Y:S01]  /*1850*/  SHF.L.U32 R22, R22, 0x3, RZ ;  /* 0x0000000316167819 */ /* 0x000fe200000006ff */
[----:B------:R-:W-:Y:S01]  /*1860*/  UIADD3 UR5, UPT, UPT, UR5, 0x20, URZ ;  /* 0x0000002005057890 */ /* 0x000fe2000fffe0ff */
[----:B------:R-:W-:Y:S01]  /*1870*/  SHF.R.S32.HI R3, RZ, 0x1f, R0 ;  /* 0x0000001fff037819 */ /* 0x000fe20000011400 */
[----:B------:R-:W0:Y:S01]  /*1880*/  LDCU UR12, c[0x0][0x3f4] ;  /* 0x00007e80ff0c77ac */ /* 0x000e220008000800 */
[----:B------:R-:W-:-:S02]  /*1890*/  LOP3.LUT R5, R22, 0x8, RZ, 0xc0, !PT ;  /* 0x0000000816057812 */ /* 0x000fc400078ec0ff */
[----:B------:R-:W-:Y:S01]  /*18a0*/  LEA.HI R3, R3, R0, RZ, 0x4 ;  /* 0x0000000003037211 */ /* 0x000fe200078f20ff */
[----:B------:R-:W0:Y:S03]  /*18b0*/  LDCU UR13, c[0x0][0x410] ;  /* 0x00008200ff0d77ac */ /* 0x000e260008000800 */
[----:B------:R-:W-:Y:S01]  /*18c0*/  LOP3.LUT R11, R3, 0xfffffff0, RZ, 0xc0, !PT ;  /* 0xfffffff0030b7812 */ /* 0x000fe200078ec0ff */
[----:B------:R-:W0:Y:S01]  /*18d0*/  LDCU.64 UR14, c[0x0][0x438] ;  /* 0x00008700ff0e77ac */ /* 0x000e220008000a00 */
[----:B------:R-:W-:Y:S02]  /*18e0*/  BAR.SYNC.DEFER_BLOCKING 0x0 ;  /* 0x0000000000007b1d */ /* 0x000fe40000010000 */
[----:B------:R-:W-:Y:S01]  /*18f0*/  ISETP.GE.AND P0, PT, R12, R11, PT ;  /* 0x0000000b0c00720c */ /* 0x000fe20003f06270 */
[----:B-1----:R-:W-:Y:S01]  /*1900*/  IMAD R0, R24, UR4, R53 ;  /* 0x0000000418007c24 */ /* 0x002fe2000f8e0235 */
[----:B------:R-:W-:-:S02]  /*1910*/  ULEA UR5, UR6, UR5, 0x18 ;  /* 0x0000000506057291 */ /* 0x000fc4000f8ec0ff */
[----:B------:R-:W1:Y:S01]  /*1920*/  LDCU.64 UR10, c[0x0][0x448] ;  /* 0x00008900ff0a77ac */ /* 0x000e620008000a00 */
[----:B------:R-:W-:-:S08]  /*1930*/  IMAD R0, R0, 0x30, RZ ;  /* 0x0000003000007824 */ /* 0x000fd000078e02ff */
[----:B------:R-:W-:Y:S05]  /*1940*/  @P0 BRA `(.L_x_3047) ;  /* 0x0000001400e00947 */ /* 0x000fea0003800000 */
[----:B------:R-:W0:Y:S01]  /*1950*/  LDC R7, c[0x0][0x3f4] ;  /* 0x0000fd00ff077b82 */ /* 0x000e220000000800 */
[----:B------:R-:W1:Y:S01]  /*1960*/  LDCU UR4, c[0x0][0x440] ;  /* 0x00008800ff0477ac */ /* 0x000e620008000800 */
[----:B------:R-:W0:Y:S01]  /*1970*/  LDS.64 R50, [R5+UR5] ;  /* 0x0000000505327984 */ /* 0x000e220008000a00 */
[----:B------:R-:W2:Y:S03]  /*1980*/  LDCU.64 UR8, c[0x0][0x420] ;  /* 0x00008400ff0877ac */ /* 0x000ea60008000a00 */
[----:B------:R-:W0:Y:S04]  /*1990*/  LDS.64 R48, [R5+UR5+0x10] ;  /* 0x0000100505307984 */ /* 0x000e280008000a00 */
[----:B------:R-:W1:Y:S04]  /*19a0*/  LDS.64 R46, [R5+UR5+0x20] ;  /* 0x00002005052e7984 */ /* 0x000e680008000a00 */
[----:B------:R-:W1:Y:S04]  /*19b0*/  LDS.64 R44, [R5+UR5+0x30] ;  /* 0x00003005052c7984 */ /* 0x000e680008000a00 */
[----:B------:R-:W1:Y:S04]  /*19c0*/  LDS.64 R42, [R5+UR5+0x40] ;  /* 0x00004005052a7984 */ /* 0x000e680008000a00 */
[----:B------:R-:W1:Y:S01]  /*19d0*/  LDS.64 R40, [R5+UR5+0x50] ;  /* 0x0000500505287984 */ /* 0x000e620008000a00 */
[----:B--2---:R-:W-:-:S02]  /*19e0*/  ISETP.NE.U32.AND P0, PT, RZ, UR8, PT ;  /* 0x00000008ff007c0c */ /* 0x004fc4000bf05070 */
[-C--:B0-----:R-:W-:Y:S01]  /*19f0*/  IABS R3, R7.reuse ;  /* 0x0000000700037213 */ /* 0x081fe20000000000 */
[----:B------:R-:W-:Y:S01]  /*1a00*/  IMAD R7, R52, R7, RZ ;  /* 0x0000000734077224 */ /* 0x000fe200078e02ff */
[----:B------:R-:W0:Y:S01]  /*1a10*/  LDS.64 R38, [R5+UR5+0x60] ;  /* 0x0000600505267984 */ /* 0x000e220008000a00 */
[----:B------:R-:W-:Y:S01]  /*1a20*/  ISETP.NE.AND.EX P0, PT, RZ, UR9, PT, P0 ;  /* 0x00000009ff007c0c */ /* 0x000fe2000bf05300 */
[----:B------:R-:W2:Y:S02]  /*1a30*/  I2F.RP R4, R3 ;  /* 0x0000000300047306 */ /* 0x000ea40000209400 */
[----:B------:R-:W0:Y:S01]  /*1a40*/  LDS.64 R36, [R5+UR5+0x70] ;  /* 0x0000700505247984 */ /* 0x000e220008000a00 */
[----:B------:R-:W-:-:S03]  /*1a50*/  SHF.R.S32.HI R10, RZ, 0x1f, R7 ;  /* 0x0000001fff0a7819 */ /* 0x000fc60000011407 */
[----:B------:R-:W0:Y:S04]  /*1a60*/  LDS.64 R34, [R5+UR5+0x80] ;  /* 0x0000800505227984 */ /* 0x000e280008000a00 */
[----:B------:R-:W0:Y:S04]  /*1a70*/  LDS.64 R32, [R5+UR5+0x90] ;  /* 0x0000900505207984 */ /* 0x000e280008000a00 */
[----:B------:R-:W0:Y:S01]  /*1a80*/  LDS.64 R30, [R5+UR5+0xa0] ;  /* 0x0000a005051e7984 */ /* 0x000e220008000a00 */
[----:B--2---:R-:W4:Y:S03]  /*1a90*/  MUFU.RCP R4, R4 ;  /* 0x0000000400047308 */ /* 0x004f260000001000 */
[----:B---3--:R-:W2:Y:S04]  /*1aa0*/  LDS.64 R28, [R5+UR5+0xb0] ;  /* 0x0000b005051c7984 */ /* 0x008ea80008000a00 */
[----:B------:R-:W3:Y:S04]  /*1ab0*/  LDS.64 R26, [R5+UR5+0xc0] ;  /* 0x0000c005051a7984 */ /* 0x000ee80008000a00 */
[----:B------:R-:W0:Y:S04]  /*1ac0*/  LDS.64 R24, [R5+UR5+0xd0] ;  /* 0x0000d00505187984 */ /* 0x000e280008000a00 */
[----:B------:R-:W0:Y:S01]  /*1ad0*/  LDS.64 R22, [R5+UR5+0xe0] ;  /* 0x0000e00505167984 */ /* 0x000e220008000a00 */
[----:B----4-:R-:W-:Y:S01]  /*1ae0*/  VIADD R8, R4, 0xffffffe ;  /* 0x0ffffffe04087836 */ /* 0x010fe20000000000 */
[----:B-1----:R-:W-:-:S02]  /*1af0*/  MOV R4, UR4 ;  /* 0x0000000400047c02 */ /* 0x002fc40008000f00 */
[----:B------:R1:W4:Y:S01]  /*1b00*/  LDS.64 R20, [R5+UR5+0xf0] ;  /* 0x0000f00505147984 */ /* 0x0003220008000a00 */
[----:B------:R1:W1:Y:S02]  /*1b10*/  F2I.FTZ.U32.TRUNC.NTZ R9, R8 ;  /* 0x0000000800097305 */ /* 0x000264000021f000 */
[----:B------:R-:W-:Y:S01]  /*1b20*/  IMAD R53, R53, R4, UR39 ;  /* 0x0000002735357e24 */ /* 0x000fe2000f8e0204 */
[----:B------:R-:W-:Y:S01]  /*1b30*/  IADD3 R4, PT, PT, R12, UR38, RZ ;  /* 0x000000260c047c10 */ /* 0x000fe2000fffe0ff */
[----:B-1----:R-:W-:Y:S02]  /*1b40*/  IMAD.MOV.U32 R8, RZ, RZ, RZ ;  /* 0x000000ffff087224 */ /* 0x002fe400078e00ff */
[----:B------:R-:W-:-:S04]  /*1b50*/  IMAD.MOV R6, RZ, RZ, -R9 ;  /* 0x000000ffff067224 */ /* 0x000fc800078e0a09 */
[----:B------:R-:W-:Y:S01]  /*1b60*/  IMAD R5, R6, R3, RZ ;  /* 0x0000000306057224 */ /* 0x000fe200078e02ff */
[----:B------:R-:W-:-:S03]  /*1b70*/  IADD3 R6, P1, P2, R7, UR8, R4 ;  /* 0x0000000807067c10 */ /* 0x000fc6000fa3e004 */
[----:B------:R-:W-:Y:S01]  /*1b80*/  IMAD.HI.U32 R5, R9, R5, R8 ;  /* 0x0000000509057227 */ /* 0x000fe200078e0008 */
[----:B------:R-:W-:Y:S02]  /*1b90*/  IADD3.X R7, PT, PT, R10, UR9, RZ, P1, P2 ;  /* 0x000000090a077c10 */ /* 0x000fe40008fe44ff */
[----:B------:R-:W-:Y:S01]  /*1ba0*/  IADD3 R9, PT, PT, R11, UR38, RZ ;  /* 0x000000260b097c10 */ /* 0x000fe2000fffe0ff */
[----:B------:R-:W-:Y:S01]  /*1bb0*/  IMAD R10, R53, UR4, R4 ;  /* 0x00000004350a7c24 */ /* 0x000fe2000f8e0204 */
[----:B--23--:R-:W-:-:S07]  /*1bc0*/  LEA R8, R12, UR7, 0x2 ;  /* 0x000000070c087c11 */ /* 0x00cfce000f8e10ff */
.L_x_3051:
[----:B------:R-:W-:Y:S01]  /*1bd0*/  IABS R86, R4 ;  /* 0x0000000400567213 */ /* 0x000fe20000000000 */
[----:B------:R-:W-:Y:S01]  /*1be0*/  IMAD.U32 R12, RZ, RZ, UR12 ;  /* 0x0000000cff0c7e24 */ /* 0x000fe2000f8e00ff */
[----:B0-----:R-:W-:Y:S01]  /*1bf0*/  IABS R13, UR12 ;  /* 0x0000000c000d7c13 */ /* 0x001fe20008000000 */
[----:B------:R-:W-:Y:S01]  /*1c00*/  UIMAD UR6, UR12, 0x30, URZ ;  /* 0x000000300c0678a4 */ /* 0x000fe2000f8e02ff */
[----:B------:R-:W-:Y:S01]  /*1c10*/  ISETP.GE.AND P2, PT, R4, RZ, PT ;  /* 0x000000ff0400720c */ /* 0x000fe20003f46270 */
[----:B------:R-:W-:Y:S01]  /*1c20*/  IMAD.HI.U32 R11, R5, R86, RZ ;  /* 0x00000056050b7227 */ /* 0x000fe200078e00ff */
[----:B------:R-:W-:Y:S01]  /*1c30*/  ISETP.NE.AND P3, PT, RZ, UR12, PT ;  /* 0x0000000cff007c0c */ /* 0x000fe2000bf65270 */
[----:B------:R-:W-:Y:S02]  /*1c40*/  UIMAD UR4, UR12, 0x30, URZ ;  /* 0x000000300c0478a4 */ /* 0x000fe4000f8e02ff */
[----:B------:R-:W-:Y:S02]  /*1c50*/  IMAD.MOV R11, RZ, RZ, -R11 ;  /* 0x000000ffff0b7224 */ /* 0x000fe400078e0a0b */
[----:B------:R-:W-:-:S02]  /*1c60*/  IMAD.U32 R87, RZ, RZ, UR12 ;  /* 0x0000000cff577e24 */ /* 0x000fc4000f8e00ff */
[----:B------:R-:W-:Y:S02]  /*1c70*/  IMAD R86, R13, R11, R86 ;  /* 0x0000000b0d567224 */ /* 0x000fe400078e0256 */
[----:B------:R-:W1:Y:S03]  /*1c80*/  S2R R11, SR_TID.X ;  /* 0x00000000000b7919 */ /* 0x000e660000002100 */
[----:B------:R-:W-:-:S13]  /*1c90*/  ISETP.GT.U32.AND P1, PT, R3, R86, PT ;  /* 0x000000560300720c */ /* 0x000fda0003f24070 */
[----:B------:R-:W-:-:S04]  /*1ca0*/  @!P1 IADD3 R86, PT, PT, R86, -R13, RZ ;  /* 0x8000000d56569210 */ /* 0x000fc80007ffe0ff */
[----:B------:R-:W-:-:S13]  /*1cb0*/  ISETP.GT.U32.AND P1, PT, R3, R86, PT ;  /* 0x000000560300720c */ /* 0x000fda0003f24070 */
[----:B------:R-:W-:Y:S01]  /*1cc0*/  @!P1 IMAD.IADD R86, R86, 0x1, -R13 ;  /* 0x0000000156569824 */ /* 0x000fe200078e0a0d */
[----:B------:R-:W-:-:S04]  /*1cd0*/  ISETP.GE.AND P1, PT, R4, UR39, PT ;  /* 0x0000002704007c0c */ /* 0x000fc8000bf26270 */
[----:B------:R-:W-:Y:S02]  /*1ce0*/  @!P2 IADD3 R86, PT, PT, -R86, RZ, RZ ;  /* 0x000000ff5656a210 */ /* 0x000fe40007ffe1ff */
[----:B------:R-:W-:-:S04]  /*1cf0*/  @!P3 LOP3.LUT R86, RZ, UR12, RZ, 0x33, !PT ;  /* 0x0000000cff56bc12 */ /* 0x000fc8000f8e33ff */
[C---:B------:R-:W-:Y:S01]  /*1d00*/  SHF.L.U32 R85, R86.reuse, 0x2, RZ ;  /* 0x0000000256557819 */ /* 0x040fe200000006ff */
[----:B------:R-:W-:-:S04]  /*1d10*/  IMAD.SHL.U32 R89, R86, 0x4, RZ ;  /* 0x0000000456597824 */ /* 0x000fc800078e00ff */
[----:B------:R-:W-:Y:S01]  /*1d20*/  IMAD R85, R12, 0x8, R85 ;  /* 0x000000080c557824 */ /* 0x000fe200078e0255 */
[----:B------:R-:W-:-:S04]  /*1d30*/  ISETP.GE.OR P5, PT, R89, UR4, P1 ;  /* 0x0000000459007c0c */ /* 0x000fc80008fa6670 */
[----:B------:R-:W-:-:S13]  /*1d40*/  ISETP.GE.OR P4, PT, R85, UR6, P1 ;  /* 0x0000000655007c0c */ /* 0x000fda0008f86670 */
[----:B------:R-:W2:Y:S01]  /*1d50*/  @!P4 LDC.64 R14, c[0x0][0x3b8] ;  /* 0x0000ee00ff0ecb82 */ /* 0x000ea20000000a00 */
[----:B-1----:R-:W-:-:S04]  /*1d60*/  @!P4 SHF.L.U32 R12, R11, 0x1, RZ ;  /* 0x000000010b0cc819 */ /* 0x002fc800000006ff */
[----:B------:R-:W-:Y:S02]  /*1d70*/  @!P4 LOP3.LUT R13, R12, 0x2, RZ, 0xc0, !PT ;  /* 0x000000020c0dc812 */ /* 0x000fe400078ec0ff */
[----:B------:R-:W-:-:S03]  /*1d80*/  SHF.L.U32 R12, R86, 0x2, RZ ;  /* 0x00000002560c7819 */ /* 0x000fc600000006ff */
[----:B------:R-:W-:Y:S01]  /*1d90*/  @!P4 IMAD R88, R0, UR12, R13 ;  /* 0x0000000c0058cc24 */ /* 0x000fe2000f8e020d */
[----:B------:R-:W-:Y:S01]  /*1da0*/  @!P4 SHF.R.S32.HI R13, RZ, 0x1f, R85 ;  /* 0x0000001fff0dc819 */ /* 0x000fe20000011455 */
[----:B------:R-:W-:-:S03]  /*1db0*/  IMAD R12, R87, 0x10, R12 ;  /* 0x00000010570c7824 */ /* 0x000fc600078e020c */
[----:B------:R-:W-:Y:S02]  /*1dc0*/  @!P4 IADD3 R85, P2, PT, R88, R85, RZ ;  /* 0x000000555855c210 */ /* 0x000fe40007f5e0ff */
[----:B------:R-:W-:Y:S02]  /*1dd0*/  ISETP.GE.OR P3, PT, R12, UR6, P1 ;  /* 0x000000060c007c0c */ /* 0x000fe40008f66670 */
[----:B------:R-:W-:Y:S02]  /*1de0*/  @!P4 LEA.HI.X.SX32 R88, R88, R13, 0x1, P2 ;  /* 0x0000000d5858c211 */ /* 0x000fe400010f0eff */
[----:B--2---:R-:W-:-:S04]  /*1df0*/  @!P4 LEA R84, P2, R85, R14, 0x2 ;  /* 0x0000000e5554c211 */ /* 0x004fc800078410ff */
[----:B------:R-:W-:-:S05]  /*1e00*/  @!P4 LEA.HI.X R85, R85, R15, R88, 0x2, P2 ;  /* 0x0000000f5555c211 */ /* 0x000fca00010f1458 */
[----:B------:R-:W1:Y:S01]  /*1e10*/  @!P3 LDC.64 R14, c[0x0][0x3b8] ;  /* 0x0000ee00ff0ebb82 */ /* 0x000e620000000a00 */
[----:B------:R-:W-:-:S04]  /*1e20*/  @!P3 SHF.L.U32 R13, R11, 0x1, RZ ;  /* 0x000000010b0db819 */ /* 0x000fc800000006ff */
[----:B------:R-:W-:-:S05]  /*1e30*/  @!P3 LOP3.LUT R13, R13, 0x2, RZ, 0xc0, !PT ;  /* 0x000000020d0db812 */ /* 0x000fca00078ec0ff */
[----:B------:R-:W-:Y:S01]  /*1e40*/  @!P3 IMAD R88, R0, UR12, R13 ;  /* 0x0000000c0058bc24 */ /* 0x000fe2000f8e020d */
[----:B------:R-:W-:-:S04]  /*1e50*/  @!P3 SHF.R.S32.HI R13, RZ, 0x1f, R12 ;  /* 0x0000001fff0db819 */ /* 0x000fc8000001140c */
[----:B------:R-:W-:-:S04]  /*1e60*/  @!P3 IADD3 R87, P2, PT, R88, R12, RZ ;  /* 0x0000000c5857b210 */ /* 0x000fc80007f5e0ff */
[----:B------:R-:W-:Y:S02]  /*1e70*/  @!P3 LEA.HI.X.SX32 R88, R88, R13, 0x1, P2 ;  /* 0x0000000d5858b211 */ /* 0x000fe400010f0eff */
[----:B-1----:R-:W-:-:S04]  /*1e80*/  @!P3 LEA R12, P2, R87, R14, 0x2 ;  /* 0x0000000e570cb211 */ /* 0x002fc800078410ff */
[----:B------:R-:W-:Y:S02]  /*1e90*/  @!P3 LEA.HI.X R13, R87, R15, R88, 0x2, P2 ;  /* 0x0000000f570db211 */ /* 0x000fe400010f1458 */
[----:B------:R-:W-:Y:S01]  /*1ea0*/  @!P5 SHF.L.U32 R87, R11, 0x1, RZ ;  /* 0x000000010b57d819 */ /* 0x000fe200000006ff */
[----:B------:R-:W1:Y:S01]  /*1eb0*/  @!P5 LDC.64 R14, c[0x0][0x3b8] ;  /* 0x0000ee00ff0edb82 */ /* 0x000e620000000a00 */
[----:B------:R-:W-:Y:S02]  /*1ec0*/  ISETP.GE.AND P2, PT, R4, UR39, PT ;  /* 0x0000002704007c0c */ /* 0x000fe4000bf46270 */
[----:B------:R-:W-:Y:S01]  /*1ed0*/  @!P5 LOP3.LUT R87, R87, 0x2, RZ, 0xc0, !PT ;  /* 0x000000025757d812 */ /* 0x000fe200078ec0ff */
[----:B------:R-:W-:Y:S01]  /*1ee0*/  IMAD.U32 R90, RZ, RZ, UR12 ;  /* 0x0000000cff5a7e24 */ /* 0x000fe2000f8e00ff */
[----:B------:R-:W-:Y:S02]  /*1ef0*/  FSEL R53, R53, RZ, P2 ;  /* 0x000000ff35357208 */ /* 0x000fe40001000000 */
[----:B------:R-:W-:Y:S01]  /*1f00*/  FSEL R52, R52, RZ, P2 ;  /* 0x000000ff34347208 */ /* 0x000fe20001000000 */
[----:B------:R-:W-:Y:S01]  /*1f10*/  @!P5 IMAD R88, R0, UR12, R87 ;  /* 0x0000000c0058dc24 */ /* 0x000fe2000f8e0257 */
[----:B------:R-:W-:-:S04]  /*1f20*/  SHF.L.U32 R87, R86, 0x2, RZ ;  /* 0x0000000256577819 */ /* 0x000fc800000006ff */
[----:B------:R1:W2:Y:S01]  /*1f30*/  @!P4 LDG.E.64 R52, desc[UR36][R84.64] ;  /* 0x000000245434c981 */ /* 0x0002a2000c1e1b00 */
[----:B------:R-:W-:Y:S01]  /*1f40*/  IMAD R87, R90, 0x20, R87 ;  /* 0x000000205a577824 */ /* 0x000fe200078e0257 */
[----:B------:R-:W-:Y:S02]  /*1f50*/  @!P5 IADD3 R89, P6, PT, R89, R88, RZ ;  /* 0x000000585959d210 */ /* 0x000fe40007fde0ff */
[----:B------:R-:W-:Y:S02]  /*1f60*/  FSEL R55, R55, RZ, P2 ;  /* 0x000000ff37377208 */ /* 0x000fe40001000000 */
[----:B------:R-:W-:Y:S02]  /*1f70*/  ISETP.GE.OR P4, PT, R87, UR6, P1 ;  /* 0x0000000657007c0c */ /* 0x000fe40008f86670 */
[----:B------:R-:W-:Y:S02]  /*1f80*/  @!P5 LEA.HI.X.SX32 R88, R88, RZ, 0x1, P6 ;  /* 0x000000ff5858d211 */ /* 0x000fe400030f0eff */
[----:B------:R-:W-:-:S02]  /*1f90*/  FSEL R54, R54, RZ, P2 ;  /* 0x000000ff36367208 */ /* 0x000fc40001000000 */
[----:B-1----:R-:W-:-:S04]  /*1fa0*/  @!P5 LEA R84, P6, R89, R14, 0x2 ;  /* 0x0000000e5954d211 */ /* 0x002fc800078c10ff */
[----:B------:R-:W-:Y:S01]  /*1fb0*/  @!P5 LEA.HI.X R85, R89, R15, R88, 0x2, P6 ;  /* 0x0000000f5955d211 */ /* 0x000fe200030f1458 */
[----:B------:R-:W-:Y:S01]  /*1fc0*/  VIADD R86, R86, UR12 ;  /* 0x0000000c56567c36 */ /* 0x000fe20008000000 */
[----:B------:R1:W3:Y:S01]  /*1fd0*/  @!P3 LDG.E.64 R54, desc[UR36][R12.64] ;  /* 0x000000240c36b981 */ /* 0x0002e2000c1e1b00 */
[----:B------:R-:W-:Y:S01]  /*1fe0*/  @!P4 SHF.L.U32 R88, R11, 0x1, RZ ;  /* 0x000000010b58c819 */ /* 0x000fe200000006ff */
[----:B------:R-:W1:Y:S01]  /*1ff0*/  @!P4 LDC.64 R14, c[0x0][0x3b8] ;  /* 0x0000ee00ff0ecb82 */ /* 0x000e620000000a00 */
[----:B------:R-:W-:Y:S02]  /*2000*/  MOV R91, UR12 ;  /* 0x0000000c005b7c02 */ /* 0x000fe40008000f00 */
[----:B------:R-:W-:Y:S02]  /*2010*/  @!P4 LOP3.LUT R89, R88, 0x2, RZ, 0xc0, !PT ;  /* 0x000000025859c812 */ /* 0x000fe400078ec0ff */
[----:B------:R-:W-:Y:S02]  /*2020*/  @!P4 SHF.R.S32.HI R88, RZ, 0x1f, R87 ;  /* 0x0000001fff58c819 */ /* 0x000fe40000011457 */
[----:B------:R-:W-:Y:S01]  /*2030*/  FSEL R57, R57, RZ, P2 ;  /* 0x000000ff39397208 */ /* 0x000fe20001000000 */
[----:B------:R-:W-:Y:S01]  /*2040*/  @!P4 IMAD R90, R0, UR12, R89 ;  /* 0x0000000c005acc24 */ /* 0x000fe2000f8e0259 */
[----:B------:R-:W-:-:S04]  /*2050*/  FSEL R56, R56, RZ, P2 ;  /* 0x000000ff38387208 */ /* 0x000fc80001000000 */
[----:B------:R-:W-:Y:S02]  /*2060*/  @!P4 IADD3 R89, P3, PT, R90, R87, RZ ;  /* 0x000000575a59c210 */ /* 0x000fe40007f7e0ff */
[----:B------:R-:W-:Y:S01]  /*2070*/  SHF.L.U32 R87, R86, 0x2, RZ ;  /* 0x0000000256577819 */ /* 0x000fe200000006ff */
[----:B------:R0:W4:Y:S01]  /*2080*/  @!P5 LDG.E.64 R56, desc[UR36][R84.64] ;  /* 0x000000245438d981 */ /* 0x000122000c1e1b00 */
[----:B------:R-:W-:Y:S02]  /*2090*/  @!P4 LEA.HI.X.SX32 R88, R90, R88, 0x1, P3 ;  /* 0x000000585a58c211 */ /* 0x000fe400018f0eff */
[----:B------:R-:W-:Y:S02]  /*20a0*/  ISETP.GE.OR P3, PT, R87, UR6, P1 ;  /* 0x0000000657007c0c */ /* 0x000fe40008f66670 */
[----:B-1----:R-:W-:-:S04]  /*20b0*/  @!P4 LEA R12, P6, R89, R14, 0x2 ;  /* 0x0000000e590cc211 */ /* 0x002fc800078c10ff */
[----:B------:R-:W-:-:S07]  /*20c0*/  @!P4 LEA.HI.X R13, R89, R15, R88, 0x2, P6 ;  /* 0x0000000f590dc211 */ /* 0x000fce00030f1458 */
[----:B------:R-:W-:Y:S01]  /*20d0*/  @!P3 IMAD.SHL.U32 R88, R11, 0x2, RZ ;  /* 0x000000020b58b824 */ /* 0x000fe200078e00ff */
[----:B------:R-:W0:Y:S04]  /*20e0*/  @!P3 LDC.64 R14, c[0x0][0x3b8] ;  /* 0x0000ee00ff0ebb82 */ /* 0x000e280000000a00 */
[----:B------:R-:W-:Y:S01]  /*20f0*/  @!P3 LOP3.LUT R89, R88, 0x2, RZ, 0xc0, !PT ;  /* 0x000000025859b812 */ /* 0x000fe200078ec0ff */
[----:B------:R-:W-:-:S04]  /*2100*/  IMAD R88, R91, 0x2, R86 ;  /* 0x000000025b587824 */ /* 0x000fc800078e0256 */
[----:B------:R-:W-:Y:S01]  /*2110*/  @!P3 IMAD R92, R0, UR12, R89 ;  /* 0x0000000c005cbc24 */ /* 0x000fe2000f8e0259 */
[----:B------:R-:W-:-:S04]  /*2120*/  @!P3 SHF.R.S32.HI R89, RZ, 0x1f, R87 ;  /* 0x0000001fff59b819 */ /* 0x000fc80000011457 */
[----:B------:R-:W-:Y:S02]  /*2130*/  @!P3 IADD3 R90, P5, PT, R92, R87, RZ ;  /* 0x000000575c5ab210 */ /* 0x000fe40007fbe0ff */
[----:B------:R-:W-:Y:S02]  /*2140*/  SHF.L.U32 R87, R88, 0x2, RZ ;  /* 0x0000000258577819 */ /* 0x000fe400000006ff */
[----:B------:R-:W-:Y:S02]  /*2150*/  @!P3 LEA.HI.X.SX32 R89, R92, R89, 0x1, P5 ;  /* 0x000000595c59b211 */ /* 0x000fe400028f0eff */
[----:B------:R-:W-:Y:S02]  /*2160*/  ISETP.GE.OR P5, PT, R87, UR6, P1 ;  /* 0x0000000657007c0c */ /* 0x000fe40008fa6670 */
[----:B0-----:R-:W-:-:S04]  /*2170*/  @!P3 LEA R84, P6, R90, R14, 0x2 ;  /* 0x0000000e5a54b211 */ /* 0x001fc800078c10ff */
[----:B------:R-:W-:-:S07]  /*2180*/  @!P3 LEA.HI.X R85, R90, R15, R89, 0x2, P6 ;  /* 0x0000000f5a55b211 */ /* 0x000fce00030f1459 */
[----:B------:R-:W-:-:S05]  /*2190*/  @!P5 IMAD.SHL.U32 R14, R11, 0x2, RZ ;  /* 0x000000020b0ed824 */ /* 0x000fca00078e00ff */
[----:B------:R-:W-:Y:S02]  /*21a0*/  @!P5 LOP3.LUT R89, R14, 0x2, RZ, 0xc0, !PT ;  /* 0x000000020e59d812 */ /* 0x000fe400078ec0ff */
[----:B------:R-:W0:Y:S03]  /*21b0*/  @!P5 LDC.64 R14, c[0x0][0x3b8] ;  /* 0x0000ee00ff0edb82 */ /* 0x000e260000000a00 */
[----:B------:R-:W-:Y:S01]  /*21c0*/  @!P5 IMAD R90, R0, UR12, R89 ;  /* 0x0000000c005adc24 */ /* 0x000fe2000f8e0259 */
[----:B------:R-:W-:Y:S02]  /*21d0*/  MOV R89, UR12 ;  /* 0x0000000c00597c02 */ /* 0x000fe40008000f00 */
[----:B------:R-:W-:Y:S02]  /*21e0*/  FSEL R59, R59, RZ, P2 ;  /* 0x000000ff3b3b7208 */ /* 0x000fe40001000000 */
[----:B------:R-:W-:Y:S01]  /*21f0*/  FSEL R58, R58, RZ, P2 ;  /* 0x000000ff3a3a7208 */ /* 0x000fe20001000000 */
[----:B------:R-:W-:Y:S01]  /*2200*/  IMAD R86, R89, 0x4, R86 ;  /* 0x0000000459567824 */ /* 0x000fe200078e0256 */
[----:B------:R-:W-:-:S04]  /*2210*/  @!P5 SHF.R.S32.HI R88, RZ, 0x1f, R87 ;  /* 0x0000001fff58d819 */ /* 0x000fc80000011457 */
[----:B------:R0:W3:Y:S01]  /*2220*/  @!P4 LDG.E.64 R58, desc[UR36][R12.64] ;  /* 0x000000240c3ac981 */ /* 0x0000e2000c1e1b00 */
[----:B------:R-:W-:Y:S02]  /*2230*/  @!P5 IADD3 R89, P4, PT, R90, R87, RZ ;  /* 0x000000575a59d210 */ /* 0x000fe40007f9e0ff */
[----:B------:R-:W-:Y:S02]  /*2240*/  SHF.L.U32 R87, R86, 0x2, RZ ;  /* 0x0000000256577819 */ /* 0x000fe400000006ff */
[----:B------:R-:W-:Y:S02]  /*2250*/  @!P5 LEA.HI.X.SX32 R88, R90, R88, 0x1, P4 ;  /* 0x000000585a58d211 */ /* 0x000fe400020f0eff */
[----:B------:R-:W-:Y:S02]  /*2260*/  ISETP.GE.OR P4, PT, R87, UR6, P1 ;  /* 0x0000000657007c0c */ /* 0x000fe40008f86670 */
[----:B0-----:R-:W-:-:S04]  /*2270*/  @!P5 LEA R12, P6, R89, R14, 0x2 ;  /* 0x0000000e590cd211 */ /* 0x001fc800078c10ff */
[----:B------:R-:W-:-:S07]  /*2280*/  @!P5 LEA.HI.X R13, R89, R15, R88, 0x2, P6 ;  /* 0x0000000f590dd211 */ /* 0x000fce00030f1458 */
[----:B------:R-:W-:Y:S01]  /*2290*/  @!P4 IMAD.SHL.U32 R88, R11, 0x2, RZ ;  /* 0x000000020b58c824 */ /* 0x000fe200078e00ff */
[----:B------:R-:W0:Y:S01]  /*22a0*/  @!P4 LDC.64 R14, c[0x0][0x3b8] ;  /* 0x0000ee00ff0ecb82 */ /* 0x000e220000000a00 */
[----:B------:R-:W-:-:S03]  /*22b0*/  FSEL R61, R61, RZ, P2 ;  /* 0x000000ff3d3d7208 */ /* 0x000fc60001000000 */
[----:B------:R-:W-:Y:S02]  /*22c0*/  @!P4 LOP3.LUT R89, R88, 0x2, RZ, 0xc0, !PT ;  /* 0x000000025859c812 */ /* 0x000fe400078ec0ff */
[----:B------:R-:W-:Y:S02]  /*22d0*/  FSEL R60, R60, RZ, P2 ;  /* 0x000000ff3c3c7208 */ /* 0x000fe40001000000 */
[----:B------:R-:W-:Y:S01]  /*22e0*/  IADD3 R86, PT, PT, R86, UR12, RZ ;  /* 0x0000000c56567c10 */ /* 0x000fe2000fffe0ff */
[----:B------:R-:W-:Y:S01]  /*22f0*/  @!P4 IMAD R90, R0, UR12, R89 ;  /* 0x0000000c005acc24 */ /* 0x000fe2000f8e0259 */
[----:B------:R-:W-:Y:S02]  /*2300*/  @!P4 SHF.R.S32.HI R88, RZ, 0x1f, R87 ;  /* 0x0000001fff58c819 */ /* 0x000fe40000011457 */
[----:B------:R0:W2:Y:S02]  /*2310*/  @!P3 LDG.E.64 R60, desc[UR36][R84.64] ;  /* 0x00000024543cb981 */ /* 0x0000a4000c1e1b00 */
[----:B------:R-:W-:Y:S01]  /*2320*/  @!P4 IADD3 R89, P3, PT, R90, R87, RZ ;  /* 0x000000575a59c210 */ /* 0x000fe20007f7e0ff */
[----:B------:R-:W-:-:S03]  /*2330*/  IMAD.SHL.U32 R87, R86, 0x4, RZ ;  /* 0x0000000456577824 */ /* 0x000fc600078e00ff */
[----:B------:R-:W-:Y:S02]  /*2340*/  @!P4 LEA.HI.X.SX32 R88, R90, R88, 0x1, P3 ;  /* 0x000000585a58c211 */ /* 0x000fe400018f0eff */
[----:B------:R-:W-:Y:S02]  /*2350*/  ISETP.GE.OR P3, PT, R87, UR6, P1 ;  /* 0x0000000657007c0c */ /* 0x000fe40008f66670 */
[----:B0-----:R-:W-:-:S04]  /*2360*/  @!P4 LEA R84, P6, R89, R14, 0x2 ;  /* 0x0000000e5954c211 */ /* 0x001fc800078c10ff */
[----:B------:R-:W-:-:S07]  /*2370*/  @!P4 LEA.HI.X R85, R89, R15, R88, 0x2, P6 ;  /* 0x0000000f5955c211 */ /* 0x000fce00030f1458 */
[----:B------:R-:W-:Y:S01]  /*2380*/  @!P3 SHF.L.U32 R88, R11, 0x1, RZ ;  /* 0x000000010b58b819 */ /* 0x000fe200000006ff */
[----:B------:R-:W0:Y:S03]  /*2390*/  @!P3 LDC.64 R14, c[0x0][0x3b8] ;  /* 0x0000ee00ff0ebb82 */ /* 0x000e260000000a00 */
[----:B------:R-:W-:Y:S02]  /*23a0*/  @!P3 LOP3.LUT R89, R88, 0x2, RZ, 0xc0, !PT ;  /* 0x000000025859b812 */ /* 0x000fe400078ec0ff */
[----:B------:R-:W-:Y:S02]  /*23b0*/  FSEL R63, R63, RZ, P2 ;  /* 0x000000ff3f3f7208 */ /* 0x000fe40001000000 */
[----:B------:R-:W-:Y:S01]  /*23c0*/  FSEL R62, R62, RZ, P2 ;  /* 0x000000ff3e3e7208 */ /* 0x000fe20001000000 */
[----:B------:R-:W-:Y:S02]  /*23d0*/  @!P3 IMAD R90, R0, UR12, R89 ;  /* 0x0000000c005abc24 */ /* 0x000fe4000f8e0259 */
[----:B------:R-:W-:Y:S01]  /*23e0*/  VIADD R86, R86, UR12 ;  /* 0x0000000c56567c36 */ /* 0x000fe20008000000 */
[----:B------:R-:W-:-:S02]  /*23f0*/  @!P3 SHF.R.S32.HI R88, RZ, 0x1f, R87 ;  /* 0x0000001fff58b819 */ /* 0x000fc40000011457 */
[----:B------:R0:W3:Y:S01]  /*2400*/  @!P5 LDG.E.64 R62, desc[UR36][R12.64] ;  /* 0x000000240c3ed981 */ /* 0x0000e2000c1e1b00 */
        /* <DEDUP_REMOVED lines=30> */
[----:B------:R0:W3:Y:S02]  /*25f0*/  @!P3 LDG.E.64 R66, desc[UR36][R12.64] ;  /* 0x000000240c42b981 */ /* 0x0000e4000c1e1b00 */
        /* <DEDUP_REMOVED lines=52> */
[----:B------:R-:W-:Y:S01]  /*2940*/  FSEL R75, R75, RZ, P2 ;  /* 0x000000ff4b4b7208 */ /* 0x000fe20001000000 */
[----:B------:R-:W0:Y:S03]  /*2950*/  @!P3 LDC.64 R14, c[0x0][0x3b8] ;  /* 0x0000ee00ff0ebb82 */ /* 0x000e260000000a00 */
[----:B------:R-:W-:Y:S02]  /*2960*/  @!P3 LOP3.LUT R89, R88, 0x2, RZ, 0xc0, !PT ;  /* 0x000000025859b812 */ /* 0x000fe400078ec0ff */
[----:B------:R-:W-:-:S03]  /*2970*/  FSEL R74, R74, RZ, P2 ;  /* 0x000000ff4a4a7208 */ /* 0x000fc60001000000 */
[----:B------:R-:W-:Y:S01]  /*2980*/  @!P3 IMAD R90, R0, UR12, R89 ;  /* 0x0000000c005abc24 */ /* 0x000fe2000f8e0259 */
[----:B------:R-:W-:Y:S02]  /*2990*/  @!P3 SHF.R.S32.HI R88, RZ, 0x1f, R87 ;  /* 0x0000001fff58b819 */ /* 0x000fe40000011457 */
[----:B------:R0:W3:Y:S02]  /*29a0*/  @!P5 LDG.E.64 R74, desc[UR36][R12.64] ;  /* 0x000000240c4ad981 */ /* 0x0000e4000c1e1b00 */
[----:B------:R-:W-:Y:S02]  /*29b0*/  @!P3 IADD3 R89, P5, PT, R90, R87, RZ ;  /* 0x000000575a59b210 */ /* 0x000fe40007fbe0ff */
[----:B------:R-:W-:-:S05]  /*29c0*/  IADD3 R87, PT, PT, R86, UR12, RZ ;  /* 0x0000000c56577c10 */ /* 0x000fca000fffe0ff */
[----:B------:R-:W-:Y:S01]  /*29d0*/  IMAD.SHL.U32 R86, R87, 0x4, RZ ;  /* 0x0000000457567824 */ /* 0x000fe200078e00ff */
[----:B------:R-:W-:-:S04]  /*29e0*/  @!P3 LEA.HI.X.SX32 R88, R90, R88, 0x1, P5 ;  /* 0x000000585a58b211 */ /* 0x000fc800028f0eff */
[----:B------:R-:W-:Y:S02]  /*29f0*/  ISETP.GE.OR P5, PT, R86, UR6, P1 ;  /* 0x0000000656007c0c */ /* 0x000fe40008fa6670 */
[----:B0-----:R-:W-:-:S04]  /*2a00*/  @!P3 LEA R12, P6, R89, R14, 0x2 ;  /* 0x0000000e590cb211 */ /* 0x001fc800078c10ff */
[----:B------:R-:W-:-:S07]  /*2a10*/  @!P3 LEA.HI.X R13, R89, R15, R88, 0x2, P6 ;  /* 0x0000000f590db211 */ /* 0x000fce00030f1458 */
[----:B------:R-:W0:Y:S01]  /*2a20*/  @!P5 LDC.64 R14, c[0x0][0x3b8] ;  /* 0x0000ee00ff0edb82 */ /* 0x000e220000000a00 */
[----:B------:R-:W-:Y:S01]  /*2a30*/  @!P5 SHF.L.U32 R88, R11, 0x1, RZ ;  /* 0x000000010b58d819 */ /* 0x000fe200000006ff */
[----:B------:R-:W-:Y:S01]  /*2a40*/  VIADD R87, R87, UR12 ;  /* 0x0000000c57577c36 */ /* 0x000fe20008000000 */
[----:B------:R-:W-:Y:S02]  /*2a50*/  FSEL R77, R77, RZ, P2 ;  /* 0x000000ff4d4d7208 */ /* 0x000fe40001000000 */
[----:B------:R-:W-:Y:S02]  /*2a60*/  FSEL R76, R76, RZ, P2 ;  /* 0x000000ff4c4c7208 */ /* 0x000fe40001000000 */
[----:B------:R-:W-:Y:S02]  /*2a70*/  @!P5 LOP3.LUT R89, R88, 0x2, RZ, 0xc0, !PT ;  /* 0x000000025859d812 */ /* 0x000fe400078ec0ff */
[----:B------:R-:W-:Y:S02]  /*2a80*/  SHF.L.U32 R87, R87, 0x2, RZ ;  /* 0x0000000257577819 */ /* 0x000fe400000006ff */
[----:B------:R0:W3:Y:S01]  /*2a90*/  @!P4 LDG.E.64 R76, desc[UR36][R84.64] ;  /* 0x00000024544cc981 */ /* 0x0000e2000c1e1b00 */
[----:B------:R-:W-:Y:S01]  /*2aa0*/  @!P5 IMAD R89, R0, UR12, R89 ;  /* 0x0000000c0059dc24 */ /* 0x000fe2000f8e0259 */
[----:B------:R-:W-:-:S02]  /*2ab0*/  ISETP.GE.OR P4, PT, R87, UR6, P1 ;  /* 0x0000000657007c0c */ /* 0x000fc40008f86670 */
[----:B------:R-:W-:Y:S02]  /*2ac0*/  @!P5 SHF.R.S32.HI R88, RZ, 0x1f, R86 ;  /* 0x0000001fff58d819 */ /* 0x000fe40000011456 */
[----:B------:R-:W-:-:S04]  /*2ad0*/  @!P5 IADD3 R86, P6, PT, R89, R86, RZ ;  /* 0x000000565956d210 */ /* 0x000fc80007fde0ff */
[----:B------:R-:W-:Y:S02]  /*2ae0*/  @!P5 LEA.HI.X.SX32 R88, R89, R88, 0x1, P6 ;  /* 0x000000585958d211 */ /* 0x000fe400030f0eff */
[----:B0-----:R-:W-:-:S04]  /*2af0*/  @!P5 LEA R84, P6, R86, R14, 0x2 ;  /* 0x0000000e5654d211 */ /* 0x001fc800078c10ff */
[----:B------:R-:W-:Y:S02]  /*2b00*/  @!P5 LEA.HI.X R85, R86, R15, R88, 0x2, P6 ;  /* 0x0000000f5655d211 */ /* 0x000fe400030f1458 */
[----:B------:R-:W0:Y:S01]  /*2b10*/  @!P4 LDC.64 R14, c[0x0][0x3b8] ;  /* 0x0000ee00ff0ecb82 */ /* 0x000e220000000a00 */
[----:B------:R-:W-:-:S05]  /*2b20*/  @!P4 IMAD.SHL.U32 R86, R11, 0x2, RZ ;  /* 0x000000020b56c824 */ /* 0x000fca00078e00ff */
[----:B------:R-:W-:-:S05]  /*2b30*/  @!P4 LOP3.LUT R89, R86, 0x2, RZ, 0xc0, !PT ;  /* 0x000000025659c812 */ /* 0x000fca00078ec0ff */
[----:B------:R-:W-:Y:S01]  /*2b40*/  @!P4 IMAD R89, R0, UR12, R89 ;  /* 0x0000000c0059cc24 */ /* 0x000fe2000f8e0259 */
[----:B------:R-:W-:Y:S02]  /*2b50*/  @!P4 SHF.R.S32.HI R86, RZ, 0x1f, R87 ;  /* 0x0000001fff56c819 */ /* 0x000fe40000011457 */
[----:B------:R-:W-:Y:S02]  /*2b60*/  FSEL R79, R79, RZ, P2 ;  /* 0x000000ff4f4f7208 */ /* 0x000fe40001000000 */
[C---:B------:R-:W-:Y:S02]  /*2b70*/  @!P4 IADD3 R87, P6, PT, R89.reuse, R87, RZ ;  /* 0x000000575957c210 */ /* 0x040fe40007fde0ff */
[----:B------:R-:W-:Y:S02]  /*2b80*/  FSEL R78, R78, RZ, P2 ;  /* 0x000000ff4e4e7208 */ /* 0x000fe40001000000 */
[----:B------:R-:W-:Y:S02]  /*2b90*/  @!P4 LEA.HI.X.SX32 R86, R89, R86, 0x1, P6 ;  /* 0x000000565956c211 */ /* 0x000fe400030f0eff */
[----:B------:R-:W-:-:S02]  /*2ba0*/  FSEL R81, R81, RZ, P2 ;  /* 0x000000ff51517208 */ /* 0x000fc40001000000 */
[----:B------:R-:W-:Y:S01]  /*2bb0*/  FSEL R80, R80, RZ, P2 ;  /* 0x000000ff50507208 */ /* 0x000fe20001000000 */
[----:B------:R-:W3:Y:S01]  /*2bc0*/  @!P3 LDG.E.64 R78, desc[UR36][R12.64] ;  /* 0x000000240c4eb981 */ /* 0x000ee2000c1e1b00 */
[----:B0-----:R-:W-:Y:S02]  /*2bd0*/  @!P4 LEA R14, P6, R87, R14, 0x2 ;  /* 0x0000000e570ec211 */ /* 0x001fe400078c10ff */
[----:B------:R-:W-:Y:S02]  /*2be0*/  FSEL R83, R83, RZ, P2 ;  /* 0x000000ff53537208 */ /* 0x000fe40001000000 */
[----:B------:R-:W-:Y:S01]  /*2bf0*/  FSEL R82, R82, RZ, P2 ;  /* 0x000000ff52527208 */ /* 0x000fe20001000000 */
[----:B------:R0:W3:Y:S01]  /*2c00*/  @!P5 LDG.E.64 R80, desc[UR36][R84.64] ;  /* 0x000000245450d981 */ /* 0x0000e2000c1e1b00 */
[----:B------:R-:W-:-:S03]  /*2c10*/  @!P4 LEA.HI.X R15, R87, R15, R86, 0x2, P6 ;  /* 0x0000000f570fc211 */ /* 0x000fc600030f1456 */
[----:B------:R-:W3:Y:S04]  /*2c20*/  @P0 LDG.E.U8 R86, desc[UR36][R6.64] ;  /* 0x0000002406560981 */ /* 0x000ee8000c1e1100 */
[----:B------:R-:W3:Y:S01]  /*2c30*/  @!P4 LDG.E.64 R82, desc[UR36][R14.64] ;  /* 0x000000240e52c981 */ /* 0x000ee2000c1e1b00 */
[----:B--2---:R-:W-:Y:S01]  /*2c40*/  FMUL.FTZ R87, R48, R60 ;  /* 0x0000003c30577220 */ /* 0x004fe20000410000 */
[----:B------:R-:W-:-:S03]  /*2c50*/  FMUL.FTZ R88, R49, R61 ;  /* 0x0000003d31587220 */ /* 0x000fc60000410000 */
[----:B----4-:R-:W-:Y:S01]  /*2c60*/  FFMA.FTZ R87, R50, R56, R87 ;  /* 0x0000003832577223 */ /* 0x010fe20000010057 */
[----:B------:R-:W-:-:S03]  /*2c70*/  FFMA.FTZ R88, R51, R57, R88 ;  /* 0x0000003933587223 */ /* 0x000fc60000010058 */
[----:B------:R-:W-:Y:S01]  /*2c80*/  FFMA.FTZ R87, R46, R52, R87 ;  /* 0x000000342e577223 */ /* 0x000fe20000010057 */
[----:B------:R-:W-:-:S03]  /*2c90*/  FFMA.FTZ R88, R47, R53, R88 ;  /* 0x000000352f587223 */ /* 0x000fc60000010058 */
[----:B---3--:R-:W-:Y:S01]  /*2ca0*/  FFMA.FTZ R87, R44, R62, R87 ;  /* 0x0000003e2c577223 */ /* 0x008fe20000010057 */
[----:B------:R-:W-:-:S03]  /*2cb0*/  FFMA.FTZ R88, R45, R63, R88 ;  /* 0x0000003f2d587223 */ /* 0x000fc60000010058 */
[----:B------:R-:W-:Y:S01]  /*2cc0*/  FFMA.FTZ R87, R42, R54, R87 ;  /* 0x000000362a577223 */ /* 0x000fe20000010057 */
[----:B------:R-:W-:-:S03]  /*2cd0*/  FFMA.FTZ R88, R43, R55, R88 ;  /* 0x000000372b587223 */ /* 0x000fc60000010058 */
[----:B------:R-:W-:Y:S01]  /*2ce0*/  FFMA.FTZ R87, R40, R64, R87 ;  /* 0x0000004028577223 */ /* 0x000fe20000010057 */
[----:B------:R-:W-:-:S03]  /*2cf0*/  FFMA.FTZ R88, R41, R65, R88 ;  /* 0x0000004129587223 */ /* 0x000fc60000010058 */
[----:B------:R-:W-:Y:S01]  /*2d00*/  FFMA.FTZ R87, R38, R66, R87 ;  /* 0x0000004226577223 */ /* 0x000fe20000010057 */
[----:B------:R-:W-:Y:S01]  /*2d10*/  FFMA.FTZ R88, R39, R67, R88 ;  /* 0x0000004327587223 */ /* 0x000fe20000010058 */
[----:B------:R-:W-:Y:S02]  /*2d20*/  UMOV UR4, 0xffffffff ;  /* 0xffffffff00047882 */ /* 0x000fe40000000000 */
        /* <DEDUP_REMOVED lines=17> */
[----:B------:R-:W-:Y:S02]  /*2e40*/  ISETP.NE.AND P2, PT, R86, RZ, P0 ;  /* 0x000000ff5600720c */ /* 0x000fe40000745270 */
[----:B------:R-:W-:Y:S01]  /*2e50*/  FFMA.FTZ R13, R20, R82, R87 ;  /* 0x00000052140d7223 */ /* 0x000fe20000010057 */
[----:B------:R-:W-:-:S04]  /*2e60*/  FFMA.FTZ R88, R21, R83, R88 ;  /* 0x0000005315587223 */ /* 0x000fc80000010058 */
[----:B------:R-:W-:Y:S01]  /*2e70*/  FADD.FTZ R13, R13, R88 ;  /* 0x000000580d0d7221 */ /* 0x000fe20000010000 */
[----:B------:R-:W-:Y:S06]  /*2e80*/  BRA.DIV UR4, `(.L_x_3048) ;  /* 0x0000005e04b07947 */ /* 0x000fec000b800000 */
[----:B------:R0:W1:Y:S02]  /*2e90*/  SHFL.BFLY PT, R14, R13, 0x1, 0x1f ;  /* 0x0c201f000d0e7f89 */ /* 0x00006400000e0000 */
.L_x_3129:
        /* <DEDUP_REMOVED lines=11> */
[----:B0-----:R-:W0:Y:S08]  /*2f50*/  @P3 LDC.64 R12, c[0x0][0x438] ;  /* 0x00010e00ff0c3b82 */ /* 0x001e300000000a00 */
        /* <DEDUP_REMOVED lines=8> */
[----:B-----5:R-:W-:-:S04]  /*2fe0*/  @P1 SEL R85, R2, RZ, !P4 ;  /* 0x000000ff02551207 */ /* 0x020fc80006000000 */
[----:B------:R-:W-:-:S04]  /*2ff0*/  @P1 IADD3 R85, PT, PT, R4, -UR39, R85 ;  /* 0x8000002704551c10 */ /* 0x000fc8000fffe055 */
[----:B------:R-:W-:Y:S01]  /*3000*/  @P1 I2FP.F32.S32 R84, R85 ;  /* 0x0000005500541245 */ /* 0x000fe20000201400 */
[----:B----4-:R-:W-:-:S04]  /*3010*/  @P3 FADD.FTZ R11, R11, R12 ;  /* 0x0000000c0b0b3221 */ /* 0x010fc80000010000 */
[----:B---3--:R-:W-:-:S05]  /*3020*/  @P1 FFMA.FTZ R11, R84, R14, R11 ;  /* 0x0000000e540b1223 */ /* 0x008fca000001000b */
[----:B------:R1:W-:Y:S01]  /*3030*/  STS [R8], R11 ;  /* 0x0000000b08007388 */ /* 0x0003e20000000800 */
[----:B------:R-:W-:-:S07]  /*3040*/  @!P2 FMNMX.FTZ R19, R19, R11, !PT ;  /* 0x0000000b1313a209 */ /* 0x000fce0007810000 */
.L_x_3050:
[----:B------:R-:W-:Y:S05]  /*3050*/  BSYNC.RECONVERGENT B1 ;  /* 0x0000000000017941 */ /* 0x000fea0003800200 */
.L_x_3049:
[----:B------:R-:W-:Y:S01]  /*3060*/  VIADD R4, R4, 0x40 ;  /* 0x0000004004047836 */ /* 0x000fe20000000000 */
[----:B------:R-:W-:Y:S01]  /*3070*/  IADD3 R6, P2, PT, R6, 0x40, RZ ;  /* 0x0000004006067810 */ /* 0x000fe20007f5e0ff */
[----:B------:R-:W-:Y:S01]  /*3080*/  VIADD R10, R10, 0x40 ;  /* 0x000000400a0a7836 */ /* 0x000fe20000000000 */
[----:B-1----:R-:W-:Y:S02]  /*3090*/  IADD3 R8, PT, PT, R8, 0x100, RZ ;  /* 0x0000010008087810 */ /* 0x002fe40007ffe0ff */
[----:B------:R-:W-:Y:S02]  /*30a0*/  ISETP.GE.AND P1, PT, R4, R9, PT ;  /* 0x000000090400720c */ /* 0x000fe40003f26270 */
[----:B------:R-:W-:-:S11]  /*30b0*/  IADD3.X R7, PT, PT, RZ, R7, RZ, P2, !PT ;  /* 0x00000007ff077210 */ /* 0x000fd600017fe4ff */
[----:B------:R-:W-:Y:S05]  /*30c0*/  @!P1 BRA `(.L_x_3051) ;  /* 0xffffffe800c09947 */ /* 0x000fea000383ffff */
.L_x_3047:
[----:B01----:R-:W-:Y:S05]  /*30d0*/  BSYNC B0 ;  /* 0x0000000000007941 */ /* 0x003fea0003800000 */
.L_x_3046:
[----:B------:R-:W-:-:S03]  /*30e0*/  UMOV UR4, 0xffffffff ;  /* 0xffffffff00047882 */ /* 0x000fc60000000000 */
[----:B------:R-:W-:Y:S05]  /*30f0*/  BRA.DIV UR4, `(.L_x_3052) ;  /* 0x0000005e04387947 */ /* 0x000fea000b800000 */
[----:B------:R-:W0:Y:S02]  /*3100*/  SHFL.BFLY PT, R14, R19, 0x10, 0x1f ;  /* 0x0e001f00130e7f89 */ /* 0x000e2400000e0000 */
[----:B0-----:R-:W-:-:S05]  /*3110*/  FMNMX.FTZ R13, R14, R19, !PT ;  /* 0x000000130e0d7209 */ /* 0x001fca0007810000 */
[----:B------:R-:W0:Y:S02]  /*3120*/  SHFL.BFLY PT, R14, R13, 0x8, 0x1f ;  /* 0x0d001f000d0e7f89 */ /* 0x000e2400000e0000 */
[----:B0----5:R-:W-:-:S05]  /*3130*/  FMNMX.FTZ R2, R13, R14, !PT ;  /* 0x0000000e0d027209 */ /* 0x021fca0007810000 */
[----:B------:R-:W0:Y:S02]  /*3140*/  SHFL.BFLY PT, R14, R2, 0x4, 0x1f ;  /* 0x0c801f00020e7f89 */ /* 0x000e2400000e0000 */
[----:B0-----:R-:W-:-:S05]  /*3150*/  FMNMX.FTZ R3, R2, R14, !PT ;  /* 0x0000000e02037209 */ /* 0x001fca0007810000 */
[----:B------:R0:W1:Y:S02]  /*3160*/  SHFL.BFLY PT, R14, R3, 0x2, 0x1f ;  /* 0x0c401f00030e7f89 */ /* 0x00006400000e0000 */
.L_x_3135:
[----:B----4-:R-:W4:Y:S01]  /*3170*/  S2R R19, SR_TID.X ;  /* 0x0000000000137919 */ /* 0x010f220000002100 */
[----:B------:R-:W-:Y:S01]  /*3180*/  MOV R13, 0x400 ;  /* 0x00000400000d7802 */ /* 0x000fe20000000f00 */
[----:B------:R-:W-:Y:S05]  /*3190*/  WARPSYNC.ALL ;  /* 0x0000000000007948 */ /* 0x000fea0003800000 */
[----:B------:R-:W5:Y:S01]  /*31a0*/  S2R R22, SR_CgaCtaId ;  /* 0x0000000000167919 */ /* 0x000f620000008800 */
[----:B01----:R-:W-:Y:S02]  /*31b0*/  FMNMX.FTZ R3, R3, R14, !PT ;  /* 0x0000000e03037209 */ /* 0x003fe40007810000 */
[----:B----4-:R-:W-:-:S02]  /*31c0*/  LOP3.LUT P0, R2, R19, 0x1f, RZ, 0xc0, !PT ;  /* 0x0000001f13027812 */ /* 0x010fc4000780c0ff */
[----:B-----5:R-:W-:-:S04]  /*31d0*/  LEA R5, R22, R13, 0x18 ;  /* 0x0000000d16057211 */ /* 0x020fc800078ec0ff */
[----:B------:R-:W-:-:S07]  /*31e0*/  LEA.HI R4, R19, R5, RZ, 0x1d ;  /* 0x0000000513047211 */ /* 0x000fce00078fe8ff */
        /* <DEDUP_REMOVED lines=10> */
[----:B------:R-:W-:-:S03]  /*3290*/  MOV R6, UR39 ;  /* 0x0000002700067c02 */ /* 0x000fc60008000f00 */
[----:B------:R-:W0:Y:S01]  /*32a0*/  SHFL.BFLY PT, R3, R10, 0x1, 0x1f ;  /* 0x0c201f000a037f89 */ /* 0x000e2200000e0000 */
[----:B------:R-:W-:Y:S02]  /*32b0*/  IADD3 R6, PT, PT, R6, 0x1, RZ ;  /* 0x0000000106067810 */ /* 0x000fe40007ffe0ff */
[----:B0-----:R-:W-:Y:S01]  /*32c0*/  FMNMX.FTZ R7, R10, R3, !PT ;  /* 0x000000030a077209 */ /* 0x001fe20007810000 */
[----:B------:R-:W-:-:S05]  /*32d0*/  VIADD R3, R19, UR38 ;  /* 0x0000002613037c36 */ /* 0x000fca0008000000 */
        /* <DEDUP_REMOVED lines=10> */
[----:B------:R-:W-:Y:S02]  /*3380*/  IADD3 R10, PT, PT, R8, -UR38, R9 ;  /* 0x80000026080a7c10 */ /* 0x000fe4000fffe009 */
[----:B------:R-:W-:Y:S02]  /*3390*/  MOV R9, R3 ;  /* 0x0000000300097202 */ /* 0x000fe40000000f00 */
[C---:B------:R-:W-:Y:S02]  /*33a0*/  LOP3.LUT R8, R10.reuse, 0x180, RZ, 0xc0, !PT ;  /* 0x000001800a087812 */ /* 0x040fe400078ec0ff */
[----:B------:R-:W-:Y:S02]  /*33b0*/  ISETP.GE.U32.AND P1, PT, R10, 0x180, PT ;  /* 0x000001800a00780c */ /* 0x000fe40003f26070 */
[----:B------:R-:W-:Y:S01]  /*33c0*/  ISETP.NE.AND P0, PT, R8, 0x180, PT ;  /* 0x000001800800780c */ /* 0x000fe20003f05270 */
[----:B------:R-:W-:-:S12]  /*33d0*/  IMAD.MOV.U32 R8, RZ, RZ, RZ ;  /* 0x000000ffff087224 */ /* 0x000fd800078e00ff */
[----:B------:R-:W-:Y:S05]  /*33e0*/  @!P0 BRA `(.L_x_3057) ;  /* 0x00000000004c8947 */ /* 0x000fea0003800000 */
[----:B------:R-:W-:Y:S01]  /*33f0*/  VIADD R9, R13, 0x120 ;  /* 0x000001200d097836 */ /* 0x000fe20000000000 */
[----:B------:R-:W-:-:S04]  /*3400*/  LEA.HI R8, R10, 0x1, RZ, 0x19 ;  /* 0x000000010a087811 */ /* 0x000fc800078fc8ff */
[----:B------:R-:W-:Y:S01]  /*3410*/  LOP3.LUT R10, R8, 0x3, RZ, 0xc0, !PT ;  /* 0x00000003080a7812 */ /* 0x000fe200078ec0ff */
[----:B------:R-:W-:Y:S01]  /*3420*/  HFMA2 R8, -RZ, RZ, 0, 0 ;  /* 0x00000000ff087431 */ /* 0x000fe200000001ff */
[----:B------:R-:W-:Y:S01]  /*3430*/  LEA R12, R22, R9, 0x18 ;  /* 0x00000009160c7211 */ /* 0x000fe200078ec0ff */
[----:B------:R-:W-:Y:S02]  /*3440*/  IMAD.MOV.U32 R9, RZ, RZ, R3 ;  /* 0x000000ffff097224 */ /* 0x000fe400078e0003 */
[----:B------:R-:W-:Y:S01]  /*3450*/  IMAD.MOV R10, RZ, RZ, -R10 ;  /* 0x000000ffff0a7224 */ /* 0x000fe200078e0a0a */
[----:B------:R-:W-:-:S07]  /*3460*/  LEA R11, R19, R12, 0x2 ;  /* 0x0000000c130b7211 */ /* 0x000fce00078e10ff */
.L_x_3058:
        /* <DEDUP_REMOVED lines=11> */
.L_x_3057:
[----:B------:R-:W-:Y:S05]  /*3520*/  BSYNC.RECONVERGENT B1 ;  /* 0x0000000000017941 */ /* 0x000fea0003800200 */
.L_x_3056:
        /* <DEDUP_REMOVED lines=43> */
.L_x_3061:
[----:B------:R-:W0:Y:S01]  /*37e0*/  LDS R12, [R9+-0x400] ;  /* 0xfffc0000090c7984 */ /* 0x000e220000000800 */
[----:B------:R-:W-:-:S03]  /*37f0*/  IADD3 R10, PT, PT, R10, 0x800, RZ ;  /* 0x000008000a0a7810 */ /* 0x000fc60007ffe0ff */
[----:B------:R-:W1:Y:S01]  /*3800*/  LDS R14, [R9+-0x200] ;  /* 0xfffe0000090e7984 */ /* 0x000e620000000800 */
[----:B------:R-:W-:-:S03]  /*3810*/  ISETP.GE.AND P1, PT, R10, R11, PT ;  /* 0x0000000b0a00720c */ /* 0x000fc60003f26270 */
[----:B------:R-:W4:Y:S04]  /*3820*/  LDS R20, [R9] ;  /* 0x0000000009147984 */ /* 0x000f280000000800 */
[----:B------:R-:W5:Y:S04]  /*3830*/  LDS R22, [R9+0x200] ;  /* 0x0002000009167984 */ /* 0x000f680000000800 */
[----:B------:R-:W5:Y:S04]  /*3840*/  LDS R24, [R9+0x400] ;  /* 0x0004000009187984 */ /* 0x000f680000000800 */
[----:B------:R-:W5:Y:S04]  /*3850*/  LDS R26, [R9+0x600] ;  /* 0x00060000091a7984 */ /* 0x000f680000000800 */
[----:B---3--:R-:W3:Y:S04]  /*3860*/  LDS R28, [R9+0x800] ;  /* 0x00080000091c7984 */ /* 0x008ee80000000800 */
[----:B--2---:R-:W2:Y:S04]  /*3870*/  LDS R30, [R9+0xa00] ;  /* 0x000a0000091e7984 */ /* 0x004ea80000000800 */
        /* <DEDUP_REMOVED lines=19> */
[C---:B------:R-:W-:Y:S01]  /*39b0*/  FADD.FTZ R26, -R7.reuse, R26 ;  /* 0x0000001a071a7221 */ /* 0x040fe20000010100 */
[----:B------:R-:W5:Y:S01]  /*39c0*/  LDS R46, [R9+0x1a00] ;  /* 0x001a0000092e7984 */ /* 0x000f620000000800 */
[C---:B---3--:R-:W-:Y:S02]  /*39d0*/  FADD.FTZ R28, -R7.reuse, R28 ;  /* 0x0000001c071c7221 */ /* 0x048fe40000010100 */
[----:B------:R-:W-:Y:S02]  /*39e0*/  FMUL.FTZ R26, R26, 1.4426950216293334961 ;  /* 0x3fb8aa3b1a1a7820 */ /* 0x000fe40000410000 */
[----:B------:R-:W3:Y:S01]  /*39f0*/  MUFU.EX2 R20, R20 ;  /* 0x0000001400147308 */ /* 0x000ee20000000800 */
[----:B--2---:R-:W-:Y:S01]  /*3a00*/  FADD.FTZ R8, R12, R8 ;  /* 0x000000080c087221 */ /* 0x004fe20000010000 */
        /* <DEDUP_REMOVED lines=13> */
[----:B---3--:R-:W-:Y:S01]  /*3ae0*/  FADD.FTZ R8, R8, R20 ;  /* 0x0000001408087221 */ /* 0x008fe20000010000 */
[----:B------:R-:W-:Y:S01]  /*3af0*/  FMUL.FTZ R36, R36, 1.4426950216293334961 ;  /* 0x3fb8aa3b24247820 */ /* 0x000fe20000410000 */
[C---:B-1----:R-:W-:Y:S01]  /*3b00*/  FADD.FTZ R38, -R7.reuse, R38 ;  /* 0x0000002607267221 */ /* 0x042fe20000010100 */
[----:B------:R-:W-:Y:S03]  /*3b10*/  STS [R9], R20 ;  /* 0x0000001409007388 */ /* 0x000fe60000000800 */
[----:B------:R-:W-:Y:S01]  /*3b20*/  FMUL.FTZ R38, R38, 1.4426950216293334961 ;  /* 0x3fb8aa3b26267820 */ /* 0x000fe20000410000 */
[----:B------:R-:W1:Y:S01]  /*3b30*/  MUFU.EX2 R26, R26 ;  /* 0x0000001a001a7308 */ /* 0x000e620000000800 */
[----:B--2---:R-:W-:Y:S01]  /*3b40*/  FADD.FTZ R8, R8, R22 ;  /* 0x0000001608087221 */ /* 0x004fe20000010000 */
[C---:B----4-:R-:W-:Y:S01]  /*3b50*/  FADD.FTZ R40, -R7.reuse, R40 ;  /* 0x0000002807287221 */ /* 0x050fe20000010100 */
[C---:B-----5:R-:W-:Y:S01]  /*3b60*/  FADD.FTZ R42, -R7.reuse, R42 ;  /* 0x0000002a072a7221 */ /* 0x060fe20000010100 */
        /* <DEDUP_REMOVED lines=43> */
.L_x_3060:
[----:B------:R-:W-:Y:S05]  /*3e20*/  BSYNC.RECONVERGENT B1 ;  /* 0x0000000000017941 */ /* 0x000fea0003800200 */
.L_x_3059:
        /* <DEDUP_REMOVED lines=8> */
[----:B------:R-:W4:Y:S04]  /*3eb0*/  LDS R20, [R9] ;  /* 0x0000000009147984 */ /* 0x000f280000000800 */
[----:B------:R-:W5:Y:S04]  /*3ec0*/  LDS R22, [R9+0x200] ;  /* 0x0002000009167984 */ /* 0x000f680000000800 */
[----:B------:R-:W5:Y:S04]  /*3ed0*/  LDS R24, [R9+0x400] ;  /* 0x0004000009187984 */ /* 0x000f680000000800 */
[----:B------:R-:W5:Y:S04]  /*3ee0*/  LDS R26, [R9+0x600] ;  /* 0x00060000091a7984 */ /* 0x000f680000000800 */
[----:B---3--:R-:W3:Y:S04]  /*3ef0*/  LDS R28, [R9+0x800] ;  /* 0x00080000091c7984 */ /* 0x008ee80000000800 */
[----:B--2---:R-:W2:Y:S01]  /*3f00*/  LDS R30, [R9+0xa00] ;  /* 0x000a0000091e7984 */ /* 0x004ea20000000800 */
        /* <DEDUP_REMOVED lines=12> */
[C---:B------:R-:W-:Y:S01]  /*3fd0*/  FADD.FTZ R26, -R7.reuse, R26 ;  /* 0x0000001a071a7221 */ /* 0x040fe20000010100 */
[----:B---3--:R-:W-:-:S03]  /*3fe0*/  FADD.FTZ R28, -R7, R28 ;  /* 0x0000001c071c7221 */ /* 0x008fc60000010100 */
[----:B------:R-:W-:Y:S02]  /*3ff0*/  FMUL.FTZ R26, R26, 1.4426950216293334961 ;  /* 0x3fb8aa3b1a1a7820 */ /* 0x000fe40000410000 */
[----:B------:R-:W3:Y:S01]  /*4000*/  MUFU.EX2 R20, R20 ;  /* 0x0000001400147308 */ /* 0x000ee20000000800 */
[----:B0-----:R-:W-:Y:S01]  /*4010*/  FADD.FTZ R8, R8, R12 ;  /* 0x0000000c08087221 */ /* 0x001fe20000010000 */
[----:B--2---:R-:W-:Y:S01]  /*4020*/  FADD.FTZ R30, -R7, R30 ;  /* 0x0000001e071e7221 */ /* 0x004fe20000010100 */
[----:B------:R-:W-:Y:S01]  /*4030*/  FMUL.FTZ R28, R28, 1.4426950216293334961 ;  /* 0x3fb8aa3b1c1c7820 */ /* 0x000fe20000410000 */
[----:B------:R-:W-:Y:S02]  /*4040*/  STS [R9+-0x400], R12 ;  /* 0xfffc000c09007388 */ /* 0x000fe40000000800 */
[----:B------:R-:W-:Y:S02]  /*4050*/  FMUL.FTZ R30, R30, 1.4426950216293334961 ;  /* 0x3fb8aa3b1e1e7820 */ /* 0x000fe40000410000 */
[----:B------:R-:W0:Y:S01]  /*4060*/  MUFU.EX2 R22, R22 ;  /* 0x0000001600167308 */ /* 0x000e220000000800 */
[----:B-1----:R-:W-:Y:S01]  /*4070*/  FADD.FTZ R8, R8, R14 ;  /* 0x0000000e08087221 */ /* 0x002fe20000010000 */
[----:B------:R-:W-:Y:S06]  /*4080*/  STS [R9+-0x200], R14 ;  /* 0xfffe000e09007388 */ /* 0x000fec0000000800 */
[----:B------:R-:W1:Y:S01]  /*4090*/  MUFU.EX2 R24, R24 ;  /* 0x0000001800187308 */ /* 0x000e620000000800 */
[----:B---3--:R-:W-:Y:S01]  /*40a0*/  FADD.FTZ R8, R8, R20 ;  /* 0x0000001408087221 */ /* 0x008fe20000010000 */
        /* <DEDUP_REMOVED lines=15> */
.L_x_3063:
[----:B------:R-:W-:Y:S05]  /*41a0*/  BSYNC.RECONVERGENT B1 ;  /* 0x0000000000017941 */ /* 0x000fea0003800200 */
.L_x_3062:
        /* <DEDUP_REMOVED lines=27> */
.L_x_3055:
[----:B------:R-:W1:Y:S01]  /*4360*/  S2UR UR4, SR_CTAID.Y ;  /* 0x00000000000479c3 */ /* 0x000e620000002600 */
[----:B------:R-:W-:Y:S01]  /*4370*/  VIADDMNMX R9, R3, 0x80, R6, !PT ;  /* 0x0000008003097846 */ /* 0x000fe20007800106 */
[----:B------:R-:W-:Y:S01]  /*4380*/  BSSY.RECONVERGENT B1, `(.L_x_3064) ;  /* 0x0000027000017945 */ /* 0x000fe20003800200 */
[----:B------:R-:W-:-:S04]  /*4390*/  LOP3.LUT R12, RZ, R19, RZ, 0x33, !PT ;  /* 0x00000013ff0c7212 */ /* 0x000fc800078e33ff */
[----:B------:R-:W-:Y:S01]  /*43a0*/  IADD3 R12, PT, PT, R9, -UR38, R12 ;  /* 0x80000026090c7c10 */ /* 0x000fe2000fffe00c */
[----:B------:R-:W1:Y:S03]  /*43b0*/  LDC R8, c[0x0][0x3f4] ;  /* 0x0000fd00ff087b82 */ /* 0x000e660000000800 */
[C---:B------:R-:W-:Y:S02]  /*43c0*/  LOP3.LUT R9, R12.reuse, 0x180, RZ, 0xc0, !PT ;  /* 0x000001800c097812 */ /* 0x040fe400078ec0ff */
[----:B------:R-:W-:Y:S02]  /*43d0*/  ISETP.GE.U32.AND P1, PT, R12, 0x180, PT ;  /* 0x000001800c00780c */ /* 0x000fe40003f26070 */
[----:B------:R-:W-:Y:S01]  /*43e0*/  ISETP.NE.AND P0, PT, R9, 0x180, PT ;  /* 0x000001800900780c */ /* 0x000fe20003f05270 */
[----:B------:R-:W-:Y:S02]  /*43f0*/  IMAD.MOV.U32 R9, RZ, RZ, R3 ;  /* 0x000000ffff097224 */ /* 0x000fe400078e0003 */
[----:B-1----:R-:W-:-:S02]  /*4400*/  IMAD R24, R8, UR4, RZ ;  /* 0x0000000408187c24 */ /* 0x002fc4000f8e02ff */
[----:B------:R-:W-:-:S03]  /*4410*/  HFMA2 R8, -RZ, RZ, 0, 0 ;  /* 0x00000000ff087431 */ /* 0x000fc600000001ff */
[----:B------:R-:W-:-:S05]  /*4420*/  SHF.R.S32.HI R26, RZ, 0x1f, R24 ;  /* 0x0000001fff1a7819 */ /* 0x000fca0000011418 */
[----:B------:R-:W-:Y:S05]  /*4430*/  @!P0 BRA `(.L_x_3065) ;  /* 0x00000000006c8947 */ /* 0x000fea0003800000 */
[----:B------:R-:W-:Y:S02]  /*4440*/  IADD3 R13, PT, PT, R13, 0x120, RZ ;  /* 0x000001200d0d7810 */ /* 0x000fe40007ffe0ff */
[----:B------:R-:W-:Y:S02]  /*4450*/  LEA.HI R8, R12, 0x1, RZ, 0x19 ;  /* 0x000000010c087811 */ /* 0x000fe400078fc8ff */
[----:B------:R-:W-:Y:S02]  /*4460*/  IADD3 R20, P0, P2, R24, R10, R3 ;  /* 0x0000000a18147210 */ /* 0x000fe40007a1e003 */
[----:B------:R-:W-:Y:S02]  /*4470*/  LEA R12, R22, R13, 0x18 ;  /* 0x0000000d160c7211 */ /* 0x000fe400078ec0ff */
[----:B------:R-:W-:Y:S01]  /*4480*/  LOP3.LUT R10, R8, 0x3, RZ, 0xc0, !PT ;  /* 0x00000003080a7812 */ /* 0x000fe200078ec0ff */
[----:B------:R-:W-:Y:S01]  /*4490*/  IMAD.MOV.U32 R8, RZ, RZ, RZ ;  /* 0x000000ffff087224 */ /* 0x000fe200078e00ff */
[----:B------:R-:W-:Y:S01]  /*44a0*/  IADD3.X R11, PT, PT, R26, R11, RZ, P0, P2 ;  /* 0x0000000b1a0b7210 */ /* 0x000fe200007e44ff */
[----:B------:R-:W-:Y:S01]  /*44b0*/  IMAD R12, R19, 0x4, R12 ;  /* 0x00000004130c7824 */ /* 0x000fe200078e020c */
[----:B------:R-:W-:-:S02]  /*44c0*/  MOV R9, R3 ;  /* 0x0000000300097202 */ /* 0x000fc40000000f00 */
[----:B------:R-:W-:-:S07]  /*44d0*/  IADD3 R13, PT, PT, -R10, RZ, RZ ;  /* 0x000000ff0a0d7210 */ /* 0x000fce0007ffe1ff */
.L_x_3066:
        /* <DEDUP_REMOVED lines=17> */
.L_x_3065:
[----:B------:R-:W-:Y:S05]  /*45f0*/  BSYNC.RECONVERGENT B1 ;  /* 0x0000000000017941 */ /* 0x000fea0003800200 */
.L_x_3064:
[----:B------:R-:W-:Y:S05]  /*4600*/  @!P1 BRA `(.L_x_3054) ;  /* 0x0000000000dc9947 */ /* 0x000fea0003800000 */
[----:B------:R-:W1:Y:S01]  /*4610*/  S2R R12, SR_CgaCtaId ;  /* 0x00000000000c7919 */ /* 0x000e620000008800 */
[----:B------:R-:W4:Y:S01]  /*4620*/  LDCU.64 UR6, c[0x0][0x420] ;  /* 0x00008400ff0677ac */ /* 0x000f220008000a00 */
        /* <DEDUP_REMOVED lines=10> */
.L_x_3067:
        /* <DEDUP_REMOVED lines=43> */
.L_x_3054:
[----:B------:R-:W-:Y:S05]  /*4980*/  BSYNC.RECONVERGENT B0 ;  /* 0x0000000000007941 */ /* 0x000fea0003800200 */
.L_x_3053:
[----:B0-----:R-:W0:Y:S01]  /*4990*/  SHFL.BFLY PT, R7, R8, 0x10, 0x1f ;  /* 0x0e001f0008077f89 */ /* 0x001e2200000e0000 */
[C---:B------:R-:W-:Y:S01]  /*49a0*/  ISETP.NE.AND P0, PT, R2.reuse, RZ, PT ;  /* 0x000000ff0200720c */ /* 0x040fe20003f05270 */
[----:B------:R-:W1:Y:S01]  /*49b0*/  LDCU.U8 UR6, c[0x0][0x48c] ;  /* 0x00009180ff0677ac */ /* 0x000e620008000000 */
[----:B------:R-:W-:Y:S01]  /*49c0*/  ISETP.GT.U32.AND P1, PT, R2, 0x3, PT ;  /* 0x000000030200780c */ /* 0x000fe20003f24070 */
[----:B------:R-:W4:Y:S01]  /*49d0*/  S2R R49, SR_CTAID.X ;  /* 0x0000000000317919 */ /* 0x000f220000002500 */
[----:B------:R-:W4:Y:S01]  /*49e0*/  S2UR UR4, SR_CTAID.Y ;  /* 0x00000000000479c3 */ /* 0x000f220000002600 */
[----:B-1----:R-:W-:Y:S01]  /*49f0*/  UISETP.NE.AND UP0, UPT, UR6, URZ, UPT ;  /* 0x000000ff0600728c */ /* 0x002fe2000bf05270 */
[----:B0-----:R-:W-:-:S05]  /*4a00*/  FADD.FTZ R7, R7, R8 ;  /* 0x0000000807077221 */ /* 0x001fca0000010000 */
[----:B------:R-:W0:Y:S02]  /*4a10*/  SHFL.BFLY PT, R10, R7, 0x8, 0x1f ;  /* 0x0d001f00070a7f89 */ /* 0x000e2400000e0000 */
[----:B0-----:R-:W-:-:S05]  /*4a20*/  FADD.FTZ R10, R7, R10 ;  /* 0x0000000a070a7221 */ /* 0x001fca0000010000 */
[----:B------:R-:W0:Y:S02]  /*4a30*/  SHFL.BFLY PT, R9, R10, 0x4, 0x1f ;  /* 0x0c801f000a097f89 */ /* 0x000e2400000e0000 */
[----:B0-----:R-:W-:Y:S02]  /*4a40*/  FADD.FTZ R9, R10, R9 ;  /* 0x000000090a097221 */ /* 0x001fe40000010000 */
[----:B------:R-:W4:Y:S03]  /*4a50*/  LDC R10, c[0x0][0x3f8] ;  /* 0x0000fe00ff0a7b82 */ /* 0x000f260000000800 */
[----:B------:R-:W0:Y:S01]  /*4a60*/  SHFL.BFLY PT, R12, R9, 0x2, 0x1f ;  /* 0x0c401f00090c7f89 */ /* 0x000e2200000e0000 */
[----:B----4-:R-:W-:Y:S02]  /*4a70*/  IMAD R51, R10, UR4, R49 ;  /* 0x000000040a337c24 */ /* 0x010fe4000f8e0231 */
        /* <DEDUP_REMOVED lines=18> */
[----:B------:R-:W4:Y:S01]  /*4ba0*/  LDC R7, c[0x0][0x3f4] ;  /* 0x0000fd00ff077b82 */ /* 0x000f220000000800 */
[----:B-1----:R-:W-:-:S04]  /*4bb0*/  IMAD R4, R51, R4, R5 ;  /* 0x0000000433047224 */ /* 0x002fc800078e0205 */
[----:B----4-:R-:W-:-:S05]  /*4bc0*/  IMAD R4, R4, R7, RZ ;  /* 0x0000000704047224 */ /* 0x010fca00078e02ff */
[----:B------:R-:W-:-:S07]  /*4bd0*/  SHF.R.S32.HI R5, RZ, 0x1f, R4 ;  /* 0x0000001fff057819 */ /* 0x000fce0000011404 */
.L_x_3068:
[----:B------:R-:W-:Y:S04]  /*4be0*/  BSSY.RECONVERGENT B0, `(.L_x_3069) ;  /* 0x0000166000007945 */ /* 0x000fe80003800200 */
[----:B------:R-:W-:Y:S05]  /*4bf0*/  @P0 BRA `(.L_x_3070) ;  /* 0x0000001400900947 */ /* 0x000fea0003800000 */
[----:B------:R-:W-:-:S09]  /*4c00*/  UISETP.NE.AND UP0, UPT, UR6, URZ, UPT ;  /* 0x000000ff0600728c */ /* 0x000fd2000bf05270 */
[----:B------:R-:W-:Y:S05]  /*4c10*/  BRA.U UP0, `(.L_x_3071) ;  /* 0x00000009007c7547 */ /* 0x000fea000b800000 */
        /* <DEDUP_REMOVED lines=19> */
.L_x_3074:
[----:B------:R-:W0:Y:S01]  /*4d50*/  LDS R7, [R4] ;  /* 0x0000000004077984 */ /* 0x000e220000000800 */
[----:B------:R-:W-:-:S04]  /*4d60*/  IADD3 R5, PT, PT, R5, 0x1, RZ ;  /* 0x0000000105057810 */ /* 0x000fc80007ffe0ff */
[----:B------:R-:W-:Y:S01]  /*4d70*/  ISETP.NE.AND P0, PT, R5, RZ, PT ;  /* 0x000000ff0500720c */ /* 0x000fe20003f05270 */
[----:B0-----:R-:W-:-:S05]  /*4d80*/  FMUL.FTZ R7, R7, R2 ;  /* 0x0000000207077220 */ /* 0x001fca0000410000 */
[----:B------:R0:W-:Y:S02]  /*4d90*/  STS [R4], R7 ;  /* 0x0000000704007388 */ /* 0x0001e40000000800 */
[----:B0-----:R-:W-:-:S05]  /*4da0*/  VIADD R4, R4, 0x200 ;  /* 0x0000020004047836 */ /* 0x001fca0000000000 */
[----:B------:R-:W-:Y:S05]  /*4db0*/  @P0 BRA `(.L_x_3074) ;  /* 0xfffffffc00e40947 */ /* 0x000fea000383ffff */
.L_x_3073:
[----:B------:R-:W-:Y:S05]  /*4dc0*/  BSYNC.RECONVERGENT B1 ;  /* 0x0000000000017941 */ /* 0x000fea0003800200 */
.L_x_3072:
[----:B------:R-:W-:Y:S05]  /*4dd0*/  @!P1 BRA `(.L_x_3070) ;  /* 0x0000001400189947 */ /* 0x000fea0003800000 */
[----:B------:R-:W1:Y:S01]  /*4de0*/  S2UR UR5, SR_CgaCtaId ;  /* 0x00000000000579c3 */ /* 0x000e620000008800 */
[----:B------:R-:W-:Y:S01]  /*4df0*/  UMOV UR4, 0x400 ;  /* 0x0000040000047882 */ /* 0x000fe20000000000 */
[----:B------:R-:W-:Y:S01]  /*4e00*/  USHF.L.U32 UR7, UR38, 0x2, URZ ;  /* 0x0000000226077899 */ /* 0x000fe200080006ff */
[----:B------:R-:W-:Y:S01]  /*4e10*/  IADD3 R6, PT, PT, R3, 0x200, RZ ;  /* 0x0000020003067810 */ /* 0x000fe20007ffe0ff */
[----:B------:R-:W-:-:S03]  /*4e20*/  UIADD3 UR4, UPT, UPT, UR4, 0x120, URZ ;  /* 0x0000012004047890 */ /* 0x000fc6000fffe0ff */
[----:B------:R-:W-:Y:S02]  /*4e30*/  ISETP.GT.AND P0, PT, R6, UR39, PT ;  /* 0x0000002706007c0c */ /* 0x000fe4000bf04270 */
[----:B------:R-:W-:Y:S01]  /*4e40*/  LEA R4, R3, -UR7, 0x2 ;  /* 0x8000000703047c11 */ /* 0x000fe2000f8e10ff */
[----:B-1----:R-:W-:-:S06]  /*4e50*/  ULEA UR4, UR5, UR4, 0x18 ;  /* 0x0000000405047291 */ /* 0x002fcc000f8ec0ff */
[----:B------:R-:W-:-:S03]  /*4e60*/  VIADD R3, R4, UR4 ;  /* 0x0000000404037c36 */ /* 0x000fc60008000000 */
[----:B------:R-:W0:Y:S04]  /*4e70*/  LDS R5, [R4+UR4] ;  /* 0x0000000404057984 */ /* 0x000e280008000800 */
[----:B------:R-:W1:Y:S04]  /*4e80*/  LDS R7, [R4+UR4+0x200] ;  /* 0x0002000404077984 */ /* 0x000e680008000800 */
[----:B------:R-:W4:Y:S04]  /*4e90*/  LDS R9, [R4+UR4+0x400] ;  /* 0x0004000404097984 */ /* 0x000f280008000800 */
[----:B------:R-:W5:Y:S01]  /*4ea0*/  LDS R11, [R4+UR4+0x600] ;  /* 0x00060004040b7984 */ /* 0x000f620008000800 */
[-C--:B0-----:R-:W-:Y:S01]  /*4eb0*/  FMUL.FTZ R5, R5, R2.reuse ;  /* 0x0000000205057220 */ /* 0x081fe20000410000 */
[----:B-1----:R-:W-:-:S04]  /*4ec0*/  FMUL.FTZ R7, R7, R2 ;  /* 0x0000000207077220 */ /* 0x002fc80000410000 */
[----:B------:R0:W-:Y:S01]  /*4ed0*/  STS [R4+UR4], R5 ;  /* 0x0000000504007988 */ /* 0x0001e20008000804 */
[----:B----4-:R-:W-:-:S03]  /*4ee0*/  FMUL.FTZ R9, R9, R2 ;  /* 0x0000000209097220 */ /* 0x010fc60000410000 */
[----:B------:R0:W-:Y:S01]  /*4ef0*/  STS [R4+UR4+0x200], R7 ;  /* 0x0002000704007988 */ /* 0x0001e20008000804 */
[----:B-----5:R-:W-:-:S03]  /*4f00*/  FMUL.FTZ R11, R11, R2 ;  /* 0x000000020b0b7220 */ /* 0x020fc60000410000 */
[----:B------:R0:W-:Y:S04]  /*4f10*/  STS [R4+UR4+0x400], R9 ;  /* 0x0004000904007988 */ /* 0x0001e80008000804 */
[----:B------:R0:W-:Y:S01]  /*4f20*/  STS [R4+UR4+0x600], R11 ;  /* 0x0006000b04007988 */ /* 0x0001e20008000804 */
[----:B------:R-:W-:Y:S05]  /*4f30*/  @P0 BRA `(.L_x_3070) ;  /* 0x0000001000c00947 */ /* 0x000fea0003800000 */
[----:B0-----:R-:W-:Y:S01]  /*4f40*/  IADD3 R4, PT, PT, -R6, UR39, RZ ;  /* 0x0000002706047c10 */ /* 0x001fe2000fffe1ff */
[----:B------:R-:W-:Y:S01]  /*4f50*/  BSSY.RECONVERGENT B1, `(.L_x_3075) ;  /* 0x000003c000017945 */ /* 0x000fe20003800200 */
[----:B------:R-:W-:Y:S02]  /*4f60*/  IADD3 R3, PT, PT, R3, 0xc00, RZ ;  /* 0x00000c0003037810 */ /* 0x000fe40007ffe0ff */
[----:B------:R-:W-:Y:S02]  /*4f70*/  ISETP.GT.AND P1, PT, R4, 0x5ff, PT ;  /* 0x000005ff0400780c */ /* 0x000fe40003f24270 */
[----:B------:R-:W-:-:S11]  /*4f80*/  PLOP3.LUT P0, PT, PT, PT, PT, 0x80, 0x8 ;  /* 0x000000000008781c */ /* 0x000fd60003f0f070 */
[----:B------:R-:W-:Y:S05]  /*4f90*/  @!P1 BRA `(.L_x_3076) ;  /* 0x0000000000dc9947 */ /* 0x000fea0003800000 */
[----:B------:R-:W-:Y:S01]  /*4fa0*/  IMAD.U32 R41, RZ, RZ, UR39 ;  /* 0x00000027ff297e24 */ /* 0x000fe2000f8e00ff */
[----:B------:R-:W-:-:S04]  /*4fb0*/  PLOP3.LUT P0, PT, PT, PT, PT, 0x8, 0x80 ;  /* 0x000000000080781c */ /* 0x000fc80003f0e170 */
[----:B------:R-:W-:-:S09]  /*4fc0*/  IADD3 R41, PT, PT, R41, -0x5ff, RZ ;  /* 0xfffffa0129297810 */ /* 0x000fd20007ffe0ff */
.L_x_3077:
[----:B------:R-:W0:Y:S01]  /*4fd0*/  LDS R5, [R3+-0x400] ;  /* 0xfffc000003057984 */ /* 0x000e220000000800 */
[----:B------:R-:W-:-:S03]  /*4fe0*/  VIADD R6, R6, 0x800 ;  /* 0x0000080006067836 */ /* 0x000fc60000000000 */
[----:B------:R-:W1:Y:S02]  /*4ff0*/  LDS R7, [R3+-0x200] ;  /* 0xfffe000003077984 */ /* 0x000e640000000800 */
[----:B------:R-:W-:Y:S02]  /*5000*/  ISETP.GE.AND P1, PT, R6, R41, PT ;  /* 0x000000290600720c */ /* 0x000fe40003f26270 */
[----:B------:R-:W4:Y:S04]  /*5010*/  LDS R9, [R3] ;  /* 0x0000000003097984 */ /* 0x000f280000000800 */
[----:B------:R-:W5:Y:S04]  /*5020*/  LDS R11, [R3+0x200] ;  /* 0x00020000030b7984 */ /* 0x000f680000000800 */
[----:B------:R-:W5:Y:S04]  /*5030*/  LDS R13, [R3+0x400] ;  /* 0x00040000030d7984 */ /* 0x000f680000000800 */
[----:B------:R-:W5:Y:S04]  /*5040*/  LDS R15, [R3+0x600] ;  /* 0x00060000030f7984 */ /* 0x000f680000000800 */
[----:B------:R-:W-:Y:S04]  /*5050*/  LDS R21, [R3+0x800] ;  /* 0x0008000003157984 */ /* 0x000fe80000000800 */
[----:B------:R-:W5:Y:S04]  /*5060*/  LDS R23, [R3+0xa00] ;  /* 0x000a000003177984 */ /* 0x000f680000000800 */
[----:B------:R-:W5:Y:S04]  /*5070*/  LDS R25, [R3+0xc00] ;  /* 0x000c000003197984 */ /* 0x000f680000000800 */
[----:B------:R-:W5:Y:S04]  /*5080*/  LDS R27, [R3+0xe00] ;  /* 0x000e0000031b7984 */ /* 0x000f680000000800 */
[----:B---3--:R-:W3:Y:S01]  /*5090*/  LDS R29, [R3+0x1000] ;  /* 0x00100000031d7984 */ /* 0x008ee20000000800 */
[----:B0-----:R-:W-:-:S03]  /*50a0*/  FMUL.FTZ R4, R2, R5 ;  /* 0x0000000502047220 */ /* 0x001fc60000410000 */
[----:B--2---:R-:W0:Y:S01]  /*50b0*/  LDS R31, [R3+0x1200] ;  /* 0x00120000031f7984 */ /* 0x004e220000000800 */
[----:B-1----:R-:W-:-:S03]  /*50c0*/  FMUL.FTZ R8, R2, R7 ;  /* 0x0000000702087220 */ /* 0x002fc60000410000 */
[----:B------:R-:W1:Y:S01]  /*50d0*/  LDS R33, [R3+0x1400] ;  /* 0x0014000003217984 */ /* 0x000e620000000800 */
[----:B----4-:R-:W-:-:S03]  /*50e0*/  FMUL.FTZ R10, R2, R9 ;  /* 0x00000009020a7220 */ /* 0x010fc60000410000 */
[----:B------:R-:W2:Y:S01]  /*50f0*/  LDS R35, [R3+0x1600] ;  /* 0x0016000003237984 */ /* 0x000ea20000000800 */
[----:B-----5:R-:W-:-:S03]  /*5100*/  FMUL.FTZ R12, R2, R11 ;  /* 0x0000000b020c7220 */ /* 0x020fc60000410000 */
[----:B------:R-:W4:Y:S01]  /*5110*/  LDS R37, [R3+0x1800] ;  /* 0x0018000003257984 */ /* 0x000f220000000800 */
[----:B------:R-:W-:-:S03]  /*5120*/  FMUL.FTZ R14, R2, R13 ;  /* 0x0000000d020e7220 */ /* 0x000fc60000410000 */
[----:B------:R-:W5:Y:S01]  /*5130*/  LDS R39, [R3+0x1a00] ;  /* 0x001a000003277984 */ /* 0x000f620000000800 */
[----:B------:R-:W-:-:S03]  /*5140*/  FMUL.FTZ R20, R2, R15 ;  /* 0x0000000f02147220 */ /* 0x000fc60000410000 */
[----:B------:R3:W-:Y:S04]  /*5150*/  STS [R3+-0x400], R4 ;  /* 0xfffc000403007388 */ /* 0x0007e80000000800 */
[----:B------:R0:W-:Y:S01]  /*5160*/  STS [R3+-0x200], R8 ;  /* 0xfffe000803007388 */ /* 0x0001e20000000800 */
[----:B------:R-:W-:-:S03]  /*5170*/  FMUL.FTZ R22, R2, R23 ;  /* 0x0000001702167220 */ /* 0x000fc60000410000 */
[----:B------:R1:W-:Y:S01]  /*5180*/  STS [R3], R10 ;  /* 0x0000000a03007388 */ /* 0x0003e20000000800 */
[C---:B------:R-:W-:Y:S01]  /*5190*/  FMUL.FTZ R24, R2.reuse, R25 ;  /* 0x0000001902187220 */ /* 0x040fe20000410000 */
[C---:B---3--:R-:W-:Y:S02]  /*51a0*/  FMUL.FTZ R4, R2.reuse, R21 ;  /* 0x0000001502047220 */ /* 0x048fe40000410000 */
        /* <DEDUP_REMOVED lines=22> */
.L_x_3076:
[----:B------:R-:W-:Y:S05]  /*5310*/  BSYNC.RECONVERGENT B1 ;  /* 0x0000000000017941 */ /* 0x000fea0003800200 */
.L_x_3075:
        /* <DEDUP_REMOVED lines=10> */
[----:B------:R-:W2:Y:S04]  /*53c0*/  LDS R13, [R3+0x400] ;  /* 0x00040000030d7984 */ /* 0x000ea80000000800 */
[----:B------:R-:W3:Y:S04]  /*53d0*/  LDS R15, [R3+0x600] ;  /* 0x00060000030f7984 */ /* 0x000ee80000000800 */
[----:B------:R-:W3:Y:S04]  /*53e0*/  LDS R21, [R3+0x800] ;  /* 0x0008000003157984 */ /* 0x000ee80000000800 */
[----:B------:R-:W3:Y:S01]  /*53f0*/  LDS R23, [R3+0xa00] ;  /* 0x000a000003177984 */ /* 0x000ee20000000800 */
[C---:B0-----:R-:W-:Y:S01]  /*5400*/  FMUL.FTZ R4, R2.reuse, R5 ;  /* 0x0000000502047220 */ /* 0x041fe20000410000 */
[----:B-1----:R-:W-:-:S04]  /*5410*/  FMUL.FTZ R8, R2, R7 ;  /* 0x0000000702087220 */ /* 0x002fc80000410000 */
[----:B------:R-:W-:Y:S01]  /*5420*/  STS [R3+-0x400], R4 ;  /* 0xfffc000403007388 */ /* 0x000fe20000000800 */
[----:B----4-:R-:W-:-:S03]  /*5430*/  FMUL.FTZ R10, R2, R9 ;  /* 0x00000009020a7220 */ /* 0x010fc60000410000 */
[----:B------:R-:W-:Y:S01]  /*5440*/  STS [R3+-0x200], R8 ;  /* 0xfffe000803007388 */ /* 0x000fe20000000800 */
[----:B-----5:R-:W-:-:S03]  /*5450*/  FMUL.FTZ R12, R2, R11 ;  /* 0x0000000b020c7220 */ /* 0x020fc60000410000 */
[----:B------:R-:W-:Y:S01]  /*5460*/  STS [R3], R10 ;  /* 0x0000000a03007388 */ /* 0x000fe20000000800 */
[----:B--2---:R-:W-:-:S03]  /*5470*/  FMUL.FTZ R14, R2, R13 ;  /* 0x0000000d020e7220 */ /* 0x004fc60000410000 */
[----:B------:R-:W-:Y:S01]  /*5480*/  STS [R3+0x200], R12 ;  /* 0x0002000c03007388 */ /* 0x000fe20000000800 */
[----:B---3--:R-:W-:-:S03]  /*5490*/  FMUL.FTZ R20, R2, R15 ;  /* 0x0000000f02147220 */ /* 0x008fc60000410000 */
[----:B------:R-:W-:Y:S01]  /*54a0*/  STS [R3+0x400], R14 ;  /* 0x0004000e03007388 */ /* 0x000fe20000000800 */
[----:B------:R-:W-:-:S03]  /*54b0*/  FMUL.FTZ R22, R2, R21 ;  /* 0x0000001502167220 */ /* 0x000fc60000410000 */
[----:B------:R-:W-:Y:S01]  /*54c0*/  STS [R3+0x600], R20 ;  /* 0x0006001403007388 */ /* 0x000fe20000000800 */
[----:B------:R-:W-:-:S03]  /*54d0*/  FMUL.FTZ R24, R2, R23 ;  /* 0x0000001702187220 */ /* 0x000fc60000410000 */
[----:B------:R-:W-:Y:S04]  /*54e0*/  STS [R3+0x800], R22 ;  /* 0x0008001603007388 */ /* 0x000fe80000000800 */
[----:B------:R0:W-:Y:S02]  /*54f0*/  STS [R3+0xa00], R24 ;  /* 0x000a001803007388 */ /* 0x0001e40000000800 */
[----:B0-----:R-:W-:-:S07]  /*5500*/  IADD3 R3, PT, PT, R3, 0x1000, RZ ;  /* 0x0000100003037810 */ /* 0x001fce0007ffe0ff */
.L_x_3079:
[----:B------:R-:W-:Y:S05]  /*5510*/  BSYNC.RECONVERGENT B1 ;  /* 0x0000000000017941 */ /* 0x000fea0003800200 */
.L_x_3078:
[----:B------:R-:W-:-:S13]  /*5520*/  ISETP.GT.AND P1, PT, R6, UR39, PT ;  /* 0x0000002706007c0c */ /* 0x000fda000bf24270 */
[----:B------:R-:W-:Y:S05]  /*5530*/  @!P0 BRA P1, `(.L_x_3070) ;  /* 0x0000000c00408947 */ /* 0x000fea0000800000 */
[----:B------:R-:W0:Y:S04]  /*5540*/  LDS R5, [R3+-0x400] ;  /* 0xfffc000003057984 */ /* 0x000e280000000800 */
[----:B------:R-:W1:Y:S04]  /*5550*/  LDS R7, [R3+-0x200] ;  /* 0xfffe000003077984 */ /* 0x000e680000000800 */
[----:B------:R-:W4:Y:S04]  /*5560*/  LDS R9, [R3] ;  /* 0x0000000003097984 */ /* 0x000f280000000800 */
[----:B------:R-:W5:Y:S01]  /*5570*/  LDS R11, [R3+0x200] ;  /* 0x00020000030b7984 */ /* 0x000f620000000800 */
[C---:B0-----:R-:W-:Y:S01]  /*5580*/  FMUL.FTZ R4, R2.reuse, R5 ;  /* 0x0000000502047220 */ /* 0x041fe20000410000 */
[----:B-1----:R-:W-:-:S04]  /*5590*/  FMUL.FTZ R6, R2, R7 ;  /* 0x0000000702067220 */ /* 0x002fc80000410000 */
[----:B------:R0:W-:Y:S01]  /*55a0*/  STS [R3+-0x400], R4 ;  /* 0xfffc000403007388 */ /* 0x0001e20000000800 */
[----:B----4-:R-:W-:-:S03]  /*55b0*/  FMUL.FTZ R8, R2, R9 ;  /* 0x0000000902087220 */ /* 0x010fc60000410000 */
[----:B------:R0:W-:Y:S01]  /*55c0*/  STS [R3+-0x200], R6 ;  /* 0xfffe000603007388 */ /* 0x0001e20000000800 */
[----:B-----5:R-:W-:-:S03]  /*55d0*/  FMUL.FTZ R2, R2, R11 ;  /* 0x0000000b02027220 */ /* 0x020fc60000410000 */
[----:B------:R0:W-:Y:S04]  /*55e0*/  STS [R3], R8 ;  /* 0x0000000803007388 */ /* 0x0001e80000000800 */
[----:B------:R0:W-:Y:S01]  /*55f0*/  STS [R3+0x200], R2 ;  /* 0x0002000203007388 */ /* 0x0001e20000000800 */
[----:B------:R-:W-:Y:S05]  /*5600*/  BRA `(.L_x_3070) ;  /* 0x0000000c000c7947 */ /* 0x000fea0003800000 */
.L_x_3071:
        /* <DEDUP_REMOVED lines=9> */
[----:B------:R-:W4:Y:S01]  /*56a0*/  LDCU.64 UR8, c[0x0][0x480] ;  /* 0x00009000ff0877ac */ /* 0x000f220008000a00 */
        /* <DEDUP_REMOVED lines=10> */
[----:B----4-:R-:W-:-:S04]  /*5750*/  LEA R10, P0, R13, UR8, 0x2 ;  /* 0x000000080d0a7c11 */ /* 0x010fc8000f8010ff */
[----:B------:R-:W-:Y:S01]  /*5760*/  LEA.HI.X R13, R13, UR9, R12, 0x2, P0 ;  /* 0x000000090d0d7c11 */ /* 0x000fe200080f140c */
[----:B-1----:R-:W-:-:S06]  /*5770*/  ULEA UR4, UR5, UR4, 0x18 ;  /* 0x0000000405047291 */ /* 0x002fcc000f8ec0ff */
[----:B------:R-:W-:-:S07]  /*5780*/  LEA R8, R19, UR4, 0x2 ;  /* 0x0000000413087c11 */ /* 0x000fce000f8e10ff */
.L_x_3082:
        /* <DEDUP_REMOVED lines=12> */
.L_x_3081:
[----:B------:R-:W-:Y:S05]  /*5850*/  BSYNC.RECONVERGENT B1 ;  /* 0x0000000000017941 */ /* 0x000fea0003800200 */
.L_x_3080:
[----:B------:R-:W-:Y:S05]  /*5860*/  @!P1 BRA `(.L_x_3070) ;  /* 0x0000000800749947 */ /* 0x000fea0003800000 */
[----:B-1----:R-:W1:Y:S01]  /*5870*/  S2R R6, SR_CgaCtaId ;  /* 0x0000000000067919 */ /* 0x002e620000008800 */
[----:B------:R-:W4:Y:S01]  /*5880*/  LDCU.64 UR4, c[0x0][0x480] ;  /* 0x00009000ff0477ac */ /* 0x000f220008000a00 */
[C---:B------:R-:W-:Y:S01]  /*5890*/  IADD3 R10, PT, PT, -R3.reuse, UR39, RZ ;  /* 0x00000027030a7c10 */ /* 0x040fe2000fffe1ff */
[----:B------:R-:W-:Y:S01]  /*58a0*/  BSSY.RECONVERGENT B1, `(.L_x_3083) ;  /* 0x000005b000017945 */ /* 0x000fe20003800200 */
[----:B------:R-:W-:Y:S02]  /*58b0*/  IADD3 R7, P0, PT, R3, R4, RZ ;  /* 0x0000000403077210 */ /* 0x000fe40007f1e0ff */
[----:B------:R-:W-:Y:S02]  /*58c0*/  MOV R4, 0x400 ;  /* 0x0000040000047802 */ /* 0x000fe40000000f00 */
[----:B------:R-:W-:Y:S02]  /*58d0*/  ISETP.GT.AND P1, PT, R10, 0x5ff, PT ;  /* 0x000005ff0a00780c */ /* 0x000fe40003f24270 */
[----:B------:R-:W-:Y:S01]  /*58e0*/  IADD3.X R8, PT, PT, RZ, R5, RZ, P0, !PT ;  /* 0x00000005ff087210 */ /* 0x000fe200007fe4ff */
[----:B------:R-:W-:Y:S01]  /*58f0*/  VIADD R5, R4, 0x120 ;  /* 0x0000012004057836 */ /* 0x000fe20000000000 */
[----:B----4-:R-:W-:Y:S01]  /*5900*/  LEA R9, P0, R7, UR4, 0x2 ;  /* 0x0000000407097c11 */ /* 0x010fe2000f8010ff */
        /* <DEDUP_REMOVED lines=12> */
.L_x_3085:
        /* <DEDUP_REMOVED lines=8> */
[----:B------:R-:W5:Y:S04]  /*5a50*/  LDS R23, [R6+0x800] ;  /* 0x0008000006177984 */ /* 0x000f680000000800 */
[----:B------:R-:W5:Y:S04]  /*5a60*/  LDS R25, [R6+0xa00] ;  /* 0x000a000006197984 */ /* 0x000f680000000800 */
[----:B------:R-:W5:Y:S04]  /*5a70*/  LDS R27, [R6+0xc00] ;  /* 0x000c0000061b7984 */ /* 0x000f680000000800 */
[----:B---3--:R-:W3:Y:S04]  /*5a80*/  LDS R29, [R6+0xe00] ;  /* 0x000e0000061d7984 */ /* 0x008ee80000000800 */
[----:B--2---:R-:W2:Y:S01]  /*5a90*/  LDS R31, [R6+0x1000] ;  /* 0x00100000061f7984 */ /* 0x004ea20000000800 */
[----:B0-----:R-:W-:-:S03]  /*5aa0*/  FMUL.FTZ R7, R2, R7 ;  /* 0x0000000702077220 */ /* 0x001fc60000410000 */
[----:B------:R-:W0:Y:S01]  /*5ab0*/  LDS R33, [R6+0x1200] ;  /* 0x0012000006217984 */ /* 0x000e220000000800 */
[----:B-1----:R-:W-:-:S03]  /*5ac0*/  FMUL.FTZ R9, R2, R9 ;  /* 0x0000000902097220 */ /* 0x002fc60000410000 */
[----:B------:R-:W1:Y:S01]  /*5ad0*/  LDS R35, [R6+0x1400] ;  /* 0x0014000006237984 */ /* 0x000e620000000800 */
[----:B----4-:R-:W-:-:S03]  /*5ae0*/  FMUL.FTZ R11, R2, R11 ;  /* 0x0000000b020b7220 */ /* 0x010fc60000410000 */
[----:B------:R-:W4:Y:S01]  /*5af0*/  LDS R37, [R6+0x1600] ;  /* 0x0016000006257984 */ /* 0x000f220000000800 */
[----:B-----5:R-:W-:-:S03]  /*5b00*/  FMUL.FTZ R13, R2, R13 ;  /* 0x0000000d020d7220 */ /* 0x020fc60000410000 */
[----:B------:R-:W5:Y:S01]  /*5b10*/  LDS R39, [R6+0x1800] ;  /* 0x0018000006277984 */ /* 0x000f620000000800 */
[----:B------:R-:W-:-:S03]  /*5b20*/  FMUL.FTZ R15, R2, R15 ;  /* 0x0000000f020f7220 */ /* 0x000fc60000410000 */
[----:B------:R-:W5:Y:S01]  /*5b30*/  LDS R41, [R6+0x1a00] ;  /* 0x001a000006297984 */ /* 0x000f620000000800 */
[----:B------:R-:W-:-:S03]  /*5b40*/  FMUL.FTZ R21, R2, R21 ;  /* 0x0000001502157220 */ /* 0x000fc60000410000 */
[----:B------:R-:W-:Y:S01]  /*5b50*/  STG.E desc[UR36][R4.64+-0x400], R7 ;  /* 0xfffc000704007986 */ /* 0x000fe2000c101924 */
[----:B------:R-:W-:-:S03]  /*5b60*/  FMUL.FTZ R23, R2, R23 ;  /* 0x0000001702177220 */ /* 0x000fc60000410000 */
[----:B------:R2:W-:Y:S01]  /*5b70*/  STS [R6+-0x400], R7 ;  /* 0xfffc000706007388 */ /* 0x0005e20000000800 */
[C---:B------:R-:W-:Y:S01]  /*5b80*/  FMUL.FTZ R25, R2.reuse, R25 ;  /* 0x0000001902197220 */ /* 0x040fe20000410000 */
[C---:B------:R-:W-:Y:S02]  /*5b90*/  FMUL.FTZ R27, R2.reuse, R27 ;  /* 0x0000001b021b7220 */ /* 0x040fe40000410000 */
[----:B------:R-:W-:Y:S01]  /*5ba0*/  STG.E desc[UR36][R4.64+-0x200], R9 ;  /* 0xfffe000904007986 */ /* 0x000fe2000c101924 */
[----:B---3--:R-:W-:-:S03]  /*5bb0*/  FMUL.FTZ R29, R2, R29 ;  /* 0x0000001d021d7220 */ /* 0x008fc60000410000 */
[----:B------:R-:W-:Y:S01]  /*5bc0*/  STS [R6+-0x200], R9 ;  /* 0xfffe000906007388 */ /* 0x000fe20000000800 */
[----:B--2---:R-:W-:Y:S01]  /*5bd0*/  IADD3 R7, P2, PT, R4, 0x2000, RZ ;  /* 0x0000200004077810 */ /* 0x004fe20007f5e0ff */
[C---:B------:R-:W-:Y:S02]  /*5be0*/  FMUL.FTZ R31, R2.reuse, R31 ;  /* 0x0000001f021f7220 */ /* 0x040fe40000410000 */
[----:B------:R-:W-:Y:S01]  /*5bf0*/  STG.E desc[UR36][R4.64], R11 ;  /* 0x0000000b04007986 */ /* 0x000fe2000c101924 */
[----:B------:R-:W-:Y:S01]  /*5c00*/  IADD3.X R8, PT, PT, RZ, R5, RZ, P2, !PT ;  /* 0x00000005ff087210 */ /* 0x000fe200017fe4ff */
[C---:B0-----:R-:W-:Y:S02]  /*5c10*/  FMUL.FTZ R33, R2.reuse, R33 ;  /* 0x0000002102217220 */ /* 0x041fe40000410000 */
[----:B------:R-:W-:Y:S01]  /*5c20*/  STS [R6], R11 ;  /* 0x0000000b06007388 */ /* 0x000fe20000000800 */
[----:B-1----:R-:W-:-:S03]  /*5c30*/  FMUL.FTZ R35, R2, R35 ;  /* 0x0000002302237220 */ /* 0x002fc60000410000 */
[----:B------:R-:W-:Y:S01]  /*5c40*/  STG.E desc[UR36][R4.64+0x200], R13 ;  /* 0x0002000d04007986 */ /* 0x000fe2000c101924 */
[----:B----4-:R-:W-:-:S03]  /*5c50*/  FMUL.FTZ R37, R2, R37 ;  /* 0x0000002502257220 */ /* 0x010fc60000410000 */
        /* <DEDUP_REMOVED lines=31> */
.L_x_3084:
[----:B------:R-:W-:Y:S05]  /*5e50*/  BSYNC.RECONVERGENT B1 ;  /* 0x0000000000017941 */ /* 0x000fea0003800200 */
.L_x_3083:
        /* <DEDUP_REMOVED lines=16> */
[----:B------:R-:W-:Y:S01]  /*5f60*/  STG.E desc[UR36][R4.64+-0x400], R7 ;  /* 0xfffc000704007986 */ /* 0x000fe2000c101924 */
[----:B----4-:R-:W-:-:S03]  /*5f70*/  FMUL.FTZ R11, R2, R11 ;  /* 0x0000000b020b7220 */ /* 0x010fc60000410000 */
[----:B------:R0:W-:Y:S01]  /*5f80*/  STS [R6+-0x400], R7 ;  /* 0xfffc000706007388 */ /* 0x0001e20000000800 */
[----:B-----5:R-:W-:-:S03]  /*5f90*/  FMUL.FTZ R13, R2, R13 ;  /* 0x0000000d020d7220 */ /* 0x020fc60000410000 */
[----:B------:R-:W-:Y:S01]  /*5fa0*/  STG.E desc[UR36][R4.64+-0x200], R9 ;  /* 0xfffe000904007986 */ /* 0x000fe2000c101924 */
[----:B--2---:R-:W-:-:S03]  /*5fb0*/  FMUL.FTZ R15, R2, R15 ;  /* 0x0000000f020f7220 */ /* 0x004fc60000410000 */
[----:B------:R-:W-:Y:S01]  /*5fc0*/  STS [R6+-0x200], R9 ;  /* 0xfffe000906007388 */ /* 0x000fe20000000800 */
[----:B0-----:R-:W-:Y:S01]  /*5fd0*/  IADD3 R7, P1, PT, R4, 0x1000, RZ ;  /* 0x0000100004077810 */ /* 0x001fe20007f3e0ff */
[C---:B---3--:R-:W-:Y:S02]  /*5fe0*/  FMUL.FTZ R21, R2.reuse, R21 ;  /* 0x0000001502157220 */ /* 0x048fe40000410000 */
[----:B------:R-:W-:Y:S01]  /*5ff0*/  STG.E desc[UR36][R4.64], R11 ;  /* 0x0000000b04007986 */ /* 0x000fe2000c101924 */
[----:B------:R-:W-:Y:S01]  /*6000*/  IADD3.X R8, PT, PT, RZ, R5, RZ, P1, !PT ;  /* 0x00000005ff087210 */ /* 0x000fe20000ffe4ff */
[C---:B------:R-:W-:Y:S02]  /*6010*/  FMUL.FTZ R23, R2.reuse, R23 ;  /* 0x0000001702177220 */ /* 0x040fe40000410000 */
        /* <DEDUP_REMOVED lines=15> */
.L_x_3087:
[----:B------:R-:W-:Y:S05]  /*6110*/  BSYNC.RECONVERGENT B1 ;  /* 0x0000000000017941 */ /* 0x000fea0003800200 */
.L_x_3086:
[----:B------:R-:W-:-:S13]  /*6120*/  ISETP.LE.OR P0, PT, R3, UR39, P0 ;  /* 0x0000002703007c0c */ /* 0x000fda0008703670 */
[----:B------:R-:W-:Y:S05]  /*6130*/  @!P0 BRA `(.L_x_3070) ;  /* 0x0000000000408947 */ /* 0x000fea0003800000 */
[----:B------:R-:W0:Y:S04]  /*6140*/  LDS R3, [R6+-0x400] ;  /* 0xfffc000006037984 */ /* 0x000e280000000800 */
[----:B------:R-:W1:Y:S04]  /*6150*/  LDS R7, [R6+-0x200] ;  /* 0xfffe000006077984 */ /* 0x000e680000000800 */
[----:B------:R-:W4:Y:S04]  /*6160*/  LDS R9, [R6] ;  /* 0x0000000006097984 */ /* 0x000f280000000800 */
[----:B------:R-:W5:Y:S01]  /*6170*/  LDS R11, [R6+0x200] ;  /* 0x00020000060b7984 */ /* 0x000f620000000800 */
[-C--:B0-----:R-:W-:Y:S01]  /*6180*/  FMUL.FTZ R3, R3, R2.reuse ;  /* 0x0000000203037220 */ /* 0x081fe20000410000 */
[----:B-1----:R-:W-:-:S04]  /*6190*/  FMUL.FTZ R7, R7, R2 ;  /* 0x0000000207077220 */ /* 0x002fc80000410000 */
[----:B------:R0:W-:Y:S01]  /*61a0*/  STG.E desc[UR36][R4.64+-0x400], R3 ;  /* 0xfffc000304007986 */ /* 0x0001e2000c101924 */
[----:B----4-:R-:W-:-:S03]  /*61b0*/  FMUL.FTZ R9, R9, R2 ;  /* 0x0000000209097220 */ /* 0x010fc60000410000 */
        /* <DEDUP_REMOVED lines=8> */
.L_x_3070:
[----:B------:R-:W-:Y:S05]  /*6240*/  BSYNC.RECONVERGENT B0 ;  /* 0x0000000000007941 */ /* 0x000fea0003800200 */
.L_x_3069:
[----:B0-----:R-:W-:Y:S01]  /*6250*/  IMAD.U32 R2, RZ, RZ, UR39 ;  /* 0x00000027ff027e24 */ /* 0x001fe2000f8e00ff */
[----:B------:R-:W0:Y:S01]  /*6260*/  LDCU.64 UR4, c[0x0][0x3b0] ;  /* 0x00007600ff0477ac */ /* 0x000e220008000a00 */
[----:B------:R-:W-:Y:S02]  /*6270*/  SHF.L.U32 R50, R19, 0x2, RZ ;  /* 0x0000000213327819 */ /* 0x000fe400000006ff */
[----:B-1----:R-:W-:Y:S02]  /*6280*/  CS2R R10, SRZ ;  /* 0x00000000000a7805 */ /* 0x002fe4000001ff00 */
[----:B------:R-:W-:Y:S02]  /*6290*/  SHF.R.U32.HI R48, RZ, 0x4, R19 ;  /* 0x00000004ff307819 */ /* 0x000fe40000011613 */
[----:B------:R-:W-:Y:S02]  /*62a0*/  CS2R R8, SRZ ;  /* 0x0000000000087805 */ /* 0x000fe4000001ff00 */
[----:B------:R-:W-:-:S02]  /*62b0*/  SHF.R.S32.HI R2, RZ, 0x1f, R2 ;  /* 0x0000001fff027819 */ /* 0x000fc40000011402 */
[----:B------:R-:W-:Y:S02]  /*62c0*/  LOP3.LUT R50, R50, 0x3c, RZ, 0xc0, !PT ;  /* 0x0000003c32327812 */ /* 0x000fe400078ec0ff */
[----:B------:R-:W-:-:S04]  /*62d0*/  LEA.HI R2, R2, UR39, RZ, 0x3 ;  /* 0x0000002702027c11 */ /* 0x000fc8000f8f18ff */
[----:B------:R-:W-:-:S04]  /*62e0*/  LOP3.LUT R2, R2, 0xfffffff8, RZ, 0xc0, !PT ;  /* 0xfffffff802027812 */ /* 0x000fc800078ec0ff */
[----:B------:R-:W-:Y:S02]  /*62f0*/  IADD3 R55, PT, PT, -R2, UR39, RZ ;  /* 0x0000002702377c10 */ /* 0x000fe4000fffe1ff */
[----:B0-----:R-:W-:Y:S02]  /*6300*/  ISETP.EQ.U32.AND P1, PT, RZ, UR4, PT ;  /* 0x00000004ff007c0c */ /* 0x001fe4000bf22070 */
[----:B------:R-:W-:-:S04]  /*6310*/  ISETP.NE.AND P0, PT, R48, R55, PT ;  /* 0x000000373000720c */ /* 0x000fc80003f05270 */
[----:B------:R-:W-:-:S04]  /*6320*/  ISETP.GT.U32.OR P0, PT, R50, 0x2f, P0 ;  /* 0x0000002f3200780c */ /* 0x000fc80000704470 */
[----:B------:R-:W-:-:S13]  /*6330*/  ISETP.EQ.OR.EX P0, PT, RZ, UR5, P0, P1 ;  /* 0x00000005ff007c0c */ /* 0x000fda0008702710 */
[----:B------:R-:W0:Y:S01]  /*6340*/  @!P0 LDC.64 R2, c[0x0][0x3b0] ;  /* 0x0000ec00ff028b82 */ /* 0x000e220000000a00 */
[----:B------:R-:W-:Y:S01]  /*6350*/  @!P0 IMAD R5, R49, 0x30, R50 ;  /* 0x0000003031058824 */ /* 0x000fe200078e0232 */
[----:B------:R-:W-:Y:S01]  /*6360*/  BSSY.RECONVERGENT B0, `(.L_x_3088) ;  /* 0x000022b000007945 */ /* 0x000fe20003800200 */
[----:B------:R-:W-:Y:S02]  /*6370*/  IMAD R51, R51, 0x30, RZ ;  /* 0x0000003033337824 */ /* 0x000fe400078e02ff */
[----:B0-----:R-:W-:-:S05]  /*6380*/  @!P0 IMAD.WIDE.U32 R2, R5, 0x4, R2 ;  /* 0x0000000405028825 */ /* 0x001fca00078e0002 */
[----:B------:R0:W5:Y:S01]  /*6390*/  @!P0 LDG.E.128 R8, desc[UR36][R2.64] ;  /* 0x0000002402088981 */ /* 0x000162000c1e1d00 */
[----:B------:R-:W-:Y:S01]  /*63a0*/  BAR.SYNC.DEFER_BLOCKING 0x0 ;  /* 0x0000000000007b1d */ /* 0x000fe20000010000 */
[----:B------:R-:W-:Y:S02]  /*63b0*/  ISETP.GT.U32.AND P0, PT, R50, 0x2f, PT ;  /* 0x0000002f3200780c */ /* 0x000fe40003f04070 */
[----:B------:R-:W-:Y:S02]  /*63c0*/  CS2R R6, SRZ ;  /* 0x0000000000067805 */ /* 0x000fe4000001ff00 */
[----:B------:R-:W-:-:S09]  /*63d0*/  CS2R R4, SRZ ;  /* 0x0000000000047805 */ /* 0x000fd2000001ff00 */
[----:B0-----:R-:W-:Y:S05]  /*63e0*/  @P0 BRA `(.L_x_3089) ;  /* 0x0000002000880947 */ /* 0x001fea0003800000 */
[----:B------:R-:W0:Y:S01]  /*63f0*/  LDCU UR4, c[0x0][0x3f4] ;  /* 0x00007e80ff0477ac */ /* 0x000e220008000800 */
[----:B------:R-:W1:Y:S01]  /*6400*/  LDC.64 R2, c[0x0][0x3c0] ;  /* 0x0000f000ff027b82 */ /* 0x000e620000000a00 */
[----:B------:R-:W-:Y:S01]  /*6410*/  IADD3 R52, PT, PT, R48, UR38, RZ ;  /* 0x0000002630347c10 */ /* 0x000fe2000fffe0ff */
[----:B------:R-:W-:Y:S01]  /*6420*/  BSSY.RECONVERGENT B1, `(.L_x_3090) ;  /* 0x00000bc000017945 */ /* 0x000fe20003800200 */
[----:B------:R-:W-:Y:S02]  /*6430*/  IMAD.MOV.U32 R7, RZ, RZ, RZ ;  /* 0x000000ffff077224 */ /* 0x000fe400078e00ff */
[----:B0-----:R-:W-:-:S04]  /*6440*/  IMAD.U32 R53, RZ, RZ, UR4 ;  /* 0x00000004ff357e24 */ /* 0x001fc8000f8e00ff */
[----:B------:R-:W-:Y:S01]  /*6450*/  IMAD R13, R0, R53, R50 ;  /* 0x00000035000d7224 */ /* 0x000fe200078e0232 */
[----:B------:R-:W-:-:S03]  /*6460*/  VIMNMX R15, PT, PT, R53, UR39, PT ;  /* 0x00000027350f7c48 */ /* 0x000fc6000bfe0100 */
[----:B-1----:R-:W-:Y:S01]  /*6470*/  IMAD.WIDE R2, R13, 0x4, R2 ;  /* 0x000000040d027825 */ /* 0x002fe200078e0202 */
[----:B------:R-:W-:-:S13]  /*6480*/  ISETP.GE.AND P0, PT, R52, R15, PT ;  /* 0x0000000f3400720c */ /* 0x000fda0003f06270 */
[----:B------:R-:W-:Y:S05]  /*6490*/  @P0 BRA `(.L_x_3091) ;  /* 0x0000000800d00947 */ /* 0x000fea0003800000 */
[----:B------:R-:W-:Y:S01]  /*64a0*/  ULOP3.LUT UR4, URZ, UR38, URZ, 0x33, !UPT ;  /* 0x00000026ff047292 */ /* 0x000fe2000f8e33ff */
[----:B------:R-:W-:Y:S01]  /*64b0*/  VIADDMNMX R5, R52, 0x8, R15, !PT ;  /* 0x0000000834057846 */ /* 0x000fe2000780010f */
[----:B------:R-:W-:Y:S01]  /*64c0*/  BSSY.RECONVERGENT B2, `(.L_x_3092) ;  /* 0x0000058000027945 */ /* 0x000fe20003800200 */
[----:B------:R-:W-:Y:S02]  /*64d0*/  MOV R0, R52 ;  /* 0x0000003400007202 */ /* 0x000fe40000000f00 */
[----:B------:R-:W-:Y:S02]  /*64e0*/  CS2R R6, SRZ ;  /* 0x0000000000067805 */ /* 0x000fe4000001ff00 */
[----:B------:R-:W-:Y:S02]  /*64f0*/  IADD3 R54, PT, PT, -R48, UR4, R5 ;  /* 0x0000000430367c10 */ /* 0x000fe4000fffe105 */
[----:B------:R-:W-:Y:S02]  /*6500*/  CS2R R4, SRZ ;  /* 0x0000000000047805 */ /* 0x000fe4000001ff00 */
[----:B------:R-:W-:-:S02]  /*6510*/  ISETP.GE.U32.AND P0, PT, R54, 0x38, PT ;  /* 0x000000383600780c */ /* 0x000fc40003f06070 */
[----:B------:R-:W-:-:S04]  /*6520*/  LEA.HI R57, R54, 0x1, RZ, 0x1d ;  /* 0x0000000136397811 */ /* 0x000fc800078fe8ff */
[----:B------:R-:W-:-:S04]  /*6530*/  LOP3.LUT R66, R57, 0x7, RZ, 0xc0, !PT ;  /* 0x0000000739427812 */ /* 0x000fc800078ec0ff */
[----:B------:R-:W-:-:S03]  /*6540*/  ISETP.NE.AND P1, PT, R66, RZ, PT ;  /* 0x000000ff4200720c */ /* 0x000fc60003f25270 */
[----:B------:R-:W-:Y:S10]  /*6550*/  @!P0 BRA `(.L_x_3093) ;  /* 0x0000000400388947 */ /* 0x000ff40003800000 */
[----:B------:R-:W0:Y:S01]  /*6560*/  S2R R13, SR_CgaCtaId ;  /* 0x00000000000d7919 */ /* 0x000e220000008800 */
[----:B------:R-:W-:Y:S01]  /*6570*/  MOV R0, 0x400 ;  /* 0x0000040000007802 */ /* 0x000fe20000000f00 */
[----:B------:R-:W-:Y:S01]  /*6580*/  HFMA2 R56, -RZ, RZ, 0, 0 ;  /* 0x00000000ff387431 */ /* 0x000fe200000001ff */
[----:B------:R-:W-:Y:S02]  /*6590*/  LOP3.LUT R59, R57, 0x3ffffff8, RZ, 0xc0, !PT ;  /* 0x3ffffff8393b7812 */ /* 0x000fe400078ec0ff */
[----:B------:R-:W-:Y:S01]  /*65a0*/  MOV R4, RZ ;  /* 0x000000ff00047202 */ /* 0x000fe20000000f00 */
[----:B------:R-:W-:-:S05]  /*65b0*/  VIADD R0, R0, 0x120 ;  /* 0x0000012000007836 */ /* 0x000fca0000000000 */
[----:B0-----:R-:W-:Y:S01]  /*65c0*/  LEA R58, R13, R0, 0x18 ;  /* 0x000000000d3a7211 */ /* 0x001fe200078ec0ff */
[----:B------:R-:W-:-:S07]  /*65d0*/  IMAD.MOV.U32 R0, RZ, RZ, R52 ;  /* 0x000000ffff007224 */ /* 0x000fce00078e0034 */
.L_x_3094:
[----:B------:R-:W-:-:S04]  /*65e0*/  IMAD R39, R0, 0x30, RZ ;  /* 0x0000003000277824 */ /* 0x000fc800078e02ff */
[C---:B------:R-:W-:Y:S01]  /*65f0*/  IMAD.WIDE.U32 R12, R39.reuse, 0x4, R2 ;  /* 0x00000004270c7825 */ /* 0x040fe200078e0002 */
[----:B------:R-:W-:-:S03]  /*6600*/  IADD3 R25, PT, PT, R39, 0x300, RZ ;  /* 0x0000030027197810 */ /* 0x000fc60007ffe0ff */
[----:B------:R-:W-:Y:S02]  /*6610*/  VIADD R21, R39, 0x180 ;  /* 0x0000018027157836 */ /* 0x000fe40000000000 */
[----:B------:R-:W4:Y:S02]  /*6620*/  LDG.E.128 R12, desc[UR36][R12.64] ;  /* 0x000000240c0c7981 */ /* 0x000f24000c1e1d00 */
[----:B------:R-:W-:Y:S01]  /*6630*/  IMAD.WIDE.U32 R20, R21, 0x4, R2 ;  /* 0x0000000415147825 */ /* 0x000fe200078e0002 */
[----:B------:R-:W-:-:S03]  /*6640*/  IADD3 R33, PT, PT, R39, 0x600, RZ ;  /* 0x0000060027217810 */ /* 0x000fc60007ffe0ff */
[----:B---3--:R-:W-:Y:S02]  /*6650*/  VIADD R29, R39, 0x480 ;  /* 0x00000480271d7836 */ /* 0x008fe40000000000 */
[--C-:B------:R-:W-:Y:S01]  /*6660*/  IMAD.WIDE.U32 R24, R25, 0x4, R2.reuse ;  /* 0x0000000419187825 */ /* 0x100fe200078e0002 */
[----:B------:R-:W3:Y:S03]  /*6670*/  LDG.E.128 R20, desc[UR36][R20.64] ;  /* 0x0000002414147981 */ /* 0x000ee6000c1e1d00 */
[----:B------:R-:W-:Y:S02]  /*6680*/  IMAD.WIDE.U32 R28, R29, 0x4, R2 ;  /* 0x000000041d1c7825 */ /* 0x000fe400078e0002 */
[----:B------:R-:W3:Y:S02]  /*6690*/  LDG.E.128 R24, desc[UR36][R24.64] ;  /* 0x0000002418187981 */ /* 0x000ee4000c1e1d00 */
[----:B------:R-:W-:-:S02]  /*66a0*/  VIADD R37, R39, 0x780 ;  /* 0x0000078027257836 */ /* 0x000fc40000000000 */
[--C-:B------:R-:W-:Y:S01]  /*66b0*/  IMAD.WIDE.U32 R32, R33, 0x4, R2.reuse ;  /* 0x0000000421207825 */ /* 0x100fe200078e0002 */
[----:B--2---:R-:W2:Y:S01]  /*66c0*/  LDG.E.128 R28, desc[UR36][R28.64] ;  /* 0x000000241c1c7981 */ /* 0x004ea2000c1e1d00 */
[----:B------:R-:W-:Y:S02]  /*66d0*/  IADD3 R41, PT, PT, R39, 0x900, RZ ;  /* 0x0000090027297810 */ /* 0x000fe40007ffe0ff */
[--C-:B------:R-:W-:Y:S02]  /*66e0*/  IMAD.WIDE.U32 R36, R37, 0x4, R2.reuse ;  /* 0x0000000425247825 */ /* 0x100fe400078e0002 */
[----:B------:R-:W2:Y:S02]  /*66f0*/  LDG.E.128 R32, desc[UR36][R32.64] ;  /* 0x0000002420207981 */ /* 0x000ea4000c1e1d00 */
[----:B------:R-:W-:Y:S02]  /*6700*/  VIADD R45, R39, 0xa80 ;  /* 0x00000a80272d7836 */ /* 0x000fe40000000000 */
[--C-:B------:R-:W-:Y:S01]  /*6710*/  IMAD.WIDE.U32 R40, R41, 0x4, R2.reuse ;  /* 0x0000000429287825 */ /* 0x100fe200078e0002 */
[----:B------:R-:W2:Y:S03]  /*6720*/  LDG.E.128 R36, desc[UR36][R36.64] ;  /* 0x0000002424247981 */ /* 0x000ea6000c1e1d00 */
[----:B------:R-:W-:-:S02]  /*6730*/  IMAD.WIDE.U32 R44, R45, 0x4, R2 ;  /* 0x000000042d2c7825 */ /* 0x000fc400078e0002 */
[----:B------:R-:W2:Y:S04]  /*6740*/  LDG.E.128 R40, desc[UR36][R40.64] ;  /* 0x0000002428287981 */ /* 0x000ea8000c1e1d00 */
[----:B------:R-:W2:Y:S01]  /*6750*/  LDG.E.128 R44, desc[UR36][R44.64] ;  /* 0x000000242c2c7981 */ /* 0x000ea2000c1e1d00 */
[----:B------:R-:W-:-:S05]  /*6760*/  IADD3 R61, PT, PT, R0, -UR38, RZ ;  /* 0x80000026003d7c10 */ /* 0x000fca000fffe0ff */
[----:B------:R-:W-:-:S05]  /*6770*/  IMAD R62, R61, 0x4, R58 ;  /* 0x000000043d3e7824 */ /* 0x000fca00078e023a */
[----:B------:R-:W4:Y:S04]  /*6780*/  LDS R63, [R62] ;  /* 0x000000003e3f7984 */ /* 0x000f280000000800 */
[----:B------:R-:W3:Y:S04]  /*6790*/  LDS R64, [R62+0x20] ;  /* 0x000020003e407984 */ /* 0x000ee80000000800 */
[----:B------:R-:W0:Y:S04]  /*67a0*/  LDS R67, [R62+0x40] ;  /* 0x000040003e437984 */ /* 0x000e280000000800 */
[----:B------:R-:W2:Y:S04]  /*67b0*/  LDS R68, [R62+0x60] ;  /* 0x000060003e447984 */ /* 0x000ea80000000800 */
[----:B------:R-:W1:Y:S04]  /*67c0*/  LDS R69, [R62+0x80] ;  /* 0x000080003e457984 */ /* 0x000e680000000800 */
[----:B------:R-:W1:Y:S04]  /*67d0*/  LDS R70, [R62+0xa0] ;  /* 0x0000a0003e467984 */ /* 0x000e680000000800 */
[----:B------:R-:W1:Y:S04]  /*67e0*/  LDS R60, [R62+0xc0] ;  /* 0x0000c0003e3c7984 */ /* 0x000e680000000800 */
[----:B------:R-:W1:Y:S01]  /*67f0*/  LDS R61, [R62+0xe0] ;  /* 0x0000e0003e3d7984 */ /* 0x000e620000000800 */
[----:B------:R-:W-:-:S04]  /*6800*/  IADD3 R56, PT, PT, R56, 0x8, RZ ;  /* 0x0000000838387810 */ /* 0x000fc80007ffe0ff */
[----:B------:R-:W-:Y:S01]  /*6810*/  ISETP.NE.AND P0, PT, R56, R59, PT ;  /* 0x0000003b3800720c */ /* 0x000fe20003f05270 */
[----:B------:R-:W-:Y:S02]  /*6820*/  VIADD R0, R0, 0x40 ;  /* 0x0000004000007836 */ /* 0x000fe40000000000 */
[-C--:B----4-:R-:W-:Y:S01]  /*6830*/  FFMA.FTZ R65, R12, R63.reuse, R4 ;  /* 0x0000003f0c417223 */ /* 0x090fe20000010004 */
[-C--:B------:R-:W-:Y:S01]  /*6840*/  FFMA.FTZ R4, R13, R63.reuse, R5 ;  /* 0x0000003f0d047223 */ /* 0x080fe20000010005 */
[-C--:B------:R-:W-:Y:S01]  /*6850*/  FFMA.FTZ R5, R14, R63.reuse, R6 ;  /* 0x0000003f0e057223 */ /* 0x080fe20000010006 */
[----:B------:R-:W-:Y:S01]  /*6860*/  FFMA.FTZ R6, R15, R63, R7 ;  /* 0x0000003f0f067223 */ /* 0x000fe20000010007 */
[-C--:B---3--:R-:W-:Y:S01]  /*6870*/  FFMA.FTZ R65, R20, R64.reuse, R65 ;  /* 0x0000004014417223 */ /* 0x088fe20000010041 */
[-C--:B------:R-:W-:Y:S01]  /*6880*/  FFMA.FTZ R4, R21, R64.reuse, R4 ;  /* 0x0000004015047223 */ /* 0x080fe20000010004 */
[-C--:B------:R-:W-:Y:S01]  /*6890*/  FFMA.FTZ R5, R22, R64.reuse, R5 ;  /* 0x0000004016057223 */ /* 0x080fe20000010005 */
[----:B------:R-:W-:Y:S01]  /*68a0*/  FFMA.FTZ R6, R23, R64, R6 ;  /* 0x0000004017067223 */ /* 0x000fe20000010006 */
[-C--:B0-----:R-:W-:Y:S01]  /*68b0*/  FFMA.FTZ R65, R24, R67.reuse, R65 ;  /* 0x0000004318417223 */ /* 0x081fe20000010041 */
[-C--:B------:R-:W-:Y:S01]  /*68c0*/  FFMA.FTZ R4, R25, R67.reuse, R4 ;  /* 0x0000004319047223 */ /* 0x080fe20000010004 */
[-C--:B------:R-:W-:Y:S01]  /*68d0*/  FFMA.FTZ R5, R26, R67.reuse, R5 ;  /* 0x000000431a057223 */ /* 0x080fe20000010005 */
[----:B------:R-:W-:Y:S01]  /*68e0*/  FFMA.FTZ R6, R27, R67, R6 ;  /* 0x000000431b067223 */ /* 0x000fe20000010006 */
        /* <DEDUP_REMOVED lines=21> */
.L_x_3093:
[----:B------:R-:W-:Y:S05]  /*6a40*/  BSYNC.RECONVERGENT B2 ;  /* 0x0000000000027941 */ /* 0x000fea0003800200 */
.L_x_3092:
        /* <DEDUP_REMOVED lines=10> */
[----:B------:R-:W4:Y:S01]  /*6af0*/  LDG.E.128 R12, desc[UR36][R12.64] ;  /* 0x000000240c0c7981 */ /* 0x000f22000c1e1d00 */
[----:B---3--:R-:W-:Y:S02]  /*6b00*/  IADD3 R29, PT, PT, R23, 0x480, RZ ;  /* 0x00000480171d7810 */ /* 0x008fe40007ffe0ff */
[--C-:B------:R-:W-:Y:S02]  /*6b10*/  IMAD.WIDE.U32 R24, R25, 0x4, R2.reuse ;  /* 0x0000000419187825 */ /* 0x100fe400078e0002 */
[----:B------:R-:W3:Y:S02]  /*6b20*/  LDG.E.128 R20, desc[UR36][R20.64] ;  /* 0x0000002414147981 */ /* 0x000ee4000c1e1d00 */
[----:B------:R-:W-:-:S02]  /*6b30*/  IMAD.WIDE.U32 R28, R29, 0x4, R2 ;  /* 0x000000041d1c7825 */ /* 0x000fc400078e0002 */
[----:B------:R-:W3:Y:S04]  /*6b40*/  LDG.E.128 R24, desc[UR36][R24.64] ;  /* 0x0000002418187981 */ /* 0x000ee8000c1e1d00 */
[----:B--2---:R-:W2:Y:S01]  /*6b50*/  LDG.E.128 R28, desc[UR36][R28.64] ;  /* 0x000000241c1c7981 */ /* 0x004ea2000c1e1d00 */
[----:B------:R-:W0:Y:S01]  /*6b60*/  S2UR UR5, SR_CgaCtaId ;  /* 0x00000000000579c3 */ /* 0x000e220000008800 */
[----:B------:R-:W-:Y:S01]  /*6b70*/  UMOV UR4, 0x400 ;  /* 0x0000040000047882 */ /* 0x000fe20000000000 */
[C---:B------:R-:W-:Y:S01]  /*6b80*/  VIADD R32, R0.reuse, -UR38 ;  /* 0x8000002600207c36 */ /* 0x040fe20008000000 */
[----:B------:R-:W-:Y:S01]  /*6b90*/  UIADD3 UR4, UPT, UPT, UR4, 0x120, URZ ;  /* 0x0000012004047890 */ /* 0x000fe2000fffe0ff */
[----:B------:R-:W-:-:S03]  /*6ba0*/  IADD3 R0, PT, PT, R0, 0x20, RZ ;  /* 0x0000002000007810 */ /* 0x000fc60007ffe0ff */
[----:B0-----:R-:W-:-:S06]  /*6bb0*/  ULEA UR4, UR5, UR4, 0x18 ;  /* 0x0000000405047291 */ /* 0x001fcc000f8ec0ff */
[----:B------:R-:W-:-:S05]  /*6bc0*/  LEA R32, R32, UR4, 0x2 ;  /* 0x0000000420207c11 */ /* 0x000fca000f8e10ff */
[----:B------:R-:W4:Y:S04]  /*6bd0*/  LDS R33, [R32] ;  /* 0x0000000020217984 */ /* 0x000f280000000800 */
[----:B------:R-:W3:Y:S04]  /*6be0*/  LDS R34, [R32+0x20] ;  /* 0x0000200020227984 */ /* 0x000ee80000000800 */
[----:B------:R-:W0:Y:S04]  /*6bf0*/  LDS R36, [R32+0x40] ;  /* 0x0000400020247984 */ /* 0x000e280000000800 */
[----:B------:R-:W2:Y:S01]  /*6c00*/  LDS R37, [R32+0x60] ;  /* 0x0000600020257984 */ /* 0x000ea20000000800 */
        /* <DEDUP_REMOVED lines=15> */
[----:B------:R-:W-:-:S07]  /*6d00*/  FFMA.FTZ R7, R31, R37, R36 ;  /* 0x000000251f077223 */ /* 0x000fce0000010024 */
.L_x_3096:
[----:B------:R-:W-:Y:S05]  /*6d10*/  BSYNC.RECONVERGENT B2 ;  /* 0x0000000000027941 */ /* 0x000fea0003800200 */
.L_x_3095:
        /* <DEDUP_REMOVED lines=9> */
[----:B------:R-:W4:Y:S04]  /*6db0*/  LDG.E.128 R12, desc[UR36][R12.64] ;  /* 0x000000240c0c7981 */ /* 0x000f28000c1e1d00 */
[----:B------:R-:W2:Y:S01]  /*6dc0*/  LDG.E.128 R20, desc[UR36][R20.64] ;  /* 0x0000002414147981 */ /* 0x000ea2000c1e1d00 */
[----:B------:R-:W0:Y:S01]  /*6dd0*/  S2UR UR5, SR_CgaCtaId ;  /* 0x00000000000579c3 */ /* 0x000e220000008800 */
[----:B------:R-:W-:Y:S01]  /*6de0*/  UMOV UR4, 0x400 ;  /* 0x0000040000047882 */ /* 0x000fe20000000000 */
[C---:B------:R-:W-:Y:S01]  /*6df0*/  IADD3 R24, PT, PT, R0.reuse, -UR38, RZ ;  /* 0x8000002600187c10 */ /* 0x040fe2000fffe0ff */
[----:B------:R-:W-:Y:S01]  /*6e00*/  UIADD3 UR4, UPT, UPT, UR4, 0x120, URZ ;  /* 0x0000012004047890 */ /* 0x000fe2000fffe0ff */
[----:B------:R-:W-:-:S03]  /*6e10*/  VIADD R0, R0, 0x10 ;  /* 0x0000001000007836 */ /* 0x000fc60000000000 */
[----:B0-----:R-:W-:-:S06]  /*6e20*/  ULEA UR4, UR5, UR4, 0x18 ;  /* 0x0000000405047291 */ /* 0x001fcc000f8ec0ff */
[----:B------:R-:W-:-:S05]  /*6e30*/  LEA R24, R24, UR4, 0x2 ;  /* 0x0000000418187c11 */ /* 0x000fca000f8e10ff */
[----:B------:R-:W4:Y:S04]  /*6e40*/  LDS R25, [R24] ;  /* 0x0000000018197984 */ /* 0x000f280000000800 */
[----:B------:R-:W2:Y:S01]  /*6e50*/  LDS R26, [R24+0x20] ;  /* 0x00002000181a7984 */ /* 0x000ea20000000800 */
[-C--:B----4-:R-:W-:Y:S01]  /*6e60*/  FFMA.FTZ R27, R12, R25.reuse, R4 ;  /* 0x000000190c1b7223 */ /* 0x090fe20000010004 */
[-C--:B------:R-:W-:Y:S01]  /*6e70*/  FFMA.FTZ R12, R13, R25.reuse, R5 ;  /* 0x000000190d0c7223 */ /* 0x080fe20000010005 */
[-C--:B------:R-:W-:Y:S01]  /*6e80*/  FFMA.FTZ R13, R14, R25.reuse, R6 ;  /* 0x000000190e0d7223 */ /* 0x080fe20000010006 */
[----:B------:R-:W-:Y:S01]  /*6e90*/  FFMA.FTZ R14, R15, R25, R7 ;  /* 0x000000190f0e7223 */ /* 0x000fe20000010007 */
[-C--:B--2---:R-:W-:Y:S01]  /*6ea0*/  FFMA.FTZ R4, R20, R26.reuse, R27 ;  /* 0x0000001a14047223 */ /* 0x084fe2000001001b */
[-C--:B------:R-:W-:Y:S01]  /*6eb0*/  FFMA.FTZ R5, R21, R26.reuse, R12 ;  /* 0x0000001a15057223 */ /* 0x080fe2000001000c */
[-C--:B------:R-:W-:Y:S01]  /*6ec0*/  FFMA.FTZ R6, R22, R26.reuse, R13 ;  /* 0x0000001a16067223 */ /* 0x080fe2000001000d */
[----:B------:R-:W-:-:S07]  /*6ed0*/  FFMA.FTZ R7, R23, R26, R14 ;  /* 0x0000001a17077223 */ /* 0x000fce000001000e */
.L_x_3098:
[----:B------:R-:W-:Y:S05]  /*6ee0*/  BSYNC.RECONVERGENT B2 ;  /* 0x0000000000027941 */ /* 0x000fea0003800200 */
.L_x_3097:
[----:B------:R-:W-:Y:S05]  /*6ef0*/  @P0 BRA `(.L_x_3091) ;  /* 0x0000000000380947 */ /* 0x000fea0003800000 */
[----:B------:R-:W-:-:S04]  /*6f00*/  IMAD R13, R0, 0x30, RZ ;  /* 0x00000030000d7824 */ /* 0x000fc800078e02ff */
[----:B------:R-:W-:-:S06]  /*6f10*/  IMAD.WIDE.U32 R12, R13, 0x4, R2 ;  /* 0x000000040d0c7825 */ /* 0x000fcc00078e0002 */
[----:B------:R-:W4:Y:S01]  /*6f20*/  LDG.E.128 R12, desc[UR36][R12.64] ;  /* 0x000000240c0c7981 */ /* 0x000f22000c1e1d00 */
[----:B------:R-:W0:Y:S01]  /*6f30*/  S2UR UR5, SR_CgaCtaId ;  /* 0x00000000000579c3 */ /* 0x000e220000008800 */
[----:B------:R-:W-:Y:S01]  /*6f40*/  UMOV UR4, 0x400 ;  /* 0x0000040000047882 */ /* 0x000fe20000000000 */
[----:B------:R-:W-:Y:S01]  /*6f50*/  IADD3 R0, PT, PT, R0, -UR38, RZ ;  /* 0x8000002600007c10 */ /* 0x000fe2000fffe0ff */
[----:B------:R-:W-:-:S04]  /*6f60*/  UIADD3 UR4, UPT, UPT, UR4, 0x120, URZ ;  /* 0x0000012004047890 */ /* 0x000fc8000fffe0ff */
[----:B0-----:R-:W-:-:S06]  /*6f70*/  ULEA UR4, UR5, UR4, 0x18 ;  /* 0x0000000405047291 */ /* 0x001fcc000f8ec0ff */
[----:B------:R-:W-:-:S06]  /*6f80*/  LEA R0, R0, UR4, 0x2 ;  /* 0x0000000400007c11 */ /* 0x000fcc000f8e10ff */
[----:B------:R-:W4:Y:S02]  /*6f90*/  LDS R0, [R0] ;  /* 0x0000000000007984 */ /* 0x000f240000000800 */
[-C--:B----4-:R-:W-:Y:S01]  /*6fa0*/  FFMA.FTZ R4, R12, R0.reuse, R4 ;  /* 0x000000000c047223 */ /* 0x090fe20000010004 */
[-C--:B------:R-:W-:Y:S01]  /*6fb0*/  FFMA.FTZ R5, R13, R0.reuse, R5 ;  /* 0x000000000d057223 */ /* 0x080fe20000010005 */
[-C--:B------:R-:W-:Y:S01]  /*6fc0*/  FFMA.FTZ R6, R14, R0.reuse, R6 ;  /* 0x000000000e067223 */ /* 0x080fe20000010006 */
[----:B------:R-:W-:-:S07]  /*6fd0*/  FFMA.FTZ R7, R15, R0, R7 ;  /* 0x000000000f077223 */ /* 0x000fce0000010007 */
.L_x_3091:
[----:B------:R-:W-:Y:S05]  /*6fe0*/  BSYNC.RECONVERGENT B1 ;  /* 0x0000000000017941 */ /* 0x000fea0003800200 */
.L_x_3090:
[----:B------:R-:W-:Y:S01]  /*6ff0*/  ISETP.GE.AND P0, PT, R52, UR39, PT ;  /* 0x0000002734007c0c */ /* 0x000fe2000bf06270 */
[----:B------:R-:W-:-:S12]  /*7000*/  BSSY.RECONVERGENT B3, `(.L_x_3099) ;  /* 0x0000121000037945 */ /* 0x000fd80003800200 */
[----:B------:R-:W-:Y:S05]  /*7010*/  @P0 BRA `(.L_x_3100) ;  /* 0x00000010007c0947 */ /* 0x000fea0003800000 */
[----:B------:R-:W-:Y:S01]  /*7020*/  IMAD.MOV.U32 R13, RZ, RZ, 0x8 ;  /* 0x00000008ff0d7424 */ /* 0x000fe200078e00ff */
[----:B------:R-:W-:Y:S01]  /*7030*/  ULOP3.LUT UR4, URZ, UR38, URZ, 0x33, !UPT ;  /* 0x00000026ff047292 */ /* 0x000fe2000f8e33ff */
[----:B------:R-:W-:Y:S03]  /*7040*/  BSSY.RECONVERGENT B2, `(.L_x_3101) ;  /* 0x00000a3000027945 */ /* 0x000fe60003800200 */
        /* <DEDUP_REMOVED lines=16> */
.L_x_3112:
        /* <DEDUP_REMOVED lines=12> */
[----:B---3--:R-:W-:Y:S02]  /*7210*/  IABS R28, R14 ;  /* 0x0000000e001c7213 */ /* 0x008fe40000000000 */
        /* <DEDUP_REMOVED lines=23> */
[----:B------:R-:W0:Y:S02]  /*7390*/  LDG.E.128 R12, desc[UR36][R12.64] ;  /* 0x000000240c0c7981 */ /* 0x000e24000c1e1d00 */
[-C--:B0-----:R-:W-:Y:S01]  /*73a0*/  FFMA.FTZ R4, R12, R23.reuse, R4 ;  /* 0x000000170c047223 */ /* 0x081fe20000010004 */
[-C--:B------:R-:W-:Y:S01]  /*73b0*/  FFMA.FTZ R5, R13, R23.reuse, R5 ;  /* 0x000000170d057223 */ /* 0x080fe20000010005 */
[-C--:B------:R-:W-:Y:S01]  /*73c0*/  FFMA.FTZ R6, R14, R23.reuse, R6 ;  /* 0x000000170e067223 */ /* 0x080fe20000010006 */
[----:B------:R-:W-:-:S07]  /*73d0*/  FFMA.FTZ R7, R15, R23, R7 ;  /* 0x000000170f077223 */ /* 0x000fce0000010007 */
.L_x_3105:
[----:B------:R-:W-:Y:S05]  /*73e0*/  BSYNC.RECONVERGENT B4 ;  /* 0x0000000000047941 */ /* 0x000fea0003800200 */
.L_x_3104:
        /* <DEDUP_REMOVED lines=10> */
[----:B0-----:R-:W0:Y:S01]  /*7490*/  LDS R23, [R22+-0x20] ;  /* 0xffffe00016177984 */ /* 0x001e220000000800 */
        /* <DEDUP_REMOVED lines=21> */
.L_x_3107:
[----:B------:R-:W-:Y:S05]  /*75f0*/  BSYNC.RECONVERGENT B4 ;  /* 0x0000000000047941 */ /* 0x000fea0003800200 */
.L_x_3106:
        /* <DEDUP_REMOVED lines=32> */
.L_x_3109:
[----:B------:R-:W-:Y:S05]  /*7800*/  BSYNC.RECONVERGENT B4 ;  /* 0x0000000000047941 */ /* 0x000fea0003800200 */
.L_x_3108:
        /* <DEDUP_REMOVED lines=10> */
[----:B0-----:R-:W0:Y:S01]  /*78b0*/  LDS R23, [R22+0x20] ;  /* 0x0000200016177984 */ /* 0x001e220000000800 */
        /* <DEDUP_REMOVED lines=21> */
.L_x_3111:
[----:B------:R-:W-:Y:S05]  /*7a10*/  BSYNC.RECONVERGENT B4 ;  /* 0x0000000000047941 */ /* 0x000fea0003800200 */
.L_x_3110:
[----:B------:R-:W-:Y:S01]  /*7a20*/  VIADD R52, R52, 0x20 ;  /* 0x0000002034347836 */ /* 0x000fe20000000000 */
[----:B------:R-:W-:Y:S01]  /*7a30*/  IADD3 R22, PT, PT, R22, 0x80, RZ ;  /* 0x0000008016167810 */ /* 0x000fe20007ffe0ff */
[----:B------:R-:W-:Y:S06]  /*7a40*/  @P0 BRA `(.L_x_3112) ;  /* 0xfffffff400c00947 */ /* 0x000fec000383ffff */
[----:B------:R-:W-:Y:S05]  /*7a50*/  BSYNC.RECONVERGENT B1 ;  /* 0x0000000000017941 */ /* 0x000fea0003800200 */
.L_x_3103:
[----:B------:R-:W-:-:S07]  /*7a60*/  VIADD R52, R52, 0xfffffff0 ;  /* 0xfffffff034347836 */ /* 0x000fce0000000000 */
.L_x_3102:
[----:B------:R-:W-:Y:S05]  /*7a70*/  BSYNC.RECONVERGENT B2 ;  /* 0x0000000000027941 */ /* 0x000fea0003800200 */
.L_x_3101:
        /* <DEDUP_REMOVED lines=9> */
[C---:B------:R-:W-:Y:S01]  /*7b10*/  VIADD R12, R52.reuse, -UR38 ;  /* 0x80000026340c7c36 */ /* 0x040fe20008000000 */
[----:B------:R-:W-:Y:S01]  /*7b20*/  IADD3 R22, PT, PT, R52, 0x8, RZ ;  /* 0x0000000834167810 */ /* 0x000fe20007ffe0ff */
[----:B------:R-:W-:Y:S03]  /*7b30*/  BSSY.RECONVERGENT B2, `(.L_x_3115) ;  /* 0x0000023000027945 */ /* 0x000fe60003800200 */
[----:B------:R-:W-:Y:S01]  /*7b40*/  ISETP.GE.AND P2, PT, R22, R53, PT ;  /* 0x000000351600720c */ /* 0x000fe20003f46270 */
[----:B0-----:R-:W-:-:S06]  /*7b50*/  ULEA UR4, UR5, UR4, 0x18 ;  /* 0x0000000405047291 */ /* 0x001fcc000f8ec0ff */
[----:B------:R-:W-:Y:S01]  /*7b60*/  LEA R21, R12, UR4, 0x2 ;  /* 0x000000040c157c11 */ /* 0x000fe2000f8e10ff */
        /* <DEDUP_REMOVED lines=9> */
[----:B0-----:R-:W0:Y:S01]  /*7c00*/  LDS R20, [R21] ;  /* 0x0000000015147984 */ /* 0x001e220000000800 */
        /* <DEDUP_REMOVED lines=21> */
.L_x_3116:
[----:B------:R-:W-:Y:S05]  /*7d60*/  BSYNC.RECONVERGENT B2 ;  /* 0x0000000000027941 */ /* 0x000fea0003800200 */
.L_x_3115:
        /* <DEDUP_REMOVED lines=32> */
.L_x_3118:
[----:B------:R-:W-:Y:S05]  /*7f70*/  BSYNC.RECONVERGENT B2 ;  /* 0x0000000000027941 */ /* 0x000fea0003800200 */
.L_x_3117:
[----:B------:R-:W-:-:S07]  /*7f80*/  IADD3 R52, PT, PT, R52, 0x10, RZ ;  /* 0x0000001034347810 */ /* 0x000fce0007ffe0ff */
.L_x_3114:
[----:B------:R-:W-:Y:S05]  /*7f90*/  BSYNC.RECONVERGENT B1 ;  /* 0x0000000000017941 */ /* 0x000fea0003800200 */
.L_x_3113:
[----:B------:R-:W-:-:S04]  /*7fa0*/  LOP3.LUT P0, RZ, R0, 0x8, RZ, 0xc0, !PT ;  /* 0x0000000800ff7812 */ /* 0x000fc8000780c0ff */
[----:B------:R-:W-:-:S13]  /*7fb0*/  ISETP.LT.OR P0, PT, R52, R53, P0 ;  /* 0x000000353400720c */ /* 0x000fda0000701670 */
[----:B------:R-:W-:Y:S05]  /*7fc0*/  @P0 BRA `(.L_x_3100) ;  /* 0x0000000000900947 */ /* 0x000fea0003800000 */
[----:B------:R-:W-:Y:S01]  /*7fd0*/  IABS R15, R53 ;  /* 0x00000035000f7213 */ /* 0x000fe20000000000 */
[----:B------:R-:W-:Y:S01]  /*7fe0*/  IMAD.MOV.U32 R12, RZ, RZ, RZ ;  /* 0x000000ffff0c7224 */ /* 0x000fe200078e00ff */
[----:B------:R-:W-:Y:S02]  /*7ff0*/  ISETP.GE.AND P1, PT, R52, RZ, PT ;  /* 0x000000ff3400720c */ /* 0x000fe40003f26270 */
[----:B------:R-:W0:Y:S01]  /*8000*/  I2F.RP R14, R15 ;  /* 0x0000000f000e7306 */ /* 0x000e220000209400 */
[----:B------:R-:W-:-:S07]  /*8010*/  ISETP.NE.AND P2, PT, R53, RZ, PT ;  /* 0x000000ff3500720c */ /* 0x000fce0003f45270 */
[----:B0-----:R-:W0:Y:S02]  /*8020*/  MUFU.RCP R14, R14 ;  /* 0x0000000e000e7308 */ /* 0x001e240000001000 */
[----:B0-----:R-:W-:-:S06]  /*8030*/  VIADD R20, R14, 0xffffffe ;  /* 0x0ffffffe0e147836 */ /* 0x001fcc0000000000 */
[----:B------:R-:W0:Y:S02]  /*8040*/  F2I.FTZ.U32.TRUNC.NTZ R13, R20 ;  /* 0x00000014000d7305 */ /* 0x000e24000021f000 */
[----:B0-----:R-:W-:-:S05]  /*8050*/  IADD3 R0, PT, PT, RZ, -R13, RZ ;  /* 0x8000000dff007210 */ /* 0x001fca0007ffe0ff */
        /* <DEDUP_REMOVED lines=15> */
[----:B------:R-:W4:Y:S01]  /*8150*/  LDG.E.128 R12, desc[UR36][R2.64] ;  /* 0x00000024020c7981 */ /* 0x000f22000c1e1d00 */
[----:B------:R-:W0:Y:S01]  /*8160*/  S2UR UR5, SR_CgaCtaId ;  /* 0x00000000000579c3 */ /* 0x000e220000008800 */
[----:B------:R-:W-:Y:S01]  /*8170*/  UMOV UR4, 0x400 ;  /* 0x0000040000047882 */ /* 0x000fe20000000000 */
[----:B------:R-:W-:Y:S01]  /*8180*/  VIADD R52, R52, -UR38 ;  /* 0x8000002634347c36 */ /* 0x000fe20008000000 */
        /* <DEDUP_REMOVED lines=8> */
.L_x_3100:
[----:B------:R-:W-:Y:S05]  /*8210*/  BSYNC.RECONVERGENT B3 ;  /* 0x0000000000037941 */ /* 0x000fea0003800200 */
.L_x_3099:
[----:B------:R-:W-:-:S13]  /*8220*/  ISETP.NE.AND P0, PT, R48, R55, PT ;  /* 0x000000373000720c */ /* 0x000fda0003f05270 */
[----:B------:R-:W-:Y:S05]  /*8230*/  @P0 BRA `(.L_x_3089) ;  /* 0x0000000000f40947 */ /* 0x000fea0003800000 */
[----:B------:R-:W0:Y:S01]  /*8240*/  LDC R0, c[0x0][0x478] ;  /* 0x00011e00ff007b82 */ /* 0x000e220000000800 */
[----:B------:R-:W-:Y:S01]  /*8250*/  IADD3 R17, PT, PT, R50, R17, RZ ;  /* 0x0000001132117210 */ /* 0x000fe20007ffe0ff */
[----:B------:R-:W1:Y:S01]  /*8260*/  LDCU.64 UR4, c[0x0][0x460] ;  /* 0x00008c00ff0477ac */ /* 0x000e620008000a00 */
[----:B0-----:R-:W-:-:S13]  /*8270*/  ISETP.NE.AND P1, PT, R0, 0x2, PT ;  /* 0x000000020000780c */ /* 0x001fda0003f25270 */
[----:B------:R-:W0:Y:S08]  /*8280*/  @!P1 LDC.64 R2, c[0x0][0x3a8] ;  /* 0x0000ea00ff029b82 */ /* 0x000e300000000a00 */
[----:B------:R-:W4:Y:S08]  /*8290*/  @!P1 LDC.64 R14, c[0x0][0x468] ;  /* 0x00011a00ff0e9b82 */ /* 0x000f300000000a00 */
[----:B------:R-:W2:Y:S01]  /*82a0*/  @P1 LDC.64 R12, c[0x0][0x3a8] ;  /* 0x0000ea00ff0c1b82 */ /* 0x000ea20000000a00 */
[----:B0-----:R-:W-:-:S04]  /*82b0*/  @!P1 IADD3 R2, P0, PT, R17, R2, RZ ;  /* 0x0000000211029210 */ /* 0x001fc80007f1e0ff */
[----:B------:R-:W-:Y:S01]  /*82c0*/  @!P1 LEA.HI.X.SX32 R3, R17, R3, 0x1, P0 ;  /* 0x0000000311039211 */ /* 0x000fe200000f0eff */
[----:B----4-:R-:W4:Y:S04]  /*82d0*/  @!P1 LDG.E R15, desc[UR36][R14.64+0x8] ;  /* 0x000008240e0f9981 */ /* 0x010f28000c1e1900 */
[----:B------:R-:W3:Y:S01]  /*82e0*/  @!P1 LDG.E R0, desc[UR36][R2.64] ;  /* 0x0000002402009981 */ /* 0x000ee2000c1e1900 */
[----:B-1----:R-:W-:-:S04]  /*82f0*/  ISETP.NE.U32.AND P0, PT, RZ, UR4, PT ;  /* 0x00000004ff007c0c */ /* 0x002fc8000bf05070 */
[----:B------:R-:W-:Y:S01]  /*8300*/  ISETP.NE.AND.EX P0, PT, RZ, UR5, PT, P0 ;  /* 0x00000005ff007c0c */ /* 0x000fe2000bf05300 */
[----:B------:R-:W-:Y:S01]  /*8310*/  IMAD.U32 R25, RZ, RZ, UR39 ;  /* 0x00000027ff197e24 */ /* 0x000fe2000f8e00ff */
[----:B------:R-:W0:Y:S11]  /*8320*/  LDCU.64 UR4, c[0x0][0x3c0] ;  /* 0x00007800ff0477ac */ /* 0x000e360008000a00 */
[----:B------:R-:W1:Y:S08]  /*8330*/  @P0 LDC R23, c[0x0][0x3f8] ;  /* 0x0000fe00ff170b82 */ /* 0x000e700000000800 */
[----:B------:R-:W0:Y:S01]  /*8340*/  @P0 LDC.64 R20, c[0x0][0x458] ;  /* 0x00011600ff140b82 */ /* 0x000e220000000a00 */
[----:B--2---:R-:W-:-:S04]  /*8350*/  @P1 IMAD.WIDE R2, R17, 0x4, R12 ;  /* 0x0000000411021825 */ /* 0x004fc800078e020c */
[----:B-1----:R-:W-:-:S04]  /*8360*/  @P0 IMAD R49, R18, R23, R49 ;  /* 0x0000001712310224 */ /* 0x002fc800078e0231 */
[----:B------:R-:W-:-:S04]  /*8370*/  @P0 IMAD R49, R49, 0x30, R50 ;  /* 0x0000003031310824 */ /* 0x000fc800078e0232 */
[----:B0-----:R-:W-:Y:S01]  /*8380*/  @P0 IMAD.WIDE R20, R49, 0x4, R20 ;  /* 0x0000000431140825 */ /* 0x001fe200078e0214 */
[----:B---3--:R-:W4:Y:S08]  /*8390*/  @!P1 I2F.S8 R22, R0 ;  /* 0x0000000000169306 */ /* 0x008f300000001400 */
[----:B------:R-:W0:Y:S08]  /*83a0*/  @!P1 I2F.S8 R24, R0.B1 ;  /* 0x1000000000189306 */ /* 0x000e300000001400 */
[----:B------:R-:W1:Y:S08]  /*83b0*/  @!P1 I2F.S8 R26, R0.B2 ;  /* 0x20000000001a9306 */ /* 0x000e700000001400 */
[----:B------:R2:W3:Y:S01]  /*83c0*/  @!P1 I2F.S8 R28, R0.B3 ;  /* 0x30000000001c9306 */ /* 0x0004e20000001400 */
[C---:B----4-:R-:W-:Y:S01]  /*83d0*/  @!P1 FMUL.FTZ R12, R15.reuse, R22 ;  /* 0x000000160f0c9220 */ /* 0x050fe20000410000 */
[C---:B0-----:R-:W-:Y:S01]  /*83e0*/  @!P1 FMUL.FTZ R13, R15.reuse, R24 ;  /* 0x000000180f0d9220 */ /* 0x041fe20000410000 */
[----:B------:R-:W4:Y:S01]  /*83f0*/  @P0 LDG.E.128 R20, desc[UR36][R20.64] ;  /* 0x0000002414140981 */ /* 0x000f22000c1e1d00 */
[C---:B-1----:R-:W-:Y:S01]  /*8400*/  @!P1 FMUL.FTZ R14, R15.reuse, R26 ;  /* 0x0000001a0f0e9220 */ /* 0x042fe20000410000 */
[----:B------:R-:W0:Y:S01]  /*8410*/  S2R R18, SR_CgaCtaId ;  /* 0x0000000000127919 */ /* 0x000e220000008800 */
[----:B--2---:R-:W1:Y:S01]  /*8420*/  LDC R0, c[0x0][0x3f4] ;  /* 0x0000fd00ff007b82 */ /* 0x004e620000000800 */
[----:B---3--:R-:W-:-:S06]  /*8430*/  @!P1 FMUL.FTZ R15, R15, R28 ;  /* 0x0000001c0f0f9220 */ /* 0x008fcc0000410000 */
[----:B------:R2:W3:Y:S01]  /*8440*/  @P1 LDG.E.128 R12, desc[UR36][R2.64] ;  /* 0x00000024020c1981 */ /* 0x0004e2000c1e1d00 */
[----:B------:R-:W-:-:S04]  /*8450*/  MOV R17, 0x400 ;  /* 0x0000040000117802 */ /* 0x000fc80000000f00 */
[----:B------:R-:W-:Y:S02]  /*8460*/  IADD3 R17, PT, PT, R17, 0x120, RZ ;  /* 0x0000012011117810 */ /* 0x000fe40007ffe0ff */
[----:B-1----:R-:W-:-:S04]  /*8470*/  IADD3 R0, PT, PT, R25, 0x1, -R0 ;  /* 0x0000000119007810 */ /* 0x002fc80007ffe800 */
[----:B------:R-:W-:Y:S02]  /*8480*/  VIMNMX R0, PT, PT, RZ, R0, !PT ;  /* 0x00000000ff007248 */ /* 0x000fe40007fe0100 */
[----:B0-----:R-:W-:Y:S02]  /*8490*/  LEA R17, R18, R17, 0x18 ;  /* 0x0000001112117211 */ /* 0x001fe400078ec0ff */
[----:B------:R-:W-:-:S05]  /*84a0*/  IADD3 R0, PT, PT, -R0, UR39, RZ ;  /* 0x0000002700007c10 */ /* 0x000fca000fffe1ff */
[----:B------:R-:W-:Y:S02]  /*84b0*/  IMAD R17, R0, 0x4, R17 ;  /* 0x0000000400117824 */ /* 0x000fe400078e0211 */
[----:B------:R-:W-:Y:S02]  /*84c0*/  IMAD R53, R51, R53, R50 ;  /* 0x0000003533357224 */ /* 0x000fe400078e0232 */
[----:B------:R-:W-:Y:S02]  /*84d0*/  IMAD R16, R16, 0x30, RZ ;  /* 0x0000003010107824 */ /* 0x000fe400078e02ff */
[----:B------:R-:W0:Y:S01]  /*84e0*/  LDS R17, [R17] ;  /* 0x0000000011117984 */ /* 0x000e220000000800 */
[----:B--2---:R-:W-:Y:S02]  /*84f0*/  SHF.R.S32.HI R3, RZ, 0x1f, R53 ;  /* 0x0000001fff037819 */ /* 0x004fe40000011435 */
        /* <DEDUP_REMOVED lines=8> */
[----:B----4-:R-:W-:Y:S01]  /*8580*/  @P0 FMUL.FTZ R8, R8, R20 ;  /* 0x0000001408080220 */ /* 0x010fe20000410000 */
        /* <DEDUP_REMOVED lines=8> */
.L_x_3089:
[----:B------:R-:W-:Y:S05]  /*8610*/  BSYNC.RECONVERGENT B0 ;  /* 0x0000000000007941 */ /* 0x000fea0003800200 */
.L_x_3088:
        /* <DEDUP_REMOVED lines=44> */
.L_x_3119:
[----:B------:R-:W-:Y:S05]  /*88e0*/  @P0 EXIT ;  /* 0x000000000000094d */ /* 0x000fea0003800000 */
[----:B------:R-:W0:Y:S02]  /*88f0*/  LDCU UR4, c[0x0][0x478] ;  /* 0x00008f00ff0477ac */ /* 0x000e240008000800 */
[----:B0-----:R-:W-:-:S09]  /*8900*/  UISETP.NE.AND UP0, UPT, UR4, 0x2, UPT ;  /* 0x000000020400788c */ /* 0x001fd2000bf05270 */
[----:B------:R-:W-:Y:S05]  /*8910*/  BRA.U UP0, `(.L_x_3120) ;  /* 0x00000001007c7547 */ /* 0x000fea000b800000 */
[----:B-1----:R-:W0:Y:S01]  /*8920*/  LDC.64 R2, c[0x0][0x470] ;  /* 0x00011c00ff027b82 */ /* 0x002e220000000a00 */
[----:B------:R-:W1:Y:S01]  /*8930*/  LDCU.64 UR4, c[0x0][0x380] ;  /* 0x00007000ff0477ac */ /* 0x000e620008000a00 */
[----:B0-----:R-:W4:Y:S01]  /*8940*/  LDG.E R2, desc[UR36][R2.64] ;  /* 0x0000002402027981 */ /* 0x001f22000c1e1900 */
[----:B------:R-:W-:Y:S02]  /*8950*/  IMAD.IADD R50, R51, 0x1, R50 ;  /* 0x0000000133327824 */ /* 0x000fe400078e0232 */
[C---:B----4-:R-:W-:Y:S01]  /*8960*/  FMUL.FTZ R6, R2.reuse, R6 ;  /* 0x0000000602067220 */ /* 0x050fe20000410000 */
[C---:B------:R-:W-:Y:S01]  /*8970*/  FMUL.FTZ R7, R2.reuse, R7 ;  /* 0x0000000702077220 */ /* 0x040fe20000410000 */
[C---:B------:R-:W-:Y:S01]  /*8980*/  FMUL.FTZ R5, R2.reuse, R5 ;  /* 0x0000000502057220 */ /* 0x040fe20000410000 */
[----:B------:R-:W-:-:S03]  /*8990*/  FMUL.FTZ R4, R2, R4 ;  /* 0x0000000402047220 */ /* 0x000fc60000410000 */
[----:B------:R-:W0:Y:S08]  /*89a0*/  F2I.S8.NTZ R6, R6 ;  /* 0x0000000600067305 */ /* 0x000e300000202100 */
[----:B------:R-:W4:Y:S01]  /*89b0*/  F2I.S8.NTZ R7, R7 ;  /* 0x0000000700077305 */ /* 0x000f220000202100 */
[----:B0-----:R-:W-:-:S07]  /*89c0*/  PRMT R0, R6, 0x8880, RZ ;  /* 0x0000888006007816 */ /* 0x001fce00000000ff */
[----:B------:R-:W0:Y:S01]  /*89d0*/  F2I.S8.NTZ R5, R5 ;  /* 0x0000000500057305 */ /* 0x000e220000202100 */
[----:B------:R-:W-:Y:S02]  /*89e0*/  PRMT R0, R0, 0x7710, RZ ;  /* 0x0000771000007816 */ /* 0x000fe400000000ff */
[----:B----4-:R-:W-:-:S05]  /*89f0*/  PRMT R3, R7, 0x8880, RZ ;  /* 0x0000888007037816 */ /* 0x010fca00000000ff */
[----:B------:R-:W4:Y:S01]  /*8a00*/  F2I.S8.NTZ R4, R4 ;  /* 0x0000000400047305 */ /* 0x000f220000202100 */
[----:B------:R-:W-:Y:S02]  /*8a10*/  SHF.L.U32 R2, R0, 0x10, RZ ;  /* 0x0000001000027819 */ /* 0x000fe400000006ff */
[----:B------:R-:W-:Y:S02]  /*8a20*/  PRMT R0, R3, 0x7710, RZ ;  /* 0x0000771003007816 */ /* 0x000fe400000000ff */
[----:B------:R-:W-:Y:S02]  /*8a30*/  LOP3.LUT R3, R2, 0xff0000, RZ, 0xc0, !PT ;  /* 0x00ff000002037812 */ /* 0x000fe400078ec0ff */
[----:B0----5:R-:W-:Y:S02]  /*8a40*/  PRMT R8, R5, 0x8880, RZ ;  /* 0x0000888005087816 */ /* 0x021fe400000000ff */
[----:B------:R-:W-:Y:S02]  /*8a50*/  LEA R3, R0, R3, 0x18 ;  /* 0x0000000300037211 */ /* 0x000fe400078ec0ff */
[----:B------:R-:W-:-:S02]  /*8a60*/  PRMT R2, R8, 0x7710, RZ ;  /* 0x0000771008027816 */ /* 0x000fc400000000ff */
[----:B----4-:R-:W-:Y:S02]  /*8a70*/  PRMT R5, R4, 0x8880, RZ ;  /* 0x0000888004057816 */ /* 0x010fe400000000ff */
        /* <DEDUP_REMOVED lines=9> */
.L_x_3120:
[----:B-1----:R-:W0:Y:S01]  /*8b10*/  LDC.64 R2, c[0x0][0x380] ;  /* 0x0000e000ff027b82 */ /* 0x002e220000000a00 */
[----:B------:R-:W-:-:S04]  /*8b20*/  IMAD.IADD R51, R51, 0x1, R50 ;  /* 0x0000000133337824 */ /* 0x000fc800078e0232 */
[----:B0-----:R-:W-:-:S05]  /*8b30*/  IMAD.WIDE R2, R51, 0x4, R2 ;  /* 0x0000000433027825 */ /* 0x001fca00078e0202 */
[----:B------:R-:W-:Y:S01]  /*8b40*/  STG.E.128 desc[UR36][R2.64], R4 ;  /* 0x0000000402007986 */ /* 0x000fe2000c101d24 */
[----:B------:R-:W-:Y:S05]  /*8b50*/  EXIT ;  /* 0x000000000000794d */ /* 0x000fea0003800000 */
.L_x_3044:
[----:B------:R-:W-:Y:S02]  /*8b60*/  HFMA2 R12, -RZ, RZ, 0, 9.5367431640625e-07 ;  /* 0x00000010ff0c7431 */ /* 0x000fe400000001ff */
[----:B------:R-:W-:Y:S01]  /*8b70*/  IMAD.MOV.U32 R11, RZ, RZ, 0x1f ;  /* 0x0000001fff0b7424 */ /* 0x000fe200078e00ff */
[----:B------:R-:W-:-:S07]  /*8b80*/  MOV R15, 0xffffffff ;  /* 0xffffffff000f7802 */ /* 0x000fce0000000f00 */
[----:B-12--5:R-:W-:Y:S05]  /*8b90*/  WARPSYNC.COLLECTIVE R15, `(.L_x_3121) ;  /* 0x000000000f087348 */ /* 0x026fea0003c00000 */
[----:B------:R0:W3:Y:S02]  /*8ba0*/  SHFL.BFLY P6, R14, R13, R12, R11 ;  /* 0x0c00000c0d0e7389 */ /* 0x0000e400000c000b */
[----:B0123-5:R-:W-:Y:S05]  /*8bb0*/  ENDCOLLECTIVE ;  /* 0x000000000000791b */ /* 0x02ffea0003800000 */
.L_x_3121:
[----:B------:R-:W-:Y:S02]  /*8bc0*/  HFMA2 R12, -RZ, RZ, 0, 4.76837158203125e-07 ;  /* 0x00000008ff0c7431 */ /* 0x000fe400000001ff */
[----:B------:R-:W-:-:S04]  /*8bd0*/  FADD.FTZ R0, R13, R14 ;  /* 0x0000000e0d007221 */ /* 0x000fc80000010000 */
[----:B------:R-:W-:-:S07]  /*8be0*/  IMAD.MOV.U32 R13, RZ, RZ, R0 ;  /* 0x000000ffff0d7224 */ /* 0x000fce00078e0000 */
[----:B------:R-:W-:Y:S05]  /*8bf0*/  WARPSYNC.COLLECTIVE R15, `(.L_x_3122) ;  /* 0x000000000f087348 */ /* 0x000fea0003c00000 */
[----:B------:R0:W1:Y:S02]  /*8c00*/  SHFL.BFLY P6, R14, R13, R12, R11 ;  /* 0x0c00000c0d0e7389 */ /* 0x00006400000c000b */
[----:B01----:R-:W-:Y:S05]  /*8c10*/  ENDCOLLECTIVE ;  /* 0x000000000000791b */ /* 0x003fea0003800000 */
.L_x_3122:
[----:B------:R-:W-:Y:S01]  /*8c20*/  MOV R12, 0x4 ;  /* 0x00000004000c7802 */ /* 0x000fe20000000f00 */
[----:B------:R-:W-:-:S04]  /*8c30*/  FADD.FTZ R3, R0, R14 ;  /* 0x0000000e00037221 */ /* 0x000fc80000010000 */
[----:B------:R-:W-:-:S07]  /*8c40*/  IMAD.MOV.U32 R13, RZ, RZ, R3 ;  /* 0x000000ffff0d7224 */ /* 0x000fce00078e0003 */
[----:B------:R-:W-:Y:S05]  /*8c50*/  WARPSYNC.COLLECTIVE R15, `(.L_x_3123) ;  /* 0x000000000f087348 */ /* 0x000fea0003c00000 */
[----:B------:R0:W1:Y:S02]  /*8c60*/  SHFL.BFLY P6, R14, R13, R12, R11 ;  /* 0x0c00000c0d0e7389 */ /* 0x00006400000c000b */
[----:B01----:R-:W-:Y:S05]  /*8c70*/  ENDCOLLECTIVE ;  /* 0x000000000000791b */ /* 0x003fea0003800000 */
.L_x_3123:
[----:B------:R-:W-:Y:S02]  /*8c80*/  HFMA2 R12, -RZ, RZ, 0, 1.1920928955078125e-07 ;  /* 0x00000002ff0c7431 */ /* 0x000fe400000001ff */
[----:B------:R-:W-:-:S04]  /*8c90*/  FADD.FTZ R4, R3, R14 ;  /* 0x0000000e03047221 */ /* 0x000fc80000010000 */
[----:B------:R-:W-:-:S07]  /*8ca0*/  IMAD.MOV.U32 R13, RZ, RZ, R4 ;  /* 0x000000ffff0d7224 */ /* 0x000fce00078e0004 */
[----:B------:R-:W-:Y:S05]  /*8cb0*/  WARPSYNC.COLLECTIVE R15, `(.L_x_3124) ;  /* 0x000000000f087348 */ /* 0x000fea0003c00000 */
[----:B------:R0:W1:Y:S02]  /*8cc0*/  SHFL.BFLY P6, R14, R13, R12, R11 ;  /* 0x0c00000c0d0e7389 */ /* 0x00006400000c000b */
[----:B01----:R-:W-:Y:S05]  /*8cd0*/  ENDCOLLECTIVE ;  /* 0x000000000000791b */ /* 0x003fea0003800000 */
.L_x_3124:
[----:B------:R-:W-:Y:S01]  /*8ce0*/  MOV R12, 0x1 ;  /* 0x00000001000c7802 */ /* 0x000fe20000000f00 */
[----:B------:R-:W-:-:S04]  /*8cf0*/  FADD.FTZ R5, R4, R14 ;  /* 0x0000000e04057221 */ /* 0x000fc80000010000 */
[----:B------:R-:W-:-:S07]  /*8d00*/  IMAD.MOV.U32 R13, RZ, RZ, R5 ;  /* 0x000000ffff0d7224 */ /* 0x000fce00078e0005 */
[----:B------:R-:W-:Y:S05]  /*8d10*/  WARPSYNC.COLLECTIVE R15, `(.L_x_3125) ;  /* 0x000000000f087348 */ /* 0x000fea0003c00000 */
[----:B------:R0:W1:Y:S02]  /*8d20*/  SHFL.BFLY P6, R14, R13, R12, R11 ;  /* 0x0c00000c0d0e7389 */ /* 0x00006400000c000b */
[----:B01----:R-:W-:Y:S05]  /*8d30*/  ENDCOLLECTIVE ;  /* 0x000000000000791b */ /* 0x003fea0003800000 */
.L_x_3125:
[----:B------:R-:W-:Y:S05]  /*8d40*/  BRA `(.L_x_3126) ;  /* 0xffffff8800647947 */ /* 0x000fea000383ffff */
.L_x_3048:
[----:B------:R-:W-:Y:S01]  /*8d50*/  HFMA2 R11, -RZ, RZ, 0, 1.847743988037109375e-06 ;  /* 0x0000001fff0b7431 */ /* 0x000fe200000001ff */
[----:B------:R-:W-:Y:S01]  /*8d60*/  BSSY B1, `(.L_x_3127) ;  /* 0x0000006000017945 */ /* 0x000fe20003800000 */
[----:B------:R-:W-:Y:S02]  /*8d70*/  IMAD.MOV.U32 R12, RZ, RZ, 0x1 ;  /* 0x00000001ff0c7424 */ /* 0x000fe400078e00ff */
[----:B------:R-:W-:-:S07]  /*8d80*/  IMAD.MOV.U32 R15, RZ, RZ, -0x1 ;  /* 0xffffffffff0f7424 */ /* 0x000fce00078e00ff */
[----:B-----5:R-:W-:Y:S05]  /*8d90*/  WARPSYNC.COLLECTIVE R15, `(.L_x_3128) ;  /* 0x000000000f087348 */ /* 0x020fea0003c00000 */
[----:B------:R0:W1:Y:S02]  /*8da0*/  SHFL.BFLY P6, R14, R13, R12, R11 ;  /* 0x0c00000c0d0e7389 */ /* 0x00006400000c000b */
[----:B01---5:R-:W-:Y:S05]  /*8db0*/  ENDCOLLECTIVE ;  /* 0x000000000000791b */ /* 0x023fea0003800000 */
.L_x_3128:
[----:B------:R-:W-:Y:S05]  /*8dc0*/  BSYNC B1 ;  /* 0x0000000000017941 */ /* 0x000fea0003800000 */
.L_x_3127:
[----:B------:R-:W-:Y:S05]  /*8dd0*/  BRA `(.L_x_3129) ;  /* 0xffffffa000307947 */ /* 0x000fea000383ffff */
.L_x_3052:
[----:B------:R-:W-:Y:S01]  /*8de0*/  HFMA2 R11, -RZ, RZ, 0, 1.847743988037109375e-06 ;  /* 0x0000001fff0b7431 */ /* 0x000fe200000001ff */
[----:B------:R-:W-:Y:S01]  /*8df0*/  BSSY B0, `(.L_x_3130) ;  /* 0x0000007000007945 */ /* 0x000fe20003800000 */
[----:B------:R-:W-:Y:S01]  /*8e00*/  MOV R13, R19 ;  /* 0x00000013000d7202 */ /* 0x000fe20000000f00 */
[----:B------:R-:W-:Y:S02]  /*8e10*/  IMAD.MOV.U32 R12, RZ, RZ, 0x10 ;  /* 0x00000010ff0c7424 */ /* 0x000fe400078e00ff */
[----:B------:R-:W-:-:S07]  /*8e20*/  IMAD.MOV.U32 R15, RZ, RZ, -0x1 ;  /* 0xffffffffff0f7424 */ /* 0x000fce00078e00ff */
[----:B--2345:R-:W-:Y:S05]  /*8e30*/  WARPSYNC.COLLECTIVE R15, `(.L_x_3131) ;  /* 0x000000000f087348 */ /* 0x03cfea0003c00000 */
[----:B------:R0:W1:Y:S02]  /*8e40*/  SHFL.BFLY P6, R14, R13, R12, R11 ;  /* 0x0c00000c0d0e7389 */ /* 0x00006400000c000b */
[----:B012345:R-:W-:Y:S05]  /*8e50*/  ENDCOLLECTIVE ;  /* 0x000000000000791b */ /* 0x03ffea0003800000 */
.L_x_3131:
[----:B------:R-:W-:Y:S05]  /*8e60*/  BSYNC B0 ;  /* 0x0000000000007941 */ /* 0x000fea0003800000 */
.L_x_3130:
[----:B------:R-:W-:Y:S01]  /*8e70*/  FMNMX.FTZ R13, R14, R19, !PT ;  /* 0x000000130e0d7209 */ /* 0x000fe20007810000 */
[----:B------:R-:W-:Y:S01]  /*8e80*/  IMAD.MOV.U32 R11, RZ, RZ, 0x1f ;  /* 0x0000001fff0b7424 */ /* 0x000fe200078e00ff */
[----:B------:R-:W-:Y:S02]  /*8e90*/  MOV R12, 0x8 ;  /* 0x00000008000c7802 */ /* 0x000fe40000000f00 */
[----:B------:R-:W-:-:S07]  /*8ea0*/  MOV R15, 0xffffffff ;  /* 0xffffffff000f7802 */ /* 0x000fce0000000f00 */
[----:B------:R-:W-:Y:S05]  /*8eb0*/  WARPSYNC.COLLECTIVE R15, `(.L_x_3132) ;  /* 0x000000000f087348 */ /* 0x000fea0003c00000 */
[----:B------:R0:W1:Y:S02]  /*8ec0*/  SHFL.BFLY P6, R14, R13, R12, R11 ;  /* 0x0c00000c0d0e7389 */ /* 0x00006400000c000b */
[----:B01----:R-:W-:Y:S05]  /*8ed0*/  ENDCOLLECTIVE ;  /* 0x000000000000791b */ /* 0x003fea0003800000 */
.L_x_3132:
[----:B------:R-:W-:Y:S01]  /*8ee0*/  HFMA2 R12, -RZ, RZ, 0, 2.384185791015625e-07 ;  /* 0x00000004ff0c7431 */ /* 0x000fe200000001ff */
[----:B------:R-:W-:-:S05]  /*8ef0*/  FMNMX.FTZ R2, R13, R14, !PT ;  /* 0x0000000e0d027209 */ /* 0x000fca0007810000 */
[----:B------:R-:W-:-:S07]  /*8f00*/  IMAD.MOV.U32 R13, RZ, RZ, R2 ;  /* 0x000000ffff0d7224 */ /* 0x000fce00078e0002 */
[----:B------:R-:W-:Y:S05]  /*8f10*/  WARPSYNC.COLLECTIVE R15, `(.L_x_3133) ;  /* 0x000000000f087348 */ /* 0x000fea0003c00000 */
[----:B------:R0:W1:Y:S02]  /*8f20*/  SHFL.BFLY P6, R14, R13, R12, R11 ;  /* 0x0c00000c0d0e7389 */ /* 0x00006400000c000b */
[----:B01----:R-:W-:Y:S05]  /*8f30*/  ENDCOLLECTIVE ;  /* 0x000000000000791b */ /* 0x003fea0003800000 */
.L_x_3133:
[----:B------:R-:W-:Y:S02]  /*8f40*/  MOV R12, 0x2 ;  /* 0x00000002000c7802 */ /* 0x000fe40000000f00 */
[----:B------:R-:W-:-:S05]  /*8f50*/  FMNMX.FTZ R3, R2, R14, !PT ;  /* 0x0000000e02037209 */ /* 0x000fca0007810000 */
[----:B------:R-:W-:-:S07]  /*8f60*/  IMAD.MOV.U32 R13, RZ, RZ, R3 ;  /* 0x000000ffff0d7224 */ /* 0x000fce00078e0003 */
[----:B------:R-:W-:Y:S05]  /*8f70*/  WARPSYNC.COLLECTIVE R15, `(.L_x_3134) ;  /* 0x000000000f087348 */ /* 0x000fea0003c00000 */
[----:B------:R0:W1:Y:S02]  /*8f80*/  SHFL.BFLY P6, R14, R13, R12, R11 ;  /* 0x0c00000c0d0e7389 */ /* 0x00006400000c000b */
[----:B01----:R-:W-:Y:S05]  /*8f90*/  ENDCOLLECTIVE ;  /* 0x000000000000791b */ /* 0x003fea0003800000 */
.L_x_3134:
[----:B------:R-:W-:Y:S05]  /*8fa0*/  BRA `(.L_x_3135) ;  /* 0xffffffa000707947 */ /* 0x000fea000383ffff */
.L_x_3136:
        /* <DEDUP_REMOVED lines=13> */
.L_x_3269:


//--------------------- .text._ZN4mmha33masked_multihead_attention_kernelIfLi48ELi64ELi4ELi16ELi64ELb0ELb0EEEv26Multihead_attention_paramsIT_XT5_EE --------------------------
	.section	.text._ZN4mmha33masked_multihead_attention_kernelIfLi48ELi64ELi4ELi16ELi64ELb0ELb0EEEv26Multihead_attention_paramsIT_XT5_EE,"ax",@progbits
	.align	128
        .global         _ZN4mmha33masked_multihead_attention_kernelIfLi48ELi64ELi4ELi16ELi64ELb0ELb0EEEv26Multihead_attention_paramsIT_XT5_EE
        .type           _ZN4mmha33masked_multihead_attention_kernelIfLi48ELi64ELi4ELi16ELi64ELb0ELb0EEEv26Multihead_attention_paramsIT_XT5_EE,@function
        .size           _ZN4mmha33masked_multihead_attention_kernelIfLi48ELi64ELi4ELi16ELi64ELb0ELb0EEEv26Multihead_attention_paramsIT_XT5_EE,(.L_x_3270 - _ZN4mmha33masked_multihead_attention_kernelIfLi48ELi64ELi4ELi16ELi64ELb0ELb0EEEv26Multihead_attention_paramsIT_XT5_EE)
        .other          _ZN4mmha33masked_multihead_attention_kernelIfLi48ELi64ELi4ELi16ELi64ELb0ELb0EEEv26Multihead_attention_paramsIT_XT5_EE,@"STO_CUDA_ENTRY STV_DEFAULT"
_ZN4mmha33masked_multihead_attention_kernelIfLi48ELi64ELi4ELi16ELi64ELb0ELb0EEEv26Multihead_attention_paramsIT_XT5_EE:
.text._ZN4mmha33masked_multihead_attention_kernelIfLi48ELi64ELi4ELi16ELi64ELb0ELb0EEEv26Multihead_attention_paramsIT_XT5_EE:
        /* <DEDUP_REMOVED lines=10> */
[----:B------:R-:W-:-:S05]  /*00a0*/  MOV R3, UR5 ;  /* 0x0000000500037c02 */ /* 0x000fca0008000f00 */
[----:B------:R-:W2:Y:S02]  /*00b0*/  LDG.E.U8 R2, desc[UR36][R2.64] ;  /* 0x0000002402027981 */ /* 0x000ea4000c1e1100 */
[----:B--2---:R-:W-:-:S13]  /*00c0*/  ISETP.NE.AND P0, PT, R2, 0x1, PT ;  /* 0x000000010200780c */ /* 0x004fda0003f05270 */
[----:B------:R-:W-:Y:S05]  /*00d0*/  @!P0 EXIT ;  /* 0x000000000000894d */ /* 0x000fea0003800000 */
.L_x_3137:
[----:B------:R-:W1:Y:S01]  /*00e0*/  LDCU.64 UR4, c[0x0][0x4a0] ;  /* 0x00009400ff0477ac */ /* 0x000e620008000a00 */
[----:B------:R-:W2:Y:S01]  /*00f0*/  LDC R11, c[0x0][0x3f0] ;  /* 0x0000fc00ff0b7b82 */ /* 0x000ea20000000800 */
[----:B------:R-:W3:Y:S01]  /*0100*/  S2R R2, SR_CTAID.Y ;  /* 0x0000000000027919 */ /* 0x000ee20000002600 */
[----:B------:R-:W4:Y:S01]  /*0110*/  LDCU UR9, c[0x0][0x3f4] ;  /* 0x00007e80ff0977ac */ /* 0x000f220008000800 */
[----:B------:R-:W0:Y:S01]  /*0120*/  LDCU UR8, c[0x0][0x3e8] ;  /* 0x00007d00ff0877ac */ /* 0x000e220008000800 */
[----:B-1----:R-:W-:-:S04]  /*0130*/  UISETP.NE.U32.AND UP0, UPT, UR4, URZ, UPT ;  /* 0x000000ff0400728c */ /* 0x002fc8000bf05070 */
[----:B------:R-:W-:Y:S01]  /*0140*/  UISETP.NE.AND.EX UP0, UPT, UR5, URZ, UPT, UP0 ;  /* 0x000000ff0500728c */ /* 0x000fe2000bf05300 */
[----:B--2---:R-:W-:-:S05]  /*0150*/  IABS R7, R11 ;  /* 0x0000000b00077213 */ /* 0x004fca0000000000 */
[----:B------:R-:W-:Y:S01]  /*0160*/  PLOP3.LUT P4, PT, PT, PT, UP0, 0x80, 0x8 ;  /* 0x000000000008781c */ /* 0x000fe20003f8f008 */
[----:B------:R-:W1:Y:S04]  /*0170*/  I2F.RP R0, R7 ;  /* 0x0000000700007306 */ /* 0x000e680000209400 */
[----:B------:R-:W2:Y:S01]  /*0180*/  @UP0 LDCU.64 UR4, c[0x0][0x4a0] ;  /* 0x00009400ff0407ac */ /* 0x000ea20008000a00 */
[----:B------:R-:W0:Y:S03]  /*0190*/  @UP0 LDCU UR7, c[0x0][0x430] ;  /* 0x00008600ff0707ac */ /* 0x000e260008000800 */
[----:B-1----:R-:W1:Y:S01]  /*01a0*/  MUFU.RCP R0, R0 ;  /* 0x0000000000007308 */ /* 0x002e620000001000 */
[----:B--2---:R-:W-:-:S06]  /*01b0*/  @UP0 UIMAD.WIDE.U32 UR4, UR6, 0x4, UR4 ;  /* 0x00000004060408a5 */ /* 0x004fcc000f8e0004 */
[----:B------:R-:W-:Y:S01]  /*01c0*/  IMAD.U32 R4, RZ, RZ, UR4 ;  /* 0x00000004ff047e24 */ /* 0x000fe2000f8e00ff */
[----:B------:R-:W-:Y:S01]  /*01d0*/  MOV R5, UR5 ;  /* 0x0000000500057c02 */ /* 0x000fe20008000f00 */
[----:B-1----:R-:W-:-:S04]  /*01e0*/  VIADD R6, R0, 0xffffffe ;  /* 0x0ffffffe00067836 */ /* 0x002fc80000000000 */
[----:B------:R1:W2:Y:S01]  /*01f0*/  @P4 LDG.E R10, desc[UR36][R4.64] ;  /* 0x00000024040a4981 */ /* 0x0002a2000c1e1900 */
[----:B------:R4:W3:Y:S02]  /*0200*/  F2I.FTZ.U32.TRUNC.NTZ R3, R6 ;  /* 0x0000000600037305 */ /* 0x0008e4000021f000 */
[----:B----4-:R-:W-:-:S04]  /*0210*/  LOP3.LUT R6, R11, UR6, RZ, 0x3c, !PT ;  /* 0x000000060b067c12 */ /* 0x010fc8000f8e3cff */
[----:B------:R-:W-:Y:S02]  /*0220*/  ISETP.GE.AND P3, PT, R6, RZ, PT ;  /* 0x000000ff0600720c */ /* 0x000fe40003f66270 */
[----:B---3--:R-:W-:-:S05]  /*0230*/  IADD3 R8, PT, PT, RZ, -R3, RZ ;  /* 0x80000003ff087210 */ /* 0x008fca0007ffe0ff */
[----:B------:R-:W-:Y:S01]  /*0240*/  IMAD R9, R8, R7, RZ ;  /* 0x0000000708097224 */ /* 0x000fe200078e02ff */
[----:B------:R-:W-:Y:S01]  /*0250*/  IABS R8, R2 ;  /* 0x0000000200087213 */ /* 0x000fe20000000000 */
[----:B------:R-:W-:-:S04]  /*0260*/  IMAD.MOV.U32 R2, RZ, RZ, RZ ;  /* 0x000000ffff027224 */ /* 0x000fc800078e00ff */
[----:B------:R-:W-:Y:S02]  /*0270*/  IMAD.HI.U32 R0, R3, R9, R2 ;  /* 0x0000000903007227 */ /* 0x000fe400078e0002 */
[----:B------:R-:W3:Y:S04]  /*0280*/  LDC.64 R2, c[0x0][0x460] ;  /* 0x00011800ff027b82 */ /* 0x000ee80000000a00 */
[----:B------:R-:W-:-:S05]  /*0290*/  IMAD.HI.U32 R0, R0, R8, RZ ;  /* 0x0000000800007227 */ /* 0x000fca00078e00ff */
[----:B-1----:R-:W-:-:S05]  /*02a0*/  IADD3 R4, PT, PT, -R0, RZ, RZ ;  /* 0x000000ff00047210 */ /* 0x002fca0007ffe1ff */
[----:B------:R-:W-:-:S05]  /*02b0*/  IMAD R4, R7, R4, R8 ;  /* 0x0000000407047224 */ /* 0x000fca00078e0208 */
[----:B------:R-:W-:Y:S02]  /*02c0*/  ISETP.GT.U32.AND P2, PT, R7, R4, PT ;  /* 0x000000040700720c */ /* 0x000fe40003f44070 */
[----:B---3--:R-:W-:-:S04]  /*02d0*/  ISETP.NE.U32.AND P0, PT, R2, RZ, PT ;  /* 0x000000ff0200720c */ /* 0x008fc80003f05070 */
[----:B------:R-:W-:-:S07]  /*02e0*/  ISETP.NE.AND.EX P0, PT, R3, RZ, PT, P0 ;  /* 0x000000ff0300720c */ /* 0x000fce0003f05300 */
[----:B------:R-:W-:Y:S01]  /*02f0*/  @!P2 IMAD.IADD R4, R4, 0x1, -R7 ;  /* 0x000000010404a824 */ /* 0x000fe200078e0a07 */
[----:B------:R-:W-:Y:S02]  /*0300*/  @!P2 IADD3 R0, PT, PT, R0, 0x1, RZ ;  /* 0x000000010000a810 */ /* 0x000fe40007ffe0ff */
[----:B------:R-:W-:Y:S02]  /*0310*/  ISETP.NE.AND P2, PT, R11, RZ, PT ;  /* 0x000000ff0b00720c */ /* 0x000fe40003f45270 */
[----:B------:R-:W-:Y:S02]  /*0320*/  ISETP.GE.U32.AND P1, PT, R4, R7, PT ;  /* 0x000000070400720c */ /* 0x000fe40003f26070 */
[----:B------:R-:W-:Y:S01]  /*0330*/  MOV R7, UR9 ;  /* 0x0000000900077c02 */ /* 0x000fe20008000f00 */
[----:B------:R-:W1:Y:S10]  /*0340*/  @P0 LDC.64 R4, c[0x0][0x460] ;  /* 0x00011800ff040b82 */ /* 0x000e740000000a00 */
[----:B------:R-:W-:-:S05]  /*0350*/  @P1 VIADD R0, R0, 0x1 ;  /* 0x0000000100001836 */ /* 0x000fca0000000000 */
[----:B------:R-:W-:Y:S02]  /*0360*/  MOV R19, R0 ;  /* 0x0000000000137202 */ /* 0x000fe40000000f00 */
[----:B------:R-:W-:Y:S01]  /*0370*/  IABS R0, R7 ;  /* 0x0000000700007213 */ /* 0x000fe20000000000 */
[----:B------:R-:W0:Y:S02]  /*0380*/  @!UP0 LDCU UR42, c[0x0][0x40c] ;  /* 0x00008180ff2a87ac */ /* 0x000e240008000800 */
[----:B------:R-:W-:Y:S01]  /*0390*/  @!P3 IMAD.MOV R19, RZ, RZ, -R19 ;  /* 0x000000ffff13b224 */ /* 0x000fe200078e0a13 */
[----:B------:R-:W-:Y:S02]  /*03a0*/  R2UR UR10, R0 ;  /* 0x00000000000a72ca */ /* 0x000fe400000e0000 */
[----:B------:R-:W-:-:S05]  /*03b0*/  @!P2 LOP3.LUT R19, RZ, R11, RZ, 0x33, !PT ;  /* 0x0000000bff13a212 */ /* 0x000fca00078e33ff */
[----:B-1----:R-:W-:-:S05]  /*03c0*/  @P0 IMAD.WIDE R4, R19, 0x4, R4 ;  /* 0x0000000413040825 */ /* 0x002fca00078e0204 */
[----:B------:R1:W5:Y:S01]  /*03d0*/  @P0 LDG.E R12, desc[UR36][R4.64] ;  /* 0x00000024040c0981 */ /* 0x000362000c1e1900 */
[----:B------:R-:W3:Y:S01]  /*03e0*/  I2F.RP R0, UR10 ;  /* 0x0000000a00007d06 */ /* 0x000ee20008209400 */
[----:B------:R-:W4:Y:S01]  /*03f0*/  S2UR UR43, SR_CTAID.X ;  /* 0x00000000002b79c3 */ /* 0x000f220000002500 */
[----:B------:R-:W-:Y:S01]  /*0400*/  IADD3 R16, PT, PT, RZ, -R7, RZ ;  /* 0x80000007ff107210 */ /* 0x000fe20007ffe0ff */
[----:B------:R-:W0:Y:S01]  /*0410*/  S2R R17, SR_TID.X ;  /* 0x0000000000117919 */ /* 0x000e220000002100 */
[----:B------:R-:W-:Y:S01]  /*0420*/  UMOV UR38, URZ ;  /* 0x000000ff00267c82 */ /* 0x000fe20008000000 */
[----:B------:R-:W-:Y:S01]  /*0430*/  UIMAD UR45, UR6, UR9, URZ ;  /* 0x00000009062d72a4 */ /* 0x000fe2000f8e02ff */
[----:B------:R-:W-:Y:S02]  /*0440*/  BSSY.RECONVERGENT B0, `(.L_x_3138) ;  /* 0x0000034000007945 */ /* 0x000fe40003800200 */
[----:B---3--:R-:W3:Y:S02]  /*0450*/  MUFU.RCP R0, R0 ;  /* 0x0000000000007308 */ /* 0x008ee40000001000 */
[----:B---3--:R-:W-:Y:S01]  /*0460*/  VIADD R6, R0, 0xffffffe ;  /* 0x0ffffffe00067836 */ /* 0x008fe20000000000 */
[C---:B0-----:R-:W-:Y:S01]  /*0470*/  ISETP.GT.U32.AND P1, PT, R17.reuse, 0x17, PT ;  /* 0x000000171100780c */ /* 0x041fe20003f24070 */
[----:B------:R-:W-:-:S04]  /*0480*/  IMAD.SHL.U32 R18, R17, 0x2, RZ ;  /* 0x0000000211127824 */ /* 0x000fc800078e00ff */
[----:B------:R-:W0:Y:S02]  /*0490*/  F2I.FTZ.U32.TRUNC.NTZ R6, R6 ;  /* 0x0000000600067305 */ /* 0x000e24000021f000 */
[----:B0-----:R-:W-:Y:S02]  /*04a0*/  R2UR UR5, R6 ;  /* 0x00000000060572ca */ /* 0x001fe400000e0000 */
[----:B--2---:R-:W-:-:S13]  /*04b0*/  @P4 R2UR UR4, R10 ;  /* 0x000000000a0442ca */ /* 0x004fda00000e0000 */
[----:B------:R-:W-:Y:S02]  /*04c0*/  @UP0 UIADD3 UR42, UPT, UPT, UR4, UR7, URZ ;  /* 0x00000007042a0290 */ /* 0x000fe4000fffe0ff */
[----:B------:R-:W-:Y:S01]  /*04d0*/  UIADD3 UR7, UPT, UPT, URZ, -UR5, URZ ;  /* 0x80000005ff077290 */ /* 0x000fe2000fffe0ff */
[----:B------:R-:W-:Y:S01]  /*04e0*/  UMOV UR4, URZ ;  /* 0x000000ff00047c82 */ /* 0x000fe20008000000 */
[----:B------:R-:W-:Y:S02]  /*04f0*/  UISETP.NE.AND UP0, UPT, UR8, URZ, UPT ;  /* 0x000000ff0800728c */ /* 0x000fe4000bf05270 */
[----:B-1----:R-:W-:Y:S01]  /*0500*/  IABS R4, UR42 ;  /* 0x0000002a00047c13 */ /* 0x002fe20008000000 */
[----:B------:R-:W-:-:S03]  /*0510*/  UIMAD UR7, UR7, UR10, URZ ;  /* 0x0000000a070772a4 */ /* 0x000fc6000f8e02ff */
[----:B------:R-:W-:Y:S01]  /*0520*/  R2UR UR41, R4 ;  /* 0x00000000042972ca */ /* 0x000fe200000e0000 */
[----:B------:R-:W-:Y:S01]  /*0530*/  UIMAD.WIDE.U32 UR4, UR5, UR7, UR4 ;  /* 0x00000007050472a5 */ /* 0x000fe2000f8e0004 */
[----:B------:R-:W-:-:S06]  /*0540*/  CS2R R4, SRZ ;  /* 0x0000000000047805 */ /* 0x000fcc000001ff00 */
[----:B------:R-:W4:Y:S05]  /*0550*/  LDCU UR7, c[0x0][0x3f8] ;  /* 0x00007f00ff0777ac */ /* 0x000f2a0008000800 */
[----:B------:R-:W-:Y:S02]  /*0560*/  UIMAD.WIDE.U32 UR4, UR5, UR41, URZ ;  /* 0x00000029050472a5 */ /* 0x000fe4000f8e00ff */
[----:B------:R-:W-:Y:S02]  /*0570*/  @UP0 UIMAD UR4, UR6, UR8, URZ ;  /* 0x00000008060402a4 */ /* 0x000fe4000f8e02ff */
[----:B------:R-:W-:-:S04]  /*0580*/  UIADD3 UR5, UPT, UPT, -UR5, URZ, URZ ;  /* 0x000000ff05057290 */ /* 0x000fc8000fffe1ff */
[----:B------:R-:W-:-:S04]  /*0590*/  UIMAD UR41, UR10, UR5, UR41 ;  /* 0x000000050a2972a4 */ /* 0x000fc8000f8e0229 */
[----:B------:R-:W-:Y:S02]  /*05a0*/  UISETP.GT.U32.AND UP1, UPT, UR10, UR41, UPT ;  /* 0x000000290a00728c */ /* 0x000fe4000bf24070 */
[----:B----4-:R-:W-:-:S04]  /*05b0*/  UIMAD UR40, UR6, UR7, UR43 ;  /* 0x00000007062872a4 */ /* 0x010fc8000f8e022b */
[----:B------:R-:W-:Y:S02]  /*05c0*/  @!UP0 UIMAD UR44, UR40, 0x30, URZ ;  /* 0x00000030282c88a4 */ /* 0x000fe4000f8e02ff */
[----:B------:R-:W-:Y:S02]  /*05d0*/  @UP0 UIMAD UR44, UR43, 0x30, UR4 ;  /* 0x000000302b2c08a4 */ /* 0x000fe4000f8e0204 */
[----:B------:R-:W-:Y:S02]  /*05e0*/  UIADD3 UR4, UPT, UPT, UR42, 0x1, URZ ;  /* 0x000000012a047890 */ /* 0x000fe4000fffe0ff */
[----:B------:R-:W-:Y:S02]  /*05f0*/  @!UP1 UIADD3 UR41, UPT, UPT, UR41, -UR10, URZ ;  /* 0x8000000a29299290 */ /* 0x000fe4000fffe0ff */
[----:B------:R-:W-:Y:S01]  /*0600*/  UISETP.GE.AND UP1, UPT, UR42, URZ, UPT ;  /* 0x000000ff2a00728c */ /* 0x000fe2000bf26270 */
[----:B------:R-:W-:Y:S01]  /*0610*/  IADD3 R15, PT, PT, R18, UR44, RZ ;  /* 0x0000002c120f7c10 */ /* 0x000fe2000fffe0ff */
[----:B------:R-:W-:Y:S01]  /*0620*/  UISETP.GT.U32.AND UP2, UPT, UR10, UR41, UPT ;  /* 0x000000290a00728c */ /* 0x000fe2000bf44070 */
[----:B------:R-:W-:-:S10]  /*0630*/  VIADDMNMX R16, R16, UR4, RZ, !PT ;  /* 0x0000000410107c46 */ /* 0x000fd4000f8001ff */
[----:B------:R-:W-:Y:S02]  /*0640*/  @!UP2 UIADD3 UR41, UPT, UPT, UR41, -UR10, URZ ;  /* 0x8000000a2929a290 */ /* 0x000fe4000fffe0ff */
[----:B------:R-:W-:Y:S02]  /*0650*/  UISETP.NE.AND UP2, UPT, UR9, URZ, UPT ;  /* 0x000000ff0900728c */ /* 0x000fe4000bf45270 */
[----:B------:R-:W-:-:S09]  /*0660*/  @!UP1 UIADD3 UR41, UPT, UPT, -UR41, URZ, URZ ;  /* 0x000000ff29299290 */ /* 0x000fd2000fffe1ff */
        /* <DEDUP_REMOVED lines=17> */
.L_x_3139:
[----:B------:R-:W-:Y:S05]  /*0780*/  BSYNC.RECONVERGENT B0 ;  /* 0x0000000000007941 */ /* 0x000fea0003800200 */
.L_x_3138:
[----:B------:R-:W1:Y:S01]  /*0790*/  LDCU UR4, c[0x0][0x478] ;  /* 0x00008f00ff0477ac */ /* 0x000e620008000800 */
[----:B-----5:R-:W-:Y:S01]  /*07a0*/  @P0 R2UR UR38, R12 ;  /* 0x000000000c2602ca */ /* 0x020fe200000e0000 */
[----:B------:R-:W-:Y:S02]  /*07b0*/  IMAD.U32 R13, RZ, RZ, UR43 ;  /* 0x0000002bff0d7e24 */ /* 0x000fe4000f8e00ff */
[----:B------:R-:W-:Y:S01]  /*07c0*/  IMAD R19, R19, UR7, RZ ;  /* 0x0000000713137c24 */ /* 0x000fe2000f8e02ff */
[----:B------:R-:W-:Y:S01]  /*07d0*/  USHF.R.S32.HI UR46, URZ, 0x1f, UR45 ;  /* 0x0000001fff2e7899 */ /* 0x000fe2000801142d */
        /* <DEDUP_REMOVED lines=14> */
.L_x_3140:
[----:B------:R-:W-:Y:S01]  /*08c0*/  BSSY.RECONVERGENT B0, `(.L_x_3141) ;  /* 0x0000006000007945 */ /* 0x000fe20003800200 */
[----:B------:R-:W-:-:S03]  /*08d0*/  CS2R R22, SRZ ;  /* 0x0000000000167805 */ /* 0x000fc6000001ff00 */
[----:B------:R-:W-:Y:S05]  /*08e0*/  @P1 BRA `(.L_x_3142) ;  /* 0x00000000000c1947 */ /* 0x000fea0003800000 */
[----:B------:R-:W1:Y:S02]  /*08f0*/  LDC.64 R6, c[0x0][0x398] ;  /* 0x0000e600ff067b82 */ /* 0x000e640000000a00 */
[----:B-1----:R-:W-:-:S05]  /*0900*/  IMAD.WIDE R6, R15, 0x4, R6 ;  /* 0x000000040f067825 */ /* 0x002fca00078e0206 */
[----:B------:R1:W5:Y:S02]  /*0910*/  LDG.E.64 R22, desc[UR36][R6.64] ;  /* 0x0000002406167981 */ /* 0x000364000c1e1b00 */
.L_x_3142:
[----:B------:R-:W-:Y:S05]  /*0920*/  BSYNC.RECONVERGENT B0 ;  /* 0x0000000000007941 */ /* 0x000fea0003800200 */
.L_x_3141:
[----:B------:R-:W2:Y:S01]  /*0930*/  LDCU.64 UR4, c[0x0][0x390] ;  /* 0x00007200ff0477ac */ /* 0x000ea20008000a00 */
[----:B------:R-:W-:Y:S02]  /*0940*/  ISETP.EQ.U32.AND P3, PT, R2, RZ, PT ;  /* 0x000000ff0200720c */ /* 0x000fe40003f62070 */
[----:B------:R-:W-:Y:S01]  /*0950*/  ISETP.GT.U32.AND P2, PT, R17, 0x1f, PT ;  /* 0x0000001f1100780c */ /* 0x000fe20003f44070 */
[----:B------:R-:W3:Y:S03]  /*0960*/  LDCU.64 UR10, c[0x0][0x418] ;  /* 0x00008300ff0a77ac */ /* 0x000ee60008000a00 */
[----:B------:R-:W-:Y:S01]  /*0970*/  ISETP.EQ.OR.EX P2, PT, R3, RZ, P2, P3 ;  /* 0x000000ff0300720c */ /* 0x000fe20001742730 */
[----:B------:R-:W4:Y:S01]  /*0980*/  LDCU.64 UR8, c[0x0][0x3a0] ;  /* 0x00007400ff0877ac */ /* 0x000f220008000a00 */
[----:B--2---:R-:W-:-:S11]  /*0990*/  ISETP.NE.U32.AND P0, PT, RZ, UR4, PT ;  /* 0x00000004ff007c0c */ /* 0x004fd6000bf05070 */
[----:B0-----:R-:W0:Y:S01]  /*09a0*/  @!P2 LDC.64 R8, c[0x0][0x450] ;  /* 0x00011400ff08ab82 */ /* 0x001e220000000a00 */
[----:B------:R-:W-:Y:S01]  /*09b0*/  VOTEU.ALL UP1, P2 ;  /* 0x0000000000ff7886 */ /* 0x000fe20001020000 */
[----:B---3--:R-:W-:Y:S01]  /*09c0*/  UISETP.NE.U32.AND UP0, UPT, UR10, URZ, UPT ;  /* 0x000000ff0a00728c */ /* 0x008fe2000bf05070 */
[----:B------:R-:W-:Y:S02]  /*09d0*/  ISETP.NE.AND.EX P0, PT, RZ, UR5, PT, P0 ;  /* 0x00000005ff007c0c */ /* 0x000fe4000bf05300 */
[----:B----4-:R-:W-:Y:S01]  /*09e0*/  ISETP.NE.U32.AND P1, PT, RZ, UR8, PT ;  /* 0x00000008ff007c0c */ /* 0x010fe2000bf25070 */
[----:B------:R-:W-:Y:S01]  /*09f0*/  UISETP.NE.AND.EX UP0, UPT, UR11, URZ, UPT, UP0 ;  /* 0x000000ff0b00728c */ /* 0x000fe2000bf05300 */
[----:B------:R-:W-:Y:S02]  /*0a00*/  ISETP.GT.U32.OR P0, PT, R17, 0x17, !P0 ;  /* 0x000000171100780c */ /* 0x000fe40004704470 */
[----:B------:R-:W-:-:S03]  /*0a10*/  ISETP.NE.AND.EX P1, PT, RZ, UR9, PT, P1 ;  /* 0x00000009ff007c0c */ /* 0x000fc6000bf25310 */
[----:B------:R-:W-:Y:S02]  /*0a20*/  PLOP3.LUT P3, PT, PT, PT, UP0, 0x80, 0x8 ;  /* 0x000000000008781c */ /* 0x000fe40003f6f008 */
[----:B------:R-:W-:-:S03]  /*0a30*/  ISETP.GT.U32.OR P1, PT, R17, 0x17, !P1 ;  /* 0x000000171100780c */ /* 0x000fc60004f24470 */
[----:B------:R-:W2:Y:S03]  /*0a40*/  @UP0 LDCU.64 UR4, c[0x0][0x418] ;  /* 0x00008300ff0407ac */ /* 0x000ea60008000a00 */
[----:B------:R-:W3:Y:S08]  /*0a50*/  @!P0 LDC.64 R2, c[0x0][0x390] ;  /* 0x0000e400ff028b82 */ /* 0x000ef00000000a00 */
[----:B-1----:R-:W1:Y:S01]  /*0a60*/  @!P1 LDC.64 R6, c[0x0][0x3a0] ;  /* 0x0000e800ff069b82 */ /* 0x002e620000000a00 */
[----:B--2---:R-:W-:-:S02]  /*0a70*/  @UP0 UIMAD.WIDE.U32 UR4, UR6, 0x4, UR4 ;  /* 0x00000004060408a5 */ /* 0x004fc4000f8e0004 */
[----:B------:R-:W-:Y:S01]  /*0a80*/  @!UP1 UIMAD UR6, UR38, UR7, URZ ;  /* 0x00000007260692a4 */ /* 0x000fe2000f8e02ff */
[----:B------:R-:W-:-:S03]  /*0a90*/  CS2R R24, SRZ ;  /* 0x0000000000187805 */ /* 0x000fc6000001ff00 */
[----:B------:R-:W-:Y:S01]  /*0aa0*/  MOV R10, UR4 ;  /* 0x00000004000a7c02 */ /* 0x000fe20008000f00 */
[----:B------:R-:W-:Y:S01]  /*0ab0*/  IMAD.U32 R11, RZ, RZ, UR5 ;  /* 0x00000005ff0b7e24 */ /* 0x000fe2000f8e00ff */
[----:B------:R-:W-:Y:S01]  /*0ac0*/  MOV R0, UR6 ;  /* 0x0000000600007c02 */ /* 0x000fe20008000f00 */
[----:B---3--:R-:W-:Y:S02]  /*0ad0*/  @!P0 IMAD.WIDE.U32 R2, R13, 0x4, R2 ;  /* 0x000000040d028825 */ /* 0x008fe400078e0002 */
[----:B------:R-:W2:Y:S01]  /*0ae0*/  LDCU.U8 UR4, c[0x0][0x404] ;  /* 0x00008080ff0477ac */ /* 0x000ea20008000000 */
[----:B------:R3:W4:Y:S01]  /*0af0*/  @P3 LDG.E R10, desc[UR36][R10.64] ;  /* 0x000000240a0a3981 */ /* 0x000722000c1e1900 */
[----:B------:R-:W-:-:S03]  /*0b00*/  @!P2 IMAD R15, R0, 0x30, R13 ;  /* 0x00000030000fa824 */ /* 0x000fc600078e020d */
[----:B------:R-:W4:Y:S01]  /*0b10*/  @!P0 LDG.E.64 R24, desc[UR36][R2.64] ;  /* 0x0000002402188981 */ /* 0x000f22000c1e1b00 */
[----:B-1----:R-:W-:Y:S01]  /*0b20*/  @!P1 IMAD.WIDE.U32 R6, R13, 0x4, R6 ;  /* 0x000000040d069825 */ /* 0x002fe200078e0006 */
[----:B------:R-:W-:-:S03]  /*0b30*/  CS2R R12, SRZ ;  /* 0x00000000000c7805 */ /* 0x000fc6000001ff00 */
[----:B0-----:R-:W-:Y:S01]  /*0b40*/  @!P2 IMAD.WIDE R8, R15, 0x4, R8 ;  /* 0x000000040f08a825 */ /* 0x001fe200078e0208 */
[----:B---3--:R-:W0:Y:S02]  /*0b50*/  LDC R11, c[0x0][0x400] ;  /* 0x00010000ff0b7b82 */ /* 0x008e240000000800 */
[----:B------:R-:W3:Y:S04]  /*0b60*/  @!P1 LDG.E.64 R12, desc[UR36][R6.64] ;  /* 0x00000024060c9981 */ /* 0x000ee8000c1e1b00 */
[----:B------:R-:W3:Y:S01]  /*0b70*/  @!P2 LDG.E.64 R8, desc[UR36][R8.64] ;  /* 0x000000240808a981 */ /* 0x000ee2000c1e1b00 */
[----:B--2---:R-:W-:Y:S01]  /*0b80*/  ISETP.NE.AND P0, PT, RZ, UR4, PT ;  /* 0x00000004ff007c0c */ /* 0x004fe2000bf05270 */
[----:B------:R-:W-:Y:S01]  /*0b90*/  UMOV UR39, URZ ;  /* 0x000000ff00277c82 */ /* 0x000fe20008000000 */
[----:B------:R-:W-:Y:S02]  /*0ba0*/  BSSY.RECONVERGENT B6, `(.L_x_3143) ;  /* 0x000009b000067945 */ /* 0x000fe40003800200 */
[----:B0-----:R-:W-:-:S02]  /*0bb0*/  ISETP.LT.OR P0, PT, R11, 0x1, P0 ;  /* 0x000000010b00780c */ /* 0x001fc40000701670 */
[----:B----4-:R-:W-:Y:S01]  /*0bc0*/  @P3 R2UR UR39, R10 ;  /* 0x000000000a2732ca */ /* 0x010fe200000e0000 */
[----:B------:R-:W-:Y:S01]  /*0bd0*/  FADD.FTZ R24, R24, R4 ;  /* 0x0000000418187221 */ /* 0x000fe20000010000 */
[----:B------:R-:W-:Y:S01]  /*0be0*/  FADD.FTZ R25, R25, R5 ;  /* 0x0000000519197221 */ /* 0x000fe20000010000 */
[----:B---3-5:R-:W-:Y:S01]  /*0bf0*/  FADD.FTZ R22, R12, R22 ;  /* 0x000000160c167221 */ /* 0x028fe20000010000 */
[----:B------:R-:W-:-:S03]  /*0c00*/  FADD.FTZ R23, R13, R23 ;  /* 0x000000170d177221 */ /* 0x000fc60000010000 */
[----:B------:R-:W-:Y:S01]  /*0c10*/  @!P2 FMUL.FTZ R22, R22, R8 ;  /* 0x000000081616a220 */ /* 0x000fe20000410000 */
[----:B------:R-:W-:-:S03]  /*0c20*/  @!P2 FMUL.FTZ R23, R23, R9 ;  /* 0x000000091717a220 */ /* 0x000fc60000410000 */
        /* <DEDUP_REMOVED lines=25> */
.L_x_3144:
        /* <DEDUP_REMOVED lines=10> */
[----:B0-----:R-:W-:-:S06]  /*0e60*/  VIADD R2, R0, 0xffffffe ;  /* 0x0ffffffe00027836 */ /* 0x001fcc0000000000 */
[----:B------:R0:W1:Y:S02]  /*0e70*/  F2I.FTZ.U32.TRUNC.NTZ R3, R2 ;  /* 0x0000000200037305 */ /* 0x000064000021f000 */
[----:B0-----:R-:W-:Y:S01]  /*0e80*/  HFMA2 R2, -RZ, RZ, 0, 0 ;  /* 0x00000000ff027431 */ /* 0x001fe200000001ff */
[----:B-1----:R-:W-:-:S05]  /*0e90*/  IADD3 R4, PT, PT, RZ, -R3, RZ ;  /* 0x80000003ff047210 */ /* 0x002fca0007ffe0ff */
[----:B------:R-:W-:Y:S02]  /*0ea0*/  IMAD R7, R4, R5, RZ ;  /* 0x0000000504077224 */ /* 0x000fe400078e02ff */
[----:B------:R-:W-:Y:S02]  /*0eb0*/  IMAD.MOV.U32 R4, RZ, RZ, R6 ;  /* 0x000000ffff047224 */ /* 0x000fe400078e0006 */
[----:B------:R-:W-:-:S04]  /*0ec0*/  IMAD.HI.U32 R3, R3, R7, R2 ;  /* 0x0000000703037227 */ /* 0x000fc800078e0002 */
[----:B------:R-:W-:Y:S02]  /*0ed0*/  IMAD.MOV R7, RZ, RZ, -R8 ;  /* 0x000000ffff077224 */ /* 0x000fe400078e0a08 */
        /* <DEDUP_REMOVED lines=36> */
.L_x_3146:
        /* <DEDUP_REMOVED lines=54> */
.L_x_3150:
[----:B------:R-:W-:Y:S05]  /*1480*/  BSYNC.RECONVERGENT B1 ;  /* 0x0000000000017941 */ /* 0x000fea0003800200 */
.L_x_3149:
[----:B--2---:R2:W-:Y:S04]  /*1490*/  STS [R13], R22 ;  /* 0x000000160d007388 */ /* 0x0045e80000000800 */
[----:B----4-:R2:W-:Y:S04]  /*14a0*/  STS [R14], R23 ;  /* 0x000000170e007388 */ /* 0x0105e80000000800 */
[----:B-1----:R2:W-:Y:S04]  /*14b0*/  STS [R11], R24 ;  /* 0x000000180b007388 */ /* 0x0025e80000000800 */
[----:B---3--:R2:W-:Y:S02]  /*14c0*/  STS [R12], R25 ;  /* 0x000000190c007388 */ /* 0x0085e40000000800 */
.L_x_3148:
[----:B------:R-:W-:Y:S05]  /*14d0*/  BSYNC.RECONVERGENT B0 ;  /* 0x0000000000007941 */ /* 0x000fea0003800200 */
.L_x_3147:
[----:B------:R-:W-:Y:S01]  /*14e0*/  BAR.SYNC.DEFER_BLOCKING 0x0 ;  /* 0x0000000000007b1d */ /* 0x000fe20000010000 */
[----:B------:R-:W-:-:S04]  /*14f0*/  @!P6 IMAD R27, R27, R26, R28 ;  /* 0x0000001a1b1be224 */ /* 0x000fc800078e021c */
[C---:B------:R-:W-:Y:S01]  /*1500*/  @!P6 IMAD R0, R27.reuse, 0x4, R0 ;  /* 0x000000041b00e824 */ /* 0x040fe200078e0200 */
[----:B------:R-:W-:-:S04]  /*1510*/  @!P6 LEA R2, R27, R2, 0x2 ;  /* 0x000000021b02e211 */ /* 0x000fc800078e10ff */
[----:B--2---:R1:W2:Y:S04]  /*1520*/  @!P6 LDS.64 R24, [R0] ;  /* 0x000000000018e984 */ /* 0x0042a80000000a00 */
[----:B------:R1:W3:Y:S01]  /*1530*/  @!P6 LDS.64 R22, [R2] ;  /* 0x000000000216e984 */ /* 0x0002e20000000a00 */
[----:B------:R-:W-:Y:S06]  /*1540*/  BAR.SYNC.DEFER_BLOCKING 0x0 ;  /* 0x0000000000007b1d */ /* 0x000fec0000010000 */
.L_x_3145:
[----:B------:R-:W-:Y:S05]  /*1550*/  BSYNC.RECONVERGENT B6 ;  /* 0x0000000000067941 */ /* 0x000fea0003800200 */
.L_x_3143:
[----:B------:R-:W4:Y:S01]  /*1560*/  S2R R6, SR_CgaCtaId ;  /* 0x0000000000067919 */ /* 0x000f220000008800 */
[----:B------:R-:W-:Y:S02]  /*1570*/  MOV R20, 0x400 ;  /* 0x0000040000147802 */ /* 0x000fe40000000f00 */
[----:B------:R-:W-:Y:S02]  /*1580*/  ISETP.GT.U32.AND P0, PT, R17, 0x1f, PT ;  /* 0x0000001f1100780c */ /* 0x000fe40003f04070 */
[----:B------:R-:W-:Y:S01]  /*1590*/  IADD3 R8, PT, PT, -R16, UR42, RZ ;  /* 0x0000002a10087c10 */ /* 0x000fe2000fffe1ff */
[----:B------:R-:W-:Y:S01]  /*15a0*/  VIADD R5, R20, 0x110 ;  /* 0x0000011014057836 */ /* 0x000fe20000000000 */
[----:B------:R-:W-:-:S04]  /*15b0*/  MOV R50, 0xff7fffff ;  /* 0xff7fffff00327802 */ /* 0x000fc80000000f00 */
[----:B----4-:R-:W-:-:S05]  /*15c0*/  LEA R5, R6, R5, 0x18 ;  /* 0x0000000506057211 */ /* 0x010fca00078ec0ff */
[----:B------:R-:W-:Y:S01]  /*15d0*/  IMAD R9, R8, 0x4, R5 ;  /* 0x0000000408097824 */ /* 0x000fe200078e0205 */
[----:B------:R-:W-:Y:S06]  /*15e0*/  @P0 BRA `(.L_x_3151) ;  /* 0x0000000000d40947 */ /* 0x000fec0003800000 */
[----:B------:R-:W-:Y:S01]  /*15f0*/  IADD3 R3, PT, PT, R20, 0x10, RZ ;  /* 0x0000001014037810 */ /* 0x000fe20007ffe0ff */
[----:B------:R-:W-:Y:S01]  /*1600*/  BSSY.RECONVERGENT B0, `(.L_x_3152) ;  /* 0x0000013000007945 */ /* 0x000fe20003800200 */
[----:B------:R-:W-:Y:S01]  /*1610*/  ISETP.GT.U32.AND P0, PT, R17, 0x17, PT ;  /* 0x000000171100780c */ /* 0x000fe20003f04070 */
[----:B--23--:R-:W-:Y:S01]  /*1620*/  FMUL.FTZ R4, R22, R24 ;  /* 0x0000001816047220 */ /* 0x00cfe20000410000 */
[----:B-1----:R-:W-:-:S05]  /*1630*/  LEA R0, R6, R3, 0x18 ;  /* 0x0000000306007211 */ /* 0x002fca00078ec0ff */
[----:B------:R-:W-:-:S05]  /*1640*/  IMAD R0, R17, 0x8, R0 ;  /* 0x0000000811007824 */ /* 0x000fca00078e0200 */
        /* <DEDUP_REMOVED lines=8> */
[----:B0-----:R-:W-:Y:S02]  /*16d0*/  IMAD.U32 R11, RZ, RZ, UR4 ;  /* 0x00000004ff0b7e24 */ /* 0x001fe4000f8e00ff */
[----:B------:R-:W-:Y:S02]  /*16e0*/  IMAD R7, R0, R7, UR41 ;  /* 0x0000002900077e24 */ /* 0x000fe4000f8e0207 */
[----:B------:R-:W-:-:S05]  /*16f0*/  IMAD R18, R11, 0x30, R18 ;  /* 0x000000300b127824 */ /* 0x000fca00078e0212 */
[----:B------:R-:W-:-:S05]  /*1700*/  LEA R7, R7, R18, 0x2 ;  /* 0x0000001207077211 */ /* 0x000fca00078e10ff */
[----:B---3--:R-:W-:-:S05]  /*1710*/  IMAD.WIDE R2, R7, 0x4, R2 ;  /* 0x0000000407027825 */ /* 0x008fca00078e0202 */
[----:B------:R2:W-:Y:S02]  /*1720*/  STG.E.64 desc[UR36][R2.64], R22 ;  /* 0x0000001602007986 */ /* 0x0005e4000c101b24 */
.L_x_3153:
[----:B------:R-:W-:Y:S05]  /*1730*/  BSYNC.RECONVERGENT B0 ;  /* 0x0000000000007941 */ /* 0x000fea0003800200 */
.L_x_3152:
        /* <DEDUP_REMOVED lines=12> */
.L_x_3236:
        /* <DEDUP_REMOVED lines=15> */
[----:B------:R-:W-:Y:S01]  /*18f0*/  MOV R3, UR5 ;  /* 0x0000000500037c02 */ /* 0x000fe20008000f00 */
[----:B------:R-:W-:-:S05]  /*1900*/  IMAD.U32 R2, RZ, RZ, UR4 ;  /* 0x00000004ff027e24 */ /* 0x000fca000f8e00ff */
[----:B------:R-:W2:Y:S02]  /*1910*/  LDG.E R3, desc[UR36][R2.64] ;  /* 0x0000002402037981 */ /* 0x000ea4000c1e1900 */
[----:B--2---:R-:W-:-:S07]  /*1920*/  FADD.FTZ R50, R50, R3 ;  /* 0x0000000332327221 */ /* 0x004fce0000010000 */
.L_x_3155:
[----:B------:R4:W-:Y:S02]  /*1930*/  STS [R9], R50 ;  /* 0x0000003209007388 */ /* 0x0009e40000000800 */
.L_x_3151:
[----:B------:R-:W-:Y:S05]  /*1940*/  WARPSYNC.ALL ;  /* 0x0000000000007948 */ /* 0x000fea0003800000 */
[----:B-1----:R-:W-:Y:S01]  /*1950*/  VIADD R0, R8, 0x7 ;  /* 0x0000000708007836 */ /* 0x002fe20000000000 */
[----:B0-----:R-:W0:Y:S01]  /*1960*/  LDC.64 R10, c[0x0][0x3f0] ;  /* 0x0000fc00ff0a7b82 */ /* 0x001e220000000a00 */
[----:B------:R-:W-:Y:S01]  /*1970*/  SHF.R.U32.HI R57, RZ, 0x2, R17 ;  /* 0x00000002ff397819 */ /* 0x000fe20000011611 */
[----:B------:R-:W1:Y:S01]  /*1980*/  LDCU UR11, c[0x0][0x410] ;  /* 0x00008200ff0b77ac */ /* 0x000e620008000800 */
[----:B------:R-:W-:Y:S01]  /*1990*/  BSSY B0, `(.L_x_3156) ;  /* 0x0000124000007945 */ /* 0x000fe20003800000 */
[----:B------:R-:W-:Y:S01]  /*19a0*/  SHF.R.S32.HI R3, RZ, 0x1f, R0 ;  /* 0x0000001fff037819 */ /* 0x000fe20000011400 */
[----:B------:R-:W0:Y:S03]  /*19b0*/  LDCU.64 UR12, c[0x0][0x438] ;  /* 0x00008700ff0c77ac */ /* 0x000e260008000a00 */
[----:B------:R-:W-:Y:S01]  /*19c0*/  LEA.HI R3, R3, R0, RZ, 0x3 ;  /* 0x0000000003037211 */ /* 0x000fe200078f18ff */
[----:B------:R-:W0:Y:S03]  /*19d0*/  LDCU.64 UR8, c[0x0][0x448] ;  /* 0x00008900ff0877ac */ /* 0x000e260008000a00 */
[----:B------:R-:W-:Y:S01]  /*19e0*/  LOP3.LUT R7, R3, 0xfffffff8, RZ, 0xc0, !PT ;  /* 0xfffffff803077812 */ /* 0x000fe200078ec0ff */
[----:B------:R-:W-:Y:S03]  /*19f0*/  BAR.SYNC.DEFER_BLOCKING 0x0 ;  /* 0x0000000000007b1d */ /* 0x000fe60000010000 */
[----:B------:R-:W-:Y:S01]  /*1a00*/  ISETP.GE.AND P0, PT, R57, R7, PT ;  /* 0x000000073900720c */ /* 0x000fe20003f06270 */
[----:B0-----:R-:W-:-:S04]  /*1a10*/  IMAD R2, R19, R10, UR43 ;  /* 0x0000002b13027e24 */ /* 0x001fc8000f8e020a */
[----:B------:R-:W-:-:S08]  /*1a20*/  IMAD R2, R2, 0x30, RZ ;  /* 0x0000003002027824 */ /* 0x000fd000078e02ff */
[----:B-1----:R-:W-:Y:S05]  /*1a30*/  @P0 BRA `(.L_x_3157) ;  /* 0x0000001000640947 */ /* 0x002fea0003800000 */
[----:B------:R-:W-:Y:S01]  /*1a40*/  IABS R3, R11 ;  /* 0x0000000b00037213 */ /* 0x000fe20000000000 */
[----:B------:R-:W0:Y:S01]  /*1a50*/  LDCU.64 UR6, c[0x0][0x420] ;  /* 0x00008400ff0677ac */ /* 0x000e220008000a00 */
[----:B----4-:R-:W-:Y:S01]  /*1a60*/  IADD3 R9, PT, PT, R20, 0x10, RZ ;  /* 0x0000001014097810 */ /* 0x010fe20007ffe0ff */
[----:B------:R-:W1:Y:S01]  /*1a70*/  LDC R12, c[0x0][0x430] ;  /* 0x00010c00ff0c7b82 */ /* 0x000e620000000800 */
[----:B------:R-:W4:Y:S01]  /*1a80*/  I2F.RP R4, R3 ;  /* 0x0000000300047306 */ /* 0x000f220000209400 */
[----:B------:R-:W5:Y:S01]  /*1a90*/  LDCU UR10, c[0x0][0x440] ;  /* 0x00008800ff0a77ac */ /* 0x000f620008000800 */
[----:B------:R-:W-:Y:S01]  /*1aa0*/  LEA R0, R6, R9, 0x18 ;  /* 0x0000000906007211 */ /* 0x000fe200078ec0ff */
[----:B------:R-:W-:Y:S01]  /*1ab0*/  IMAD R10, R11, 0x30, RZ ;  /* 0x000000300b0a7824 */ /* 0x000fe200078e02ff */
[----:B------:R-:W-:Y:S01]  /*1ac0*/  LOP3.LUT R17, R17, 0x3, RZ, 0xc0, !PT ;  /* 0x0000000311117812 */ /* 0x000fe200078ec0ff */
[----:B------:R-:W1:Y:S01]  /*1ad0*/  LDCU UR5, c[0x0][0x408] ;  /* 0x00008100ff0577ac */ /* 0x000e620008000800 */
[----:B------:R-:W-:Y:S01]  /*1ae0*/  LEA R5, R57, R5, 0x2 ;  /* 0x0000000539057211 */ /* 0x000fe200078e10ff */
[----:B------:R-:W-:-:S02]  /*1af0*/  IMAD.IADD R57, R16, 0x1, R57 ;  /* 0x0000000110397824 */ /* 0x000fc400078e0239 */
[----:B------:R-:W-:-:S05]  /*1b00*/  IMAD R0, R17, 0x4, R0 ;  /* 0x0000000411007824 */ /* 0x000fca00078e0200 */
[----:B------:R-:W1:Y:S01]  /*1b10*/  LDS R55, [R0] ;  /* 0x0000000000377984 */ /* 0x000e620000000800 */
[----:B----4-:R-:W4:Y:S01]  /*1b20*/  MUFU.RCP R4, R4 ;  /* 0x0000000400047308 */ /* 0x010f220000001000 */
[----:B0-----:R-:W-:Y:S02]  /*1b30*/  ISETP.NE.U32.AND P0, PT, RZ, UR6, PT ;  /* 0x00000006ff007c0c */ /* 0x001fe4000bf05070 */
[----:B------:R-:W0:Y:S01]  /*1b40*/  LDS R53, [R0+0x10] ;  /* 0x0000100000357984 */ /* 0x000e220000000800 */
[----:B-----5:R-:W-:Y:S01]  /*1b50*/  UIMAD UR4, UR43, UR10, UR42 ;  /* 0x0000000a2b0472a4 */ /* 0x020fe2000f8e022a */
[----:B------:R-:W-:Y:S02]  /*1b60*/  MOV R19, UR7 ;  /* 0x0000000700137c02 */ /* 0x000fe40008000f00 */
[----:B------:R-:W0:Y:S01]  /*1b70*/  LDS R51, [R0+0x20] ;  /* 0x0000200000337984 */ /* 0x000e220000000800 */
[----:B------:R-:W-:-:S03]  /*1b80*/  ISETP.NE.AND.EX P0, PT, RZ, UR7, PT, P0 ;  /* 0x00000007ff007c0c */ /* 0x000fc6000bf05300 */
[----:B------:R-:W0:Y:S04]  /*1b90*/  LDS R48, [R0+0x30] ;  /* 0x0000300000307984 */ /* 0x000e280000000800 */
[----:B------:R-:W0:Y:S01]  /*1ba0*/  LDS R49, [R0+0x40] ;  /* 0x0000400000317984 */ /* 0x000e220000000800 */
[----:B----4-:R-:W-:-:S03]  /*1bb0*/  IADD3 R8, PT, PT, R4, 0xffffffe, RZ ;  /* 0x0ffffffe04087810 */ /* 0x010fc60007ffe0ff */
[----:B------:R-:W4:Y:S01]  /*1bc0*/  LDS R47, [R0+0x50] ;  /* 0x00005000002f7984 */ /* 0x000f220000000800 */
[----:B------:R5:W2:Y:S03]  /*1bd0*/  F2I.FTZ.U32.TRUNC.NTZ R9, R8 ;  /* 0x0000000800097305 */ /* 0x000aa6000021f000 */
[----:B------:R-:W0:Y:S04]  /*1be0*/  LDS R46, [R0+0x60] ;  /* 0x00006000002e7984 */ /* 0x000e280000000800 */
[----:B------:R-:W0:Y:S01]  /*1bf0*/  LDS R45, [R0+0x70] ;  /* 0x00007000002d7984 */ /* 0x000e220000000800 */
[----:B-----5:R-:W-:-:S03]  /*1c00*/  IMAD.MOV.U32 R8, RZ, RZ, RZ ;  /* 0x000000ffff087224 */ /* 0x020fc600078e00ff */
[----:B------:R-:W0:Y:S04]  /*1c10*/  LDS R44, [R0+0x80] ;  /* 0x00008000002c7984 */ /* 0x000e280000000800 */
[----:B------:R-:W0:Y:S01]  /*1c20*/  LDS R42, [R0+0x90] ;  /* 0x00009000002a7984 */ /* 0x000e220000000800 */
[----:B--2---:R-:W-:-:S03]  /*1c30*/  IMAD.MOV R6, RZ, RZ, -R9 ;  /* 0x000000ffff067224 */ /* 0x004fc600078e0a09 */
[----:B------:R-:W2:Y:S01]  /*1c40*/  LDS R40, [R0+0xa0] ;  /* 0x0000a00000287984 */ /* 0x000ea20000000800 */
[----:B------:R-:W-:Y:S01]  /*1c50*/  IMAD R13, R6, R3, RZ ;  /* 0x00000003060d7224 */ /* 0x000fe200078e02ff */
[----:B------:R-:W-:Y:S01]  /*1c60*/  IADD3 R6, PT, PT, R16, R7, RZ ;  /* 0x0000000710067210 */ /* 0x000fe20007ffe0ff */
[----:B-1----:R-:W-:Y:S01]  /*1c70*/  VIADD R16, R12, UR5 ;  /* 0x000000050c107c36 */ /* 0x002fe20008000000 */
[----:B------:R-:W1:Y:S01]  /*1c80*/  LDS R43, [R0+0xb0] ;  /* 0x0000b000002b7984 */ /* 0x000e620000000800 */
[----:B------:R-:W-:Y:S01]  /*1c90*/  IMAD.HI.U32 R7, R9, R13, R8 ;  /* 0x0000000d09077227 */ /* 0x000fe200078e0008 */
[----:B------:R-:W-:Y:S02]  /*1ca0*/  MOV R8, UR6 ;  /* 0x0000000600087c02 */ /* 0x000fe40008000f00 */
[----:B------:R-:W0:Y:S01]  /*1cb0*/  LDS R41, [R0+0xc0] ;  /* 0x0000c00000297984 */ /* 0x000e220000000800 */
[----:B------:R-:W-:Y:S01]  /*1cc0*/  IMAD R9, R2, R11, R17 ;  /* 0x0000000b02097224 */ /* 0x000fe200078e0211 */
[----:B------:R-:W-:-:S02]  /*1cd0*/  IADD3 R8, P1, P2, R8, UR45, R57 ;  /* 0x0000002d08087c10 */ /* 0x000fc4000fa3e039 */
[----:B------:R-:W0:Y:S02]  /*1ce0*/  LDS R38, [R0+0xd0] ;  /* 0x0000d00000267984 */ /* 0x000e240000000800 */
[----:B------:R-:W-:Y:S02]  /*1cf0*/  IADD3.X R19, PT, PT, R19, UR46, RZ, P1, P2 ;  /* 0x0000002e13137c10 */ /* 0x000fe40008fe44ff */
[----:B------:R-:W0:Y:S04]  /*1d00*/  LDS R39, [R0+0xe0] ;  /* 0x0000e00000277984 */ /* 0x000e280000000800 */
[----:B------:R5:W0:Y:S02]  /*1d10*/  LDS R4, [R0+0xf0] ;  /* 0x0000f00000047984 */ /* 0x000a240000000800 */
[----:B-----5:R-:W-:-:S04]  /*1d20*/  IMAD.U32 R0, RZ, RZ, UR10 ;  /* 0x0000000aff007e24 */ /* 0x020fc8000f8e00ff */
[----:B----4-:R-:W-:-:S07]  /*1d30*/  IMAD R17, R0, UR4, R57 ;  /* 0x0000000400117c24 */ /* 0x010fce000f8e0239 */
.L_x_3161:
[----:B------:R-:W4:Y:S01]  /*1d40*/  LDC R12, c[0x0][0x3f4] ;  /* 0x0000fd00ff0c7b82 */ /* 0x000f220000000800 */
[----:B------:R-:W-:Y:S02]  /*1d50*/  IABS R14, R57 ;  /* 0x00000039000e7213 */ /* 0x000fe40000000000 */
[----:B------:R-:W-:-:S03]  /*1d60*/  ISETP.GE.AND P2, PT, R57, RZ, PT ;  /* 0x000000ff3900720c */ /* 0x000fc60003f46270 */
[----:B------:R-:W-:-:S05]  /*1d70*/  IMAD.HI.U32 R11, R7, R14, RZ ;  /* 0x0000000e070b7227 */ /* 0x000fca00078e00ff */
[----:B------:R-:W-:Y:S02]  /*1d80*/  IADD3 R11, PT, PT, -R11, RZ, RZ ;  /* 0x000000ff0b0b7210 */ /* 0x000fe40007ffe1ff */
[----:B----4-:R-:W-:Y:S02]  /*1d90*/  IABS R34, R12 ;  /* 0x0000000c00227213 */ /* 0x010fe40000000000 */
[----:B------:R-:W-:-:S03]  /*1da0*/  ISETP.NE.AND P3, PT, R12, RZ, PT ;  /* 0x000000ff0c00720c */ /* 0x000fc60003f65270 */
[----:B------:R-:W-:Y:S01]  /*1db0*/  IMAD R61, R34, R11, R14 ;  /* 0x0000000b223d7224 */ /* 0x000fe200078e020e */
[----:B------:R-:W-:-:S04]  /*1dc0*/  SHF.R.S32.HI R11, RZ, 0x1f, R9 ;  /* 0x0000001fff0b7819 */ /* 0x000fc80000011409 */
[----:B------:R-:W-:-:S13]  /*1dd0*/  ISETP.GT.U32.AND P1, PT, R3, R61, PT ;  /* 0x0000003d0300720c */ /* 0x000fda0003f24070 */
[----:B------:R-:W-:-:S05]  /*1de0*/  @!P1 IMAD.IADD R61, R61, 0x1, -R34 ;  /* 0x000000013d3d9824 */ /* 0x000fca00078e0a22 */
[----:B------:R-:W-:-:S13]  /*1df0*/  ISETP.GT.U32.AND P1, PT, R3, R61, PT ;  /* 0x0000003d0300720c */ /* 0x000fda0003f24070 */
[----:B------:R-:W-:Y:S02]  /*1e00*/  @!P1 IADD3 R61, PT, PT, R61, -R34, RZ ;  /* 0x800000223d3d9210 */ /* 0x000fe40007ffe0ff */
[----:B------:R-:W-:-:S03]  /*1e10*/  ISETP.GE.AND P1, PT, R57, UR42, PT ;  /* 0x0000002a39007c0c */ /* 0x000fc6000bf26270 */
[----:B------:R-:W-:Y:S01]  /*1e20*/  @!P2 IMAD.MOV R61, RZ, RZ, -R61 ;  /* 0x000000ffff3da224 */ /* 0x000fe200078e0a3d */
[----:B------:R-:W-:-:S04]  /*1e30*/  @!P3 LOP3.LUT R61, RZ, R12, RZ, 0x33, !PT ;  /* 0x0000000cff3db212 */ /* 0x000fc800078e33ff */
[----:B------:R-:W-:-:S04]  /*1e40*/  SHF.L.U32 R37, R61, 0x2, RZ ;  /* 0x000000023d257819 */ /* 0x000fc800000006ff */
[C---:B------:R-:W-:Y:S01]  /*1e50*/  LEA R52, R12.reuse, R37, 0x4 ;  /* 0x000000250c347211 */ /* 0x040fe200078e20ff */
[----:B------:R-:W-:Y:S01]  /*1e60*/  IMAD R36, R12, 0x8, R37 ;  /* 0x000000080c247824 */ /* 0x000fe200078e0225 */
[-C--:B------:R-:W-:Y:S02]  /*1e70*/  ISETP.GE.OR P5, PT, R37, R10.reuse, P1 ;  /* 0x0000000a2500720c */ /* 0x080fe40000fa6670 */
[-C--:B------:R-:W-:Y:S02]  /*1e80*/  ISETP.GE.OR P3, PT, R52, R10.reuse, P1 ;  /* 0x0000000a3400720c */ /* 0x080fe40000f66670 */
[----:B------:R-:W-:-:S11]  /*1e90*/  ISETP.GE.OR P4, PT, R36, R10, P1 ;  /* 0x0000000a2400720c */ /* 0x000fd60000f86670 */
[----:B------:R-:W4:Y:S02]  /*1ea0*/  @!P3 LDC.64 R14, c[0x0][0x3b8] ;  /* 0x0000ee00ff0ebb82 */ /* 0x000f240000000a00 */
[----:B0-----:R-:W-:-:S04]  /*1eb0*/  @!P4 IADD3 R13, P2, PT, R9, R36, RZ ;  /* 0x00000024090dc210 */ /* 0x001fc80007f5e0ff */
[----:B------:R-:W-:Y:S02]  /*1ec0*/  @!P4 LEA.HI.X.SX32 R36, R36, R11, 0x1, P2 ;  /* 0x0000000b2424c211 */ /* 0x000fe400010f0eff */
[----:B------:R-:W5:Y:S01]  /*1ed0*/  @!P4 LDC.64 R34, c[0x0][0x3b8] ;  /* 0x0000ee00ff22cb82 */ /* 0x000f620000000a00 */
[----:B------:R-:W-:Y:S02]  /*1ee0*/  IADD3 R61, PT, PT, R61, R12, RZ ;  /* 0x0000000c3d3d7210 */ /* 0x000fe40007ffe0ff */
[----:B-----5:R-:W-:-:S04]  /*1ef0*/  @!P4 LEA R58, P2, R13, R34, 0x2 ;  /* 0x000000220d3ac211 */ /* 0x020fc800078410ff */
[----:B------:R-:W-:Y:S02]  /*1f00*/  @!P4 LEA.HI.X R59, R13, R35, R36, 0x2, P2 ;  /* 0x000000230d3bc211 */ /* 0x000fe400010f1424 */
[----:B------:R-:W-:Y:S01]  /*1f10*/  ISETP.GE.AND P2, PT, R57, UR42, PT ;  /* 0x0000002a39007c0c */ /* 0x000fe2000bf46270 */
[----:B------:R-:W-:Y:S01]  /*1f20*/  IMAD R36, R12, 0x20, R37 ;  /* 0x000000200c247824 */ /* 0x000fe200078e0225 */
[----:B------:R-:W5:Y:S02]  /*1f30*/  @!P5 LDC.64 R34, c[0x0][0x3b8] ;  /* 0x0000ee00ff22db82 */ /* 0x000f640000000a00 */
[----:B------:R-:W-:Y:S02]  /*1f40*/  FSEL R0, R0, RZ, P2 ;  /* 0x000000ff00007208 */ /* 0x000fe40001000000 */
[----:B------:R-:W-:-:S04]  /*1f50*/  @!P3 IADD3 R13, P6, PT, R9, R52, RZ ;  /* 0x00000034090db210 */ /* 0x000fc80007fde0ff */
[----:B------:R5:W2:Y:S01]  /*1f60*/  @!P4 LDG.E R0, desc[UR36][R58.64] ;  /* 0x000000243a00c981 */ /* 0x000aa2000c1e1900 */
[----:B------:R-:W-:Y:S02]  /*1f70*/  ISETP.GE.OR P4, PT, R36, R10, P1 ;  /* 0x0000000a2400720c */ /* 0x000fe40000f86670 */
[----:B------:R-:W-:Y:S02]  /*1f80*/  @!P3 LEA.HI.X.SX32 R52, R52, R11, 0x1, P6 ;  /* 0x0000000b3434b211 */ /* 0x000fe400030f0eff */
[C---:B----4-:R-:W-:Y:S02]  /*1f90*/  @!P3 LEA R14, P6, R13.reuse, R14, 0x2 ;  /* 0x0000000e0d0eb211 */ /* 0x050fe400078c10ff */
[----:B------:R-:W-:Y:S02]  /*1fa0*/  FSEL R18, R18, RZ, P2 ;  /* 0x000000ff12127208 */ /* 0x000fe40001000000 */
[----:B------:R-:W-:Y:S01]  /*1fb0*/  @!P3 LEA.HI.X R15, R13, R15, R52, 0x2, P6 ;  /* 0x0000000f0d0fb211 */ /* 0x000fe200030f1434 */
[----:B------:R-:W-:Y:S01]  /*1fc0*/  IMAD.SHL.U32 R13, R61, 0x4, RZ ;  /* 0x000000043d0d7824 */ /* 0x000fe200078e00ff */
[----:B------:R-:W-:-:S03]  /*1fd0*/  @!P5 IADD3 R37, P6, PT, R9, R37, RZ ;  /* 0x000000250925d210 */ /* 0x000fc60007fde0ff */
[----:B------:R4:W2:Y:S01]  /*1fe0*/  @!P3 LDG.E R18, desc[UR36][R14.64] ;  /* 0x000000240e12b981 */ /* 0x0008a2000c1e1900 */
[----:B------:R-:W-:Y:S02]  /*1ff0*/  ISETP.GE.OR P3, PT, R13, R10, P1 ;  /* 0x0000000a0d00720c */ /* 0x000fe40000f66670 */
[----:B------:R-:W-:Y:S02]  /*2000*/  @!P5 IADD3.X R52, PT, PT, RZ, R11, RZ, P6, !PT ;  /* 0x0000000bff34d210 */ /* 0x000fe400037fe4ff */
[C---:B-----5:R-:W-:Y:S02]  /*2010*/  @!P5 LEA R58, P6, R37.reuse, R34, 0x2 ;  /* 0x00000022253ad211 */ /* 0x060fe400078c10ff */
[----:B------:R-:W-:Y:S02]  /*2020*/  FSEL R20, R20, RZ, P2 ;  /* 0x000000ff14147208 */ /* 0x000fe40001000000 */
[----:B------:R-:W-:Y:S01]  /*2030*/  @!P5 LEA.HI.X R59, R37, R35, R52, 0x2, P6 ;  /* 0x00000023253bd211 */ /* 0x000fe200030f1434 */
[----:B----4-:R-:W4:Y:S01]  /*2040*/  @!P4 LDC.64 R14, c[0x0][0x3b8] ;  /* 0x0000ee00ff0ecb82 */ /* 0x010f220000000a00 */
[----:B------:R-:W-:-:S03]  /*2050*/  IMAD R52, R12, 0x8, R13 ;  /* 0x000000080c347824 */ /* 0x000fc600078e020d */
[----:B------:R5:W2:Y:S01]  /*2060*/  @!P5 LDG.E R20, desc[UR36][R58.64] ;  /* 0x000000243a14d981 */ /* 0x000aa2000c1e1900 */
[----:B------:R-:W-:Y:S02]  /*2070*/  @!P4 IADD3 R37, P6, PT, R9, R36, RZ ;  /* 0x000000240925c210 */ /* 0x000fe40007fde0ff */
[----:B------:R-:W-:Y:S01]  /*2080*/  ISETP.GE.OR P5, PT, R52, R10, P1 ;  /* 0x0000000a3400720c */ /* 0x000fe20000fa6670 */
[----:B------:R-:W5:Y:S01]  /*2090*/  @!P3 LDC.64 R34, c[0x0][0x3b8] ;  /* 0x0000ee00ff22bb82 */ /* 0x000f620000000a00 */
[----:B------:R-:W-:Y:S02]  /*20a0*/  @!P4 LEA.HI.X.SX32 R54, R36, R11, 0x1, P6 ;  /* 0x0000000b2436c211 */ /* 0x000fe400030f0eff */
[----:B------:R-:W-:Y:S02]  /*20b0*/  LEA R61, R12, R61, 0x2 ;  /* 0x0000003d0c3d7211 */ /* 0x000fe400078e10ff */
[----:B------:R-:W-:Y:S02]  /*20c0*/  FSEL R21, R21, RZ, P2 ;  /* 0x000000ff15157208 */ /* 0x000fe40001000000 */
[----:B----4-:R-:W-:-:S04]  /*20d0*/  @!P4 LEA R36, P6, R37, R14, 0x2 ;  /* 0x0000000e2524c211 */ /* 0x010fc800078c10ff */
[----:B------:R-:W-:Y:S02]  /*20e0*/  @!P4 LEA.HI.X R37, R37, R15, R54, 0x2, P6 ;  /* 0x0000000f2525c211 */ /* 0x000fe400030f1436 */
[----:B------:R-:W4:Y:S01]  /*20f0*/  @!P5 LDC.64 R14, c[0x0][0x3b8] ;  /* 0x0000ee00ff0edb82 */ /* 0x000f220000000a00 */
[----:B------:R-:W-:Y:S01]  /*2100*/  IMAD.SHL.U32 R54, R61, 0x4, RZ ;  /* 0x000000043d367824 */ /* 0x000fe200078e00ff */
[----:B------:R-:W-:Y:S01]  /*2110*/  @!P3 IADD3 R56, P6, PT, R9, R13, RZ ;  /* 0x0000000d0938b210 */ /* 0x000fe20007fde0ff */
[----:B------:R4:W2:Y:S01]  /*2120*/  @!P4 LDG.E R21, desc[UR36][R36.64] ;  /* 0x000000242415c981 */ /* 0x0008a2000c1e1900 */
[----:B------:R-:W-:Y:S02]  /*2130*/  IADD3 R61, PT, PT, R61, R12, RZ ;  /* 0x0000000c3d3d7210 */ /* 0x000fe40007ffe0ff */
[----:B------:R-:W-:Y:S02]  /*2140*/  ISETP.GE.OR P4, PT, R54, R10, P1 ;  /* 0x0000000a3600720c */ /* 0x000fe40000f86670 */
[----:B------:R-:W-:-:S02]  /*2150*/  @!P3 LEA.HI.X.SX32 R13, R13, R11, 0x1, P6 ;  /* 0x0000000b0d0db211 */ /* 0x000fc400030f0eff */
[----:B-----5:R-:W-:Y:S02]  /*2160*/  @!P3 LEA R58, P6, R56, R34, 0x2 ;  /* 0x00000022383ab211 */ /* 0x020fe400078c10ff */
[----:B------:R-:W-:Y:S02]  /*2170*/  FSEL R32, R32, RZ, P2 ;  /* 0x000000ff20207208 */ /* 0x000fe40001000000 */
[----:B------:R-:W-:Y:S01]  /*2180*/  @!P3 LEA.HI.X R59, R56, R35, R13, 0x2, P6 ;  /* 0x00000023383bb211 */ /* 0x000fe200030f140d */
[----:B------:R-:W-:Y:S01]  /*2190*/  IMAD.SHL.U32 R56, R61, 0x4, RZ ;  /* 0x000000043d387824 */ /* 0x000fe200078e00ff */
[----:B------:R-:W-:-:S03]  /*21a0*/  @!P5 IADD3 R13, P6, PT, R9, R52, RZ ;  /* 0x00000034090dd210 */ /* 0x000fc60007fde0ff */
[----:B------:R5:W0:Y:S01]  /*21b0*/  @!P3 LDG.E R32, desc[UR36][R58.64] ;  /* 0x000000243a20b981 */ /* 0x000a22000c1e1900 */
[----:B------:R-:W-:Y:S01]  /*21c0*/  ISETP.GE.OR P3, PT, R56, R10, P1 ;  /* 0x0000000a3800720c */ /* 0x000fe20000f66670 */
[----:B------:R-:W5:Y:S01]  /*21d0*/  @!P4 LDC.64 R34, c[0x0][0x3b8] ;  /* 0x0000ee00ff22cb82 */ /* 0x000f620000000a00 */
[----:B------:R-:W-:Y:S02]  /*21e0*/  @!P5 LEA.HI.X.SX32 R52, R52, R11, 0x1, P6 ;  /* 0x0000000b3434d211 */ /* 0x000fe400030f0eff */
[----:B----4-:R-:W-:Y:S02]  /*21f0*/  @!P5 LEA R36, P6, R13, R14, 0x2 ;  /* 0x0000000e0d24d211 */ /* 0x010fe400078c10ff */
[----:B---3--:R-:W-:Y:S02]  /*2200*/  FSEL R23, R23, RZ, P2 ;  /* 0x000000ff17177208 */ /* 0x008fe40001000000 */
[----:B------:R-:W-:Y:S02]  /*2210*/  @!P5 LEA.HI.X R37, R13, R15, R52, 0x2, P6 ;  /* 0x0000000f0d25d211 */ /* 0x000fe400030f1434 */
[----:B------:R-:W-:-:S03]  /*2220*/  IADD3 R61, PT, PT, R61, R12, RZ ;  /* 0x0000000c3d3d7210 */ /* 0x000fc60007ffe0ff */
[----:B------:R-:W3:Y:S01]  /*2230*/  @!P3 LDC.64 R14, c[0x0][0x3b8] ;  /* 0x0000ee00ff0ebb82 */ /* 0x000ee20000000a00 */
[----:B------:R3:W4:Y:S01]  /*2240*/  @!P5 LDG.E R23, desc[UR36][R36.64] ;  /* 0x000000242417d981 */ /* 0x000722000c1e1900 */
[----:B------:R-:W-:Y:S01]  /*2250*/  @!P4 IADD3 R13, P5, PT, R9, R54, RZ ;  /* 0x00000036090dc210 */ /* 0x000fe20007fbe0ff */
[----:B------:R-:W-:Y:S01]  /*2260*/  IMAD.SHL.U32 R52, R61, 0x4, RZ ;  /* 0x000000043d347824 */ /* 0x000fe200078e00ff */
[----:B------:R-:W-:Y:S02]  /*2270*/  LEA R61, R12, R61, 0x1 ;  /* 0x0000003d0c3d7211 */ /* 0x000fe400078e08ff */
[----:B------:R-:W-:Y:S02]  /*2280*/  @!P4 LEA.HI.X.SX32 R54, R54, R11, 0x1, P5 ;  /* 0x0000000b3636c211 */ /* 0x000fe400028f0eff */
[----:B------:R-:W-:Y:S02]  /*2290*/  ISETP.GE.OR P5, PT, R52, R10, P1 ;  /* 0x0000000a3400720c */ /* 0x000fe40000fa6670 */
[----:B------:R-:W-:-:S02]  /*22a0*/  FSEL R22, R22, RZ, P2 ;  /* 0x000000ff16167208 */ /* 0x000fc40001000000 */
[----:B-----5:R-:W-:Y:S01]  /*22b0*/  @!P4 LEA R58, P6, R13, R34, 0x2 ;  /* 0x000000220d3ac211 */ /* 0x020fe200078c10ff */
[----:B------:R-:W-:-:S03]  /*22c0*/  IMAD.SHL.U32 R60, R61, 0x4, RZ ;  /* 0x000000043d3c7824 */ /* 0x000fc600078e00ff */
[----:B------:R-:W-:Y:S02]  /*22d0*/  @!P4 LEA.HI.X R59, R13, R35, R54, 0x2, P6 ;  /* 0x000000230d3bc211 */ /* 0x000fe400030f1436 */
[----:B------:R-:W-:-:S03]  /*22e0*/  @!P3 IADD3 R13, P6, PT, R9, R56, RZ ;  /* 0x00000038090db210 */ /* 0x000fc60007fde0ff */
[----:B------:R-:W5:Y:S01]  /*22f0*/  @!P5 LDC.64 R34, c[0x0][0x3b8] ;  /* 0x0000ee00ff22db82 */ /* 0x000f620000000a00 */
[----:B------:R5:W4:Y:S01]  /*2300*/  @!P4 LDG.E R22, desc[UR36][R58.64] ;  /* 0x000000243a16c981 */ /* 0x000b22000c1e1900 */
[----:B------:R-:W-:Y:S02]  /*2310*/  ISETP.GE.OR P4, PT, R60, R10, P1 ;  /* 0x0000000a3c00720c */ /* 0x000fe40000f86670 */
[----:B------:R-:W-:Y:S02]  /*2320*/  @!P3 LEA.HI.X.SX32 R56, R56, R11, 0x1, P6 ;  /* 0x0000000b3838b211 */ /* 0x000fe400030f0eff */
[----:B---3--:R-:W-:Y:S02]  /*2330*/  @!P3 LEA R36, P6, R13, R14, 0x2 ;  /* 0x0000000e0d24b211 */ /* 0x008fe400078c10ff */
[----:B------:R-:W-:Y:S02]  /*2340*/  FSEL R27, R27, RZ, P2 ;  /* 0x000000ff1b1b7208 */ /* 0x000fe40001000000 */
[----:B------:R-:W-:-:S02]  /*2350*/  @!P3 LEA.HI.X R37, R13, R15, R56, 0x2, P6 ;  /* 0x0000000f0d25b211 */ /* 0x000fc400030f1438 */
[----:B------:R-:W-:-:S03]  /*2360*/  IADD3 R61, PT, PT, R61, R12, RZ ;  /* 0x0000000c3d3d7210 */ /* 0x000fc60007ffe0ff */
[----:B------:R3:W4:Y:S01]  /*2370*/  @!P3 LDG.E R27, desc[UR36][R36.64] ;  /* 0x00000024241bb981 */ /* 0x000722000c1e1900 */
[----:B------:R-:W-:Y:S01]  /*2380*/  @!P5 IADD3 R13, P3, PT, R9, R52, RZ ;  /* 0x00000034090dd210 */ /* 0x000fe20007f7e0ff */
[C---:B------:R-:W-:Y:S01]  /*2390*/  IMAD.SHL.U32 R54, R61.reuse, 0x4, RZ ;  /* 0x000000043d367824 */ /* 0x040fe200078e00ff */
[----:B------:R-:W3:Y:S01]  /*23a0*/  @!P4 LDC.64 R14, c[0x0][0x3b8] ;  /* 0x0000ee00ff0ecb82 */ /* 0x000ee20000000a00 */
[----:B------:R-:W-:Y:S02]  /*23b0*/  IADD3 R61, PT, PT, R61, R12, RZ ;  /* 0x0000000c3d3d7210 */ /* 0x000fe40007ffe0ff */
[----:B------:R-:W-:Y:S02]  /*23c0*/  @!P5 LEA.HI.X.SX32 R52, R52, R11, 0x1, P3 ;  /* 0x0000000b3434d211 */ /* 0x000fe400018f0eff */
[----:B------:R-:W-:Y:S02]  /*23d0*/  ISETP.GE.OR P3, PT, R54, R10, P1 ;  /* 0x0000000a3600720c */ /* 0x000fe40000f66670 */
[----:B-----5:R-:W-:-:S02]  /*23e0*/  @!P5 LEA R58, P6, R13, R34, 0x2 ;  /* 0x000000220d3ad211 */ /* 0x020fc400078c10ff */
[----:B------:R-:W-:Y:S02]  /*23f0*/  FSEL R24, R24, RZ, P2 ;  /* 0x000000ff18187208 */ /* 0x000fe40001000000 */
[----:B------:R-:W-:Y:S01]  /*2400*/  @!P5 LEA.HI.X R59, R13, R35, R52, 0x2, P6 ;  /* 0x000000230d3bd211 */ /* 0x000fe200030f1434 */
[----:B------:R-:W-:Y:S01]  /*2410*/  IMAD.SHL.U32 R52, R61, 0x4, RZ ;  /* 0x000000043d347824 */ /* 0x000fe200078e00ff */
[----:B------:R-:W-:-:S03]  /*2420*/  @!P4 IADD3 R13, P6, PT, R9, R60, RZ ;  /* 0x0000003c090dc210 */ /* 0x000fc60007fde0ff */
[----:B------:R5:W4:Y:S01]  /*2430*/  @!P5 LDG.E R24, desc[UR36][R58.64] ;  /* 0x000000243a18d981 */ /* 0x000b22000c1e1900 */
[----:B------:R-:W-:Y:S01]  /*2440*/  ISETP.GE.OR P5, PT, R52, R10, P1 ;  /* 0x0000000a3400720c */ /* 0x000fe20000fa6670 */
[----:B------:R-:W1:Y:S01]  /*2450*/  @!P3 LDC.64 R34, c[0x0][0x3b8] ;  /* 0x0000ee00ff22bb82 */ /* 0x000e620000000a00 */
[----:B------:R-:W-:Y:S02]  /*2460*/  @!P4 LEA.HI.X.SX32 R60, R60, R11, 0x1, P6 ;  /* 0x0000000b3c3cc211 */ /* 0x000fe400030f0eff */
[----:B------:R-:W-:Y:S02]  /*2470*/  FSEL R33, R33, RZ, P2 ;  /* 0x000000ff21217208 */ /* 0x000fe40001000000 */
[----:B---3--:R-:W-:-:S04]  /*2480*/  @!P4 LEA R36, P6, R13, R14, 0x2 ;  /* 0x0000000e0d24c211 */ /* 0x008fc800078c10ff */
[----:B------:R-:W-:Y:S02]  /*2490*/  @!P4 LEA.HI.X R37, R13, R15, R60, 0x2, P6 ;  /* 0x0000000f0d25c211 */ /* 0x000fe400030f143c */
[----:B------:R-:W-:Y:S01]  /*24a0*/  IADD3 R13, PT, PT, R61, R12, RZ ;  /* 0x0000000c3d0d7210 */ /* 0x000fe20007ffe0ff */
[----:B------:R-:W3:Y:S02]  /*24b0*/  @!P5 LDC.64 R14, c[0x0][0x3b8] ;  /* 0x0000ee00ff0edb82 */ /* 0x000ee40000000a00 */
[----:B------:R1:W4:Y:S01]  /*24c0*/  @!P4 LDG.E R33, desc[UR36][R36.64] ;  /* 0x000000242421c981 */ /* 0x000322000c1e1900 */
[----:B-----5:R-:W-:Y:S01]  /*24d0*/  @!P3 IADD3 R59, P4, PT, R9, R54, RZ ;  /* 0x00000036093bb210 */ /* 0x020fe20007f9e0ff */
[----:B------:R-:W-:Y:S01]  /*24e0*/  IMAD.SHL.U32 R56, R13, 0x4, RZ ;  /* 0x000000040d387824 */ /* 0x000fe200078e00ff */
[----:B------:R-:W-:Y:S02]  /*24f0*/  FSEL R31, R31, RZ, P2 ;  /* 0x000000ff1f1f7208 */ /* 0x000fe40001000000 */
[----:B------:R-:W-:-:S02]  /*2500*/  @!P3 LEA.HI.X.SX32 R54, R54, R11, 0x1, P4 ;  /* 0x0000000b3636b211 */ /* 0x000fc400020f0eff */
[----:B------:R-:W-:Y:S02]  /*2510*/  ISETP.GE.OR P4, PT, R56, R10, P1 ;  /* 0x0000000a3800720c */ /* 0x000fe40000f86670 */
[----:B-1----:R-:W-:-:S04]  /*2520*/  @!P3 LEA R58, P6, R59, R34, 0x2 ;  /* 0x000000223b3ab211 */ /* 0x002fc800078c10ff */
[----:B------:R-:W-:-:S05]  /*2530*/  @!P3 LEA.HI.X R59, R59, R35, R54, 0x2, P6 ;  /* 0x000000233b3bb211 */ /* 0x000fca00030f1436 */
[----:B------:R1:W5:Y:S01]  /*2540*/  @!P3 LDG.E R31, desc[UR36][R58.64] ;  /* 0x000000243a1fb981 */ /* 0x000362000c1e1900 */
[----:B------:R-:W-:Y:S01]  /*2550*/  @!P5 IADD3 R37, P3, PT, R9, R52, RZ ;  /* 0x000000340925d210 */ /* 0x000fe20007f7e0ff */
[----:B------:R-:W1:Y:S01]  /*2560*/  @!P4 LDC.64 R34, c[0x0][0x3b8] ;  /* 0x0000ee00ff22cb82 */ /* 0x000e620000000a00 */
[----:B------:R-:W-:Y:S02]  /*2570*/  IADD3 R13, PT, PT, R13, R12, RZ ;  /* 0x0000000c0d0d7210 */ /* 0x000fe40007ffe0ff */
[----:B------:R-:W-:Y:S02]  /*2580*/  @!P5 LEA.HI.X.SX32 R52, R52, R11, 0x1, P3 ;  /* 0x0000000b3434d211 */ /* 0x000fe400018f0eff */
[C---:B---3--:R-:W-:Y:S02]  /*2590*/  @!P5 LEA R36, P3, R37.reuse, R14, 0x2 ;  /* 0x0000000e2524d211 */ /* 0x048fe400078610ff */
[----:B------:R-:W-:Y:S02]  /*25a0*/  FSEL R28, R28, RZ, P2 ;  /* 0x000000ff1c1c7208 */ /* 0x000fe40001000000 */
[----:B------:R-:W-:Y:S01]  /*25b0*/  @!P5 LEA.HI.X R37, R37, R15, R52, 0x2, P3 ;  /* 0x0000000f2525d211 */ /* 0x000fe200018f1434 */
[C---:B------:R-:W-:Y:S01]  /*25c0*/  IMAD.SHL.U32 R52, R13.reuse, 0x4, RZ ;  /* 0x000000040d347824 */ /* 0x040fe200078e00ff */
[----:B------:R-:W-:-:S03]  /*25d0*/  IADD3 R13, PT, PT, R13, R12, RZ ;  /* 0x0000000c0d0d7210 */ /* 0x000fc60007ffe0ff */
[----:B------:R3:W5:Y:S01]  /*25e0*/  @!P5 LDG.E R28, desc[UR36][R36.64] ;  /* 0x00000024241cd981 */ /* 0x000762000c1e1900 */
[----:B------:R-:W-:Y:S01]  /*25f0*/  ISETP.GE.OR P3, PT, R52, R10, P1 ;  /* 0x0000000a3400720c */ /* 0x000fe20000f66670 */
[----:B------:R-:W-:Y:S01]  /*2600*/  IMAD.SHL.U32 R54, R13, 0x4, RZ ;  /* 0x000000040d367824 */ /* 0x000fe200078e00ff */
[----:B-1----:R-:W-:Y:S02]  /*2610*/  @!P4 IADD3 R58, P5, PT, R9, R56, RZ ;  /* 0x00000038093ac210 */ /* 0x002fe40007fbe0ff */
[----:B------:R-:W-:Y:S02]  /*2620*/  IADD3 R13, PT, PT, R13, R12, RZ ;  /* 0x0000000c0d0d7210 */ /* 0x000fe40007ffe0ff */
[----:B------:R-:W-:Y:S02]  /*2630*/  @!P4 LEA.HI.X.SX32 R59, R56, R11, 0x1, P5 ;  /* 0x0000000b383bc211 */ /* 0x000fe400028f0eff */
[----:B------:R-:W-:Y:S01]  /*2640*/  ISETP.GE.OR P5, PT, R54, R10, P1 ;  /* 0x0000000a3600720c */ /* 0x000fe20000fa6670 */
[----:B------:R-:W-:Y:S01]  /*2650*/  IMAD.SHL.U32 R56, R13, 0x4, RZ ;  /* 0x000000040d387824 */ /* 0x000fe200078e00ff */
[----:B------:R-:W-:-:S03]  /*2660*/  @!P4 LEA R12, P6, R58, R34, 0x2 ;  /* 0x000000223a0cc211 */ /* 0x000fc600078c10ff */
[----:B------:R-:W1:Y:S01]  /*2670*/  @!P3 LDC.64 R14, c[0x0][0x3b8] ;  /* 0x0000ee00ff0ebb82 */ /* 0x000e620000000a00 */
[----:B------:R-:W-:Y:S02]  /*2680*/  @!P4 LEA.HI.X R13, R58, R35, R59, 0x2, P6 ;  /* 0x000000233a0dc211 */ /* 0x000fe400030f143b */
[----:B------:R-:W-:Y:S02]  /*2690*/  ISETP.GE.OR P6, PT, R56, R10, P1 ;  /* 0x0000000a3800720c */ /* 0x000fe40000fc6670 */
[----:B------:R-:W-:-:S03]  /*26a0*/  FSEL R30, R30, RZ, P2 ;  /* 0x000000ff1e1e7208 */ /* 0x000fc60001000000 */
[----:B------:R-:W2:Y:S03]  /*26b0*/  @!P5 LDC.64 R34, c[0x0][0x3b8] ;  /* 0x0000ee00ff22db82 */ /* 0x000ea60000000a00 */
[----:B------:R2:W5:Y:S01]  /*26c0*/  @!P4 LDG.E R30, desc[UR36][R12.64] ;  /* 0x000000240c1ec981 */ /* 0x000562000c1e1900 */
[----:B------:R-:W-:-:S04]  /*26d0*/  @!P3 IADD3 R58, P4, PT, R9, R52, RZ ;  /* 0x00000034093ab210 */ /* 0x000fc80007f9e0ff */
[----:B---3--:R-:W3:Y:S01]  /*26e0*/  @!P6 LDC.64 R36, c[0x0][0x3b8] ;  /* 0x0000ee00ff24eb82 */ /* 0x008ee20000000a00 */
[----:B------:R-:W-:Y:S02]  /*26f0*/  @!P3 LEA.HI.X.SX32 R52, R52, R11, 0x1, P4 ;  /* 0x0000000b3434b211 */ /* 0x000fe400020f0eff */
[----:B------:R-:W-:Y:S02]  /*2700*/  FSEL R25, R25, RZ, P2 ;  /* 0x000000ff19197208 */ /* 0x000fe40001000000 */
[----:B-1----:R-:W-:-:S04]  /*2710*/  @!P3 LEA R14, P4, R58, R14, 0x2 ;  /* 0x0000000e3a0eb211 */ /* 0x002fc800078810ff */
[----:B------:R-:W-:Y:S02]  /*2720*/  @!P3 LEA.HI.X R15, R58, R15, R52, 0x2, P4 ;  /* 0x0000000f3a0fb211 */ /* 0x000fe400020f1434 */
[----:B------:R-:W-:-:S03]  /*2730*/  @!P5 IADD3 R58, P4, PT, R9, R54, RZ ;  /* 0x00000036093ad210 */ /* 0x000fc60007f9e0ff */
[----:B------:R0:W5:Y:S01]  /*2740*/  @!P3 LDG.E R25, desc[UR36][R14.64] ;  /* 0x000000240e19b981 */ /* 0x000162000c1e1900 */
[----:B------:R-:W-:Y:S02]  /*2750*/  @!P5 LEA.HI.X.SX32 R54, R54, R11, 0x1, P4 ;  /* 0x0000000b3636d211 */ /* 0x000fe400020f0eff */
[C---:B--2---:R-:W-:Y:S02]  /*2760*/  @!P5 LEA R34, P3, R58.reuse, R34, 0x2 ;  /* 0x000000223a22d211 */ /* 0x044fe400078610ff */
[----:B------:R-:W-:Y:S02]  /*2770*/  @!P6 IADD3 R52, P4, PT, R9, R56, RZ ;  /* 0x000000380934e210 */ /* 0x000fe40007f9e0ff */
[----:B------:R-:W-:Y:S02]  /*2780*/  @!P5 LEA.HI.X R35, R58, R35, R54, 0x2, P3 ;  /* 0x000000233a23d211 */ /* 0x000fe400018f1436 */
[----:B------:R-:W-:Y:S02]  /*2790*/  FSEL R26, R26, RZ, P2 ;  /* 0x000000ff1a1a7208 */ /* 0x000fe40001000000 */
[----:B------:R-:W-:-:S02]  /*27a0*/  @!P6 LEA.HI.X.SX32 R56, R56, R11, 0x1, P4 ;  /* 0x0000000b3838e211 */ /* 0x000fc400020f0eff */
[C---:B---3--:R-:W-:Y:S01]  /*27b0*/  @!P6 LEA R36, P3, R52.reuse, R36, 0x2 ;  /* 0x000000243424e211 */ /* 0x048fe200078610ff */
[----:B------:R-:W-:Y:S01]  /*27c0*/  @P0 IMAD.MOV.U32 R13, RZ, RZ, R19 ;  /* 0x000000ffff0d0224 */ /* 0x000fe200078e0013 */
[----:B------:R-:W-:Y:S01]  /*27d0*/  FSEL R29, R29, RZ, P2 ;  /* 0x000000ff1d1d7208 */ /* 0x000fe20001000000 */
[----:B------:R-:W2:Y:S01]  /*27e0*/  @!P5 LDG.E R26, desc[UR36][R34.64] ;  /* 0x00000024221ad981 */ /* 0x000ea2000c1e1900 */
[----:B------:R-:W-:Y:S02]  /*27f0*/  @P0 MOV R12, R8 ;  /* 0x00000008000c0202 */ /* 0x000fe40000000f00 */
[----:B------:R-:W-:-:S03]  /*2800*/  @!P6 LEA.HI.X R37, R52, R37, R56, 0x2, P3 ;  /* 0x000000253425e211 */ /* 0x000fc600018f1438 */
[----:B------:R1:W3:Y:S04]  /*2810*/  @P0 LDG.E.U8 R11, desc[UR36][R12.64] ;  /* 0x000000240c0b0981 */ /* 0x0002e8000c1e1100 */
[----:B------:R-:W3:Y:S01]  /*2820*/  @!P6 LDG.E R29, desc[UR36][R36.64] ;  /* 0x00000024241de981 */ /* 0x000ee2000c1e1900 */
[----:B------:R-:W-:Y:S01]  /*2830*/  UMOV UR4, 0xffffffff ;  /* 0xffffffff00047882 */ /* 0x000fe20000000000 */
[----:B0-----:R-:W-:-:S04]  /*2840*/  FMUL.FTZ R14, R53, R32 ;  /* 0x00000020350e7220 */ /* 0x001fc80000410000 */
[----:B------:R-:W-:-:S04]  /*2850*/  FFMA.FTZ R14, R55, R20, R14 ;  /* 0x00000014370e7223 */ /* 0x000fc8000001000e */
[----:B------:R-:W-:-:S04]  /*2860*/  FFMA.FTZ R15, R51, R0, R14 ;  /* 0x00000000330f7223 */ /* 0x000fc8000001000e */
[----:B----4-:R-:W-:-:S04]  /*2870*/  FFMA.FTZ R14, R48, R23, R15 ;  /* 0x00000017300e7223 */ /* 0x010fc8000001000f */
[----:B------:R-:W-:-:S04]  /*2880*/  FFMA.FTZ R14, R49, R18, R14 ;  /* 0x00000012310e7223 */ /* 0x000fc8000001000e */
[----:B------:R-:W-:Y:S02]  /*2890*/  FFMA.FTZ R15, R47, R22, R14 ;  /* 0x000000162f0f7223 */ /* 0x000fe4000001000e */
[----:B------:R-:W0:Y:S02]  /*28a0*/  S2R R14, SR_TID.X ;  /* 0x00000000000e7919 */ /* 0x000e240000002100 */
[----:B-1----:R-:W-:-:S04]  /*28b0*/  FFMA.FTZ R12, R46, R27, R15 ;  /* 0x0000001b2e0c7223 */ /* 0x002fc8000001000f */
[----:B------:R-:W-:-:S04]  /*28c0*/  FFMA.FTZ R13, R45, R24, R12 ;  /* 0x000000182d0d7223 */ /* 0x000fc8000001000c */
[----:B------:R-:W-:-:S04]  /*28d0*/  FFMA.FTZ R13, R44, R21, R13 ;  /* 0x000000152c0d7223 */ /* 0x000fc8000001000d */
[----:B------:R-:W-:-:S04]  /*28e0*/  FFMA.FTZ R13, R42, R33, R13 ;  /* 0x000000212a0d7223 */ /* 0x000fc8000001000d */
[----:B-----5:R-:W-:-:S04]  /*28f0*/  FFMA.FTZ R12, R40, R31, R13 ;  /* 0x0000001f280c7223 */ /* 0x020fc8000001000d */
[----:B------:R-:W-:Y:S01]  /*2900*/  FFMA.FTZ R12, R43, R28, R12 ;  /* 0x0000001c2b0c7223 */ /* 0x000fe2000001000c */
[----:B0-----:R-:W-:-:S03]  /*2910*/  LOP3.LUT R34, R14, 0x3, RZ, 0xc0, !PT ;  /* 0x000000030e227812 */ /* 0x001fc600078ec0ff */
[----:B------:R-:W-:-:S04]  /*2920*/  FFMA.FTZ R13, R41, R30, R12 ;  /* 0x0000001e290d7223 */ /* 0x000fc8000001000c */
[----:B------:R-:W-:-:S04]  /*2930*/  FFMA.FTZ R12, R38, R25, R13 ;  /* 0x00000019260c7223 */ /* 0x000fc8000001000d */
[----:B--2---:R-:W-:Y:S01]  /*2940*/  FFMA.FTZ R13, R39, R26, R12 ;  /* 0x0000001a270d7223 */ /* 0x004fe2000001000c */
[----:B---3--:R-:W-:-:S03]  /*2950*/  ISETP.NE.AND P2, PT, R11, RZ, P0 ;  /* 0x000000ff0b00720c */ /* 0x008fc60000745270 */
[----:B------:R-:W-:Y:S01]  /*2960*/  FFMA.FTZ R13, R4, R29, R13 ;  /* 0x0000001d040d7223 */ /* 0x000fe2000001000d */
[----:B------:R-:W-:Y:S09]  /*2970*/  BRA.DIV UR4, `(.L_x_3158) ;  /* 0x0000005e04687947 */ /* 0x000ff2000b800000 */
[----:B------:R-:W0:Y:S02]  /*2980*/  SHFL.BFLY PT, R14, R13, 0x2, 0x1f ;  /* 0x0c401f000d0e7f89 */ /* 0x000e2400000e0000 */
[----:B0-----:R-:W-:-:S05]  /*2990*/  FADD.FTZ R13, R13, R14 ;  /* 0x0000000e0d0d7221 */ /* 0x001fca0000010000 */
[----:B------:R0:W1:Y:S02]  /*29a0*/  SHFL.BFLY PT, R14, R13, 0x1, 0x1f ;  /* 0x0c201f000d0e7f89 */ /* 0x00006400000e0000 */
.L_x_3240:
[----:B------:R-:W-:Y:S01]  /*29b0*/  ISETP.NE.OR P1, PT, R34, RZ, P1 ;  /* 0x000000ff2200720c */ /* 0x000fe20000f25670 */
        /* <DEDUP_REMOVED lines=25> */
.L_x_3160:
[----:B------:R-:W-:Y:S05]  /*2b50*/  BSYNC.RECONVERGENT B1 ;  /* 0x0000000000017941 */ /* 0x000fea0003800200 */
.L_x_3159:
[----:B------:R-:W-:Y:S01]  /*2b60*/  IADD3 R57, PT, PT, R57, 0x10, RZ ;  /* 0x0000001039397810 */ /* 0x000fe20007ffe0ff */
[----:B-1----:R-:W-:Y:S01]  /*2b70*/  VIADD R5, R5, 0x40 ;  /* 0x0000004005057836 */ /* 0x002fe20000000000 */
[----:B------:R-:W-:Y:S02]  /*2b80*/  IADD3 R8, P2, PT, R8, 0x10, RZ ;  /* 0x0000001008087810 */ /* 0x000fe40007f5e0ff */
[----:B------:R-:W-:Y:S02]  /*2b90*/  ISETP.GE.AND P1, PT, R57, R6, PT ;  /* 0x000000063900720c */ /* 0x000fe40003f26270 */
[----:B------:R-:W-:Y:S01]  /*2ba0*/  IADD3 R17, PT, PT, R17, 0x10, RZ ;  /* 0x0000001011117810 */ /* 0x000fe20007ffe0ff */
[----:B------:R-:W-:-:S10]  /*2bb0*/  IMAD.X R19, RZ, RZ, R19, P2 ;  /* 0x000000ffff137224 */ /* 0x000fd400010e0613 */
[----:B------:R-:W-:Y:S05]  /*2bc0*/  @!P1 BRA `(.L_x_3161) ;  /* 0xfffffff0005c9947 */ /* 0x000fea000383ffff */
.L_x_3157:
[----:B------:R-:W-:Y:S05]  /*2bd0*/  BSYNC B0 ;  /* 0x0000000000007941 */ /* 0x000fea0003800000 */
.L_x_3156:
[----:B------:R-:W1:Y:S01]  /*2be0*/  LDCU UR4, c[0x0][0x3f4] ;  /* 0x00007e80ff0477ac */ /* 0x000e620008000800 */
[----:B------:R-:W0:Y:S01]  /*2bf0*/  S2R R3, SR_TID.X ;  /* 0x0000000000037919 */ /* 0x000e220000002100 */
[----:B------:R-:W-:-:S05]  /*2c00*/  MOV R5, UR42 ;  /* 0x0000002a00057c02 */ /* 0x000fca0008000f00 */
[----:B------:R-:W-:-:S05]  /*2c10*/  VIADD R5, R5, 0x1 ;  /* 0x0000000105057836 */ /* 0x000fca0000000000 */
[----:B-1----:R-:W-:Y:S01]  /*2c20*/  VIADDMNMX R0, R5, -UR4, RZ, !PT ;  /* 0x8000000405007c46 */ /* 0x002fe2000f8001ff */
[----:B------:R-:W-:-:S03]  /*2c30*/  UMOV UR4, 0xffffffff ;  /* 0xffffffff00047882 */ /* 0x000fc60000000000 */
[----:B------:R-:W-:Y:S05]  /*2c40*/  BRA.DIV UR4, `(.L_x_3162) ;  /* 0x0000005a04f47947 */ /* 0x000fea000b800000 */
[----:B------:R-:W0:Y:S02]  /*2c50*/  SHFL.BFLY PT, R14, R50, 0x10, 0x1f ;  /* 0x0e001f00320e7f89 */ /* 0x000e2400000e0000 */
[----:B0-----:R-:W-:-:S05]  /*2c60*/  FMNMX.FTZ R13, R14, R50, !PT ;  /* 0x000000320e0d7209 */ /* 0x001fca0007810000 */
[----:B------:R-:W0:Y:S02]  /*2c70*/  SHFL.BFLY PT, R14, R13, 0x8, 0x1f ;  /* 0x0d001f000d0e7f89 */ /* 0x000e2400000e0000 */
[----:B0-----:R-:W-:-:S05]  /*2c80*/  FMNMX.FTZ R4, R13, R14, !PT ;  /* 0x0000000e0d047209 */ /* 0x001fca0007810000 */
[----:B------:R0:W1:Y:S02]  /*2c90*/  SHFL.BFLY PT, R14, R4, 0x4, 0x1f ;  /* 0x0c801f00040e7f89 */ /* 0x00006400000e0000 */
.L_x_3245:
[----:B------:R-:W5:Y:S01]  /*2ca0*/  S2R R16, SR_CgaCtaId ;  /* 0x0000000000107919 */ /* 0x000f620000008800 */
[----:B------:R-:W-:Y:S01]  /*2cb0*/  LOP3.LUT P0, R6, R3, 0x1f, RZ, 0xc0, !PT ;  /* 0x0000001f03067812 */ /* 0x000fe2000780c0ff */
[----:B------:R-:W-:Y:S05]  /*2cc0*/  WARPSYNC.ALL ;  /* 0x0000000000007948 */ /* 0x000fea0003800000 */
[----:B------:R-:W-:Y:S02]  /*2cd0*/  MOV R15, 0x400 ;  /* 0x00000400000f7802 */ /* 0x000fe40000000f00 */
[----:B-1----:R-:W-:Y:S02]  /*2ce0*/  FMNMX.FTZ R14, R4, R14, !PT ;  /* 0x0000000e040e7209 */ /* 0x002fe40007810000 */
[----:B-----5:R-:W-:-:S04]  /*2cf0*/  LEA R8, R16, R15, 0x18 ;  /* 0x0000000f10087211 */ /* 0x020fc800078ec0ff */
[----:B------:R-:W-:-:S05]  /*2d00*/  LEA.HI R7, R3, R8, RZ, 0x1d ;  /* 0x0000000803077211 */ /* 0x000fca00078fe8ff */
[----:B------:R-:W-:Y:S01]  /*2d10*/  @!P0 STS [R7], R14 ;  /* 0x0000000e07008388 */ /* 0x000fe20000000800 */
[----:B------:R-:W-:Y:S01]  /*2d20*/  BAR.SYNC.DEFER_BLOCKING 0x0 ;  /* 0x0000000000007b1d */ /* 0x000fe20000010000 */
[C---:B------:R-:W-:Y:S01]  /*2d30*/  ISETP.GT.U32.AND P0, PT, R6.reuse, 0x1, PT ;  /* 0x000000010600780c */ /* 0x040fe20003f04070 */
[----:B------:R-:W-:Y:S01]  /*2d40*/  IMAD.MOV.U32 R11, RZ, RZ, -0x800001 ;  /* 0xff7fffffff0b7424 */ /* 0x000fe200078e00ff */
[----:B------:R-:W-:Y:S01]  /*2d50*/  LEA R8, R6, R8, 0x2 ;  /* 0x0000000806087211 */ /* 0x000fe200078e10ff */
[----:B------:R-:W-:Y:S02]  /*2d60*/  IMAD.MOV.U32 R10, RZ, RZ, RZ ;  /* 0x000000ffff0a7224 */ /* 0x000fe400078e00ff */
[----:B------:R-:W-:Y:S08]  /*2d70*/  BSSY.RECONVERGENT B0, `(.L_x_3163) ;  /* 0x000016d000007945 */ /* 0x000ff00003800200 */
[----:B------:R-:W0:Y:S04]  /*2d80*/  @!P0 LDS R11, [R8] ;  /* 0x00000000080b8984 */ /* 0x000e280000000800 */
[----:B0-----:R-:W4:Y:S02]  /*2d90*/  SHFL.BFLY PT, R4, R11, 0x1, 0x1f ;  /* 0x0c201f000b047f89 */ /* 0x001f2400000e0000 */
[----:B----4-:R-:W-:-:S02]  /*2da0*/  FMNMX.FTZ R9, R4, R11, !PT ;  /* 0x0000000b04097209 */ /* 0x010fc40007810000 */
[----:B------:R-:W-:-:S04]  /*2db0*/  IADD3 R4, PT, PT, R0, R3, RZ ;  /* 0x0000000300047210 */ /* 0x000fc80007ffe0ff */
        /* <DEDUP_REMOVED lines=20> */
[----:B------:R-:W-:Y:S01]  /*2f00*/  LOP3.LUT R12, R10, 0x3, RZ, 0xc0, !PT ;  /* 0x000000030a0c7812 */ /* 0x000fe200078ec0ff */
[----:B------:R-:W-:Y:S01]  /*2f10*/  IMAD.MOV.U32 R10, RZ, RZ, RZ ;  /* 0x000000ffff0a7224 */ /* 0x000fe200078e00ff */
[----:B------:R-:W-:Y:S01]  /*2f20*/  MOV R11, R4 ;  /* 0x00000004000b7202 */ /* 0x000fe20000000f00 */
[----:B------:R-:W-:Y:S01]  /*2f30*/  IMAD R13, R3, 0x4, R14 ;  /* 0x00000004030d7824 */ /* 0x000fe200078e020e */
[----:B------:R-:W-:-:S07]  /*2f40*/  IADD3 R12, PT, PT, -R12, RZ, RZ ;  /* 0x000000ff0c0c7210 */ /* 0x000fce0007ffe1ff */
.L_x_3168:
        /* <DEDUP_REMOVED lines=11> */
.L_x_3167:
[----:B------:R-:W-:Y:S05]  /*3000*/  BSYNC.RECONVERGENT B1 ;  /* 0x0000000000017941 */ /* 0x000fea0003800200 */
.L_x_3166:
[----:B------:R-:W-:Y:S05]  /*3010*/  @!P1 BRA `(.L_x_3164) ;  /* 0x0000001400089947 */ /* 0x000fea0003800000 */
[----:B------:R-:W-:Y:S01]  /*3020*/  IMAD.SHL.U32 R12, R0, 0x4, RZ ;  /* 0x00000004000c7824 */ /* 0x000fe200078e00ff */
[----:B------:R-:W-:-:S04]  /*3030*/  IADD3 R15, PT, PT, R15, 0x110, RZ ;  /* 0x000001100f0f7810 */ /* 0x000fc80007ffe0ff */
[----:B------:R-:W-:Y:S02]  /*3040*/  LEA R13, R16, R15, 0x18 ;  /* 0x0000000f100d7211 */ /* 0x000fe400078ec0ff */
[C---:B------:R-:W-:Y:S02]  /*3050*/  LEA R12, R11.reuse, -R12, 0x2 ;  /* 0x8000000c0b0c7211 */ /* 0x040fe400078e10ff */
[----:B------:R-:W-:-:S03]  /*3060*/  IADD3 R11, PT, PT, R11, 0x100, RZ ;  /* 0x000001000b0b7810 */ /* 0x000fc60007ffe0ff */
[----:B------:R-:W-:Y:S01]  /*3070*/  IMAD.IADD R13, R13, 0x1, R12 ;  /* 0x000000010d0d7824 */ /* 0x000fe200078e020c */
[----:B------:R-:W-:-:S04]  /*3080*/  ISETP.GT.AND P0, PT, R11, UR42, PT ;  /* 0x0000002a0b007c0c */ /* 0x000fc8000bf04270 */
        /* <DEDUP_REMOVED lines=35> */
.L_x_3171:
        /* <DEDUP_REMOVED lines=100> */
.L_x_3170:
[----:B------:R-:W-:Y:S05]  /*3900*/  BSYNC.RECONVERGENT B1 ;  /* 0x0000000000017941 */ /* 0x000fea0003800200 */
.L_x_3169:
        /* <DEDUP_REMOVED lines=55> */
.L_x_3173:
[----:B------:R-:W-:Y:S05]  /*3c80*/  BSYNC.RECONVERGENT B1 ;  /* 0x0000000000017941 */ /* 0x000fea0003800200 */
.L_x_3172:
        /* <DEDUP_REMOVED lines=27> */
.L_x_3165:
        /* <DEDUP_REMOVED lines=14> */
[----:B------:R-:W-:Y:S01]  /*3f20*/  LOP3.LUT R12, R10, 0x3, RZ, 0xc0, !PT ;  /* 0x000000030a0c7812 */ /* 0x000fe200078ec0ff */
[----:B------:R-:W-:Y:S01]  /*3f30*/  HFMA2 R10, -RZ, RZ, 0, 0 ;  /* 0x00000000ff0a7431 */ /* 0x000fe200000001ff */
[----:B------:R-:W-:Y:S02]  /*3f40*/  LEA R14, R16, R15, 0x18 ;  /* 0x0000000f100e7211 */ /* 0x000fe400078ec0ff */
[----:B------:R-:W-:Y:S01]  /*3f50*/  IADD3.X R13, PT, PT, R13, UR46, RZ, P0, P2 ;  /* 0x0000002e0d0d7c10 */ /* 0x000fe200087e44ff */
[----:B------:R-:W-:Y:S01]  /*3f60*/  IMAD.MOV R15, RZ, RZ, -R12 ;  /* 0x000000ffff0f7224 */ /* 0x000fe200078e0a0c */
[----:B------:R-:W-:-:S07]  /*3f70*/  LEA R14, R3, R14, 0x2 ;  /* 0x0000000e030e7211 */ /* 0x000fce00078e10ff */
.L_x_3176:
[----:B------:R-:W-:-:S06]  /*3f80*/  MOV R12, R18 ;  /* 0x00000012000c7202 */ /* 0x000fcc0000000f00 */
[----:B------:R1:W4:Y:S01]  /*3f90*/  LDG.E.U8 R12, desc[UR36][R12.64] ;  /* 0x000000240c0c7981 */ /* 0x000322000c1e1100 */
[----:B------:R-:W-:Y:S01]  /*3fa0*/  IMAD.MOV.U32 R17, RZ, RZ, RZ ;  /* 0x000000ffff117224 */ /* 0x000fe200078e00ff */
[----:B------:R-:W-:Y:S01]  /*3fb0*/  IADD3 R15, PT, PT, R15, 0x1, RZ ;  /* 0x000000010f0f7810 */ /* 0x000fe20007ffe0ff */
[----:B------:R-:W-:Y:S01]  /*3fc0*/  VIADD R11, R11, 0x40 ;  /* 0x000000400b0b7836 */ /* 0x000fe20000000000 */
[----:B------:R-:W-:-:S04]  /*3fd0*/  IADD3 R18, P2, PT, R18, 0x40, RZ ;  /* 0x0000004012127810 */ /* 0x000fc80007f5e0ff */
[----:B-1----:R-:W-:Y:S02]  /*3fe0*/  IADD3.X R13, PT, PT, RZ, R13, RZ, P2, !PT ;  /* 0x0000000dff0d7210 */ /* 0x002fe400017fe4ff */
        /* <DEDUP_REMOVED lines=10> */
.L_x_3175:
[----:B------:R-:W-:Y:S05]  /*4090*/  BSYNC.RECONVERGENT B1 ;  /* 0x0000000000017941 */ /* 0x000fea0003800200 */
.L_x_3174:
[----:B------:R-:W-:Y:S05]  /*40a0*/  @!P1 BRA `(.L_x_3164) ;  /* 0x0000000000e49947 */ /* 0x000fea0003800000 */
[----:B------:R-:W1:Y:S01]  /*40b0*/  S2R R14, SR_CgaCtaId ;  /* 0x00000000000e7919 */ /* 0x000e620000008800 */
[----:B------:R-:W4:Y:S01]  /*40c0*/  LDCU.64 UR4, c[0x0][0x420] ;  /* 0x00008400ff0477ac */ /* 0x000f220008000a00 */
[----:B------:R-:W-:-:S05]  /*40d0*/  MOV R12, 0x400 ;  /* 0x00000400000c7802 */ /* 0x000fca0000000f00 */
[----:B------:R-:W-:Y:S01]  /*40e0*/  VIADD R13, R12, 0x110 ;  /* 0x000001100c0d7836 */ /* 0x000fe20000000000 */
[----:B------:R-:W-:-:S04]  /*40f0*/  SHF.L.U32 R12, R0, 0x2, RZ ;  /* 0x00000002000c7819 */ /* 0x000fc800000006ff */
[----:B------:R-:W-:Y:S02]  /*4100*/  LEA R12, R11, -R12, 0x2 ;  /* 0x8000000c0b0c7211 */ /* 0x000fe400078e10ff */
[----:B----4-:R-:W-:Y:S01]  /*4110*/  MOV R16, UR4 ;  /* 0x0000000400107c02 */ /* 0x010fe20008000f00 */
[----:B------:R-:W-:-:S03]  /*4120*/  IMAD.U32 R17, RZ, RZ, UR5 ;  /* 0x00000005ff117e24 */ /* 0x000fc6000f8e00ff */
[----:B------:R-:W-:-:S04]  /*4130*/  IADD3 R16, P0, P1, R16, UR45, R11 ;  /* 0x0000002d10107c10 */ /* 0x000fc8000f91e00b */
[----:B------:R-:W-:Y:S02]  /*4140*/  IADD3 R16, P2, PT, R16, 0x80, RZ ;  /* 0x0000008010107810 */ /* 0x000fe40007f5e0ff */
[----:B-1----:R-:W-:Y:S02]  /*4150*/  LEA R15, R14, R13, 0x18 ;  /* 0x0000000d0e0f7211 */ /* 0x002fe400078ec0ff */
[----:B------:R-:W-:Y:S02]  /*4160*/  IADD3.X R13, PT, PT, R17, UR46, RZ, P0, P1 ;  /* 0x0000002e110d7c10 */ /* 0x000fe400087e24ff */
[----:B------:R-:W-:-:S03]  /*4170*/  IADD3 R14, PT, PT, R12, 0x200, R15 ;  /* 0x000002000c0e7810 */ /* 0x000fc60007ffe00f */
[----:B------:R-:W-:-:S07]  /*4180*/  IMAD.X R13, RZ, RZ, R13, P2 ;  /* 0x000000ffff0d7224 */ /* 0x000fce00010e060d */
.L_x_3177:
[----:B------:R-:W-:-:S05]  /*4190*/  MOV R12, R16 ;  /* 0x00000010000c7202 */ /* 0x000fca0000000f00 */
[----:B------:R-:W4:Y:S04]  /*41a0*/  LDG.E.U8 R16, desc[UR36][R12.64+-0x80] ;  /* 0xffff80240c107981 */ /* 0x000f28000c1e1100 */
[----:B------:R-:W5:Y:S04]  /*41b0*/  LDG.E.U8 R15, desc[UR36][R12.64+-0x40] ;  /* 0xffffc0240c0f7981 */ /* 0x000f68000c1e1100 */
[----:B------:R-:W2:Y:S04]  /*41c0*/  LDG.E.U8 R17, desc[UR36][R12.64] ;  /* 0x000000240c117981 */ /* 0x000ea8000c1e1100 */
[----:B------:R-:W3:Y:S01]  /*41d0*/  LDG.E.U8 R19, desc[UR36][R12.64+0x40] ;  /* 0x000040240c137981 */ /* 0x000ee2000c1e1100 */
[----:B------:R-:W-:Y:S01]  /*41e0*/  MOV R21, RZ ;  /* 0x000000ff00157202 */ /* 0x000fe20000000f00 */
[----:B------:R-:W-:Y:S01]  /*41f0*/  VIADD R11, R11, 0x100 ;  /* 0x000001000b0b7836 */ /* 0x000fe20000000000 */
[----:B----4-:R-:W-:-:S02]  /*4200*/  ISETP.NE.AND P0, PT, R16, RZ, PT ;  /* 0x000000ff1000720c */ /* 0x010fc40003f05270 */
[----:B-----5:R-:W-:Y:S01]  /*4210*/  ISETP.NE.AND P1, PT, R15, RZ, PT ;  /* 0x000000ff0f00720c */ /* 0x020fe20003f25270 */
[----:B------:R-:W-:Y:S01]  /*4220*/  IMAD.MOV.U32 R15, RZ, RZ, RZ ;  /* 0x000000ffff0f7224 */ /* 0x000fe200078e00ff */
[----:B--2---:R-:W-:Y:S01]  /*4230*/  ISETP.NE.AND P2, PT, R17, RZ, PT ;  /* 0x000000ff1100720c */ /* 0x004fe20003f45270 */
[----:B------:R-:W-:Y:S01]  /*4240*/  HFMA2 R17, -RZ, RZ, 0, 0 ;  /* 0x00000000ff117431 */ /* 0x000fe200000001ff */
[----:B---3--:R-:W-:-:S07]  /*4250*/  ISETP.NE.AND P3, PT, R19, RZ, PT ;  /* 0x000000ff1300720c */ /* 0x008fce0003f65270 */
        /* <DEDUP_REMOVED lines=30> */
.L_x_3164:
[----:B------:R-:W-:Y:S05]  /*4440*/  BSYNC.RECONVERGENT B0 ;  /* 0x0000000000007941 */ /* 0x000fea0003800200 */
.L_x_3163:
        /* <DEDUP_REMOVED lines=28> */
[----:B------:R-:W4:Y:S01]  /*4610*/  LDCU UR6, c[0x0][0x3f4] ;  /* 0x00007e80ff0677ac */ /* 0x000f220008000800 */
[----:B-1----:R-:W-:-:S04]  /*4620*/  UIMAD UR4, UR40, UR4, UR5 ;  /* 0x00000004280472a4 */ /* 0x002fc8000f8e0205 */
[----:B----4-:R-:W-:-:S04]  /*4630*/  UIMAD UR4, UR4, UR6, URZ ;  /* 0x00000006040472a4 */ /* 0x010fc8000f8e02ff */
[----:B------:R-:W-:-:S12]  /*4640*/  USHF.R.S32.HI UR5, URZ, 0x1f, UR4 ;  /* 0x0000001fff057899 */ /* 0x000fd80008011404 */
.L_x_3178:
        /* <DEDUP_REMOVED lines=23> */
.L_x_3184:
[----:B------:R-:W0:Y:S01]  /*47c0*/  LDS R7, [R5] ;  /* 0x0000000005077984 */ /* 0x000e220000000800 */
[----:B------:R-:W-:-:S05]  /*47d0*/  VIADD R8, R8, 0x1 ;  /* 0x0000000108087836 */ /* 0x000fca0000000000 */
[----:B------:R-:W-:Y:S01]  /*47e0*/  ISETP.NE.AND P0, PT, R8, RZ, PT ;  /* 0x000000ff0800720c */ /* 0x000fe20003f05270 */
[----:B0-----:R-:W-:-:S05]  /*47f0*/  FMUL.FTZ R10, R7, R6 ;  /* 0x00000006070a7220 */ /* 0x001fca0000410000 */
[----:B------:R0:W-:Y:S02]  /*4800*/  STS [R5], R10 ;  /* 0x0000000a05007388 */ /* 0x0001e40000000800 */
[----:B0-----:R-:W-:-:S05]  /*4810*/  IADD3 R5, PT, PT, R5, 0x100, RZ ;  /* 0x0000010005057810 */ /* 0x001fca0007ffe0ff */
[----:B------:R-:W-:Y:S05]  /*4820*/  @P0 BRA `(.L_x_3184) ;  /* 0xfffffffc00e40947 */ /* 0x000fea000383ffff */
.L_x_3183:
[----:B------:R-:W-:Y:S05]  /*4830*/  BSYNC.RECONVERGENT B1 ;  /* 0x0000000000017941 */ /* 0x000fea0003800200 */
.L_x_3182:
[----:B------:R-:W-:Y:S05]  /*4840*/  @!P1 BRA `(.L_x_3180) ;  /* 0x0000001400189947 */ /* 0x000fea0003800000 */
[----:B------:R-:W1:Y:S01]  /*4850*/  S2UR UR7, SR_CgaCtaId ;  /* 0x00000000000779c3 */ /* 0x000e620000008800 */
[----:B------:R-:W-:Y:S01]  /*4860*/  UMOV UR6, 0x400 ;  /* 0x0000040000067882 */ /* 0x000fe20000000000 */
[----:B------:R-:W-:Y:S01]  /*4870*/  IMAD.SHL.U32 R5, R0, 0x4, RZ ;  /* 0x0000000400057824 */ /* 0x000fe200078e00ff */
[----:B------:R-:W-:-:S04]  /*4880*/  UIADD3 UR6, UPT, UPT, UR6, 0x110, URZ ;  /* 0x0000011006067890 */ /* 0x000fc8000fffe0ff */
[----:B------:R-:W-:Y:S01]  /*4890*/  LEA R5, R4, -R5, 0x2 ;  /* 0x8000000504057211 */ /* 0x000fe200078e10ff */
[----:B-1----:R-:W-:-:S09]  /*48a0*/  ULEA UR6, UR7, UR6, 0x18 ;  /* 0x0000000607067291 */ /* 0x002fd2000f8ec0ff */
[----:B------:R-:W0:Y:S04]  /*48b0*/  LDS R7, [R5+UR6] ;  /* 0x0000000605077984 */ /* 0x000e280008000800 */
[----:B------:R-:W1:Y:S04]  /*48c0*/  LDS R9, [R5+UR6+0x100] ;  /* 0x0001000605097984 */ /* 0x000e680008000800 */
[----:B------:R-:W4:Y:S04]  /*48d0*/  LDS R11, [R5+UR6+0x200] ;  /* 0x00020006050b7984 */ /* 0x000f280008000800 */
[----:B------:R-:W5:Y:S01]  /*48e0*/  LDS R13, [R5+UR6+0x300] ;  /* 0x00030006050d7984 */ /* 0x000f620008000800 */
[-C--:B0-----:R-:W-:Y:S01]  /*48f0*/  FMUL.FTZ R8, R7, R6.reuse ;  /* 0x0000000607087220 */ /* 0x081fe20000410000 */
[----:B------:R-:W-:Y:S01]  /*4900*/  VIADD R7, R4, 0x100 ;  /* 0x0000010004077836 */ /* 0x000fe20000000000 */
[----:B------:R-:W-:Y:S01]  /*4910*/  IADD3 R4, PT, PT, R5, UR6, RZ ;  /* 0x0000000605047c10 */ /* 0x000fe2000fffe0ff */
[----:B-1----:R-:W-:-:S02]  /*4920*/  FMUL.FTZ R10, R9, R6 ;  /* 0x00000006090a7220 */ /* 0x002fc40000410000 */
[----:B------:R0:W-:Y:S01]  /*4930*/  STS [R5+UR6], R8 ;  /* 0x0000000805007988 */ /* 0x0001e20008000806 */
[----:B------:R-:W-:Y:S01]  /*4940*/  ISETP.GT.AND P0, PT, R7, UR42, PT ;  /* 0x0000002a07007c0c */ /* 0x000fe2000bf04270 */
[-C--:B----4-:R-:W-:Y:S02]  /*4950*/  FMUL.FTZ R12, R11, R6.reuse ;  /* 0x000000060b0c7220 */ /* 0x090fe40000410000 */
[----:B------:R0:W-:Y:S01]  /*4960*/  STS [R5+UR6+0x100], R10 ;  /* 0x0001000a05007988 */ /* 0x0001e20008000806 */
[----:B-----5:R-:W-:-:S03]  /*4970*/  FMUL.FTZ R14, R13, R6 ;  /* 0x000000060d0e7220 */ /* 0x020fc60000410000 */
[----:B------:R0:W-:Y:S04]  /*4980*/  STS [R5+UR6+0x200], R12 ;  /* 0x0002000c05007988 */ /* 0x0001e80008000806 */
[----:B------:R0:W-:Y:S02]  /*4990*/  STS [R5+UR6+0x300], R14 ;  /* 0x0003000e05007988 */ /* 0x0001e40008000806 */
        /* <DEDUP_REMOVED lines=10> */
.L_x_3187:
        /* <DEDUP_REMOVED lines=8> */
[----:B------:R-:W5:Y:S04]  /*4ac0*/  LDS R19, [R4+0x400] ;  /* 0x0004000004137984 */ /* 0x000f680000000800 */
[----:B------:R-:W5:Y:S04]  /*4ad0*/  LDS R21, [R4+0x500] ;  /* 0x0005000004157984 */ /* 0x000f680000000800 */
[----:B---3--:R-:W3:Y:S04]  /*4ae0*/  LDS R23, [R4+0x600] ;  /* 0x0006000004177984 */ /* 0x008ee80000000800 */
[----:B--2---:R-:W2:Y:S04]  /*4af0*/  LDS R25, [R4+0x700] ;  /* 0x0007000004197984 */ /* 0x004ea80000000800 */
[----:B------:R-:W2:Y:S01]  /*4b00*/  LDS R27, [R4+0x800] ;  /* 0x00080000041b7984 */ /* 0x000ea20000000800 */
        /* <DEDUP_REMOVED lines=15> */
[----:B---3--:R-:W-:-:S03]  /*4c00*/  FMUL.FTZ R23, R6, R23 ;  /* 0x0000001706177220 */ /* 0x008fc60000410000 */
[----:B------:R-:W-:Y:S01]  /*4c10*/  STS [R4], R11 ;  /* 0x0000000b04007388 */ /* 0x000fe20000000800 */
[----:B--2---:R-:W-:-:S03]  /*4c20*/  FMUL.FTZ R25, R6, R25 ;  /* 0x0000001906197220 */ /* 0x004fc60000410000 */
[----:B------:R-:W-:Y:S01]  /*4c30*/  STS [R4+0x100], R13 ;  /* 0x0001000d04007388 */ /* 0x000fe20000000800 */
[----:B------:R-:W-:-:S03]  /*4c40*/  FMUL.FTZ R27, R6, R27 ;  /* 0x0000001b061b7220 */ /* 0x000fc60000410000 */
[----:B------:R-:W-:Y:S01]  /*4c50*/  STS [R4+0x200], R15 ;  /* 0x0002000f04007388 */ /* 0x000fe20000000800 */
[----:B0-----:R-:W-:-:S03]  /*4c60*/  FMUL.FTZ R29, R6, R29 ;  /* 0x0000001d061d7220 */ /* 0x001fc60000410000 */
[----:B------:R-:W-:Y:S01]  /*4c70*/  STS [R4+0x300], R17 ;  /* 0x0003001104007388 */ /* 0x000fe20000000800 */
[----:B-1----:R-:W-:-:S03]  /*4c80*/  FMUL.FTZ R31, R6, R31 ;  /* 0x0000001f061f7220 */ /* 0x002fc60000410000 */
[----:B------:R-:W-:Y:S01]  /*4c90*/  STS [R4+0x400], R19 ;  /* 0x0004001304007388 */ /* 0x000fe20000000800 */
[----:B----4-:R-:W-:-:S03]  /*4ca0*/  FMUL.FTZ R33, R6, R33 ;  /* 0x0000002106217220 */ /* 0x010fc60000410000 */
        /* <DEDUP_REMOVED lines=13> */
.L_x_3186:
[----:B------:R-:W-:Y:S05]  /*4d80*/  BSYNC.RECONVERGENT B1 ;  /* 0x0000000000017941 */ /* 0x000fea0003800200 */
.L_x_3185:
        /* <DEDUP_REMOVED lines=30> */
[----:B0-----:R-:W-:-:S07]  /*4f70*/  VIADD R4, R4, 0x800 ;  /* 0x0000080004047836 */ /* 0x001fce0000000000 */
.L_x_3189:
[----:B------:R-:W-:Y:S05]  /*4f80*/  BSYNC.RECONVERGENT B1 ;  /* 0x0000000000017941 */ /* 0x000fea0003800200 */
.L_x_3188:
        /* <DEDUP_REMOVED lines=15> */
.L_x_3181:
        /* <DEDUP_REMOVED lines=9> */
[----:B------:R-:W4:Y:S01]  /*5110*/  LDCU.64 UR10, c[0x0][0x480] ;  /* 0x00009000ff0a77ac */ /* 0x000f220008000a00 */
[----:B------:R-:W-:Y:S02]  /*5120*/  LEA.HI R5, R5, 0x1, RZ, 0x1a ;  /* 0x0000000105057811 */ /* 0x000fe400078fd0ff */
[----:B------:R-:W-:Y:S01]  /*5130*/  IADD3 R12, P0, PT, R4, UR4, RZ ;  /* 0x00000004040c7c10 */ /* 0x000fe2000ff1e0ff */
[----:B------:R-:W-:Y:S01]  /*5140*/  UMOV UR6, 0x400 ;  /* 0x0000040000067882 */ /* 0x000fe20000000000 */
[C---:B------:R-:W-:Y:S01]  /*5150*/  SHF.L.U32 R7, R5.reuse, 0x6, RZ ;  /* 0x0000000605077819 */ /* 0x040fe200000006ff */
[----:B------:R-:W-:Y:S01]  /*5160*/  UIADD3 UR6, UPT, UPT, UR6, 0x110, URZ ;  /* 0x0000011006067890 */ /* 0x000fe2000fffe0ff */
[----:B------:R-:W-:Y:S01]  /*5170*/  LOP3.LUT R5, R5, 0x3, RZ, 0xc0, !PT ;  /* 0x0000000305057812 */ /* 0x000fe200078ec0ff */
[----:B------:R-:W-:Y:S01]  /*5180*/  IMAD.X R9, RZ, RZ, UR5, P0 ;  /* 0x00000005ff097e24 */ /* 0x000fe200080e06ff */
[----:B------:R-:W-:-:S04]  /*5190*/  LOP3.LUT R7, R7, 0xc0, RZ, 0xc0, !PT ;  /* 0x000000c007077812 */ /* 0x000fc800078ec0ff */
[----:B------:R-:W-:Y:S01]  /*51a0*/  IADD3 R4, PT, PT, R4, R7, RZ ;  /* 0x0000000704047210 */ /* 0x000fe20007ffe0ff */
[----:B------:R-:W-:Y:S01]  /*51b0*/  IMAD.MOV R7, RZ, RZ, -R5 ;  /* 0x000000ffff077224 */ /* 0x000fe200078e0a05 */
[----:B----4-:R-:W-:-:S04]  /*51c0*/  LEA R11, P0, R12, UR10, 0x2 ;  /* 0x0000000a0c0b7c11 */ /* 0x010fc8000f8010ff */
[----:B------:R-:W-:Y:S01]  /*51d0*/  LEA.HI.X R12, R12, UR11, R9, 0x2, P0 ;  /* 0x0000000b0c0c7c11 */ /* 0x000fe200080f1409 */
[----:B-1----:R-:W-:-:S06]  /*51e0*/  ULEA UR6, UR7, UR6, 0x18 ;  /* 0x0000000607067291 */ /* 0x002fcc000f8ec0ff */
[----:B------:R-:W-:-:S07]  /*51f0*/  LEA R5, R3, UR6, 0x2 ;  /* 0x0000000603057c11 */ /* 0x000fce000f8e10ff */
.L_x_3192:
        /* <DEDUP_REMOVED lines=12> */
.L_x_3191:
[----:B------:R-:W-:Y:S05]  /*52c0*/  BSYNC.RECONVERGENT B1 ;  /* 0x0000000000017941 */ /* 0x000fea0003800200 */
.L_x_3190:
[----:B------:R-:W-:Y:S05]  /*52d0*/  @!P1 BRA `(.L_x_3180) ;  /* 0x0000000800749947 */ /* 0x000fea0003800000 */
[----:B-1----:R-:W1:Y:S01]  /*52e0*/  S2R R10, SR_CgaCtaId ;  /* 0x00000000000a7919 */ /* 0x002e620000008800 */
[----:B------:R-:W4:Y:S01]  /*52f0*/  LDCU.64 UR6, c[0x0][0x480] ;  /* 0x00009000ff0677ac */ /* 0x000f220008000a00 */
[C---:B------:R-:W-:Y:S01]  /*5300*/  IADD3 R7, P0, PT, R4.reuse, UR4, RZ ;  /* 0x0000000404077c10 */ /* 0x040fe2000ff1e0ff */
[----:B------:R-:W-:Y:S01]  /*5310*/  BSSY.RECONVERGENT B1, `(.L_x_3193) ;  /* 0x000005b000017945 */ /* 0x000fe20003800200 */
[----:B------:R-:W-:Y:S02]  /*5320*/  IADD3 R12, PT, PT, -R4, UR42, RZ ;  /* 0x0000002a040c7c10 */ /* 0x000fe4000fffe1ff */
[----:B------:R-:W-:Y:S01]  /*5330*/  MOV R5, 0x400 ;  /* 0x0000040000057802 */ /* 0x000fe20000000f00 */
[----:B------:R-:W-:Y:S01]  /*5340*/  IMAD.X R8, RZ, RZ, UR5, P0 ;  /* 0x00000005ff087e24 */ /* 0x000fe200080e06ff */
[----:B------:R-:W-:Y:S02]  /*5350*/  ISETP.GT.AND P1, PT, R12, 0x2ff, PT ;  /* 0x000002ff0c00780c */ /* 0x000fe40003f24270 */
[----:B----4-:R-:W-:-:S04]  /*5360*/  LEA R9, P0, R7, UR6, 0x2 ;  /* 0x0000000607097c11 */ /* 0x010fc8000f8010ff */
[----:B------:R-:W-:Y:S02]  /*5370*/  LEA.HI.X R11, R7, UR7, R8, 0x2, P0 ;  /* 0x00000007070b7c11 */ /* 0x000fe400080f1408 */
[----:B------:R-:W-:Y:S01]  /*5380*/  IADD3 R7, PT, PT, R5, 0x110, RZ ;  /* 0x0000011005077810 */ /* 0x000fe20007ffe0ff */
[----:B------:R-:W-:Y:S01]  /*5390*/  IMAD.SHL.U32 R5, R0, 0x4, RZ ;  /* 0x0000000400057824 */ /* 0x000fe200078e00ff */
[----:B------:R-:W-:-:S04]  /*53a0*/  IADD3 R8, P0, PT, R9, 0x200, RZ ;  /* 0x0000020009087810 */ /* 0x000fc80007f1e0ff */
[----:B------:R-:W-:Y:S01]  /*53b0*/  LEA R5, R4, -R5, 0x2 ;  /* 0x8000000504057211 */ /* 0x000fe200078e10ff */
[----:B------:R-:W-:Y:S01]  /*53c0*/  IMAD.X R9, RZ, RZ, R11, P0 ;  /* 0x000000ffff097224 */ /* 0x000fe200000e060b */
[----:B-1----:R-:W-:Y:S02]  /*53d0*/  LEA R10, R10, R7, 0x18 ;  /* 0x000000070a0a7211 */ /* 0x002fe400078ec0ff */
[----:B------:R-:W-:Y:S02]  /*53e0*/  PLOP3.LUT P0, PT, PT, PT, PT, 0x80, 0x8 ;  /* 0x000000000008781c */ /* 0x000fe40003f0f070 */
[----:B------:R-:W-:Y:S01]  /*53f0*/  IADD3 R5, PT, PT, R5, 0x200, R10 ;  /* 0x0000020005057810 */ /* 0x000fe20007ffe00a */
[----:B------:R-:W-:Y:S10]  /*5400*/  @!P1 BRA `(.L_x_3194) ;  /* 0x00000004002c9947 */ /* 0x000ff40003800000 */
[----:B------:R-:W-:Y:S02]  /*5410*/  MOV R41, UR42 ;  /* 0x0000002a00297c02 */ /* 0x000fe40008000f00 */
[----:B------:R-:W-:-:S03]  /*5420*/  PLOP3.LUT P0, PT, PT, PT, PT, 0x8, 0x80 ;  /* 0x000000000080781c */ /* 0x000fc60003f0e170 */
[----:B------:R-:W-:-:S10]  /*5430*/  VIADD R41, R41, 0xfffffd01 ;  /* 0xfffffd0129297836 */ /* 0x000fd40000000000 */
.L_x_3195:
        /* <DEDUP_REMOVED lines=9> */
[----:B---3--:R-:W3:Y:S04]  /*54d0*/  LDS R23, [R5+0x500] ;  /* 0x0005000005177984 */ /* 0x008ee80000000800 */
[----:B--2---:R-:W2:Y:S04]  /*54e0*/  LDS R25, [R5+0x600] ;  /* 0x0006000005197984 */ /* 0x004ea80000000800 */
[----:B------:R-:W2:Y:S04]  /*54f0*/  LDS R27, [R5+0x700] ;  /* 0x00070000051b7984 */ /* 0x000ea80000000800 */
        /* <DEDUP_REMOVED lines=15> */
[C---:B---3--:R-:W-:Y:S01]  /*55f0*/  FMUL.FTZ R23, R6.reuse, R23 ;  /* 0x0000001706177220 */ /* 0x048fe20000410000 */
[C---:B--2---:R-:W-:Y:S02]  /*5600*/  FMUL.FTZ R25, R6.reuse, R25 ;  /* 0x0000001906197220 */ /* 0x044fe40000410000 */
[----:B------:R-:W-:Y:S01]  /*5610*/  STG.E desc[UR36][R8.64+-0x100], R11 ;  /* 0xffff000b08007986 */ /* 0x000fe2000c101924 */
[----:B------:R-:W-:-:S03]  /*5620*/  FMUL.FTZ R27, R6, R27 ;  /* 0x0000001b061b7220 */ /* 0x000fc60000410000 */
[----:B------:R-:W-:Y:S01]  /*5630*/  STS [R5+-0x100], R11 ;  /* 0xffff000b05007388 */ /* 0x000fe20000000800 */
[----:B0-----:R-:W-:Y:S01]  /*5640*/  IADD3 R7, P2, PT, R8, 0x1000, RZ ;  /* 0x0000100008077810 */ /* 0x001fe20007f5e0ff */
[C---:B------:R-:W-:Y:S02]  /*5650*/  FMUL.FTZ R29, R6.reuse, R29 ;  /* 0x0000001d061d7220 */ /* 0x040fe40000410000 */
[----:B------:R-:W-:Y:S02]  /*5660*/  STG.E desc[UR36][R8.64], R13 ;  /* 0x0000000d08007986 */ /* 0x000fe4000c101924 */
[----:B------:R-:W-:Y:S02]  /*5670*/  IMAD.X R10, RZ, RZ, R9, P2 ;  /* 0x000000ffff0a7224 */ /* 0x000fe400010e0609 */
[C---:B------:R-:W-:Y:S01]  /*5680*/  FMUL.FTZ R31, R6.reuse, R31 ;  /* 0x0000001f061f7220 */ /* 0x040fe20000410000 */
        /* <DEDUP_REMOVED lines=35> */
.L_x_3194:
[----:B------:R-:W-:Y:S05]  /*58c0*/  BSYNC.RECONVERGENT B1 ;  /* 0x0000000000017941 */ /* 0x000fea0003800200 */
.L_x_3193:
        /* <DEDUP_REMOVED lines=11> */
[----:B------:R-:W2:Y:S04]  /*5980*/  LDS R19, [R5+0x300] ;  /* 0x0003000005137984 */ /* 0x000ea80000000800 */
[----:B------:R-:W2:Y:S04]  /*5990*/  LDS R21, [R5+0x400] ;  /* 0x0004000005157984 */ /* 0x000ea80000000800 */
[----:B---3--:R-:W3:Y:S01]  /*59a0*/  LDS R23, [R5+0x500] ;  /* 0x0005000005177984 */ /* 0x008ee20000000800 */
        /* <DEDUP_REMOVED lines=10> */
[C---:B------:R-:W-:Y:S02]  /*5a50*/  FMUL.FTZ R19, R6.reuse, R19 ;  /* 0x0000001306137220 */ /* 0x040fe40000410000 */
[----:B------:R-:W-:Y:S01]  /*5a60*/  STG.E desc[UR36][R8.64], R13 ;  /* 0x0000000d08007986 */ /* 0x000fe2000c101924 */
[C---:B------:R-:W-:Y:S01]  /*5a70*/  FMUL.FTZ R21, R6.reuse, R21 ;  /* 0x0000001506157220 */ /* 0x040fe20000410000 */
[----:B------:R-:W-:Y:S02]  /*5a80*/  IMAD.X R10, RZ, RZ, R9, P1 ;  /* 0x000000ffff0a7224 */ /* 0x000fe400008e0609 */
[----:B------:R-:W-:Y:S01]  /*5a90*/  STS [R5], R13 ;  /* 0x0000000d05007388 */ /* 0x000fe20000000800 */
[----:B---3--:R-:W-:-:S03]  /*5aa0*/  FMUL.FTZ R23, R6, R23 ;  /* 0x0000001706177220 */ /* 0x008fc60000410000 */
        /* <DEDUP_REMOVED lines=13> */
.L_x_3197:
[----:B------:R-:W-:Y:S05]  /*5b80*/  BSYNC.RECONVERGENT B1 ;  /* 0x0000000000017941 */ /* 0x000fea0003800200 */
.L_x_3196:
        /* <DEDUP_REMOVED lines=18> */
.L_x_3180:
[----:B------:R-:W-:Y:S05]  /*5cb0*/  BSYNC.RECONVERGENT B0 ;  /* 0x0000000000007941 */ /* 0x000fea0003800200 */
.L_x_3179:
[----:B------:R-:W-:Y:S01]  /*5cc0*/  USHF.R.S32.HI UR4, URZ, 0x1f, UR42 ;  /* 0x0000001fff047899 */ /* 0x000fe2000801142a */
[----:B------:R-:W-:Y:S01]  /*5cd0*/  SHF.L.U32 R44, R3, 0x2, RZ ;  /* 0x00000002032c7819 */ /* 0x000fe200000006ff */
[----:B------:R-:W4:Y:S01]  /*5ce0*/  LDCU.64 UR6, c[0x0][0x3b0] ;  /* 0x00007600ff0677ac */ /* 0x000f220008000a00 */
[----:B------:R-:W-:Y:S01]  /*5cf0*/  SHF.R.U32.HI R45, RZ, 0x4, R3 ;  /* 0x00000004ff2d7819 */ /* 0x000fe20000011603 */
[----:B0-----:R-:W-:Y:S01]  /*5d00*/  IMAD.U32 R7, RZ, RZ, UR43 ;  /* 0x0000002bff077e24 */ /* 0x001fe2000f8e00ff */
[----:B------:R-:W-:Y:S01]  /*5d10*/  LOP3.LUT R44, R44, 0x3c, RZ, 0xc0, !PT ;  /* 0x0000003c2c2c7812 */ /* 0x000fe200078ec0ff */
[----:B------:R-:W-:Y:S01]  /*5d20*/  ULEA.HI UR4, UR4, UR42, URZ, 0x2 ;  /* 0x0000002a04047291 */ /* 0x000fe2000f8f10ff */
[----:B------:R-:W-:Y:S02]  /*5d30*/  CS2R R18, SRZ ;  /* 0x0000000000127805 */ /* 0x000fe4000001ff00 */
[----:B------:R-:W-:Y:S01]  /*5d40*/  CS2R R16, SRZ ;  /* 0x0000000000107805 */ /* 0x000fe2000001ff00 */
[----:B------:R-:W-:-:S04]  /*5d50*/  ULOP3.LUT UR4, UR4, 0xfffffffc, URZ, 0xc0, !UPT ;  /* 0xfffffffc04047892 */ /* 0x000fc8000f8ec0ff */
[----:B------:R-:W-:-:S06]  /*5d60*/  UIADD3 UR5, UPT, UPT, -UR4, UR42, URZ ;  /* 0x0000002a04057290 */ /* 0x000fcc000fffe1ff */
[----:B------:R-:W-:Y:S02]  /*5d70*/  ISETP.NE.AND P0, PT, R45, UR5, PT ;  /* 0x000000052d007c0c */ /* 0x000fe4000bf05270 */
[----:B----4-:R-:W-:Y:S02]  /*5d80*/  ISETP.EQ.U32.AND P1, PT, RZ, UR6, PT ;  /* 0x00000006ff007c0c */ /* 0x010fe4000bf22070 */
        /* <DEDUP_REMOVED lines=9> */
[----:B------:R-:W-:Y:S02]  /*5e20*/  ISETP.GT.U32.AND P0, PT, R44, 0x2f, PT ;  /* 0x0000002f2c00780c */ /* 0x000fe40003f04070 */
[----:B---3--:R-:W-:Y:S02]  /*5e30*/  CS2R R22, SRZ ;  /* 0x0000000000167805 */ /* 0x008fe4000001ff00 */
[----:B------:R-:W-:-:S09]  /*5e40*/  CS2R R20, SRZ ;  /* 0x0000000000147805 */ /* 0x000fd2000001ff00 */
[----:B0-----:R-:W-:Y:S05]  /*5e50*/  @P0 BRA `(.L_x_3199) ;  /* 0x00000020008c0947 */ /* 0x001fea0003800000 */
[----:B------:R-:W0:Y:S01]  /*5e60*/  LDCU UR4, c[0x0][0x3f4] ;  /* 0x00007e80ff0477ac */ /* 0x000e220008000800 */
[----:B------:R-:W3:Y:S01]  /*5e70*/  LDC.64 R50, c[0x0][0x3c0] ;  /* 0x0000f000ff327b82 */ /* 0x000ee20000000a00 */
[----:B------:R-:W-:Y:S01]  /*5e80*/  IMAD.IADD R46, R0, 0x1, R45 ;  /* 0x00000001002e7824 */ /* 0x000fe200078e022d */
[----:B------:R-:W-:Y:S01]  /*5e90*/  BSSY.RECONVERGENT B1, `(.L_x_3200) ;  /* 0x00000bc000017945 */ /* 0x000fe20003800200 */
[----:B------:R-:W-:Y:S01]  /*5ea0*/  HFMA2 R23, -RZ, RZ, 0, 0 ;  /* 0x00000000ff177431 */ /* 0x000fe200000001ff */
[----:B0-----:R-:W-:-:S04]  /*5eb0*/  MOV R47, UR4 ;  /* 0x00000004002f7c02 */ /* 0x001fc80008000f00 */
[----:B------:R-:W-:Y:S01]  /*5ec0*/  VIMNMX R7, PT, PT, R47, UR42, PT ;  /* 0x0000002a2f077c48 */ /* 0x000fe2000bfe0100 */
[----:B------:R-:W-:-:S03]  /*5ed0*/  IMAD R5, R2, R47, R44 ;  /* 0x0000002f02057224 */ /* 0x000fc600078e022c */
[----:B------:R-:W-:Y:S01]  /*5ee0*/  ISETP.GE.AND P0, PT, R46, R7, PT ;  /* 0x000000072e00720c */ /* 0x000fe20003f06270 */
[----:B---3--:R-:W-:-:S12]  /*5ef0*/  IMAD.WIDE R50, R5, 0x4, R50 ;  /* 0x0000000405327825 */ /* 0x008fd800078e0232 */
[----:B------:R-:W-:Y:S05]  /*5f00*/  @P0 BRA `(.L_x_3201) ;  /* 0x0000000800d00947 */ /* 0x000fea0003800000 */
[----:B------:R-:W-:Y:S01]  /*5f10*/  VIADDMNMX R2, R46, 0x4, R7, !PT ;  /* 0x000000042e027846 */ /* 0x000fe20007800107 */
[----:B------:R-:W-:Y:S01]  /*5f20*/  BSSY.RECONVERGENT B2, `(.L_x_3202) ;  /* 0x0000059000027945 */ /* 0x000fe20003800200 */
[----:B------:R-:W-:Y:S01]  /*5f30*/  LOP3.LUT R4, RZ, R0, RZ, 0x33, !PT ;  /* 0x00000000ff047212 */ /* 0x000fe200078e33ff */
[----:B------:R-:W-:Y:S01]  /*5f40*/  IMAD.MOV.U32 R49, RZ, RZ, R46 ;  /* 0x000000ffff317224 */ /* 0x000fe200078e002e */
[----:B------:R-:W-:Y:S02]  /*5f50*/  CS2R R20, SRZ ;  /* 0x0000000000147805 */ /* 0x000fe4000001ff00 */
[----:B------:R-:W-:Y:S02]  /*5f60*/  CS2R R22, SRZ ;  /* 0x0000000000167805 */ /* 0x000fe4000001ff00 */
[----:B------:R-:W-:-:S04]  /*5f70*/  IADD3 R2, PT, PT, -R45, R2, R4 ;  /* 0x000000022d027210 */ /* 0x000fc80007ffe104 */
[C---:B------:R-:W-:Y:S02]  /*5f80*/  ISETP.GE.U32.AND P0, PT, R2.reuse, 0x1c, PT ;  /* 0x0000001c0200780c */ /* 0x040fe40003f06070 */
[----:B------:R-:W-:-:S04]  /*5f90*/  LEA.HI R52, R2, 0x1, RZ, 0x1e ;  /* 0x0000000102347811 */ /* 0x000fc800078ff0ff */
[----:B------:R-:W-:-:S04]  /*5fa0*/  LOP3.LUT R56, R52, 0x7, RZ, 0xc0, !PT ;  /* 0x0000000734387812 */ /* 0x000fc800078ec0ff */
[----:B------:R-:W-:-:S03]  /*5fb0*/  ISETP.NE.AND P1, PT, R56, RZ, PT ;  /* 0x000000ff3800720c */ /* 0x000fc60003f25270 */
[----:B------:R-:W-:Y:S10]  /*5fc0*/  @!P0 BRA `(.L_x_3203) ;  /* 0x0000000400388947 */ /* 0x000ff40003800000 */
[----:B------:R-:W0:Y:S01]  /*5fd0*/  S2R R53, SR_CgaCtaId ;  /* 0x0000000000357919 */ /* 0x000e220000008800 */
[----:B------:R-:W-:Y:S01]  /*5fe0*/  MOV R4, 0x400 ;  /* 0x0000040000047802 */ /* 0x000fe20000000f00 */
[----:B------:R-:W-:Y:S01]  /*5ff0*/  IMAD.MOV.U32 R48, RZ, RZ, RZ ;  /* 0x000000ffff307224 */ /* 0x000fe200078e00ff */
[----:B------:R-:W-:Y:S01]  /*6000*/  LOP3.LUT R55, R52, 0x7ffffff8, RZ, 0xc0, !PT ;  /* 0x7ffffff834377812 */ /* 0x000fe200078ec0ff */
[----:B------:R-:W-:Y:S01]  /*6010*/  IMAD.MOV.U32 R20, RZ, RZ, RZ ;  /* 0x000000ffff147224 */ /* 0x000fe200078e00ff */
[----:B------:R-:W-:Y:S02]  /*6020*/  IADD3 R4, PT, PT, R4, 0x110, RZ ;  /* 0x0000011004047810 */ /* 0x000fe40007ffe0ff */
[----:B------:R-:W-:Y:S02]  /*6030*/  MOV R49, R46 ;  /* 0x0000002e00317202 */ /* 0x000fe40000000f00 */
[----:B0-----:R-:W-:-:S07]  /*6040*/  LEA R53, R53, R4, 0x18 ;  /* 0x0000000435357211 */ /* 0x001fce00078ec0ff */
.L_x_3204:
[----:B------:R-:W-:-:S04]  /*6050*/  IMAD R35, R49, 0x30, RZ ;  /* 0x0000003031237824 */ /* 0x000fc800078e02ff */
[----:B------:R-:W-:-:S06]  /*6060*/  IMAD.WIDE.U32 R4, R35, 0x4, R50 ;  /* 0x0000000423047825 */ /* 0x000fcc00078e0032 */
[----:B------:R-:W3:Y:S01]  /*6070*/  LDG.E.128 R4, desc[UR36][R4.64] ;  /* 0x0000002404047981 */ /* 0x000ee2000c1e1d00 */
[C---:B-1----:R-:W-:Y:S01]  /*6080*/  IADD3 R9, PT, PT, R35.reuse, 0xc0, RZ ;  /* 0x000000c023097810 */ /* 0x042fe20007ffe0ff */
[C---:B------:R-:W-:Y:S01]  /*6090*/  VIADD R13, R35.reuse, 0x180 ;  /* 0x00000180230d7836 */ /* 0x040fe20000000000 */
[----:B--2---:R-:W-:-:S03]  /*60a0*/  IADD3 R25, PT, PT, R35, 0x240, RZ ;  /* 0x0000024023197810 */ /* 0x004fc60007ffe0ff */
[----:B------:R-:W-:-:S04]  /*60b0*/  IMAD.WIDE.U32 R8, R9, 0x4, R50 ;  /* 0x0000000409087825 */ /* 0x000fc800078e0032 */
[--C-:B------:R-:W-:Y:S02]  /*60c0*/  IMAD.WIDE.U32 R12, R13, 0x4, R50.reuse ;  /* 0x000000040d0c7825 */ /* 0x100fe400078e0032 */
[----:B------:R-:W2:Y:S02]  /*60d0*/  LDG.E.128 R8, desc[UR36][R8.64] ;  /* 0x0000002408087981 */ /* 0x000ea4000c1e1d00 */
[----:B------:R-:W-:Y:S02]  /*60e0*/  VIADD R29, R35, 0x300 ;  /* 0x00000300231d7836 */ /* 0x000fe40000000000 */
[--C-:B------:R-:W-:Y:S01]  /*60f0*/  IMAD.WIDE.U32 R24, R25, 0x4, R50.reuse ;  /* 0x0000000419187825 */ /* 0x100fe200078e0032 */
[----:B------:R-:W4:Y:S01]  /*6100*/  LDG.E.128 R12, desc[UR36][R12.64] ;  /* 0x000000240c0c7981 */ /* 0x000f22000c1e1d00 */
[----:B------:R-:W-:Y:S02]  /*6110*/  IADD3 R33, PT, PT, R35, 0x3c0, RZ ;  /* 0x000003c023217810 */ /* 0x000fe40007ffe0ff */
[----:B------:R-:W-:-:S02]  /*6120*/  IMAD.WIDE.U32 R28, R29, 0x4, R50 ;  /* 0x000000041d1c7825 */ /* 0x000fc400078e0032 */
[----:B------:R-:W4:Y:S02]  /*6130*/  LDG.E.128 R24, desc[UR36][R24.64] ;  /* 0x0000002418187981 */ /* 0x000f24000c1e1d00 */
[----:B------:R-:W-:Y:S02]  /*6140*/  VIADD R37, R35, 0x480 ;  /* 0x0000048023257836 */ /* 0x000fe40000000000 */
[--C-:B------:R-:W-:Y:S01]  /*6150*/  IMAD.WIDE.U32 R32, R33, 0x4, R50.reuse ;  /* 0x0000000421207825 */ /* 0x100fe200078e0032 */
[----:B------:R-:W4:Y:S01]  /*6160*/  LDG.E.128 R28, desc[UR36][R28.64] ;  /* 0x000000241c1c7981 */ /* 0x000f22000c1e1d00 */
[----:B------:R-:W-:Y:S02]  /*6170*/  IADD3 R41, PT, PT, R35, 0x540, RZ ;  /* 0x0000054023297810 */ /* 0x000fe40007ffe0ff */
[--C-:B------:R-:W-:Y:S02]  /*6180*/  IMAD.WIDE.U32 R36, R37, 0x4, R50.reuse ;  /* 0x0000000425247825 */ /* 0x100fe400078e0032 */
[----:B------:R-:W4:Y:S02]  /*6190*/  LDG.E.128 R32, desc[UR36][R32.64] ;  /* 0x0000002420207981 */ /* 0x000f24000c1e1d00 */
[----:B------:R-:W-:-:S02]  /*61a0*/  IMAD.WIDE.U32 R40, R41, 0x4, R50 ;  /* 0x0000000429287825 */ /* 0x000fc400078e0032 */
[----:B------:R-:W4:Y:S04]  /*61b0*/  LDG.E.128 R36, desc[UR36][R36.64] ;  /* 0x0000002424247981 */ /* 0x000f28000c1e1d00 */
[----:B------:R-:W4:Y:S01]  /*61c0*/  LDG.E.128 R40, desc[UR36][R40.64] ;  /* 0x0000002428287981 */ /* 0x000f22000c1e1d00 */
[C---:B------:R-:W-:Y:S01]  /*61d0*/  IMAD.IADD R54, R49.reuse, 0x1, -R0 ;  /* 0x0000000131367824 */ /* 0x040fe200078e0a00 */
[----:B------:R-:W-:Y:S01]  /*61e0*/  IADD3 R49, PT, PT, R49, 0x20, RZ ;  /* 0x0000002031317810 */ /* 0x000fe20007ffe0ff */
[----:B------:R-:W-:-:S03]  /*61f0*/  VIADD R48, R48, 0x8 ;  /* 0x0000000830307836 */ /* 0x000fc60000000000 */
[----:B------:R-:W-:Y:S02]  /*6200*/  LEA R54, R54, R53, 0x2 ;  /* 0x0000003536367211 */ /* 0x000fe400078e10ff */
[----:B------:R-:W-:-:S03]  /*6210*/  ISETP.NE.AND P0, PT, R48, R55, PT ;  /* 0x000000373000720c */ /* 0x000fc60003f05270 */
[----:B------:R-:W3:Y:S04]  /*6220*/  LDS R60, [R54] ;  /* 0x00000000363c7984 */ /* 0x000ee80000000800 */
[----:B------:R-:W-:Y:S01]  /*6230*/  LDS R58, [R54+0x20] ;  /* 0x00002000363a7984 */ /* 0x000fe20000000800 */
[-C--:B---3--:R-:W-:Y:S01]  /*6240*/  FFMA.FTZ R57, R4, R60.reuse, R20 ;  /* 0x0000003c04397223 */ /* 0x088fe20000010014 */
[-C--:B------:R-:W-:Y:S01]  /*6250*/  FFMA.FTZ R4, R5, R60.reuse, R21 ;  /* 0x0000003c05047223 */ /* 0x080fe20000010015 */
[-C--:B------:R-:W-:Y:S01]  /*6260*/  FFMA.FTZ R5, R6, R60.reuse, R22 ;  /* 0x0000003c06057223 */ /* 0x080fe20000010016 */
[----:B------:R-:W-:Y:S01]  /*6270*/  LDS R21, [R54+0x40] ;  /* 0x0000400036157984 */ /* 0x000fe20000000800 */
[----:B------:R-:W-:-:S03]  /*6280*/  FFMA.FTZ R60, R7, R60, R23 ;  /* 0x0000003c073c7223 */ /* 0x000fc60000010017 */
[----:B------:R-:W2:Y:S04]  /*6290*/  LDS R6, [R54+0x10] ;  /* 0x0000100036067984 */ /* 0x000ea80000000800 */
[----:B------:R-:W0:Y:S04]  /*62a0*/  LDS R22, [R54+0x30] ;  /* 0x0000300036167984 */ /* 0x000e280000000800 */
[----:B------:R-:W1:Y:S04]  /*62b0*/  LDS R20, [R54+0x50] ;  /* 0x0000500036147984 */ /* 0x000e680000000800 */
[----:B------:R-:W3:Y:S04]  /*62c0*/  LDS R7, [R54+0x60] ;  /* 0x0000600036077984 */ /* 0x000ee80000000800 */
[----:B------:R-:W3:Y:S01]  /*62d0*/  LDS R23, [R54+0x70] ;  /* 0x0000700036177984 */ /* 0x000ee20000000800 */
        /* <DEDUP_REMOVED lines=29> */
.L_x_3203:
[----:B------:R-:W-:Y:S05]  /*64b0*/  BSYNC.RECONVERGENT B2 ;  /* 0x0000000000027941 */ /* 0x000fea0003800200 */
.L_x_3202:
        /* <DEDUP_REMOVED lines=8> */
[----:B-1----:R-:W-:Y:S02]  /*6540*/  VIADD R9, R11, 0xc0 ;  /* 0x000000c00b097836 */ /* 0x002fe40000000000 */
[----:B------:R-:W3:Y:S02]  /*6550*/  LDG.E.128 R4, desc[UR36][R4.64] ;  /* 0x0000002404047981 */ /* 0x000ee4000c1e1d00 */
[----:B------:R-:W-:-:S04]  /*6560*/  IMAD.WIDE.U32 R8, R9, 0x4, R50 ;  /* 0x0000000409087825 */ /* 0x000fc800078e0032 */
[----:B--2---:R-:W-:Y:S02]  /*6570*/  VIADD R25, R11, 0x240 ;  /* 0x000002400b197836 */ /* 0x004fe40000000000 */
[--C-:B------:R-:W-:Y:S01]  /*6580*/  IMAD.WIDE.U32 R12, R13, 0x4, R50.reuse ;  /* 0x000000040d0c7825 */ /* 0x100fe200078e0032 */
[----:B------:R-:W2:Y:S03]  /*6590*/  LDG.E.128 R8, desc[UR36][R8.64] ;  /* 0x0000002408087981 */ /* 0x000ea6000c1e1d00 */
[----:B------:R-:W-:Y:S02]  /*65a0*/  IMAD.WIDE.U32 R24, R25, 0x4, R50 ;  /* 0x0000000419187825 */ /* 0x000fe400078e0032 */
[----:B------:R-:W4:Y:S04]  /*65b0*/  LDG.E.128 R12, desc[UR36][R12.64] ;  /* 0x000000240c0c7981 */ /* 0x000f28000c1e1d00 */
[----:B------:R-:W4:Y:S01]  /*65c0*/  LDG.E.128 R24, desc[UR36][R24.64] ;  /* 0x0000002418187981 */ /* 0x000f22000c1e1d00 */
[----:B------:R-:W0:Y:S01]  /*65d0*/  S2UR UR6, SR_CgaCtaId ;  /* 0x00000000000679c3 */ /* 0x000e220000008800 */
[----:B------:R-:W-:-:S02]  /*65e0*/  UMOV UR4, 0x400 ;  /* 0x0000040000047882 */ /* 0x000fc40000000000 */
[----:B------:R-:W-:Y:S01]  /*65f0*/  UIADD3 UR4, UPT, UPT, UR4, 0x110, URZ ;  /* 0x0000011004047890 */ /* 0x000fe2000fffe0ff */
[----:B------:R-:W-:-:S03]  /*6600*/  IADD3 R28, PT, PT, -R0, R49, RZ ;  /* 0x00000031001c7210 */ /* 0x000fc60007ffe1ff */
[----:B0-----:R-:W-:-:S06]  /*6610*/  ULEA UR4, UR6, UR4, 0x18 ;  /* 0x0000000406047291 */ /* 0x001fcc000f8ec0ff */
[----:B------:R-:W-:-:S05]  /*6620*/  LEA R28, R28, UR4, 0x2 ;  /* 0x000000041c1c7c11 */ /* 0x000fca000f8e10ff */
[----:B------:R-:W3:Y:S04]  /*6630*/  LDS R29, [R28] ;  /* 0x000000001c1d7984 */ /* 0x000ee80000000800 */
[----:B------:R-:W2:Y:S04]  /*6640*/  LDS R30, [R28+0x10] ;  /* 0x000010001c1e7984 */ /* 0x000ea80000000800 */
[----:B------:R-:W4:Y:S04]  /*6650*/  LDS R32, [R28+0x20] ;  /* 0x000020001c207984 */ /* 0x000f280000000800 */
[----:B------:R-:W0:Y:S01]  /*6660*/  LDS R33, [R28+0x30] ;  /* 0x000030001c217984 */ /* 0x000e220000000800 */
[----:B------:R-:W-:-:S02]  /*6670*/  VIADD R49, R49, 0x10 ;  /* 0x0000001031317836 */ /* 0x000fc40000000000 */
[-C--:B---3--:R-:W-:Y:S01]  /*6680*/  FFMA.FTZ R31, R4, R29.reuse, R20 ;  /* 0x0000001d041f7223 */ /* 0x088fe20000010014 */
        /* <DEDUP_REMOVED lines=15> */
.L_x_3206:
[----:B------:R-:W-:Y:S05]  /*6780*/  BSYNC.RECONVERGENT B2 ;  /* 0x0000000000027941 */ /* 0x000fea0003800200 */
.L_x_3205:
[----:B------:R-:W-:Y:S05]  /*6790*/  @!P1 BRA `(.L_x_3201) ;  /* 0x0000000000ac9947 */ /* 0x000fea0003800000 */
[----:B------:R-:W-:Y:S01]  /*67a0*/  ISETP.NE.AND P1, PT, R52, 0x1, PT ;  /* 0x000000013400780c */ /* 0x000fe20003f25270 */
[----:B------:R-:W-:Y:S01]  /*67b0*/  BSSY.RECONVERGENT B2, `(.L_x_3207) ;  /* 0x000001a000027945 */ /* 0x000fe20003800200 */
[----:B------:R-:W-:-:S11]  /*67c0*/  LOP3.LUT P0, RZ, R2, 0x4, RZ, 0xc0, !PT ;  /* 0x0000000402ff7812 */ /* 0x000fd6000780c0ff */
[----:B------:R-:W-:Y:S05]  /*67d0*/  @!P1 BRA `(.L_x_3208) ;  /* 0x00000000005c9947 */ /* 0x000fea0003800000 */
[----:B------:R-:W-:-:S05]  /*67e0*/  IMAD R5, R49, 0x30, RZ ;  /* 0x0000003031057824 */ /* 0x000fca00078e02ff */
[C---:B-1----:R-:W-:Y:S01]  /*67f0*/  IADD3 R9, PT, PT, R5.reuse, 0xc0, RZ ;  /* 0x000000c005097810 */ /* 0x042fe20007ffe0ff */
[----:B------:R-:W-:-:S04]  /*6800*/  IMAD.WIDE.U32 R4, R5, 0x4, R50 ;  /* 0x0000000405047825 */ /* 0x000fc800078e0032 */
[----:B------:R-:W-:Y:S02]  /*6810*/  IMAD.WIDE.U32 R8, R9, 0x4, R50 ;  /* 0x0000000409087825 */ /* 0x000fe400078e0032 */
[----:B------:R-:W3:Y:S04]  /*6820*/  LDG.E.128 R4, desc[UR36][R4.64] ;  /* 0x0000002404047981 */ /* 0x000ee8000c1e1d00 */
[----:B------:R-:W4:Y:S01]  /*6830*/  LDG.E.128 R8, desc[UR36][R8.64] ;  /* 0x0000002408087981 */ /* 0x000f22000c1e1d00 */
[----:B------:R-:W0:Y:S01]  /*6840*/  S2UR UR6, SR_CgaCtaId ;  /* 0x00000000000679c3 */ /* 0x000e220000008800 */
[----:B------:R-:W-:Y:S01]  /*6850*/  UMOV UR4, 0x400 ;  /* 0x0000040000047882 */ /* 0x000fe20000000000 */
[C---:B------:R-:W-:Y:S01]  /*6860*/  IMAD.IADD R2, R49.reuse, 0x1, -R0 ;  /* 0x0000000131027824 */ /* 0x040fe200078e0a00 */
[----:B------:R-:W-:Y:S01]  /*6870*/  UIADD3 UR4, UPT, UPT, UR4, 0x110, URZ ;  /* 0x0000011004047890 */ /* 0x000fe2000fffe0ff */
[----:B------:R-:W-:-:S03]  /*6880*/  IADD3 R49, PT, PT, R49, 0x8, RZ ;  /* 0x0000000831317810 */ /* 0x000fc60007ffe0ff */
[----:B0-----:R-:W-:-:S06]  /*6890*/  ULEA UR4, UR6, UR4, 0x18 ;  /* 0x0000000406047291 */ /* 0x001fcc000f8ec0ff */
[----:B------:R-:W-:-:S05]  /*68a0*/  LEA R2, R2, UR4, 0x2 ;  /* 0x0000000402027c11 */ /* 0x000fca000f8e10ff */
[----:B------:R-:W3:Y:S04]  /*68b0*/  LDS R12, [R2] ;  /* 0x00000000020c7984 */ /* 0x000ee80000000800 */
[----:B------:R-:W4:Y:S01]  /*68c0*/  LDS R14, [R2+0x10] ;  /* 0x00001000020e7984 */ /* 0x000f220000000800 */
[-C--:B---3--:R-:W-:Y:S01]  /*68d0*/  FFMA.FTZ R13, R4, R12.reuse, R20 ;  /* 0x0000000c040d7223 */ /* 0x088fe20000010014 */
[-C--:B------:R-:W-:Y:S01]  /*68e0*/  FFMA.FTZ R4, R5, R12.reuse, R21 ;  /* 0x0000000c05047223 */ /* 0x080fe20000010015 */
[-C--:B------:R-:W-:Y:S01]  /*68f0*/  FFMA.FTZ R5, R6, R12.reuse, R22 ;  /* 0x0000000c06057223 */ /* 0x080fe20000010016 */
[----:B------:R-:W-:Y:S01]  /*6900*/  FFMA.FTZ R12, R7, R12, R23 ;  /* 0x0000000c070c7223 */ /* 0x000fe20000010017 */
[-C--:B----4-:R-:W-:Y:S01]  /*6910*/  FFMA.FTZ R20, R8, R14.reuse, R13 ;  /* 0x0000000e08147223 */ /* 0x090fe2000001000d */
[-C--:B------:R-:W-:Y:S01]  /*6920*/  FFMA.FTZ R21, R9, R14.reuse, R4 ;  /* 0x0000000e09157223 */ /* 0x080fe20000010004 */
[-C--:B------:R-:W-:Y:S01]  /*6930*/  FFMA.FTZ R22, R10, R14.reuse, R5 ;  /* 0x0000000e0a167223 */ /* 0x080fe20000010005 */
[----:B------:R-:W-:-:S07]  /*6940*/  FFMA.FTZ R23, R11, R14, R12 ;  /* 0x0000000e0b177223 */ /* 0x000fce000001000c */
.L_x_3208:
[----:B------:R-:W-:Y:S05]  /*6950*/  BSYNC.RECONVERGENT B2 ;  /* 0x0000000000027941 */ /* 0x000fea0003800200 */
.L_x_3207:
[----:B------:R-:W-:Y:S05]  /*6960*/  @P0 BRA `(.L_x_3201) ;  /* 0x0000000000380947 */ /* 0x000fea0003800000 */
[----:B------:R-:W-:-:S04]  /*6970*/  IMAD R5, R49, 0x30, RZ ;  /* 0x0000003031057824 */ /* 0x000fc800078e02ff */
[----:B------:R-:W-:-:S06]  /*6980*/  IMAD.WIDE.U32 R4, R5, 0x4, R50 ;  /* 0x0000000405047825 */ /* 0x000fcc00078e0032 */
[----:B------:R-:W3:Y:S01]  /*6990*/  LDG.E.128 R4, desc[UR36][R4.64] ;  /* 0x0000002404047981 */ /* 0x000ee2000c1e1d00 */
[----:B------:R-:W0:Y:S01]  /*69a0*/  S2UR UR6, SR_CgaCtaId ;  /* 0x00000000000679c3 */ /* 0x000e220000008800 */
[----:B------:R-:W-:Y:S01]  /*69b0*/  UMOV UR4, 0x400 ;  /* 0x0000040000047882 */ /* 0x000fe20000000000 */
[----:B------:R-:W-:Y:S01]  /*69c0*/  IMAD.IADD R2, R49, 0x1, -R0 ;  /* 0x0000000131027824 */ /* 0x000fe200078e0a00 */
[----:B------:R-:W-:-:S04]  /*69d0*/  UIADD3 UR4, UPT, UPT, UR4, 0x110, URZ ;  /* 0x0000011004047890 */ /* 0x000fc8000fffe0ff */
[----:B0-----:R-:W-:-:S06]  /*69e0*/  ULEA UR4, UR6, UR4, 0x18 ;  /* 0x0000000406047291 */ /* 0x001fcc000f8ec0ff */
[----:B------:R-:W-:-:S06]  /*69f0*/  LEA R2, R2, UR4, 0x2 ;  /* 0x0000000402027c11 */ /* 0x000fcc000f8e10ff */
[----:B------:R-:W3:Y:S02]  /*6a00*/  LDS R2, [R2] ;  /* 0x0000000002027984 */ /* 0x000ee40000000800 */
[-C--:B---3--:R-:W-:Y:S01]  /*6a10*/  FFMA.FTZ R20, R4, R2.reuse, R20 ;  /* 0x0000000204147223 */ /* 0x088fe20000010014 */
[-C--:B------:R-:W-:Y:S01]  /*6a20*/  FFMA.FTZ R21, R5, R2.reuse, R21 ;  /* 0x0000000205157223 */ /* 0x080fe20000010015 */
[-C--:B------:R-:W-:Y:S01]  /*6a30*/  FFMA.FTZ R22, R6, R2.reuse, R22 ;  /* 0x0000000206167223 */ /* 0x080fe20000010016 */
[----:B------:R-:W-:-:S07]  /*6a40*/  FFMA.FTZ R23, R7, R2, R23 ;  /* 0x0000000207177223 */ /* 0x000fce0000010017 */
.L_x_3201:
[----:B------:R-:W-:Y:S05]  /*6a50*/  BSYNC.RECONVERGENT B1 ;  /* 0x0000000000017941 */ /* 0x000fea0003800200 */
.L_x_3200:
[----:B------:R-:W-:Y:S01]  /*6a60*/  ISETP.GE.AND P0, PT, R46, UR42, PT ;  /* 0x0000002a2e007c0c */ /* 0x000fe2000bf06270 */
[----:B------:R-:W-:-:S12]  /*6a70*/  BSSY.RECONVERGENT B3, `(.L_x_3209) ;  /* 0x0000121000037945 */ /* 0x000fd80003800200 */
[----:B------:R-:W-:Y:S05]  /*6a80*/  @P0 BRA `(.L_x_3210) ;  /* 0x00000010007c0947 */ /* 0x000fea0003800000 */
[----:B------:R-:W-:Y:S01]  /*6a90*/  HFMA2 R5, -RZ, RZ, 0, 2.384185791015625e-07 ;  /* 0x00000004ff057431 */ /* 0x000fe200000001ff */
[----:B------:R-:W-:Y:S01]  /*6aa0*/  LOP3.LUT R4, RZ, R0, RZ, 0x33, !PT ;  /* 0x00000000ff047212 */ /* 0x000fe200078e33ff */
[----:B------:R-:W-:Y:S03]  /*6ab0*/  BSSY.RECONVERGENT B2, `(.L_x_3211) ;  /* 0x00000a3000027945 */ /* 0x000fe60003800200 */
[----:B------:R-:W-:-:S04]  /*6ac0*/  VIADDMNMX R2, R46, R5, UR42, !PT ;  /* 0x0000002a2e027e46 */ /* 0x000fc8000f800105 */
[----:B------:R-:W-:-:S04]  /*6ad0*/  IADD3 R2, PT, PT, -R45, R2, R4 ;  /* 0x000000022d027210 */ /* 0x000fc80007ffe104 */
[C---:B------:R-:W-:Y:S02]  /*6ae0*/  ISETP.GE.U32.AND P0, PT, R2.reuse, 0xc, PT ;  /* 0x0000000c0200780c */ /* 0x040fe40003f06070 */
[----:B-1----:R-:W-:-:S11]  /*6af0*/  LEA.HI R8, R2, 0x1, RZ, 0x1e ;  /* 0x0000000102087811 */ /* 0x002fd600078ff0ff */
        /* <DEDUP_REMOVED lines=12> */
.L_x_3222:
        /* <DEDUP_REMOVED lines=11> */
[----:B------:R-:W-:Y:S02]  /*6c70*/  IABS R7, R47 ;  /* 0x0000002f00077213 */ /* 0x000fe40000000000 */
[----:B--2---:R-:W-:Y:S02]  /*6c80*/  IABS R24, R6 ;  /* 0x0000000600187213 */ /* 0x004fe40000000000 */
[----:B------:R-:W0:Y:S01]  /*6c90*/  I2F.RP R11, R7 ;  /* 0x00000007000b7306 */ /* 0x000e220000209400 */
[----:B------:R-:W-:Y:S02]  /*6ca0*/  ISETP.GE.AND P5, PT, R6, RZ, PT ;  /* 0x000000ff0600720c */ /* 0x000fe40003fa6270 */
[----:B------:R-:W-:-:S05]  /*6cb0*/  ISETP.NE.AND P6, PT, R47, RZ, PT ;  /* 0x000000ff2f00720c */ /* 0x000fca0003fc5270 */
[----:B0-----:R-:W0:Y:S02]  /*6cc0*/  MUFU.RCP R11, R11 ;  /* 0x0000000b000b7308 */ /* 0x001e240000001000 */
[----:B0-----:R-:W-:Y:S02]  /*6cd0*/  IADD3 R13, PT, PT, R11, 0xffffffe, RZ ;  /* 0x0ffffffe0b0d7810 */ /* 0x001fe40007ffe0ff */
[----:B------:R-:W0:Y:S04]  /*6ce0*/  LDS R11, [R10+-0x20] ;  /* 0xffffe0000a0b7984 */ /* 0x000e280000000800 */
        /* <DEDUP_REMOVED lines=22> */
.L_x_3215:
[----:B------:R-:W-:Y:S05]  /*6e50*/  BSYNC.RECONVERGENT B4 ;  /* 0x0000000000047941 */ /* 0x000fea0003800200 */
.L_x_3214:
        /* <DEDUP_REMOVED lines=32> */
.L_x_3217:
[----:B------:R-:W-:Y:S05]  /*7060*/  BSYNC.RECONVERGENT B4 ;  /* 0x0000000000047941 */ /* 0x000fea0003800200 */
.L_x_3216:
        /* <DEDUP_REMOVED lines=32> */
.L_x_3219:
[----:B------:R-:W-:Y:S05]  /*7270*/  BSYNC.RECONVERGENT B4 ;  /* 0x0000000000047941 */ /* 0x000fea0003800200 */
.L_x_3218:
        /* <DEDUP_REMOVED lines=32> */
.L_x_3221:
[----:B------:R-:W-:Y:S05]  /*7480*/  BSYNC.RECONVERGENT B4 ;  /* 0x0000000000047941 */ /* 0x000fea0003800200 */
.L_x_3220:
[----:B------:R-:W-:Y:S01]  /*7490*/  IADD3 R46, PT, PT, R46, 0x10, RZ ;  /* 0x000000102e2e7810 */ /* 0x000fe20007ffe0ff */
[----:B------:R-:W-:Y:S01]  /*74a0*/  VIADD R10, R10, 0x40 ;  /* 0x000000400a0a7836 */ /* 0x000fe20000000000 */
[----:B------:R-:W-:Y:S06]  /*74b0*/  @P0 BRA `(.L_x_3222) ;  /* 0xfffffff400c00947 */ /* 0x000fec000383ffff */
[----:B------:R-:W-:Y:S05]  /*74c0*/  BSYNC.RECONVERGENT B1 ;  /* 0x0000000000017941 */ /* 0x000fea0003800200 */
.L_x_3213:
[----:B------:R-:W-:-:S07]  /*74d0*/  IADD3 R46, PT, PT, R46, -0x8, RZ ;  /* 0xfffffff82e2e7810 */ /* 0x000fce0007ffe0ff */
.L_x_3212:
[----:B------:R-:W-:Y:S05]  /*74e0*/  BSYNC.RECONVERGENT B2 ;  /* 0x0000000000027941 */ /* 0x000fea0003800200 */
.L_x_3211:
[----:B------:R-:W-:-:S13]  /*74f0*/  LOP3.LUT P0, R8, R8, 0x3, RZ, 0xc0, !PT ;  /* 0x0000000308087812 */ /* 0x000fda000780c0ff */
[----:B------:R-:W-:Y:S05]  /*7500*/  @!P0 BRA `(.L_x_3210) ;  /* 0x0000000400dc8947 */ /* 0x000fea0003800000 */
[----:B------:R-:W-:Y:S01]  /*7510*/  ISETP.NE.AND P0, PT, R8, 0x1, PT ;  /* 0x000000010800780c */ /* 0x000fe20003f05270 */
[----:B------:R-:W-:-:S12]  /*7520*/  BSSY.RECONVERGENT B1, `(.L_x_3223) ;  /* 0x000004e000017945 */ /* 0x000fd80003800200 */
[----:B------:R-:W-:Y:S05]  /*7530*/  @!P0 BRA `(.L_x_3224) ;  /* 0x0000000400308947 */ /* 0x000fea0003800000 */
[----:B------:R-:W0:Y:S01]  /*7540*/  S2UR UR6, SR_CgaCtaId ;  /* 0x00000000000679c3 */ /* 0x000e220000008800 */
[----:B------:R-:W-:Y:S01]  /*7550*/  UMOV UR4, 0x400 ;  /* 0x0000040000047882 */ /* 0x000fe20000000000 */
[-C--:B------:R-:W-:Y:S01]  /*7560*/  ISETP.GE.AND P0, PT, R46, R47.reuse, PT ;  /* 0x0000002f2e00720c */ /* 0x080fe20003f06270 */
        /* <DEDUP_REMOVED lines=30> */
[----:B------:R-:W-:Y:S02]  /*7750*/  IMAD R7, R5, 0x30, RZ ;  /* 0x0000003005077824 */ /* 0x000fe400078e02ff */
[----:B------:R-:W0:Y:S02]  /*7760*/  LDS R5, [R4] ;  /* 0x0000000004057984 */ /* 0x000e240000000800 */
[----:B------:R-:W-:-:S05]  /*7770*/  IMAD.WIDE.U32 R6, R7, 0x4, R50 ;  /* 0x0000000407067825 */ /* 0x000fca00078e0032 */
[----:B------:R-:W0:Y:S02]  /*7780*/  LDG.E.128 R8, desc[UR36][R6.64] ;  /* 0x0000002406087981 */ /* 0x000e24000c1e1d00 */
[-C--:B0-----:R-:W-:Y:S01]  /*7790*/  FFMA.FTZ R20, R8, R5.reuse, R20 ;  /* 0x0000000508147223 */ /* 0x081fe20000010014 */
[-C--:B------:R-:W-:Y:S01]  /*77a0*/  FFMA.FTZ R21, R9, R5.reuse, R21 ;  /* 0x0000000509157223 */ /* 0x080fe20000010015 */
[-C--:B------:R-:W-:Y:S01]  /*77b0*/  FFMA.FTZ R22, R10, R5.reuse, R22 ;  /* 0x000000050a167223 */ /* 0x080fe20000010016 */
[----:B------:R-:W-:-:S07]  /*77c0*/  FFMA.FTZ R23, R11, R5, R23 ;  /* 0x000000050b177223 */ /* 0x000fce0000010017 */
.L_x_3226:
[----:B------:R-:W-:Y:S05]  /*77d0*/  BSYNC.RECONVERGENT B2 ;  /* 0x0000000000027941 */ /* 0x000fea0003800200 */
.L_x_3225:
[----:B------:R-:W-:Y:S04]  /*77e0*/  BSSY.RECONVERGENT B2, `(.L_x_3227) ;  /* 0x0000020000027945 */ /* 0x000fe80003800200 */
[----:B------:R-:W-:Y:S05]  /*77f0*/  @!P2 BRA `(.L_x_3228) ;  /* 0x000000000078a947 */ /* 0x000fea0003800000 */
[----:B------:R-:W-:Y:S01]  /*7800*/  IABS R8, R47 ;  /* 0x0000002f00087213 */ /* 0x000fe20000000000 */
[----:B------:R-:W-:Y:S01]  /*7810*/  IMAD.MOV.U32 R6, RZ, RZ, RZ ;  /* 0x000000ffff067224 */ /* 0x000fe200078e00ff */
[----:B------:R-:W-:Y:S01]  /*7820*/  IABS R10, R12 ;  /* 0x0000000c000a7213 */ /* 0x000fe20000000000 */
[----:B------:R-:W0:Y:S01]  /*7830*/  LDS R4, [R4+0x10] ;  /* 0x0000100004047984 */ /* 0x000e220000000800 */
        /* <DEDUP_REMOVED lines=26> */
.L_x_3228:
[----:B------:R-:W-:Y:S05]  /*79e0*/  BSYNC.RECONVERGENT B2 ;  /* 0x0000000000027941 */ /* 0x000fea0003800200 */
.L_x_3227:
[----:B------:R-:W-:-:S07]  /*79f0*/  VIADD R46, R46, 0x8 ;  /* 0x000000082e2e7836 */ /* 0x000fce0000000000 */
.L_x_3224:
[----:B------:R-:W-:Y:S05]  /*7a00*/  BSYNC.RECONVERGENT B1 ;  /* 0x0000000000017941 */ /* 0x000fea0003800200 */
.L_x_3223:
[----:B------:R-:W-:-:S04]  /*7a10*/  LOP3.LUT P0, RZ, R2, 0x4, RZ, 0xc0, !PT ;  /* 0x0000000402ff7812 */ /* 0x000fc8000780c0ff */
[----:B------:R-:W-:-:S13]  /*7a20*/  ISETP.LT.OR P0, PT, R46, R47, P0 ;  /* 0x0000002f2e00720c */ /* 0x000fda0000701670 */
[----:B------:R-:W-:Y:S05]  /*7a30*/  @P0 BRA `(.L_x_3210) ;  /* 0x0000000000900947 */ /* 0x000fea0003800000 */
        /* <DEDUP_REMOVED lines=24> */
[----:B------:R-:W3:Y:S01]  /*7bc0*/  LDG.E.128 R48, desc[UR36][R50.64] ;  /* 0x0000002432307981 */ /* 0x000ee2000c1e1d00 */
[----:B------:R-:W0:Y:S01]  /*7bd0*/  S2UR UR6, SR_CgaCtaId ;  /* 0x00000000000679c3 */ /* 0x000e220000008800 */
[----:B------:R-:W-:Y:S01]  /*7be0*/  UMOV UR4, 0x400 ;  /* 0x0000040000047882 */ /* 0x000fe20000000000 */
[----:B------:R-:W-:Y:S01]  /*7bf0*/  IADD3 R46, PT, PT, -R0, R46, RZ ;  /* 0x0000002e002e7210 */ /* 0x000fe20007ffe1ff */
        /* <DEDUP_REMOVED lines=8> */
.L_x_3210:
[----:B------:R-:W-:Y:S05]  /*7c80*/  BSYNC.RECONVERGENT B3 ;  /* 0x0000000000037941 */ /* 0x000fea0003800200 */
.L_x_3209:
[----:B------:R-:W-:-:S13]  /*7c90*/  ISETP.NE.AND P0, PT, R45, UR5, PT ;  /* 0x000000052d007c0c */ /* 0x000fda000bf05270 */
[----:B------:R-:W-:Y:S05]  /*7ca0*/  @P0 BRA `(.L_x_3199) ;  /* 0x0000000000f80947 */ /* 0x000fea0003800000 */
[----:B------:R-:W0:Y:S01]  /*7cb0*/  LDC R2, c[0x0][0x478] ;  /* 0x00011e00ff027b82 */ /* 0x000e220000000800 */
[----:B-1----:R-:W-:Y:S01]  /*7cc0*/  VIADD R9, R44, UR44 ;  /* 0x0000002c2c097c36 */ /* 0x002fe20008000000 */
[----:B------:R-:W1:Y:S01]  /*7cd0*/  LDCU.64 UR6, c[0x0][0x460] ;  /* 0x00008c00ff0677ac */ /* 0x000e620008000a00 */
[----:B0-----:R-:W-:-:S13]  /*7ce0*/  ISETP.NE.AND P1, PT, R2, 0x2, PT ;  /* 0x000000020200780c */ /* 0x001fda0003f25270 */
[----:B------:R-:W0:Y:S08]  /*7cf0*/  @!P1 LDC.64 R4, c[0x0][0x3a8] ;  /* 0x0000ea00ff049b82 */ /* 0x000e300000000a00 */
[----:B------:R-:W3:Y:S01]  /*7d00*/  @!P1 LDC.64 R6, c[0x0][0x468] ;  /* 0x00011a00ff069b82 */ /* 0x000ee20000000a00 */
[----:B-1----:R-:W-:-:S07]  /*7d10*/  UISETP.NE.U32.AND UP0, UPT, UR6, URZ, UPT ;  /* 0x000000ff0600728c */ /* 0x002fce000bf05070 */
[----:B------:R-:W1:Y:S01]  /*7d20*/  @P1 LDC.64 R12, c[0x0][0x3a8] ;  /* 0x0000ea00ff0c1b82 */ /* 0x000e620000000a00 */
[----:B0-----:R-:W-:-:S04]  /*7d30*/  @!P1 IADD3 R4, P0, PT, R9, R4, RZ ;  /* 0x0000000409049210 */ /* 0x001fc80007f1e0ff */
[----:B------:R-:W-:Y:S01]  /*7d40*/  @!P1 LEA.HI.X.SX32 R5, R9, R5, 0x1, P0 ;  /* 0x0000000509059211 */ /* 0x000fe200000f0eff */
[----:B---3--:R-:W3:Y:S04]  /*7d50*/  @!P1 LDG.E R7, desc[UR36][R6.64+0x8] ;  /* 0x0000082406079981 */ /* 0x008ee8000c1e1900 */
[----:B------:R-:W4:Y:S01]  /*7d60*/  @!P1 LDG.E R2, desc[UR36][R4.64] ;  /* 0x0000002404029981 */ /* 0x000f22000c1e1900 */
[----:B------:R-:W-:-:S11]  /*7d70*/  UISETP.NE.AND.EX UP0, UPT, UR7, URZ, UPT, UP0 ;  /* 0x000000ff0700728c */ /* 0x000fd6000bf05300 */
[----:B------:R-:W0:Y:S01]  /*7d80*/  @UP0 LDCU UR4, c[0x0][0x3f8] ;  /* 0x00007f00ff0407ac */ /* 0x000e220008000800 */
[----:B------:R-:W2:Y:S01]  /*7d90*/  @UP0 LDCU.64 UR6, c[0x0][0x458] ;  /* 0x00008b00ff0607ac */ /* 0x000ea20008000a00 */
[----:B------:R-:W-:Y:S01]  /*7da0*/  PLOP3.LUT P2, PT, PT, PT, UP0, 0x80, 0x8 ;  /* 0x000000000008781c */ /* 0x000fe20003f4f008 */
[----:B-1----:R-:W-:Y:S01]  /*7db0*/  @P1 IMAD.WIDE R12, R9, 0x4, R12 ;  /* 0x00000004090c1825 */ /* 0x002fe200078e020c */
[----:B0-----:R-:W-:-:S06]  /*7dc0*/  @UP0 UIMAD UR4, UR38, UR4, UR43 ;  /* 0x00000004260402a4 */ /* 0x001fcc000f8e022b */
[----:B------:R-:W-:Y:S02]  /*7dd0*/  MOV R11, UR4 ;  /* 0x00000004000b7c02 */ /* 0x000fe40008000f00 */
[----:B--2---:R-:W-:-:S03]  /*7de0*/  MOV R9, UR7 ;  /* 0x0000000700097c02 */ /* 0x004fc60008000f00 */
[----:B------:R-:W-:Y:S01]  /*7df0*/  @P2 IMAD R11, R11, 0x30, R44 ;  /* 0x000000300b0b2824 */ /* 0x000fe200078e022c */
[----:B----4-:R-:W3:Y:S08]  /*7e00*/  @!P1 I2F.S8 R8, R2 ;  /* 0x0000000200089306 */ /* 0x010ef00000001400 */
[----:B------:R-:W0:Y:S08]  /*7e10*/  @!P1 I2F.S8 R10, R2.B1 ;  /* 0x10000002000a9306 */ /* 0x000e300000001400 */
[----:B------:R-:W1:Y:S08]  /*7e20*/  @!P1 I2F.S8 R14, R2.B2 ;  /* 0x20000002000e9306 */ /* 0x000e700000001400 */
[----:B------:R-:W2:Y:S01]  /*7e30*/  @!P1 I2F.S8 R24, R2.B3 ;  /* 0x3000000200189306 */ /* 0x000ea20000001400 */
[C---:B---3--:R-:W-:Y:S01]  /*7e40*/  @!P1 FMUL.FTZ R4, R7.reuse, R8 ;  /* 0x0000000807049220 */ /* 0x048fe20000410000 */
[C---:B0-----:R-:W-:Y:S01]  /*7e50*/  @!P1 FMUL.FTZ R5, R7.reuse, R10 ;  /* 0x0000000a07059220 */ /* 0x041fe20000410000 */
[----:B------:R-:W-:Y:S01]  /*7e60*/  IMAD.U32 R8, RZ, RZ, UR6 ;  /* 0x00000006ff087e24 */ /* 0x000fe2000f8e00ff */
[----:B------:R-:W0:Y:S01]  /*7e70*/  S2R R15, SR_CgaCtaId ;  /* 0x00000000000f7919 */ /* 0x000e220000008800 */
[----:B------:R-:W-:Y:S01]  /*7e80*/  IADD3 R0, PT, PT, -R0, UR42, RZ ;  /* 0x0000002a00007c10 */ /* 0x000fe2000fffe1ff */
[----:B------:R-:W3:Y:S01]  /*7e90*/  LDCU.64 UR6, c[0x0][0x3c0] ;  /* 0x00007800ff0677ac */ /* 0x000ee20008000a00 */
[----:B-1----:R-:W-:Y:S01]  /*7ea0*/  @!P1 FMUL.FTZ R6, R7, R14 ;  /* 0x0000000e07069220 */ /* 0x002fe20000410000 */
[----:B------:R-:W-:-:S06]  /*7eb0*/  @P2 IMAD.WIDE R8, R11, 0x4, R8 ;  /* 0x000000040b082825 */ /* 0x000fcc00078e0208 */
[----:B------:R-:W4:Y:S01]  /*7ec0*/  @P2 LDG.E.128 R8, desc[UR36][R8.64] ;  /* 0x0000002408082981 */ /* 0x000f22000c1e1d00 */
[----:B--2---:R-:W-:-:S06]  /*7ed0*/  @!P1 FMUL.FTZ R7, R7, R24 ;  /* 0x0000001807079220 */ /* 0x004fcc0000410000 */
[----:B------:R1:W2:Y:S01]  /*7ee0*/  @P1 LDG.E.128 R4, desc[UR36][R12.64] ;  /* 0x000000240c041981 */ /* 0x0002a2000c1e1d00 */
[----:B------:R-:W-:-:S05]  /*7ef0*/  MOV R2, 0x400 ;  /* 0x0000040000027802 */ /* 0x000fca0000000f00 */
[----:B------:R-:W-:-:S05]  /*7f00*/  VIADD R2, R2, 0x110 ;  /* 0x0000011002027836 */ /* 0x000fca0000000000 */
[----:B0-----:R-:W-:-:S04]  /*7f10*/  LEA R15, R15, R2, 0x18 ;  /* 0x000000020f0f7211 */ /* 0x001fc800078ec0ff */
[----:B------:R-:W-:Y:S01]  /*7f20*/  LEA R15, R0, R15, 0x2 ;  /* 0x0000000f000f7211 */ /* 0x000fe200078e10ff */
[----:B------:R-:W-:Y:S01]  /*7f30*/  UIMAD UR4, UR41, 0x30, URZ ;  /* 0x00000030290478a4 */ /* 0x000fe2000f8e02ff */
[----:B------:R-:W-:-:S04]  /*7f40*/  IMAD R47, R47, UR40, R44 ;  /* 0x000000282f2f7c24 */ /* 0x000fc8000f8e022c */
[----:B------:R-:W0:Y:S01]  /*7f50*/  LDS R15, [R15] ;  /* 0x000000000f0f7984 */ /* 0x000e220000000800 */
[----:B------:R-:W-:Y:S01]  /*7f60*/  SHF.R.S32.HI R0, RZ, 0x1f, R47 ;  /* 0x0000001fff007819 */ /* 0x000fe2000001142f */
[----:B-1----:R-:W-:Y:S01]  /*7f70*/  IMAD.U32 R13, RZ, RZ, UR4 ;  /* 0x00000004ff0d7e24 */ /* 0x002fe2000f8e00ff */
[----:B------:R-:W-:-:S04]  /*7f80*/  IADD3 R47, P0, PT, R47, UR4, RZ ;  /* 0x000000042f2f7c10 */ /* 0x000fc8000ff1e0ff */
[----:B------:R-:W-:Y:S02]  /*7f90*/  LEA.HI.X.SX32 R0, R13, R0, 0x1, P0 ;  /* 0x000000000d007211 */ /* 0x000fe400000f0eff */
[----:B---3--:R-:W-:-:S04]  /*7fa0*/  LEA R12, P0, R47, UR6, 0x2 ;  /* 0x000000062f0c7c11 */ /* 0x008fc8000f8010ff */
[----:B------:R-:W-:Y:S01]  /*7fb0*/  LEA.HI.X R13, R47, UR7, R0, 0x2, P0 ;  /* 0x000000072f0d7c11 */ /* 0x000fe200080f1400 */
        /* <DEDUP_REMOVED lines=13> */
.L_x_3199:
[----:B------:R-:W-:Y:S05]  /*8090*/  BSYNC.RECONVERGENT B0 ;  /* 0x0000000000007941 */ /* 0x000fea0003800200 */
.L_x_3198:
        /* <DEDUP_REMOVED lines=19> */
[----:B---3--:R-:W0:Y:S02]  /*81d0*/  @!P3 LDS.128 R4, [R45] ;  /* 0x000000002d04b984 */ /* 0x008e240000000c00 */
        /* <DEDUP_REMOVED lines=13> */
.L_x_3229:
[----:B------:R-:W-:Y:S05]  /*82b0*/  @P0 EXIT ;  /* 0x000000000000094d */ /* 0x000fea0003800000 */
[----:B------:R-:W0:Y:S02]  /*82c0*/  LDCU UR4, c[0x0][0x478] ;  /* 0x00008f00ff0477ac */ /* 0x000e240008000800 */
[----:B0-----:R-:W-:-:S09]  /*82d0*/  UISETP.NE.AND UP0, UPT, UR4, 0x2, UPT ;  /* 0x000000020400788c */ /* 0x001fd2000bf05270 */
[----:B------:R-:W-:Y:S05]  /*82e0*/  BRA.U UP0, `(.L_x_3230) ;  /* 0x00000001007c7547 */ /* 0x000fea000b800000 */
[----:B------:R-:W0:Y:S01]  /*82f0*/  LDC.64 R2, c[0x0][0x470] ;  /* 0x00011c00ff027b82 */ /* 0x000e220000000a00 */
[----:B------:R-:W4:Y:S01]  /*8300*/  LDCU.64 UR4, c[0x0][0x380] ;  /* 0x00007000ff0477ac */ /* 0x000f220008000a00 */
[----:B0-----:R-:W2:Y:S01]  /*8310*/  LDG.E R2, desc[UR36][R2.64] ;  /* 0x0000002402027981 */ /* 0x001ea2000c1e1900 */
[----:B------:R-:W-:Y:S01]  /*8320*/  IADD3 R44, PT, PT, R44, UR40, RZ ;  /* 0x000000282c2c7c10 */ /* 0x000fe2000fffe0ff */
        /* <DEDUP_REMOVED lines=10> */
[----:B------:R-:W3:Y:S01]  /*83d0*/  F2I.S8.NTZ R20, R20 ;  /* 0x0000001400147305 */ /* 0x000ee20000202100 */
[----:B------:R-:W-:Y:S02]  /*83e0*/  SHF.L.U32 R2, R0, 0x10, RZ ;  /* 0x0000001000027819 */ /* 0x000fe400000006ff */
[----:B------:R-:W-:Y:S02]  /*83f0*/  PRMT R0, R3, 0x7710, RZ ;  /* 0x0000771003007816 */ /* 0x000fe400000000ff */
[----:B------:R-:W-:Y:S02]  /*8400*/  LOP3.LUT R3, R2, 0xff0000, RZ, 0xc0, !PT ;  /* 0x00ff000002037812 */ /* 0x000fe400078ec0ff */
[----:B0-----:R-:W-:-:S03]  /*8410*/  PRMT R21, R21, 0x8880, RZ ;  /* 0x0000888015157816 */ /* 0x001fc600000000ff */
[----:B------:R-:W-:Y:S01]  /*8420*/  IMAD R3, R0, 0x1000000, R3 ;  /* 0x0100000000037824 */ /* 0x000fe200078e0203 */
[----:B------:R-:W-:Y:S02]  /*8430*/  PRMT R2, R21, 0x7710, RZ ;  /* 0x0000771015027816 */ /* 0x000fe400000000ff */
[----:B---3--:R-:W-:-:S04]  /*8440*/  PRMT R4, R20, 0x8880, RZ ;  /* 0x0000888014047816 */ /* 0x008fc800000000ff */
[----:B------:R-:W-:Y:S02]  /*8450*/  PRMT R0, R4, 0x7710, RZ ;  /* 0x0000771004007816 */ /* 0x000fe400000000ff */
[----:B------:R-:W-:Y:S02]  /*8460*/  LOP3.LUT R4, R2, 0xff, RZ, 0xc0, !PT ;  /* 0x000000ff02047812 */ /* 0x000fe400078ec0ff */
[----:B----4-:R-:W-:Y:S02]  /*8470*/  IADD3 R2, P0, PT, R44, UR4, RZ ;  /* 0x000000042c027c10 */ /* 0x010fe4000ff1e0ff */
[----:B------:R-:W-:Y:S01]  /*8480*/  LOP3.LUT R5, R0, 0xff, RZ, 0xc0, !PT ;  /* 0x000000ff00057812 */ /* 0x000fe200078ec0ff */
[----:B------:R-:W-:Y:S01]  /*8490*/  IMAD R4, R4, 0x100, R3 ;  /* 0x0000010004047824 */ /* 0x000fe200078e0203 */
[----:B------:R-:W-:-:S04]  /*84a0*/  LEA.HI.X.SX32 R3, R44, UR5, 0x1, P0 ;  /* 0x000000052c037c11 */ /* 0x000fc800080f0eff */
[----:B------:R-:W-:-:S05]  /*84b0*/  IADD3 R5, PT, PT, R4, R5, RZ ;  /* 0x0000000504057210 */ /* 0x000fca0007ffe0ff */
[----:B------:R-:W-:Y:S01]  /*84c0*/  STG.E desc[UR36][R2.64], R5 ;  /* 0x0000000502007986 */ /* 0x000fe2000c101924 */
[----:B------:R-:W-:Y:S05]  /*84d0*/  EXIT ;  /* 0x000000000000794d */ /* 0x000fea0003800000 */
.L_x_3230:
[----:B------:R-:W0:Y:S01]  /*84e0*/  LDC.64 R2, c[0x0][0x380] ;  /* 0x0000e000ff027b82 */ /* 0x000e220000000a00 */
[----:B---3--:R-:W-:-:S04]  /*84f0*/  VIADD R5, R44, UR40 ;  /* 0x000000282c057c36 */ /* 0x008fc80008000000 */
[----:B0-----:R-:W-:-:S05]  /*8500*/  IMAD.WIDE R2, R5, 0x4, R2 ;  /* 0x0000000405027825 */ /* 0x001fca00078e0202 */
[----:B------:R-:W-:Y:S01]  /*8510*/  STG.E.128 desc[UR36][R2.64], R20 ;  /* 0x0000001402007986 */ /* 0x000fe2000c101d24 */
[----:B------:R-:W-:Y:S05]  /*8520*/  EXIT ;  /* 0x000000000000794d */ /* 0x000fea0003800000 */
.L_x_3154:
[----:B------:R-:W-:Y:S02]  /*8530*/  HFMA2 R12, -RZ, RZ, 0, 9.5367431640625e-07 ;  /* 0x00000010ff0c7431 */ /* 0x000fe400000001ff */
[----:B------:R-:W-:Y:S01]  /*8540*/  IMAD.MOV.U32 R11, RZ, RZ, 0x1f ;  /* 0x0000001fff0b7424 */ /* 0x000fe200078e00ff */
[----:B------:R-:W-:-:S07]  /*8550*/  MOV R15, 0xffffffff ;  /* 0xffffffff000f7802 */ /* 0x000fce0000000f00 */
[----:B-12---:R-:W-:Y:S05]  /*8560*/  WARPSYNC.COLLECTIVE R15, `(.L_x_3231) ;  /* 0x000000000f087348 */ /* 0x006fea0003c00000 */
[----:B------:R0:W3:Y:S02]  /*8570*/  SHFL.BFLY P6, R14, R13, R12, R11 ;  /* 0x0c00000c0d0e7389 */ /* 0x0000e400000c000b */
[----:B0123--:R-:W-:Y:S05]  /*8580*/  ENDCOLLECTIVE ;  /* 0x000000000000791b */ /* 0x00ffea0003800000 */
.L_x_3231:
[----:B------:R-:W-:Y:S02]  /*8590*/  HFMA2 R12, -RZ, RZ, 0, 4.76837158203125e-07 ;  /* 0x00000008ff0c7431 */ /* 0x000fe400000001ff */
[----:B------:R-:W-:-:S04]  /*85a0*/  FADD.FTZ R0, R13, R14 ;  /* 0x0000000e0d007221 */ /* 0x000fc80000010000 */
[----:B------:R-:W-:-:S07]  /*85b0*/  IMAD.MOV.U32 R13, RZ, RZ, R0 ;  /* 0x000000ffff0d7224 */ /* 0x000fce00078e0000 */
[----:B------:R-:W-:Y:S05]  /*85c0*/  WARPSYNC.COLLECTIVE R15, `(.L_x_3232) ;  /* 0x000000000f087348 */ /* 0x000fea0003c00000 */
[----:B------:R0:W1:Y:S02]  /*85d0*/  SHFL.BFLY P6, R14, R13, R12, R11 ;  /* 0x0c00000c0d0e7389 */ /* 0x00006400000c000b */
[----:B01----:R-:W-:Y:S05]  /*85e0*/  ENDCOLLECTIVE ;  /* 0x000000000000791b */ /* 0x003fea0003800000 */
.L_x_3232:
[----:B------:R-:W-:Y:S01]  /*85f0*/  MOV R12, 0x4 ;  /* 0x00000004000c7802 */ /* 0x000fe20000000f00 */
[----:B------:R-:W-:-:S04]  /*8600*/  FADD.FTZ R2, R0, R14 ;  /* 0x0000000e00027221 */ /* 0x000fc80000010000 */
[----:B------:R-:W-:-:S07]  /*8610*/  IMAD.MOV.U32 R13, RZ, RZ, R2 ;  /* 0x000000ffff0d7224 */ /* 0x000fce00078e0002 */
[----:B------:R-:W-:Y:S05]  /*8620*/  WARPSYNC.COLLECTIVE R15, `(.L_x_3233) ;  /* 0x000000000f087348 */ /* 0x000fea0003c00000 */
[----:B------:R0:W1:Y:S02]  /*8630*/  SHFL.BFLY P6, R14, R13, R12, R11 ;  /* 0x0c00000c0d0e7389 */ /* 0x00006400000c000b */
[----:B01----:R-:W-:Y:S05]  /*8640*/  ENDCOLLECTIVE ;  /* 0x000000000000791b */ /* 0x003fea0003800000 */
.L_x_3233:
[----:B------:R-:W-:Y:S02]  /*8650*/  HFMA2 R12, -RZ, RZ, 0, 1.1920928955078125e-07 ;  /* 0x00000002ff0c7431 */ /* 0x000fe400000001ff */
[----:B------:R-:W-:-:S04]  /*8660*/  FADD.FTZ R3, R2, R14 ;  /* 0x0000000e02037221 */ /* 0x000fc80000010000 */
[----:B------:R-:W-:-:S07]  /*8670*/  IMAD.MOV.U32 R13, RZ, RZ, R3 ;  /* 0x000000ffff0d7224 */ /* 0x000fce00078e0003 */
[----:B------:R-:W-:Y:S05]  /*8680*/  WARPSYNC.COLLECTIVE R15, `(.L_x_3234) ;  /* 0x000000000f087348 */ /* 0x000fea0003c00000 */
[----:B------:R0:W1:Y:S02]  /*8690*/  SHFL.BFLY P6, R14, R13, R12, R11 ;  /* 0x0c00000c0d0e7389 */ /* 0x00006400000c000b */
[----:B01----:R-:W-:Y:S05]  /*86a0*/  ENDCOLLECTIVE ;  /* 0x000000000000791b */ /* 0x003fea0003800000 */
.L_x_3234:
[----:B------:R-:W-:Y:S01]  /*86b0*/  MOV R12, 0x1 ;  /* 0x00000001000c7802 */ /* 0x000fe20000000f00 */
[----:B------:R-:W-:-:S04]  /*86c0*/  FADD.FTZ R4, R3, R14 ;  /* 0x0000000e03047221 */ /* 0x000fc80000010000 */
[----:B------:R-:W-:-:S07]  /*86d0*/  IMAD.MOV.U32 R13, RZ, RZ, R4 ;  /* 0x000000ffff0d7224 */ /* 0x000fce00078e0004 */
[----:B------:R-:W-:Y:S05]  /*86e0*/  WARPSYNC.COLLECTIVE R15, `(.L_x_3235) ;  /* 0x000000000f087348 */ /* 0x000fea0003c00000 */
[----:B------:R0:W1:Y:S02]  /*86f0*/  SHFL.BFLY P6, R14, R13, R12, R11 ;  /* 0x0c00000c0d0e7389 */ /* 0x00006400000c000b */
[----:B01----:R-:W-:Y:S05]  /*8700*/  ENDCOLLECTIVE ;  /* 0x000000000000791b */ /* 0x003fea0003800000 */
.L_x_3235:
[----:B------:R-:W-:Y:S05]  /*8710*/  BRA `(.L_x_3236) ;  /* 0xffffff9000387947 */ /* 0x000fea000383ffff */
.L_x_3158:
[----:B------:R-:W-:Y:S01]  /*8720*/  HFMA2 R11, -RZ, RZ, 0, 1.847743988037109375e-06 ;  /* 0x0000001fff0b7431 */ /* 0x000fe200000001ff */
[----:B------:R-:W-:Y:S01]  /*8730*/  BSSY B1, `(.L_x_3237) ;  /* 0x0000006000017945 */ /* 0x000fe20003800000 */
[----:B------:R-:W-:Y:S02]  /*8740*/  IMAD.MOV.U32 R12, RZ, RZ, 0x2 ;  /* 0x00000002ff0c7424 */ /* 0x000fe400078e00ff */
[----:B------:R-:W-:-:S07]  /*8750*/  IMAD.MOV.U32 R15, RZ, RZ, -0x1 ;  /* 0xffffffffff0f7424 */ /* 0x000fce00078e00ff */
[----:B------:R-:W-:Y:S05]  /*8760*/  WARPSYNC.COLLECTIVE R15, `(.L_x_3238) ;  /* 0x000000000f087348 */ /* 0x000fea0003c00000 */
[----:B------:R0:W1:Y:S02]  /*8770*/  SHFL.BFLY P6, R14, R13, R12, R11 ;  /* 0x0c00000c0d0e7389 */ /* 0x00006400000c000b */
[----:B01----:R-:W-:Y:S05]  /*8780*/  ENDCOLLECTIVE ;  /* 0x000000000000791b */ /* 0x003fea0003800000 */
.L_x_3238:
[----:B------:R-:W-:Y:S05]  /*8790*/  BSYNC B1 ;  /* 0x0000000000017941 */ /* 0x000fea0003800000 */
.L_x_3237:
[----:B------:R-:W-:Y:S01]  /*87a0*/  FADD.FTZ R13, R13, R14 ;  /* 0x0000000e0d0d7221 */ /* 0x000fe20000010000 */
[----:B------:R-:W-:Y:S01]  /*87b0*/  MOV R12, 0x1 ;  /* 0x00000001000c7802 */ /* 0x000fe20000000f00 */
[----:B------:R-:W-:Y:S01]  /*87c0*/  IMAD.MOV.U32 R11, RZ, RZ, 0x1f ;  /* 0x0000001fff0b7424 */ /* 0x000fe200078e00ff */
[----:B------:R-:W-:-:S07]  /*87d0*/  MOV R15, 0xffffffff ;  /* 0xffffffff000f7802 */ /* 0x000fce0000000f00 */
[----:B------:R-:W-:Y:S05]  /*87e0*/  WARPSYNC.COLLECTIVE R15, `(.L_x_3239) ;  /* 0x000000000f087348 */ /* 0x000fea0003c00000 */
[----:B------:R0:W1:Y:S02]  /*87f0*/  SHFL.BFLY P6, R14, R13, R12, R11 ;  /* 0x0c00000c0d0e7389 */ /* 0x00006400000c000b */
[----:B01----:R-:W-:Y:S05]  /*8800*/  ENDCOLLECTIVE ;  /* 0x000000000000791b */ /* 0x003fea0003800000 */
.L_x_3239:
[----:B------:R-:W-:Y:S05]  /*8810*/  BRA `(.L_x_3240) ;  /* 0xffffffa000647947 */ /* 0x000fea000383ffff */
.L_x_3162:
[----:B------:R-:W-:Y:S01]  /*8820*/  HFMA2 R12, -RZ, RZ, 0, 9.5367431640625e-07 ;  /* 0x00000010ff0c7431 */ /* 0x000fe200000001ff */
[----:B------:R-:W-:Y:S01]  /*8830*/  BSSY B0, `(.L_x_3241) ;  /* 0x0000007000007945 */ /* 0x000fe20003800000 */
[----:B0-----:R-:W-:Y:S01]  /*8840*/  IMAD.MOV.U32 R13, RZ, RZ, R50 ;  /* 0x000000ffff0d7224 */ /* 0x001fe200078e0032 */
[----:B------:R-:W-:Y:S01]  /*8850*/  MOV R15, 0xffffffff ;  /* 0xffffffff000f7802 */ /* 0x000fe20000000f00 */
[----:B------:R-:W-:-:S07]  /*8860*/  IMAD.MOV.U32 R11, RZ, RZ, 0x1f ;  /* 0x0000001fff0b7424 */ /* 0x000fce00078e00ff */
[----:B--234-:R-:W-:Y:S05]  /*8870*/  WARPSYNC.COLLECTIVE R15, `(.L_x_3242) ;  /* 0x000000000f087348 */ /* 0x01cfea0003c00000 */
[----:B------:R0:W1:Y:S02]  /*8880*/  SHFL.BFLY P6, R14, R13, R12, R11 ;  /* 0x0c00000c0d0e7389 */ /* 0x00006400000c000b */
[----:B01234-:R-:W-:Y:S05]  /*8890*/  ENDCOLLECTIVE ;  /* 0x000000000000791b */ /* 0x01ffea0003800000 */
.L_x_3242:
[----:B------:R-:W-:Y:S05]  /*88a0*/  BSYNC B0 ;  /* 0x0000000000007941 */ /* 0x000fea0003800000 */
.L_x_3241:
[----:B------:R-:W-:Y:S01]  /*88b0*/  HFMA2 R11, -RZ, RZ, 0, 1.847743988037109375e-06 ;  /* 0x0000001fff0b7431 */ /* 0x000fe200000001ff */
[----:B------:R-:W-:Y:S01]  /*88c0*/  FMNMX.FTZ R13, R14, R50, !PT ;  /* 0x000000320e0d7209 */ /* 0x000fe20007810000 */
[----:B------:R-:W-:Y:S02]  /*88d0*/  IMAD.MOV.U32 R12, RZ, RZ, 0x8 ;  /* 0x00000008ff0c7424 */ /* 0x000fe400078e00ff */
[----:B------:R-:W-:-:S07]  /*88e0*/  IMAD.MOV.U32 R15, RZ, RZ, -0x1 ;  /* 0xffffffffff0f7424 */ /* 0x000fce00078e00ff */
[----:B------:R-:W-:Y:S05]  /*88f0*/  WARPSYNC.COLLECTIVE R15, `(.L_x_3243) ;  /* 0x000000000f087348 */ /* 0x000fea0003c00000 */
[----:B------:R0:W1:Y:S02]  /*8900*/  SHFL.BFLY P6, R14, R13, R12, R11 ;  /* 0x0c00000c0d0e7389 */ /* 0x00006400000c000b */
[----:B01----:R-:W-:Y:S05]  /*8910*/  ENDCOLLECTIVE ;  /* 0x000000000000791b */ /* 0x003fea0003800000 */
.L_x_3243:
[----:B------:R-:W-:Y:S01]  /*8920*/  IMAD.MOV.U32 R12, RZ, RZ, 0x4 ;  /* 0x00000004ff0c7424 */ /* 0x000fe200078e00ff */
[----:B------:R-:W-:-:S04]  /*8930*/  FMNMX.FTZ R4, R13, R14, !PT ;  /* 0x0000000e0d047209 */ /* 0x000fc80007810000 */
[----:B------:R-:W-:-:S07]  /*8940*/  MOV R13, R4 ;  /* 0x00000004000d7202 */ /* 0x000fce0000000f00 */
[----:B------:R-:W-:Y:S05]  /*8950*/  WARPSYNC.COLLECTIVE R15, `(.L_x_3244) ;  /* 0x000000000f087348 */ /* 0x000fea0003c00000 */
[----:B------:R0:W1:Y:S02]  /*8960*/  SHFL.BFLY P6, R14, R13, R12, R11 ;  /* 0x0c00000c0d0e7389 */ /* 0x00006400000c000b */
[----:B01----:R-:W-:Y:S05]  /*8970*/  ENDCOLLECTIVE ;  /* 0x000000000000791b */ /* 0x003fea0003800000 */
.L_x_3244:
[----:B------:R-:W-:Y:S05]  /*8980*/  BRA `(.L_x_3245) ;  /* 0xffffffa000c47947 */ /* 0x000fea000383ffff */
.L_x_3246:
        /* <DEDUP_REMOVED lines=15> */
.L_x_3270:


//--------------------- .nv.global.init           --------------------------
	.section	.nv.global.init,"aw",@progbits
.nv.global.init:
	.type		$str,@object
	.size		$str,($str$1 - $str)
$str:
        /*0000*/ 	.byte	0x68, 0x61, 0x6c, 0x66, 0x5f, 0x72, 0x6f, 0x74, 0x61, 0x72, 0x79, 0x5f, 0x64, 0x69, 0x6d, 0x20
        /*0010*/ 	.byte	0x25, 0x20, 0x51, 0x4b, 0x5f, 0x56, 0x45, 0x43, 0x5f, 0x53, 0x49, 0x5a, 0x45, 0x20, 0x3d, 0x3d
        /*0020*/ 	.byte	0x20, 0x30, 0x00
	.type		$str$1,@object
	.size		$str$1,(__unnamed_16 - $str$1)
$str$1:
        /*0023*/ 	.byte	0x2f, 0x74, 0x6d, 0x70, 0x2f, 0x6f, 0x73, 0x73, 0x5f, 0x6b, 0x65, 0x72, 0x6e, 0x65, 0x6c, 0x73
        /* <DEDUP_REMOVED lines=8> */
        /*00b3*/ 	.byte	0x6c, 0x61, 0x74, 0x65, 0x2e, 0x68, 0x70, 0x70, 0x00
	.type		__unnamed_16,@object
	.size		__unnamed_16,(__unnamed_17 - __unnamed_16)
__unnamed_16:
        /* <DEDUP_REMOVED lines=18> */
        /*01dc*/ 	.byte	0x00
	.type		__unnamed_17,@object
	.size		__unnamed_17,(__unnamed_13 - __unnamed_17)
__unnamed_17:
        /* <DEDUP_REMOVED lines=18> */
        /*02fd*/ 	.byte	0x5d, 0x00
	.type		__unnamed_13,@object
	.size		__unnamed_13,(__unnamed_18 - __unnamed_13)
__unnamed_13:
        /* <DEDUP_REMOVED lines=19> */
	.type		__unnamed_18,@object
	.size		__unnamed_18,(__unnamed_4 - __unnamed_18)
__unnamed_18:
        /* <DEDUP_REMOVED lines=19> */
	.type		__unnamed_4,@object
	.size		__unnamed_4,(__unnamed_1 - __unnamed_4)
__unnamed_4:
        /* <DEDUP_REMOVED lines=19> */
	.type		__unnamed_1,@object
	.size		__unnamed_1,(__unnamed_5 - __unnamed_1)
__unnamed_1:
        /* <DEDUP_REMOVED lines=18> */
        /*0785*/ 	.byte	0x65, 0x5d, 0x00
	.type		__unnamed_5,@object
	.size		__unnamed_5,(__unnamed_15 - __unnamed_5)
__unnamed_5:
        /* <DEDUP_REMOVED lines=19> */
	.type		__unnamed_15,@object
	.size		__unnamed_15,(__unnamed_6 - __unnamed_15)
__unnamed_15:
        /* <DEDUP_REMOVED lines=19> */
	.type		__unnamed_6,@object
	.size		__unnamed_6,(__unnamed_14 - __unnamed_6)
__unnamed_6:
        /* <DEDUP_REMOVED lines=19> */
	.type		__unnamed_14,@object
	.size		__unnamed_14,(__unnamed_3 - __unnamed_14)
__unnamed_14:
        /* <DEDUP_REMOVED lines=19> */
	.type		__unnamed_3,@object
	.size		__unnamed_3,(__unnamed_2 - __unnamed_3)
__unnamed_3:
        /* <DEDUP_REMOVED lines=18> */
        /*0d34*/ 	.byte	0x73, 0x65, 0x5d, 0x00
	.type		__unnamed_2,@object
	.size		__unnamed_2,(__unnamed_22 - __unnamed_2)
__unnamed_2:
        /* <DEDUP_REMOVED lines=19> */
	.type		__unnamed_22,@object
	.size		__unnamed_22,(__unnamed_19 - __unnamed_22)
__unnamed_22:
        /* <DEDUP_REMOVED lines=19> */
	.type		__unnamed_19,@object
	.size		__unnamed_19,(__unnamed_23 - __unnamed_19)
__unnamed_19:
        /* <DEDUP_REMOVED lines=18> */
        /*10a5*/ 	.byte	0x20, 0x3d, 0x20, 0x66, 0x61, 0x6c, 0x73, 0x65, 0x5d, 0x00
	.type		__unnamed_23,@object
	.size		__unnamed_23,(__unnamed_10 - __unnamed_23)
__unnamed_23:
        /* <DEDUP_REMOVED lines=19> */
	.type		__unnamed_10,@object
	.size		__unnamed_10,(__unnamed_24 - __unnamed_10)
__unnamed_10:
        /* <DEDUP_REMOVED lines=19> */
	.type		__unnamed_24,@object
	.size		__unnamed_24,(__unnamed_21 - __unnamed_24)
__unnamed_24:
        /* <DEDUP_REMOVED lines=19> */
	.type		__unnamed_21,@object
	.size		__unnamed_21,(__unnamed_11 - __unnamed_21)
__unnamed_21:
        /* <DEDUP_REMOVED lines=18> */
        /*154d*/ 	.byte	0x53, 0x20, 0x3d, 0x20, 0x66, 0x61, 0x6c, 0x73, 0x65, 0x5d, 0x00
	.type		__unnamed_11,@object
	.size		__unnamed_11,(__unnamed_7 - __unnamed_11)
__unnamed_11:
        /* <DEDUP_REMOVED lines=19> */
	.type		__unnamed_7,@object
	.size		__unnamed_7,(__unnamed_20 - __unnamed_7)
__unnamed_7:
        /* <DEDUP_REMOVED lines=19> */
	.type		__unnamed_20,@object
	.size		__unnamed_20,(__unnamed_12 - __unnamed_20)
__unnamed_20:
        /* <DEDUP_REMOVED lines=19> */
	.type		__unnamed_12,@object
	.size		__unnamed_12,(__unnamed_9 - __unnamed_12)
__unnamed_12:
        /* <DEDUP_REMOVED lines=19> */
	.type		__unnamed_9,@object
	.size		__unnamed_9,(__unnamed_8 - __unnamed_9)
__unnamed_9:
        /* <DEDUP_REMOVED lines=18> */
        /*1b24*/ 	.byte	0x4d, 0x53, 0x20, 0x3d, 0x20, 0x66, 0x61, 0x6c, 0x73, 0x65, 0x5d, 0x00
	.type		__unnamed_8,@object
	.size		__unnamed_8,(.L_7 - __unnamed_8)
__unnamed_8:
        /* <DEDUP_REMOVED lines=19> */
.L_7:


//--------------------- .nv.shared._ZN4mmha33masked_multihead_attention_kernelItLi48ELi64ELi1ELi8ELi256ELb1ELb1EEEv26Multihead_attention_paramsIT_XT5_EE --------------------------
	.section	.nv.shared._ZN4mmha33masked_multihead_attention_kernelItLi48ELi64ELi1ELi8ELi256ELb1ELb1EEEv26Multihead_attention_paramsIT_XT5_EE,"aw",@nobits
	.sectionflags	@""
	.align	16
.nv.shared._ZN4mmha33masked_multihead_attention_kernelItLi48ELi64ELi1ELi8ELi256ELb1ELb1EEEv26Multihead_attention_paramsIT_XT5_EE:
	.zero		1344


//--------------------- .nv.shared.reserved.0     --------------------------
	.section	.nv.shared.reserved.0,"aw",@nobits
	.weak		__nv_reservedSMEM_offset_0_alias
	.size		__nv_reservedSMEM_offset_0_alias, 0, 64
	.other		__nv_reservedSMEM_offset_0_alias,@"STO_CUDA_RESERVED_SHARED STV_DEFAULT"
__nv_reservedSMEM_offset_0_alias:
	.zero		0
	.zero		64


//--------------------- .nv.shared._ZN4mmha33masked_multihead_attention_kernelItLi48ELi64ELi2ELi8ELi128ELb1ELb1EEEv26Multihead_attention_paramsIT_XT5_EE --------------------------
	.section	.nv.shared._ZN4mmha33masked_multihead_attention_kernelItLi48ELi64ELi2ELi8ELi128ELb1ELb1EEEv26Multihead_attention_paramsIT_XT5_EE,"aw",@nobits
	.sectionflags	@""
	.align	16
.nv.shared._ZN4mmha33masked_multihead_attention_kernelItLi48ELi64ELi2ELi8ELi128ELb1ELb1EEEv26Multihead_attention_paramsIT_XT5_EE:
	.zero		1312


//--------------------- .nv.shared._ZN4mmha33masked_multihead_attention_kernelItLi48ELi64ELi4ELi8ELi64ELb1ELb1EEEv26Multihead_attention_paramsIT_XT5_EE --------------------------
	.section	.nv.shared._ZN4mmha33masked_multihead_attention_kernelItLi48ELi64ELi4ELi8ELi64ELb1ELb1EEEv26Multihead_attention_paramsIT_XT5_EE,"aw",@nobits
	.sectionflags	@""
	.align	16
.nv.shared._ZN4mmha33masked_multihead_attention_kernelItLi48ELi64ELi4ELi8ELi64ELb1ELb1EEEv26Multihead_attention_paramsIT_XT5_EE:
	.zero		1296


//--------------------- .nv.shared._ZN4mmha33masked_multihead_attention_kernelItLi48ELi64ELi1ELi8ELi256ELb1ELb0EEEv26Multihead_attention_paramsIT_XT5_EE --------------------------
	.section	.nv.shared._ZN4mmha33masked_multihead_attention_kernelItLi48ELi64ELi1ELi8ELi256ELb1ELb0EEEv26Multihead_attention_paramsIT_XT5_EE,"aw",@nobits
	.sectionflags	@""
	.align	16
.nv.shared._ZN4mmha33masked_multihead_attention_kernelItLi48ELi64ELi1ELi8ELi256ELb1ELb0EEEv26Multihead_attention_paramsIT_XT5_EE:
	.zero		1344


//--------------------- .nv.shared._ZN4mmha33masked_multihead_attention_kernelItLi48ELi64ELi2ELi8ELi128ELb1ELb0EEEv26Multihead_attention_paramsIT_XT5_EE --------------------------
	.section	.nv.shared._ZN4mmha33masked_multihead_attention_kernelItLi48ELi64ELi2ELi8ELi128ELb1ELb0EEEv26Multihead_attention_paramsIT_XT5_EE,"aw",@nobits
	.sectionflags	@""
	.align	16
.nv.shared._ZN4mmha33masked_multihead_attention_kernelItLi48ELi64ELi2ELi8ELi128ELb1ELb0EEEv26Multihead_attention_paramsIT_XT5_EE:
	.zero		1312


//--------------------- .nv.shared._ZN4mmha33masked_multihead_attention_kernelItLi48ELi64ELi4ELi8ELi64ELb1ELb0EEEv26Multihead_attention_paramsIT_XT5_EE --------------------------
	.section	.nv.shared._ZN4mmha33masked_multihead_attention_kernelItLi48ELi64ELi4ELi8ELi64ELb1ELb0EEEv26Multihead_attention_paramsIT_XT5_EE,"aw",@nobits
	.sectionflags	@""
	.align	16
.nv.shared._ZN4mmha33masked_multihead_attention_kernelItLi48ELi64ELi4ELi8ELi64ELb1ELb0EEEv26Multihead_attention_paramsIT_XT5_EE:
	.zero		1296


//--------------------- .nv.shared._ZN4mmha33masked_multihead_attention_kernelIfLi48ELi64ELi1ELi16ELi256ELb1ELb1EEEv26Multihead_attention_paramsIT_XT5_EE --------------------------
	.section	.nv.shared._ZN4mmha33masked_multihead_attention_kernelIfLi48ELi64ELi1ELi16ELi256ELb1ELb1EEEv26Multihead_attention_paramsIT_XT5_EE,"aw",@nobits
	.sectionflags	@""
	.align	16
.nv.shared._ZN4mmha33masked_multihead_attention_kernelIfLi48ELi64ELi1ELi16ELi256ELb1ELb1EEEv26Multihead_attention_paramsIT_XT5_EE:
	.zero		1600


//--------------------- .nv.shared._ZN4mmha33masked_multihead_attention_kernelIfLi48ELi64ELi2ELi16ELi128ELb1ELb1EEEv26Multihead_attention_paramsIT_XT5_EE --------------------------
	.section	.nv.shared._ZN4mmha33masked_multihead_attention_kernelIfLi48ELi64ELi2ELi16ELi128ELb1ELb1EEEv26Multihead_attention_paramsIT_XT5_EE,"aw",@nobits
	.sectionflags	@""
	.align	16
.nv.shared._ZN4mmha33masked_multihead_attention_kernelIfLi48ELi64ELi2ELi16ELi128ELb1ELb1EEEv26Multihead_attention_paramsIT_XT5_EE:
	.zero		1568


//--------------------- .nv.shared._ZN4mmha33masked_multihead_attention_kernelIfLi48ELi64ELi4ELi16ELi64ELb1ELb1EEEv26Multihead_attention_paramsIT_XT5_EE --------------------------
	.section	.nv.shared._ZN4mmha33masked_multihead_attention_kernelIfLi48ELi64ELi4ELi16ELi64ELb1ELb1EEEv26Multihead_attention_paramsIT_XT5_EE,"aw",@nobits
	.sectionflags	@""
	.align	16
.nv.shared._ZN4mmha33masked_multihead_attention_kernelIfLi48ELi64ELi4ELi16ELi64ELb1ELb1EEEv26Multihead_attention_paramsIT_XT5_EE:
	.zero		1552


//--------------------- .nv.shared._ZN4mmha33masked_multihead_attention_kernelIfLi48ELi64ELi1ELi16ELi256ELb1ELb0EEEv26Multihead_attention_paramsIT_XT5_EE --------------------------
	.section	.nv.shared._ZN4mmha33masked_multihead_attention_kernelIfLi48ELi64ELi1ELi16ELi256ELb1ELb0EEEv26Multihead_attention_paramsIT_XT5_EE,"aw",@nobits
	.sectionflags	@""
	.align	16
.nv.shared._ZN4mmha33masked_multihead_attention_kernelIfLi48ELi64ELi1ELi16ELi256ELb1ELb0EEEv26Multihead_attention_paramsIT_XT5_EE:
	.zero		1600


//--------------------- .nv.shared._ZN4mmha33masked_multihead_attention_kernelIfLi48ELi64ELi2ELi16ELi128ELb1ELb0EEEv26Multihead_attention_paramsIT_XT5_EE --------------------------
	.section	.nv.shared._ZN4mmha33masked_multihead_attention_kernelIfLi48ELi64ELi2ELi16ELi128ELb1ELb0EEEv26Multihead_attention_paramsIT_XT5_EE,"aw",@nobits
	.sectionflags	@""
	.align	16
.nv.shared._ZN4mmha33masked_multihead_attention_kernelIfLi48ELi64ELi2ELi16ELi128ELb1ELb0EEEv26Multihead_attention_paramsIT_XT5_EE:
	.zero		1568


//--------------------- .nv.shared._ZN4mmha33masked_multihead_attention_kernelIfLi48ELi64ELi4ELi16ELi64ELb1ELb0EEEv26Multihead_attention_paramsIT_XT5_EE --------------------------
	.section	.nv.shared._ZN4mmha33masked_multihead_attention_kernelIfLi48ELi64ELi4ELi16ELi64ELb1ELb0EEEv26Multihead_attention_paramsIT_XT5_EE,"aw",@nobits
	.sectionflags	@""
	.align	16
.nv.shared._ZN4mmha33masked_multihead_attention_kernelIfLi48ELi64ELi4ELi16ELi64ELb1ELb0EEEv26Multihead_attention_paramsIT_XT5_EE:
	.zero		1552


//--------------------- .nv.shared._ZN4mmha33masked_multihead_attention_kernelItLi48ELi64ELi1ELi8ELi256ELb0ELb1EEEv26Multihead_attention_paramsIT_XT5_EE --------------------------
	.section	.nv.shared._ZN4mmha33masked_multihead_attention_kernelItLi48ELi64ELi1ELi8ELi256ELb0ELb1EEEv26Multihead_attention_paramsIT_XT5_EE,"aw",@nobits
	.sectionflags	@""
	.align	16
.nv.shared._ZN4mmha33masked_multihead_attention_kernelItLi48ELi64ELi1ELi8ELi256ELb0ELb1EEEv26Multihead_attention_paramsIT_XT5_EE:
	.zero		1216


//--------------------- .nv.shared._ZN4mmha33masked_multihead_attention_kernelItLi48ELi64ELi2ELi8ELi128ELb0ELb1EEEv26Multihead_attention_paramsIT_XT5_EE --------------------------
	.section	.nv.shared._ZN4mmha33masked_multihead_attention_kernelItLi48ELi64ELi2ELi8ELi128ELb0ELb1EEEv26Multihead_attention_paramsIT_XT5_EE,"aw",@nobits
	.sectionflags	@""
	.align	16
.nv.shared._ZN4mmha33masked_multihead_attention_kernelItLi48ELi64ELi2ELi8ELi128ELb0ELb1EEEv26Multihead_attention_paramsIT_XT5_EE:
	.zero		1184


//--------------------- .nv.shared._ZN4mmha33masked_multihead_attention_kernelItLi48ELi64ELi4ELi8ELi64ELb0ELb1EEEv26Multihead_attention_paramsIT_XT5_EE --------------------------
	.section	.nv.shared._ZN4mmha33masked_multihead_attention_kernelItLi48ELi64ELi4ELi8ELi64ELb0ELb1EEEv26Multihead_attention_paramsIT_XT5_EE,"aw",@nobits
	.sectionflags	@""
	.align	16
.nv.shared._ZN4mmha33masked_multihead_attention_kernelItLi48ELi64ELi4ELi8ELi64ELb0ELb1EEEv26Multihead_attention_paramsIT_XT5_EE:
	.zero		1168


//--------------------- .nv.shared._ZN4mmha33masked_multihead_attention_kernelItLi48ELi64ELi1ELi8ELi256ELb0ELb0EEEv26Multihead_attention_paramsIT_XT5_EE --------------------------
	.section	.nv.shared._ZN4mmha33masked_multihead_attention_kernelItLi48ELi64ELi1ELi8ELi256ELb0ELb0EEEv26Multihead_attention_paramsIT_XT5_EE,"aw",@nobits
	.sectionflags	@""
	.align	16
.nv.shared._ZN4mmha33masked_multihead_attention_kernelItLi48ELi64ELi1ELi8ELi256ELb0ELb0EEEv26Multihead_attention_paramsIT_XT5_EE:
	.zero		1216


//--------------------- .nv.shared._ZN4mmha33masked_multihead_attention_kernelItLi48ELi64ELi2ELi8ELi128ELb0ELb0EEEv26Multihead_attention_paramsIT_XT5_EE --------------------------
	.section	.nv.shared._ZN4mmha33masked_multihead_attention_kernelItLi48ELi64ELi2ELi8ELi128ELb0ELb0EEEv26Multihead_attention_paramsIT_XT5_EE,"aw",@nobits
	.sectionflags	@""
	.align	16
.nv.shared._ZN4mmha33masked_multihead_attention_kernelItLi48ELi64ELi2ELi8ELi128ELb0ELb0EEEv26Multihead_attention_paramsIT_XT5_EE:
	.zero		1184


//--------------------- .nv.shared._ZN4mmha33masked_multihead_attention_kernelItLi48ELi64ELi4ELi8ELi64ELb0ELb0EEEv26Multihead_attention_paramsIT_XT5_EE --------------------------
	.section	.nv.shared._ZN4mmha33masked_multihead_attention_kernelItLi48ELi64ELi4ELi8ELi64ELb0ELb0EEEv26Multihead_attention_paramsIT_XT5_EE,"aw",@nobits
	.sectionflags	@""
	.align	16
.nv.shared._ZN4mmha33masked_multihead_attention_kernelItLi48ELi64ELi4ELi8ELi64ELb0ELb0EEEv26Multihead_attention_paramsIT_XT5_EE:
	.zero		1168


//--------------------- .nv.shared._ZN4mmha33masked_multihead_attention_kernelIfLi48ELi64ELi1ELi16ELi256ELb0ELb1EEEv26Multihead_attention_paramsIT_XT5_EE --------------------------
	.section	.nv.shared._ZN4mmha33masked_multihead_attention_kernelIfLi48ELi64ELi1ELi16ELi256ELb0ELb1EEEv26Multihead_attention_paramsIT_XT5_EE,"aw",@nobits
	.sectionflags	@""
	.align	16
.nv.shared._ZN4mmha33masked_multihead_attention_kernelIfLi48ELi64ELi1ELi16ELi256ELb0ELb1EEEv26Multihead_attention_paramsIT_XT5_EE:
	.zero		1344


//--------------------- .nv.shared._ZN4mmha33masked_multihead_attention_kernelIfLi48ELi64ELi2ELi16ELi128ELb0ELb1EEEv26Multihead_attention_paramsIT_XT5_EE --------------------------
	.section	.nv.shared._ZN4mmha33masked_multihead_attention_kernelIfLi48ELi64ELi2ELi16ELi128ELb0ELb1EEEv26Multihead_attention_paramsIT_XT5_EE,"aw",@nobits
	.sectionflags	@""
	.align	16
.nv.shared._ZN4mmha33masked_multihead_attention_kernelIfLi48ELi64ELi2ELi16ELi128ELb0ELb1EEEv26Multihead_attention_paramsIT_XT5_EE:
	.zero		1312


//--------------------- .nv.shared._ZN4mmha33masked_multihead_attention_kernelIfLi48ELi64ELi4ELi16ELi64ELb0ELb1EEEv26Multihead_attention_paramsIT_XT5_EE --------------------------
	.section	.nv.shared._ZN4mmha33masked_multihead_attention_kernelIfLi48ELi64ELi4ELi16ELi64ELb0ELb1EEEv26Multihead_attention_paramsIT_XT5_EE,"aw",@nobits
	.sectionflags	@""
	.align	16
.nv.shared._ZN4mmha33masked_multihead_attention_kernelIfLi48ELi64ELi4ELi16ELi64ELb0ELb1EEEv26Multihead_attention_paramsIT_XT5_EE:
	.zero		1296


//--------------------- .nv.shared._ZN4mmha33masked_multihead_attention_kernelIfLi48ELi64ELi1ELi16ELi256ELb0ELb0EEEv26Multihead_attention_paramsIT_XT5_EE --------------------------
	.section	.nv.shared._ZN4mmha33masked_multihead_attention_kernelIfLi48ELi64ELi1ELi16ELi256ELb0ELb0EEEv26Multihead_attention_paramsIT_XT5_EE,"aw",@nobits
	.sectionflags	@""
	.align	16
.nv.shared._ZN4mmha33masked_multihead_attention_kernelIfLi48ELi64ELi1ELi16ELi256ELb0ELb0EEEv26Multihead_attention_paramsIT_XT5_EE:
	.zero		1344


//--------------------- .nv.shared._ZN4mmha33masked_multihead_attention_kernelIfLi48ELi64ELi2ELi16ELi128ELb0ELb0EEEv26Multihead_attention_paramsIT_XT5_EE --------------------------
	.section	.nv.shared._ZN4mmha33masked_multihead_attention_kernelIfLi48ELi64ELi2ELi16ELi128ELb0ELb0EEEv26Multihead_attention_paramsIT_XT5_EE,"aw",@nobits
	.sectionflags	@""
	.align	16
.nv.shared._ZN4mmha33masked_multihead_attention_kernelIfLi48ELi64ELi2ELi16ELi128ELb0ELb0EEEv26Multihead_attention_paramsIT_XT5_EE:
	.zero		1312


//--------------------- .nv.shared._ZN4mmha33masked_multihead_attention_kernelIfLi48ELi64ELi4ELi16ELi64ELb0ELb0EEEv26Multihead_attention_paramsIT_XT5_EE --------------------------
	.section	.nv.shared._ZN4mmha33masked_multihead_attention_kernelIfLi48ELi64ELi4ELi16ELi64ELb0ELb0EEEv26Multihead_attention_paramsIT_XT5_EE,"aw",@nobits
	.sectionflags	@""
	.align	16
.nv.shared._ZN4mmha33masked_multihead_attention_kernelIfLi48ELi64ELi4ELi16ELi64ELb0ELb0EEEv26Multihead_attention_paramsIT_XT5_EE:
	.zero		1296


//--------------------- .nv.constant0._ZN4mmha33masked_multihead_attention_kernelItLi48ELi64ELi1ELi8ELi256ELb1ELb1EEEv26Multihead_attention_paramsIT_XT5_EE --------------------------
	.section	.nv.constant0._ZN4mmha33masked_multihead_attention_kernelItLi48ELi64ELi1ELi8ELi256ELb1ELb1EEEv26Multihead_attention_paramsIT_XT5_EE,"a",@progbits
	.sectionflags	@""
	.align	4
.nv.constant0._ZN4mmha33masked_multihead_attention_kernelItLi48ELi64ELi1ELi8ELi256ELb1ELb1EEEv26Multihead_attention_paramsIT_XT5_EE:
	.zero		1192


//--------------------- .nv.constant0._ZN4mmha33masked_multihead_attention_kernelItLi48ELi64ELi2ELi8ELi128ELb1ELb1EEEv26Multihead_attention_paramsIT_XT5_EE --------------------------
	.section	.nv.constant0._ZN4mmha33masked_multihead_attention_kernelItLi48ELi64ELi2ELi8ELi128ELb1ELb1EEEv26Multihead_attention_paramsIT_XT5_EE,"a",@progbits
	.sectionflags	@""
	.align	4
.nv.constant0._ZN4mmha33masked_multihead_attention_kernelItLi48ELi64ELi2ELi8ELi128ELb1ELb1EEEv26Multihead_attention_paramsIT_XT5_EE:
	.zero		1192


//--------------------- .nv.constant0._ZN4mmha33masked_multihead_attention_kernelItLi48ELi64ELi4ELi8ELi64ELb1ELb1EEEv26Multihead_attention_paramsIT_XT5_EE --------------------------
	.section	.nv.constant0._ZN4mmha33masked_multihead_attention_kernelItLi48ELi64ELi4ELi8ELi64ELb1ELb1EEEv26Multihead_attention_paramsIT_XT5_EE,"a",@progbits
	.sectionflags	@""
	.align	4
.nv.constant0._ZN4mmha33masked_multihead_attention_kernelItLi48ELi64ELi4ELi8ELi64ELb1ELb1EEEv26Multihead_attention_paramsIT_XT5_EE:
	.zero		1192


//--------------------- .nv.constant0._ZN4mmha33masked_multihead_attention_kernelItLi48ELi64ELi1ELi8ELi256ELb1ELb0EEEv26Multihead_attention_paramsIT_XT5_EE --------------------------
	.section	.nv.constant0._ZN4mmha33masked_multihead_attention_kernelItLi48ELi64ELi1ELi8ELi256ELb1ELb0EEEv26Multihead_attention_paramsIT_XT5_EE,"a",@progbits
	.sectionflags	@""
	.align	4
.nv.constant0._ZN4mmha33masked_multihead_attention_kernelItLi48ELi64ELi1ELi8ELi256ELb1ELb0EEEv26Multihead_attention_paramsIT_XT5_EE:
	.zero		1192


//--------------------- .nv.constant0._ZN4mmha33masked_multihead_attention_kernelItLi48ELi64ELi2ELi8ELi128ELb1ELb0EEEv26Multihead_attention_paramsIT_XT5_EE --------------------------
	.section	.nv.constant0._ZN4mmha33masked_multihead_attention_kernelItLi48ELi64ELi2ELi8ELi128ELb1ELb0EEEv26Multihead_attention_paramsIT_XT5_EE,"a",@progbits
	.sectionflags	@""
	.align	4
.nv.constant0._ZN4mmha33masked_multihead_attention_kernelItLi48ELi64ELi2ELi8ELi128ELb1ELb0EEEv26Multihead_attention_paramsIT_XT5_EE:
	.zero		1192


//--------------------- .nv.constant0._ZN4mmha33masked_multihead_attention_kernelItLi48ELi64ELi4ELi8ELi64ELb1ELb0EEEv26Multihead_attention_paramsIT_XT5_EE --------------------------
	.section	.nv.constant0._ZN4mmha33masked_multihead_attention_kernelItLi48ELi64ELi4ELi8ELi64ELb1ELb0EEEv26Multihead_attention_paramsIT_XT5_EE,"a",@progbits
	.sectionflags	@""
	.align	4
.nv.constant0._ZN4mmha33masked_multihead_attention_kernelItLi48ELi64ELi4ELi8ELi64ELb1ELb0EEEv26Multihead_attention_paramsIT_XT5_EE:
	.zero		1192


//--------------------- .nv.constant0._ZN4mmha33masked_multihead_attention_kernelIfLi48ELi64ELi1ELi16ELi256ELb1ELb1EEEv26Multihead_attention_paramsIT_XT5_EE --------------------------
	.section	.nv.constant0._ZN4mmha33masked_multihead_attention_kernelIfLi48ELi64ELi1ELi16ELi256ELb1ELb1EEEv26Multihead_attention_paramsIT_XT5_EE,"a",@progbits
	.sectionflags	@""
	.align	4
.nv.constant0._ZN4mmha33masked_multihead_attention_kernelIfLi48ELi64ELi1ELi16ELi256ELb1ELb1EEEv26Multihead_attention_paramsIT_XT5_EE:
	.zero		1192


//--------------------- .nv.constant0._ZN4mmha33masked_multihead_attention_kernelIfLi48ELi64ELi2ELi16ELi128ELb1ELb1EEEv26Multihead_attention_paramsIT_XT5_EE --------------------------
	.section	.nv.constant0._ZN4mmha33masked_multihead_attention_kernelIfLi48ELi64ELi2ELi16ELi128ELb1ELb1EEEv26Multihead_attention_paramsIT_XT5_EE,"a",@progbits
	.sectionflags	@""
	.align	4
.nv.constant0._ZN4mmha33masked_multihead_attention_kernelIfLi48ELi64ELi2ELi16ELi128ELb1ELb1EEEv26Multihead_attention_paramsIT_XT5_EE:
	.zero		1192


//--------------------- .nv.constant0._ZN4mmha33masked_multihead_attention_kernelIfLi48ELi64ELi4ELi16ELi64ELb1ELb1EEEv26Multihead_attention_paramsIT_XT5_EE --------------------------
	.section	.nv.constant0._ZN4mmha33masked_multihead_attention_kernelIfLi48ELi64ELi4ELi16ELi64ELb1ELb1EEEv26Multihead_attention_paramsIT_XT5_EE,"a",@progbits
	.sectionflags	@""
	.align	4
.nv.constant0._ZN4mmha33masked_multihead_attention_kernelIfLi48ELi64ELi4ELi16ELi64ELb1ELb1EEEv26Multihead_attention_paramsIT_XT5_EE:
	.zero		1192


//--------------------- .nv.constant0._ZN4mmha33masked_multihead_attention_kernelIfLi48ELi64ELi1ELi16ELi256ELb1ELb0EEEv26Multihead_attention_paramsIT_XT5_EE --------------------------
	.section	.nv.constant0._ZN4mmha33masked_multihead_attention_kernelIfLi48ELi64ELi1ELi16ELi256ELb1ELb0EEEv26Multihead_attention_paramsIT_XT5_EE,"a",@progbits
	.sectionflags	@""
	.align	4
.nv.constant0._ZN4mmha33masked_multihead_attention_kernelIfLi48ELi64ELi1ELi16ELi256ELb1ELb0EEEv26Multihead_attention_paramsIT_XT5_EE:
	.zero		1192


//--------------------- .nv.constant0._ZN4mmha33masked_multihead_attention_kernelIfLi48ELi64ELi2ELi16ELi128ELb1ELb0EEEv26Multihead_attention_paramsIT_XT5_EE --------------------------
	.section	.nv.constant0._ZN4mmha33masked_multihead_attention_kernelIfLi48ELi64ELi2ELi16ELi128ELb1ELb0EEEv26Multihead_attention_paramsIT_XT5_EE,"a",@progbits
	.sectionflags	@""
	.align	4
.nv.constant0._ZN4mmha33masked_multihead_attention_kernelIfLi48ELi64ELi2ELi16ELi128ELb1ELb0EEEv26Multihead_attention_paramsIT_XT5_EE:
	.zero		1192


//--------------------- .nv.constant0._ZN4mmha33masked_multihead_attention_kernelIfLi48ELi64ELi4ELi16ELi64ELb1ELb0EEEv26Multihead_attention_paramsIT_XT5_EE --------------------------
	.section	.nv.constant0._ZN4mmha33masked_multihead_attention_kernelIfLi48ELi64ELi4ELi16ELi64ELb1ELb0EEEv26Multihead_attention_paramsIT_XT5_EE,"a",@progbits
	.sectionflags	@""
	.align	4
.nv.constant0._ZN4mmha33masked_multihead_attention_kernelIfLi48ELi64ELi4ELi16ELi64ELb1ELb0EEEv26Multihead_attention_paramsIT_XT5_EE:
	.zero		1192


//--------------------- .nv.constant0._ZN4mmha33masked_multihead_attention_kernelItLi48ELi64ELi1ELi8ELi256ELb0ELb1EEEv26Multihead_attention_paramsIT_XT5_EE --------------------------
	.section	.nv.constant0._ZN4mmha33masked_multihead_attention_kernelItLi48ELi64ELi1ELi8ELi256ELb0ELb1EEEv26Multihead_attention_paramsIT_XT5_EE,"a",@progbits
	.sectionflags	@""
	.align	4
.nv.constant0._ZN4mmha33masked_multihead_attention_kernelItLi48ELi64ELi1ELi8ELi256ELb0ELb1EEEv26Multihead_attention_paramsIT_XT5_EE:
	.zero		1192


//--------------------- .nv.constant0._ZN4mmha33masked_multihead_attention_kernelItLi48ELi64ELi2ELi8ELi128ELb0ELb1EEEv26Multihead_attention_paramsIT_XT5_EE --------------------------
	.section	.nv.constant0._ZN4mmha33masked_multihead_attention_kernelItLi48ELi64ELi2ELi8ELi128ELb0ELb1EEEv26Multihead_attention_paramsIT_XT5_EE,"a",@progbits
	.sectionflags	@""
	.align	4
.nv.constant0._ZN4mmha33masked_multihead_attention_kernelItLi48ELi64ELi2ELi8ELi128ELb0ELb1EEEv26Multihead_attention_paramsIT_XT5_EE:
	.zero		1192


//--------------------- .nv.constant0._ZN4mmha33masked_multihead_attention_kernelItLi48ELi64ELi4ELi8ELi64ELb0ELb1EEEv26Multihead_attention_paramsIT_XT5_EE --------------------------
	.section	.nv.constant0._ZN4mmha33masked_multihead_attention_kernelItLi48ELi64ELi4ELi8ELi64ELb0ELb1EEEv26Multihead_attention_paramsIT_XT5_EE,"a",@progbits
	.sectionflags	@""
	.align	4
.nv.constant0._ZN4mmha33masked_multihead_attention_kernelItLi48ELi64ELi4ELi8ELi64ELb0ELb1EEEv26Multihead_attention_paramsIT_XT5_EE:
	.zero		1192


//--------------------- .nv.constant0._ZN4mmha33masked_multihead_attention_kernelItLi48ELi64ELi1ELi8ELi256ELb0ELb0EEEv26Multihead_attention_paramsIT_XT5_EE --------------------------
	.section	.nv.constant0._ZN4mmha33masked_multihead_attention_kernelItLi48ELi64ELi1ELi8ELi256ELb0ELb0EEEv26Multihead_attention_paramsIT_XT5_EE,"a",@progbits
	.sectionflags	@""
	.align	4
.nv.constant0._ZN4mmha33masked_multihead_attention_kernelItLi48ELi64ELi1ELi8ELi256ELb0ELb0EEEv26Multihead_attention_paramsIT_XT5_EE:
	.zero		1192


//--------------------- .nv.constant0._ZN4mmha33masked_multihead_attention_kernelItLi48ELi64ELi2ELi8ELi128ELb0ELb0EEEv26Multihead_attention_paramsIT_XT5_EE --------------------------
	.section	.nv.constant0._ZN4mmha33masked_multihead_attention_kernelItLi48ELi64ELi2ELi8ELi128ELb0ELb0EEEv26Multihead_attention_paramsIT_XT5_EE,"a",@progbits
	.sectionflags	@""
	.align	4
.nv.constant0._ZN4mmha33masked_multihead_attention_kernelItLi48ELi64ELi2ELi8ELi128ELb0ELb0EEEv26Multihead_attention_paramsIT_XT5_EE:
	.zero		1192


//--------------------- .nv.constant0._ZN4mmha33masked_multihead_attention_kernelItLi48ELi64ELi4ELi8ELi64ELb0ELb0EEEv26Multihead_attention_paramsIT_XT5_EE --------------------------
	.section	.nv.constant0._ZN4mmha33masked_multihead_attention_kernelItLi48ELi64ELi4ELi8ELi64ELb0ELb0EEEv26Multihead_attention_paramsIT_XT5_EE,"a",@progbits
	.sectionflags	@""
	.align	4
.nv.constant0._ZN4mmha33masked_multihead_attention_kernelItLi48ELi64ELi4ELi8ELi64ELb0ELb0EEEv26Multihead_attention_paramsIT_XT5_EE:
	.zero		1192


//--------------------- .nv.constant0._ZN4mmha33masked_multihead_attention_kernelIfLi48ELi64ELi1ELi16ELi256ELb0ELb1EEEv26Multihead_attention_paramsIT_XT5_EE --------------------------
	.section	.nv.constant0._ZN4mmha33masked_multihead_attention_kernelIfLi48ELi64ELi1ELi16ELi256ELb0ELb1EEEv26Multihead_attention_paramsIT_XT5_EE,"a",@progbits
	.sectionflags	@""
	.align	4
.nv.constant0._ZN4mmha33masked_multihead_attention_kernelIfLi48ELi64ELi1ELi16ELi256ELb0ELb1EEEv26Multihead_attention_paramsIT_XT5_EE:
	.zero		1192


//--------------------- .nv.constant0._ZN4mmha33masked_multihead_attention_kernelIfLi48ELi64ELi2ELi16ELi128ELb0ELb1EEEv26Multihead_attention_paramsIT_XT5_EE --------------------------
	.section	.nv.constant0._ZN4mmha33masked_multihead_attention_kernelIfLi48ELi64ELi2ELi16ELi128ELb0ELb1EEEv26Multihead_attention_paramsIT_XT5_EE,"a",@progbits
	.sectionflags	@""
	.align	4
.nv.constant0._ZN4mmha33masked_multihead_attention_kernelIfLi48ELi64ELi2ELi16ELi128ELb0ELb1EEEv26Multihead_attention_paramsIT_XT5_EE:
	.zero		1192


//--------------------- .nv.constant0._ZN4mmha33masked_multihead_attention_kernelIfLi48ELi64ELi4ELi16ELi64ELb0ELb1EEEv26Multihead_attention_paramsIT_XT5_EE --------------------------
	.section	.nv.constant0._ZN4mmha33masked_multihead_attention_kernelIfLi48ELi64ELi4ELi16ELi64ELb0ELb1EEEv26Multihead_attention_paramsIT_XT5_EE,"a",@progbits
	.sectionflags	@""
	.align	4
.nv.constant0._ZN4mmha33masked_multihead_attention_kernelIfLi48ELi64ELi4ELi16ELi64ELb0ELb1EEEv26Multihead_attention_paramsIT_XT5_EE:
	.zero		1192


//--------------------- .nv.constant0._ZN4mmha33masked_multihead_attention_kernelIfLi48ELi64ELi1ELi16ELi256ELb0ELb0EEEv26Multihead_attention_paramsIT_XT5_EE --------------------------
	.section	.nv.constant0._ZN4mmha33masked_multihead_attention_kernelIfLi48ELi64ELi1ELi16ELi256ELb0ELb0EEEv26Multihead_attention_paramsIT_XT5_EE,"a",@progbits
	.sectionflags	@""
	.align	4
.nv.constant0._ZN4mmha33masked_multihead_attention_kernelIfLi48ELi64ELi1ELi16ELi256ELb0ELb0EEEv26Multihead_attention_paramsIT_XT5_EE:
	.zero		1192


//--------------------- .nv.constant0._ZN4mmha33masked_multihead_attention_kernelIfLi48ELi64ELi2ELi16ELi128ELb0ELb0EEEv26Multihead_attention_paramsIT_XT5_EE --------------------------
	.section	.nv.constant0._ZN4mmha33masked_multihead_attention_kernelIfLi48ELi64ELi2ELi16ELi128ELb0ELb0EEEv26Multihead_attention_paramsIT_XT5_EE,"a",@progbits
	.sectionflags	@""
	.align	4
.nv.constant0._ZN4mmha33masked_multihead_attention_kernelIfLi48ELi64ELi2ELi16ELi128ELb0ELb0EEEv26Multihead_attention_paramsIT_XT5_EE:
	.zero		1192


//--------------------- .nv.constant0._ZN4mmha33masked_multihead_attention_kernelIfLi48ELi64ELi4ELi16ELi64ELb0ELb0EEEv26Multihead_attention_paramsIT_XT5_EE --------------------------
	.section	.nv.constant0._ZN4mmha33masked_multihead_attention_kernelIfLi48ELi64ELi4ELi16ELi64ELb0ELb0EEEv26Multihead_attention_paramsIT_XT5_EE,"a",@progbits
	.sectionflags	@""
	.align	4
.nv.constant0._ZN4mmha33masked_multihead_attention_kernelIfLi48ELi64ELi4ELi16ELi64ELb0ELb0EEEv26Multihead_attention_paramsIT_XT5_EE:
	.zero		1192


//--------------------- SYMBOLS --------------------------

	.type		.nv.reservedSmem.offset0,@object
	.size		.nv.reservedSmem.offset0,0x4
	.type		.nv.reservedSmem.cap,@object
	.size		.nv.reservedSmem.cap,0x4
	.type		__assertfail,@function
